	.target	sm_90a

	.elftype	@"ET_EXEC"


//--------------------- .note.nv.tkinfo           --------------------------
	.section	.note.nv.tkinfo,"",@"SHT_NOTE"
	.sectionflags	@"SHF_NOTE_NV_TKINFO"
	.tkinfo
        /*0018*/ 	.word	0x00000002
        /*0030*/ 	.string	""
        /*0030*/ 	.string	"ptxas"
        /*0030*/ 	.string	"Cuda compilation tools, release 13.0, V13.0.88"
        /*0030*/ 	.string	"Build cuda_13.0.r13.0/compiler.36424714_0"
        /*0030*/ 	.string	"-arch sm_90a -m 64 "



//--------------------- .note.nv.cuinfo           --------------------------
	.section	.note.nv.cuinfo,"",@"SHT_NOTE"
	.sectionflags	@"SHF_NOTE_NV_CUINFO"
        /*0018*/ 	.short	0x0002
        /*001a*/ 	.short	0x005a
        /*001c*/ 	.short	0x0082
	.zero		2


//--------------------- .nv.info                  --------------------------
	.section	.nv.info,"",@"SHT_CUDA_INFO"
	.align	4


	//----- nvinfo : EIATTR_REGCOUNT
	.align		4
        /*0000*/ 	.byte	0x04, 0x2f
        /*0002*/ 	.short	(.L_21 - .L_20)
	.align		4
.L_20:
        /*0004*/ 	.word	index@(_ZN7cutlass13device_kernelIN5flash11enable_sm90INS1_16FlashAttnFwdSm90INS1_25CollectiveMainloopFwdSm90ILi2EN4cute5tupleIJNS5_1CILi1EEES8_S8_EEENS6_IJNS7_ILi128EEENS7_ILi160EEESA_EEELi128ENS_12float_e4m3_tEfNS_4arch4Sm90ELb1ELb0ELb1ELb1ELb1ELb1ELb0ELb1ELb1ELb1ELb0ELb0EEENS1_21CollectiveEpilogueFwdINS6_IJSA_SA_SB_EEES9_NS_10bfloat16_tESF_Li256ELb1ELb1ELb0ELb1EEENS1_36VarlenDynamicPersistentTileSchedulerILi128ELi160ELi256ELi128ELb0ELb1ELb1ELb1ELb1ELb1EEEEEEEEEvNT_6ParamsE)
        /*0008*/ 	.word	0x000000a8


	//----- nvinfo : EIATTR_FRAME_SIZE
	.align		4
.L_21:
        /*000c*/ 	.byte	0x04, 0x11
        /*000e*/ 	.short	(.L_23 - .L_22)
	.align		4
.L_22:
        /*0010*/ 	.word	index@(_ZN7cutlass13device_kernelIN5flash11enable_sm90INS1_16FlashAttnFwdSm90INS1_25CollectiveMainloopFwdSm90ILi2EN4cute5tupleIJNS5_1CILi1EEES8_S8_EEENS6_IJNS7_ILi128EEENS7_ILi160EEESA_EEELi128ENS_12float_e4m3_tEfNS_4arch4Sm90ELb1ELb0ELb1ELb1ELb1ELb1ELb0ELb1ELb1ELb1ELb0ELb0EEENS1_21CollectiveEpilogueFwdINS6_IJSA_SA_SB_EEES9_NS_10bfloat16_tESF_Li256ELb1ELb1ELb0ELb1EEENS1_36VarlenDynamicPersistentTileSchedulerILi128ELi160ELi256ELi128ELb0ELb1ELb1ELb1ELb1ELb1EEEEEEEEEvNT_6ParamsE)
        /*0014*/ 	.word	0x00000048


	//----- nvinfo : EIATTR_REGCOUNT
	.align		4
.L_23:
        /*0018*/ 	.byte	0x04, 0x2f
        /*001a*/ 	.short	(.L_25 - .L_24)
	.align		4
.L_24:
        /*001c*/ 	.word	index@(_ZN7cutlass13device_kernelIN5flash11enable_sm90INS1_16FlashAttnFwdSm90INS1_25CollectiveMainloopFwdSm90ILi2EN4cute5tupleIJNS5_1CILi1EEES8_S8_EEENS6_IJNS7_ILi128EEENS7_ILi160EEESA_EEELi128ENS_12float_e4m3_tEfNS_4arch4Sm90ELb1ELb0ELb1ELb1ELb1ELb0ELb0ELb1ELb1ELb1ELb0ELb0EEENS1_21CollectiveEpilogueFwdINS6_IJSA_SA_SB_EEES9_NS_10bfloat16_tESF_Li256ELb1ELb1ELb0ELb1EEENS1_36VarlenDynamicPersistentTileSchedulerILi128ELi160ELi256ELi128ELb0ELb1ELb1ELb1ELb1ELb1EEEEEEEEEvNT_6ParamsE)
        /*0020*/ 	.word	0x000000a8


	//----- nvinfo : EIATTR_FRAME_SIZE
	.align		4
.L_25:
        /*0024*/ 	.byte	0x04, 0x11
        /*0026*/ 	.short	(.L_27 - .L_26)
	.align		4
.L_26:
        /*0028*/ 	.word	index@(_ZN7cutlass13device_kernelIN5flash11enable_sm90INS1_16FlashAttnFwdSm90INS1_25CollectiveMainloopFwdSm90ILi2EN4cute5tupleIJNS5_1CILi1EEES8_S8_EEENS6_IJNS7_ILi128EEENS7_ILi160EEESA_EEELi128ENS_12float_e4m3_tEfNS_4arch4Sm90ELb1ELb0ELb1ELb1ELb1ELb0ELb0ELb1ELb1ELb1ELb0ELb0EEENS1_21CollectiveEpilogueFwdINS6_IJSA_SA_SB_EEES9_NS_10bfloat16_tESF_Li256ELb1ELb1ELb0ELb1EEENS1_36VarlenDynamicPersistentTileSchedulerILi128ELi160ELi256ELi128ELb0ELb1ELb1ELb1ELb1ELb1EEEEEEEEEvNT_6ParamsE)
        /*002c*/ 	.word	0x00000020


	//----- nvinfo : EIATTR_REGCOUNT
	.align		4
.L_27:
        /*0030*/ 	.byte	0x04, 0x2f
        /*0032*/ 	.short	(.L_29 - .L_28)
	.align		4
.L_28:
        /*0034*/ 	.word	index@(_ZN7cutlass13device_kernelIN5flash11enable_sm90INS1_16FlashAttnFwdSm90INS1_25CollectiveMainloopFwdSm90ILi2EN4cute5tupleIJNS5_1CILi1EEES8_S8_EEENS6_IJNS7_ILi128EEENS7_ILi160EEESA_EEELi128ENS_12float_e4m3_tEfNS_4arch4Sm90ELb1ELb0ELb1ELb0ELb1ELb0ELb0ELb1ELb1ELb1ELb0ELb0EEENS1_21CollectiveEpilogueFwdINS6_IJSA_SA_SB_EEES9_NS_10bfloat16_tESF_Li256ELb0ELb1ELb0ELb1EEENS1_30DynamicPersistentTileSchedulerILi256ELi128ELb0ELb1ELb1EEEEEEEEEvNT_6ParamsE)
        /*0038*/ 	.word	0x000000a8


	//----- nvinfo : EIATTR_FRAME_SIZE
	.align		4
.L_29:
        /*003c*/ 	.byte	0x04, 0x11
        /*003e*/ 	.short	(.L_31 - .L_30)
	.align		4
.L_30:
        /*0040*/ 	.word	index@(_ZN7cutlass13device_kernelIN5flash11enable_sm90INS1_16FlashAttnFwdSm90INS1_25CollectiveMainloopFwdSm90ILi2EN4cute5tupleIJNS5_1CILi1EEES8_S8_EEENS6_IJNS7_ILi128EEENS7_ILi160EEESA_EEELi128ENS_12float_e4m3_tEfNS_4arch4Sm90ELb1ELb0ELb1ELb0ELb1ELb0ELb0ELb1ELb1ELb1ELb0ELb0EEENS1_21CollectiveEpilogueFwdINS6_IJSA_SA_SB_EEES9_NS_10bfloat16_tESF_Li256ELb0ELb1ELb0ELb1EEENS1_30DynamicPersistentTileSchedulerILi256ELi128ELb0ELb1ELb1EEEEEEEEEvNT_6ParamsE)
        /*0044*/ 	.word	0x00000028


	//----- nvinfo : EIATTR_REGCOUNT
	.align		4
.L_31:
        /*0048*/ 	.byte	0x04, 0x2f
        /*004a*/ 	.short	(.L_33 - .L_32)
	.align		4
.L_32:
        /*004c*/ 	.word	index@(_ZN7cutlass13device_kernelIN5flash11enable_sm90INS1_16FlashAttnFwdSm90INS1_25CollectiveMainloopFwdSm90ILi2EN4cute5tupleIJNS5_1CILi1EEES8_S8_EEENS6_IJNS7_ILi128EEENS7_ILi160EEESA_EEELi128ENS_12float_e4m3_tEfNS_4arch4Sm90ELb0ELb1ELb1ELb1ELb1ELb1ELb0ELb1ELb1ELb1ELb0ELb0EEENS1_21CollectiveEpilogueFwdINS6_IJSA_SA_SB_EEES9_NS_10bfloat16_tESF_Li256ELb1ELb1ELb0ELb1EEENS1_36VarlenDynamicPersistentTileSchedulerILi128ELi160ELi256ELi128ELb0ELb1ELb1ELb1ELb0ELb1EEEEEEEEEvNT_6ParamsE)
        /*0050*/ 	.word	0x000000a8


	//----- nvinfo : EIATTR_FRAME_SIZE
	.align		4
.L_33:
        /*0054*/ 	.byte	0x04, 0x11
        /*0056*/ 	.short	(.L_35 - .L_34)
	.align		4
.L_34:
        /*0058*/ 	.word	index@(_ZN7cutlass13device_kernelIN5flash11enable_sm90INS1_16FlashAttnFwdSm90INS1_25CollectiveMainloopFwdSm90ILi2EN4cute5tupleIJNS5_1CILi1EEES8_S8_EEENS6_IJNS7_ILi128EEENS7_ILi160EEESA_EEELi128ENS_12float_e4m3_tEfNS_4arch4Sm90ELb0ELb1ELb1ELb1ELb1ELb1ELb0ELb1ELb1ELb1ELb0ELb0EEENS1_21CollectiveEpilogueFwdINS6_IJSA_SA_SB_EEES9_NS_10bfloat16_tESF_Li256ELb1ELb1ELb0ELb1EEENS1_36VarlenDynamicPersistentTileSchedulerILi128ELi160ELi256ELi128ELb0ELb1ELb1ELb1ELb0ELb1EEEEEEEEEvNT_6ParamsE)
        /*005c*/ 	.word	0x00000048


	//----- nvinfo : EIATTR_REGCOUNT
	.align		4
.L_35:
        /*0060*/ 	.byte	0x04, 0x2f
        /*0062*/ 	.short	(.L_37 - .L_36)
	.align		4
.L_36:
        /*0064*/ 	.word	index@(_ZN7cutlass13device_kernelIN5flash11enable_sm90INS1_16FlashAttnFwdSm90INS1_25CollectiveMainloopFwdSm90ILi2EN4cute5tupleIJNS5_1CILi1EEES8_S8_EEENS6_IJNS7_ILi128EEENS7_ILi160EEESA_EEELi128ENS_12float_e4m3_tEfNS_4arch4Sm90ELb0ELb1ELb1ELb1ELb1ELb0ELb0ELb1ELb1ELb1ELb0ELb0EEENS1_21CollectiveEpilogueFwdINS6_IJSA_SA_SB_EEES9_NS_10bfloat16_tESF_Li256ELb1ELb1ELb0ELb1EEENS1_36VarlenDynamicPersistentTileSchedulerILi128ELi160ELi256ELi128ELb0ELb1ELb1ELb1ELb0ELb1EEEEEEEEEvNT_6ParamsE)
        /*0068*/ 	.word	0x000000a8


	//----- nvinfo : EIATTR_FRAME_SIZE
	.align		4
.L_37:
        /*006c*/ 	.byte	0x04, 0x11
        /*006e*/ 	.short	(.L_39 - .L_38)
	.align		4
.L_38:
        /*0070*/ 	.word	index@(_ZN7cutlass13device_kernelIN5flash11enable_sm90INS1_16FlashAttnFwdSm90INS1_25CollectiveMainloopFwdSm90ILi2EN4cute5tupleIJNS5_1CILi1EEES8_S8_EEENS6_IJNS7_ILi128EEENS7_ILi160EEESA_EEELi128ENS_12float_e4m3_tEfNS_4arch4Sm90ELb0ELb1ELb1ELb1ELb1ELb0ELb0ELb1ELb1ELb1ELb0ELb0EEENS1_21CollectiveEpilogueFwdINS6_IJSA_SA_SB_EEES9_NS_10bfloat16_tESF_Li256ELb1ELb1ELb0ELb1EEENS1_36VarlenDynamicPersistentTileSchedulerILi128ELi160ELi256ELi128ELb0ELb1ELb1ELb1ELb0ELb1EEEEEEEEEvNT_6ParamsE)
        /*0074*/ 	.word	0x00000020


	//----- nvinfo : EIATTR_REGCOUNT
	.align		4
.L_39:
        /*0078*/ 	.byte	0x04, 0x2f
        /*007a*/ 	.short	(.L_41 - .L_40)
	.align		4
.L_40:
        /*007c*/ 	.word	index@(_ZN7cutlass13device_kernelIN5flash11enable_sm90INS1_16FlashAttnFwdSm90INS1_25CollectiveMainloopFwdSm90ILi2EN4cute5tupleIJNS5_1CILi1EEES8_S8_EEENS6_IJNS7_ILi128EEENS7_ILi160EEESA_EEELi128ENS_12float_e4m3_tEfNS_4arch4Sm90ELb0ELb1ELb1ELb0ELb1ELb0ELb0ELb1ELb1ELb1ELb0ELb0EEENS1_21CollectiveEpilogueFwdINS6_IJSA_SA_SB_EEES9_NS_10bfloat16_tESF_Li256ELb0ELb1ELb0ELb1EEENS1_30DynamicPersistentTileSchedulerILi256ELi128ELb0ELb1ELb1EEEEEEEEEvNT_6ParamsE)
        /*0080*/ 	.word	0x000000a8


	//----- nvinfo : EIATTR_FRAME_SIZE
	.align		4
.L_41:
        /*0084*/ 	.byte	0x04, 0x11
        /*0086*/ 	.short	(.L_43 - .L_42)
	.align		4
.L_42:
        /*0088*/ 	.word	index@(_ZN7cutlass13device_kernelIN5flash11enable_sm90INS1_16FlashAttnFwdSm90INS1_25CollectiveMainloopFwdSm90ILi2EN4cute5tupleIJNS5_1CILi1EEES8_S8_EEENS6_IJNS7_ILi128EEENS7_ILi160EEESA_EEELi128ENS_12float_e4m3_tEfNS_4arch4Sm90ELb0ELb1ELb1ELb0ELb1ELb0ELb0ELb1ELb1ELb1ELb0ELb0EEENS1_21CollectiveEpilogueFwdINS6_IJSA_SA_SB_EEES9_NS_10bfloat16_tESF_Li256ELb0ELb1ELb0ELb1EEENS1_30DynamicPersistentTileSchedulerILi256ELi128ELb0ELb1ELb1EEEEEEEEEvNT_6ParamsE)
        /*008c*/ 	.word	0x00000028


	//----- nvinfo : EIATTR_REGCOUNT
	.align		4
.L_43:
        /*0090*/ 	.byte	0x04, 0x2f
        /*0092*/ 	.short	(.L_45 - .L_44)
	.align		4
.L_44:
        /*0094*/ 	.word	index@(_ZN7cutlass13device_kernelIN5flash11enable_sm90INS1_16FlashAttnFwdSm90INS1_25CollectiveMainloopFwdSm90ILi2EN4cute5tupleIJNS5_1CILi1EEES8_S8_EEENS6_IJNS7_ILi128EEENS7_ILi160EEESA_EEELi128ENS_12float_e4m3_tEfNS_4arch4Sm90ELb0ELb0ELb1ELb1ELb1ELb1ELb0ELb1ELb1ELb1ELb0ELb0EEENS1_21CollectiveEpilogueFwdINS6_IJSA_SA_SB_EEES9_NS_10bfloat16_tESF_Li256ELb1ELb1ELb0ELb1EEENS1_36VarlenDynamicPersistentTileSchedulerILi128ELi160ELi256ELi128ELb0ELb1ELb1ELb0ELb1ELb1EEEEEEEEEvNT_6ParamsE)
        /*0098*/ 	.word	0x000000a8


	//----- nvinfo : EIATTR_FRAME_SIZE
	.align		4
.L_45:
        /*009c*/ 	.byte	0x04, 0x11
        /*009e*/ 	.short	(.L_47 - .L_46)
	.align		4
.L_46:
        /*00a0*/ 	.word	index@(_ZN7cutlass13device_kernelIN5flash11enable_sm90INS1_16FlashAttnFwdSm90INS1_25CollectiveMainloopFwdSm90ILi2EN4cute5tupleIJNS5_1CILi1EEES8_S8_EEENS6_IJNS7_ILi128EEENS7_ILi160EEESA_EEELi128ENS_12float_e4m3_tEfNS_4arch4Sm90ELb0ELb0ELb1ELb1ELb1ELb1ELb0ELb1ELb1ELb1ELb0ELb0EEENS1_21CollectiveEpilogueFwdINS6_IJSA_SA_SB_EEES9_NS_10bfloat16_tESF_Li256ELb1ELb1ELb0ELb1EEENS1_36VarlenDynamicPersistentTileSchedulerILi128ELi160ELi256ELi128ELb0ELb1ELb1ELb0ELb1ELb1EEEEEEEEEvNT_6ParamsE)
        /*00a4*/ 	.word	0x00000048


	//----- nvinfo : EIATTR_REGCOUNT
	.align		4
.L_47:
        /*00a8*/ 	.byte	0x04, 0x2f
        /*00aa*/ 	.short	(.L_49 - .L_48)
	.align		4
.L_48:
        /*00ac*/ 	.word	index@(_ZN7cutlass13device_kernelIN5flash11enable_sm90INS1_16FlashAttnFwdSm90INS1_25CollectiveMainloopFwdSm90ILi2EN4cute5tupleIJNS5_1CILi1EEES8_S8_EEENS6_IJNS7_ILi128EEENS7_ILi160EEESA_EEELi128ENS_12float_e4m3_tEfNS_4arch4Sm90ELb0ELb0ELb1ELb1ELb1ELb0ELb0ELb1ELb1ELb1ELb0ELb0EEENS1_21CollectiveEpilogueFwdINS6_IJSA_SA_SB_EEES9_NS_10bfloat16_tESF_Li256ELb1ELb1ELb0ELb1EEENS1_36VarlenDynamicPersistentTileSchedulerILi128ELi160ELi256ELi128ELb0ELb1ELb1ELb0ELb1ELb1EEEEEEEEEvNT_6ParamsE)
        /*00b0*/ 	.word	0x000000a8


	//----- nvinfo : EIATTR_FRAME_SIZE
	.align		4
.L_49:
        /*00b4*/ 	.byte	0x04, 0x11
        /*00b6*/ 	.short	(.L_51 - .L_50)
	.align		4
.L_50:
        /*00b8*/ 	.word	index@(_ZN7cutlass13device_kernelIN5flash11enable_sm90INS1_16FlashAttnFwdSm90INS1_25CollectiveMainloopFwdSm90ILi2EN4cute5tupleIJNS5_1CILi1EEES8_S8_EEENS6_IJNS7_ILi128EEENS7_ILi160EEESA_EEELi128ENS_12float_e4m3_tEfNS_4arch4Sm90ELb0ELb0ELb1ELb1ELb1ELb0ELb0ELb1ELb1ELb1ELb0ELb0EEENS1_21CollectiveEpilogueFwdINS6_IJSA_SA_SB_EEES9_NS_10bfloat16_tESF_Li256ELb1ELb1ELb0ELb1EEENS1_36VarlenDynamicPersistentTileSchedulerILi128ELi160ELi256ELi128ELb0ELb1ELb1ELb0ELb1ELb1EEEEEEEEEvNT_6ParamsE)
        /*00bc*/ 	.word	0x00000020


	//----- nvinfo : EIATTR_REGCOUNT
	.align		4
.L_51:
        /*00c0*/ 	.byte	0x04, 0x2f
        /*00c2*/ 	.short	(.L_53 - .L_52)
	.align		4
.L_52:
        /*00c4*/ 	.word	index@(_ZN7cutlass13device_kernelIN5flash11enable_sm90INS1_16FlashAttnFwdSm90INS1_25CollectiveMainloopFwdSm90ILi2EN4cute5tupleIJNS5_1CILi1EEES8_S8_EEENS6_IJNS7_ILi128EEENS7_ILi160EEESA_EEELi128ENS_12float_e4m3_tEfNS_4arch4Sm90ELb0ELb0ELb1ELb0ELb1ELb0ELb0ELb1ELb1ELb1ELb0ELb0EEENS1_21CollectiveEpilogueFwdINS6_IJSA_SA_SB_EEES9_NS_10bfloat16_tESF_Li256ELb0ELb1ELb0ELb1EEENS1_29StaticPersistentTileSchedulerILb0EEEEEEEEEvNT_6ParamsE)
        /*00c8*/ 	.word	0x000000a8


	//----- nvinfo : EIATTR_FRAME_SIZE
	.align		4
.L_53:
        /*00cc*/ 	.byte	0x04, 0x11
        /*00ce*/ 	.short	(.L_55 - .L_54)
	.align		4
.L_54:
        /*00d0*/ 	.word	index@(_ZN7cutlass13device_kernelIN5flash11enable_sm90INS1_16FlashAttnFwdSm90INS1_25CollectiveMainloopFwdSm90ILi2EN4cute5tupleIJNS5_1CILi1EEES8_S8_EEENS6_IJNS7_ILi128EEENS7_ILi160EEESA_EEELi128ENS_12float_e4m3_tEfNS_4arch4Sm90ELb0ELb0ELb1ELb0ELb1ELb0ELb0ELb1ELb1ELb1ELb0ELb0EEENS1_21CollectiveEpilogueFwdINS6_IJSA_SA_SB_EEES9_NS_10bfloat16_tESF_Li256ELb0ELb1ELb0ELb1EEENS1_29StaticPersistentTileSchedulerILb0EEEEEEEEEvNT_6ParamsE)
        /*00d4*/ 	.word	0x00000030


	//----- nvinfo : EIATTR_MIN_STACK_SIZE
	.align		4
.L_55:
        /*00d8*/ 	.byte	0x04, 0x12
        /*00da*/ 	.short	(.L_57 - .L_56)
	.align		4
.L_56:
        /*00dc*/ 	.word	index@(_ZN7cutlass13device_kernelIN5flash11enable_sm90INS1_16FlashAttnFwdSm90INS1_25CollectiveMainloopFwdSm90ILi2EN4cute5tupleIJNS5_1CILi1EEES8_S8_EEENS6_IJNS7_ILi128EEENS7_ILi160EEESA_EEELi128ENS_12float_e4m3_tEfNS_4arch4Sm90ELb0ELb0ELb1ELb0ELb1ELb0ELb0ELb1ELb1ELb1ELb0ELb0EEENS1_21CollectiveEpilogueFwdINS6_IJSA_SA_SB_EEES9_NS_10bfloat16_tESF_Li256ELb0ELb1ELb0ELb1EEENS1_29StaticPersistentTileSchedulerILb0EEEEEEEEEvNT_6ParamsE)
        /*00e0*/ 	.word	0x00000030


	//----- nvinfo : EIATTR_MIN_STACK_SIZE
	.align		4
.L_57:
        /*00e4*/ 	.byte	0x04, 0x12
        /*00e6*/ 	.short	(.L_59 - .L_58)
	.align		4
.L_58:
        /*00e8*/ 	.word	index@(_ZN7cutlass13device_kernelIN5flash11enable_sm90INS1_16FlashAttnFwdSm90INS1_25CollectiveMainloopFwdSm90ILi2EN4cute5tupleIJNS5_1CILi1EEES8_S8_EEENS6_IJNS7_ILi128EEENS7_ILi160EEESA_EEELi128ENS_12float_e4m3_tEfNS_4arch4Sm90ELb0ELb0ELb1ELb1ELb1ELb0ELb0ELb1ELb1ELb1ELb0ELb0EEENS1_21CollectiveEpilogueFwdINS6_IJSA_SA_SB_EEES9_NS_10bfloat16_tESF_Li256ELb1ELb1ELb0ELb1EEENS1_36VarlenDynamicPersistentTileSchedulerILi128ELi160ELi256ELi128ELb0ELb1ELb1ELb0ELb1ELb1EEEEEEEEEvNT_6ParamsE)
        /*00ec*/ 	.word	0x00000020


	//----- nvinfo : EIATTR_MIN_STACK_SIZE
	.align		4
.L_59:
        /*00f0*/ 	.byte	0x04, 0x12
        /*00f2*/ 	.short	(.L_61 - .L_60)
	.align		4
.L_60:
        /*00f4*/ 	.word	index@(_ZN7cutlass13device_kernelIN5flash11enable_sm90INS1_16FlashAttnFwdSm90INS1_25CollectiveMainloopFwdSm90ILi2EN4cute5tupleIJNS5_1CILi1EEES8_S8_EEENS6_IJNS7_ILi128EEENS7_ILi160EEESA_EEELi128ENS_12float_e4m3_tEfNS_4arch4Sm90ELb0ELb0ELb1ELb1ELb1ELb1ELb0ELb1ELb1ELb1ELb0ELb0EEENS1_21CollectiveEpilogueFwdINS6_IJSA_SA_SB_EEES9_NS_10bfloat16_tESF_Li256ELb1ELb1ELb0ELb1EEENS1_36VarlenDynamicPersistentTileSchedulerILi128ELi160ELi256ELi128ELb0ELb1ELb1ELb0ELb1ELb1EEEEEEEEEvNT_6ParamsE)
        /*00f8*/ 	.word	0x00000048


	//----- nvinfo : EIATTR_MIN_STACK_SIZE
	.align		4
.L_61:
        /*00fc*/ 	.byte	0x04, 0x12
        /*00fe*/ 	.short	(.L_63 - .L_62)
	.align		4
.L_62:
        /*0100*/ 	.word	index@(_ZN7cutlass13device_kernelIN5flash11enable_sm90INS1_16FlashAttnFwdSm90INS1_25CollectiveMainloopFwdSm90ILi2EN4cute5tupleIJNS5_1CILi1EEES8_S8_EEENS6_IJNS7_ILi128EEENS7_ILi160EEESA_EEELi128ENS_12float_e4m3_tEfNS_4arch4Sm90ELb0ELb1ELb1ELb0ELb1ELb0ELb0ELb1ELb1ELb1ELb0ELb0EEENS1_21CollectiveEpilogueFwdINS6_IJSA_SA_SB_EEES9_NS_10bfloat16_tESF_Li256ELb0ELb1ELb0ELb1EEENS1_30DynamicPersistentTileSchedulerILi256ELi128ELb0ELb1ELb1EEEEEEEEEvNT_6ParamsE)
        /*0104*/ 	.word	0x00000028


	//----- nvinfo : EIATTR_MIN_STACK_SIZE
	.align		4
.L_63:
        /*0108*/ 	.byte	0x04, 0x12
        /*010a*/ 	.short	(.L_65 - .L_64)
	.align		4
.L_64:
        /*010c*/ 	.word	index@(_ZN7cutlass13device_kernelIN5flash11enable_sm90INS1_16FlashAttnFwdSm90INS1_25CollectiveMainloopFwdSm90ILi2EN4cute5tupleIJNS5_1CILi1EEES8_S8_EEENS6_IJNS7_ILi128EEENS7_ILi160EEESA_EEELi128ENS_12float_e4m3_tEfNS_4arch4Sm90ELb0ELb1ELb1ELb1ELb1ELb0ELb0ELb1ELb1ELb1ELb0ELb0EEENS1_21CollectiveEpilogueFwdINS6_IJSA_SA_SB_EEES9_NS_10bfloat16_tESF_Li256ELb1ELb1ELb0ELb1EEENS1_36VarlenDynamicPersistentTileSchedulerILi128ELi160ELi256ELi128ELb0ELb1ELb1ELb1ELb0ELb1EEEEEEEEEvNT_6ParamsE)
        /*0110*/ 	.word	0x00000020


	//----- nvinfo : EIATTR_MIN_STACK_SIZE
	.align		4
.L_65:
        /*0114*/ 	.byte	0x04, 0x12
        /*0116*/ 	.short	(.L_67 - .L_66)
	.align		4
.L_66:
        /*0118*/ 	.word	index@(_ZN7cutlass13device_kernelIN5flash11enable_sm90INS1_16FlashAttnFwdSm90INS1_25CollectiveMainloopFwdSm90ILi2EN4cute5tupleIJNS5_1CILi1EEES8_S8_EEENS6_IJNS7_ILi128EEENS7_ILi160EEESA_EEELi128ENS_12float_e4m3_tEfNS_4arch4Sm90ELb0ELb1ELb1ELb1ELb1ELb1ELb0ELb1ELb1ELb1ELb0ELb0EEENS1_21CollectiveEpilogueFwdINS6_IJSA_SA_SB_EEES9_NS_10bfloat16_tESF_Li256ELb1ELb1ELb0ELb1EEENS1_36VarlenDynamicPersistentTileSchedulerILi128ELi160ELi256ELi128ELb0ELb1ELb1ELb1ELb0ELb1EEEEEEEEEvNT_6ParamsE)
        /*011c*/ 	.word	0x00000048


	//----- nvinfo : EIATTR_MIN_STACK_SIZE
	.align		4
.L_67:
        /*0120*/ 	.byte	0x04, 0x12
        /*0122*/ 	.short	(.L_69 - .L_68)
	.align		4
.L_68:
        /*0124*/ 	.word	index@(_ZN7cutlass13device_kernelIN5flash11enable_sm90INS1_16FlashAttnFwdSm90INS1_25CollectiveMainloopFwdSm90ILi2EN4cute5tupleIJNS5_1CILi1EEES8_S8_EEENS6_IJNS7_ILi128EEENS7_ILi160EEESA_EEELi128ENS_12float_e4m3_tEfNS_4arch4Sm90ELb1ELb0ELb1ELb0ELb1ELb0ELb0ELb1ELb1ELb1ELb0ELb0EEENS1_21CollectiveEpilogueFwdINS6_IJSA_SA_SB_EEES9_NS_10bfloat16_tESF_Li256ELb0ELb1ELb0ELb1EEENS1_30DynamicPersistentTileSchedulerILi256ELi128ELb0ELb1ELb1EEEEEEEEEvNT_6ParamsE)
        /*0128*/ 	.word	0x00000028


	//----- nvinfo : EIATTR_MIN_STACK_SIZE
	.align		4
.L_69:
        /*012c*/ 	.byte	0x04, 0x12
        /*012e*/ 	.short	(.L_71 - .L_70)
	.align		4
.L_70:
        /*0130*/ 	.word	index@(_ZN7cutlass13device_kernelIN5flash11enable_sm90INS1_16FlashAttnFwdSm90INS1_25CollectiveMainloopFwdSm90ILi2EN4cute5tupleIJNS5_1CILi1EEES8_S8_EEENS6_IJNS7_ILi128EEENS7_ILi160EEESA_EEELi128ENS_12float_e4m3_tEfNS_4arch4Sm90ELb1ELb0ELb1ELb1ELb1ELb0ELb0ELb1ELb1ELb1ELb0ELb0EEENS1_21CollectiveEpilogueFwdINS6_IJSA_SA_SB_EEES9_NS_10bfloat16_tESF_Li256ELb1ELb1ELb0ELb1EEENS1_36VarlenDynamicPersistentTileSchedulerILi128ELi160ELi256ELi128ELb0ELb1ELb1ELb1ELb1ELb1EEEEEEEEEvNT_6ParamsE)
        /*0134*/ 	.word	0x00000020


	//----- nvinfo : EIATTR_MIN_STACK_SIZE
	.align		4
.L_71:
        /*0138*/ 	.byte	0x04, 0x12
        /*013a*/ 	.short	(.L_73 - .L_72)
	.align		4
.L_72:
        /*013c*/ 	.word	index@(_ZN7cutlass13device_kernelIN5flash11enable_sm90INS1_16FlashAttnFwdSm90INS1_25CollectiveMainloopFwdSm90ILi2EN4cute5tupleIJNS5_1CILi1EEES8_S8_EEENS6_IJNS7_ILi128EEENS7_ILi160EEESA_EEELi128ENS_12float_e4m3_tEfNS_4arch4Sm90ELb1ELb0ELb1ELb1ELb1ELb1ELb0ELb1ELb1ELb1ELb0ELb0EEENS1_21CollectiveEpilogueFwdINS6_IJSA_SA_SB_EEES9_NS_10bfloat16_tESF_Li256ELb1ELb1ELb0ELb1EEENS1_36VarlenDynamicPersistentTileSchedulerILi128ELi160ELi256ELi128ELb0ELb1ELb1ELb1ELb1ELb1EEEEEEEEEvNT_6ParamsE)
        /*0140*/ 	.word	0x00000048
.L_73:


//--------------------- .nv.compat                --------------------------
	.section	.nv.compat,"",@"SHT_CUDA_COMPAT_INFO"
	.align	4
        /*0000*/ 	.byte	0x02, 0x09, 0x01, 0x00, 0x02, 0x02, 0x04, 0x00, 0x02, 0x05, 0x05, 0x00, 0x03, 0x07, 0x01, 0x01
        /*0010*/ 	.byte	0x02, 0x03, 0x01, 0x00, 0x02, 0x06, 0x01, 0x00, 0x04, 0x0b, 0x08, 0x00, 0x00, 0x00, 0x00, 0x00
        /*0020*/ 	.byte	0x00, 0x00, 0x00, 0x00


//--------------------- .nv.info._ZN7cutlass13device_kernelIN5flash11enable_sm90INS1_16FlashAttnFwdSm90INS1_25CollectiveMainloopFwdSm90ILi2EN4cute5tupleIJNS5_1CILi1EEES8_S8_EEENS6_IJNS7_ILi128EEENS7_ILi160EEESA_EEELi128ENS_12float_e4m3_tEfNS_4arch4Sm90ELb0ELb0ELb1ELb0ELb1ELb0ELb0ELb1ELb1ELb1ELb0ELb0EEENS1_21CollectiveEpilogueFwdINS6_IJSA_SA_SB_EEES9_NS_10bfloat16_tESF_Li256ELb0ELb1ELb0ELb1EEENS1_29StaticPersistentTileSchedulerILb0EEEEEEEEEvNT_6ParamsE --------------------------
	.section	.nv.info._ZN7cutlass13device_kernelIN5flash11enable_sm90INS1_16FlashAttnFwdSm90INS1_25CollectiveMainloopFwdSm90ILi2EN4cute5tupleIJNS5_1CILi1EEES8_S8_EEENS6_IJNS7_ILi128EEENS7_ILi160EEESA_EEELi128ENS_12float_e4m3_tEfNS_4arch4Sm90ELb0ELb0ELb1ELb0ELb1ELb0ELb0ELb1ELb1ELb1ELb0ELb0EEENS1_21CollectiveEpilogueFwdINS6_IJSA_SA_SB_EEES9_NS_10bfloat16_tESF_Li256ELb0ELb1ELb0ELb1EEENS1_29StaticPersistentTileSchedulerILb0EEEEEEEEEvNT_6ParamsE,"",@"SHT_CUDA_INFO"
	.sectionflags	@""
	.align	4


	//----- nvinfo : EIATTR_CUDA_API_VERSION
	.align		4
        /*0000*/ 	.byte	0x04, 0x37
        /*0002*/ 	.short	(.L_75 - .L_74)
.L_74:
        /*0004*/ 	.word	0x00000082


	//----- nvinfo : EIATTR_KPARAM_INFO
	.align		4
.L_75:
        /*0008*/ 	.byte	0x04, 0x17
        /*000a*/ 	.short	(.L_77 - .L_76)
.L_76:
        /*000c*/ 	.word	0x00000000
        /*0010*/ 	.short	0x0000
        /*0012*/ 	.short	0x0070
        /*0014*/ 	.byte	0x00, 0xf0, 0x01, 0x28


	//----- nvinfo : EIATTR_SPARSE_MMA_MASK
	.align		4
.L_77:
        /*0018*/ 	.byte	0x03, 0x50
        /*001a*/ 	.short	0x0000


	//----- nvinfo : EIATTR_MAXREG_COUNT
	.align		4
        /*001c*/ 	.byte	0x03, 0x1b
        /*001e*/ 	.short	0x00a8


	//----- nvinfo : EIATTR_NUM_BARRIERS
	.align		4
        /*0020*/ 	.byte	0x02, 0x4c
        /*0022*/ 	.byte	0x10
	.zero		1


	//----- nvinfo : EIATTR_EXTERNS
	.align		4
        /*0024*/ 	.byte	0x04, 0x0f
        /*0026*/ 	.short	(.L_79 - .L_78)


	//   ....[0]....
	.align		4
.L_78:
        /*0028*/ 	.word	index@(__assertfail)


	//----- nvinfo : EIATTR_ANNOTATIONS
	.align		4
.L_79:
        /*002c*/ 	.byte	0x04, 0x55
        /*002e*/ 	.short	(.L_81 - .L_80)


	//   ....[0]....
.L_80:
        /*0030*/ 	.word	0x00000001
        /*0034*/ 	.byte	0xf0, 0xa4, 0x00, 0x00, 0x01, 0x00, 0x00, 0x00, 0x50, 0xa8, 0x00, 0x00, 0x01, 0x00, 0x00, 0x00
        /* <DEDUP_REMOVED lines=19> */
        /*0174*/ 	.byte	0xe0, 0xf5, 0x00, 0x00, 0x01, 0x00, 0x00, 0x00, 0x60, 0xf6, 0x00, 0x00


	//----- nvinfo : EIATTR_MERCURY_ISA_VERSION
	.align		4
.L_81:
        /*0180*/ 	.byte	0x03, 0x5f
        /*0182*/ 	.short	0x0101


	//----- nvinfo : EIATTR_INT_WARP_WIDE_INSTR_OFFSETS
	.align		4
        /*0184*/ 	.byte	0x04, 0x31
        /*0186*/ 	.short	(.L_83 - .L_82)


	//   ....[0]....
.L_82:
        /*0188*/ 	.word	0x000000c0


	//   ....[1]....
        /*018c*/ 	.word	0x000000d0


	//   ....[2]....
        /*0190*/ 	.word	0x00000170


	//----- nvinfo : EIATTR_COOP_GROUP_MASK_REGIDS
	.align		4
.L_83:
        /*0194*/ 	.byte	0x04, 0x29
        /*0196*/ 	.short	(.L_85 - .L_84)


	//   ....[0]....
.L_84:
        /*0198*/ 	.word	0xffffffff


	//   ....[1]....
        /*019c*/ 	.word	0xffffffff


	//   ....[2]....
        /*01a0*/ 	.word	0xffffffff


	//   ....[3]....
        /*01a4*/ 	.word	0xffffffff


	//   ....[4]....
        /*01a8*/ 	.word	0xffffffff


	//   ....[5]....
        /*01ac*/ 	.word	0xffffffff


	//   ....[6]....
        /*01b0*/ 	.word	0xffffffff


	//   ....[7]....
        /*01b4*/ 	.word	0xffffffff


	//   ....[8]....
        /*01b8*/ 	.word	0xffffffff


	//   ....[9]....
        /*01bc*/ 	.word	0xffffffff


	//   ....[10]....
        /*01c0*/ 	.word	0xffffffff


	//   ....[11]....
        /*01c4*/ 	.word	0xffffffff


	//   ....[12]....
        /*01c8*/ 	.word	0xffffffff


	//   ....[13]....
        /*01cc*/ 	.word	0xffffffff


	//   ....[14]....
        /*01d0*/ 	.word	0xffffffff


	//   ....[15]....
        /*01d4*/ 	.word	0xffffffff


	//   ....[16]....
        /*01d8*/ 	.word	0xffffffff


	//   ....[17]....
        /*01dc*/ 	.word	0xffffffff


	//   ....[18]....
        /*01e0*/ 	.word	0xffffffff


	//   ....[19]....
        /*01e4*/ 	.word	0xffffffff


	//   ....[20]....
        /*01e8*/ 	.word	0xffffffff


	//   ....[21]....
        /*01ec*/ 	.word	0xffffffff


	//   ....[22]....
        /*01f0*/ 	.word	0xffffffff


	//   ....[23]....
        /*01f4*/ 	.word	0xffffffff


	//   ....[24]....
        /*01f8*/ 	.word	0xffffffff


	//   ....[25]....
        /*01fc*/ 	.word	0xffffffff


	//   ....[26]....
        /*0200*/ 	.word	0xffffffff


	//   ....[27]....
        /*0204*/ 	.word	0xffffffff


	//   ....[28]....
        /*0208*/ 	.word	0xffffffff


	//   ....[29]....
        /*020c*/ 	.word	0xffffffff


	//   ....[30]....
        /*0210*/ 	.word	0xffffffff


	//   ....[31]....
        /*0214*/ 	.word	0xffffffff


	//   ....[32]....
        /*0218*/ 	.word	0xffffffff


	//   ....[33]....
        /*021c*/ 	.word	0xffffffff


	//   ....[34]....
        /*0220*/ 	.word	0xffffffff


	//   ....[35]....
        /*0224*/ 	.word	0xffffffff


	//   ....[36]....
        /*0228*/ 	.word	0xffffffff


	//   ....[37]....
        /*022c*/ 	.word	0xffffffff


	//   ....[38]....
        /*0230*/ 	.word	0xffffffff


	//   ....[39]....
        /*0234*/ 	.word	0xffffffff


	//   ....[40]....
        /*0238*/ 	.word	0xffffffff


	//   ....[41]....
        /*023c*/ 	.word	0xffffffff


	//   ....[42]....
        /*0240*/ 	.word	0xffffffff


	//   ....[43]....
        /*0244*/ 	.word	0xffffffff


	//   ....[44]....
        /*0248*/ 	.word	0xffffffff


	//   ....[45]....
        /*024c*/ 	.word	0xffffffff


	//   ....[46]....
        /*0250*/ 	.word	0xffffffff


	//   ....[47]....
        /*0254*/ 	.word	0xffffffff


	//   ....[48]....
        /*0258*/ 	.word	0xffffffff


	//   ....[49]....
        /*025c*/ 	.word	0xffffffff


	//   ....[50]....
        /*0260*/ 	.word	0xffffffff


	//   ....[51]....
        /*0264*/ 	.word	0xffffffff


	//   ....[52]....
        /*0268*/ 	.word	0xffffffff


	//   ....[53]....
        /*026c*/ 	.word	0xffffffff


	//   ....[54]....
        /*0270*/ 	.word	0xffffffff


	//   ....[55]....
        /*0274*/ 	.word	0xffffffff


	//   ....[56]....
        /*0278*/ 	.word	0xffffffff


	//   ....[57]....
        /*027c*/ 	.word	0xffffffff


	//   ....[58]....
        /*0280*/ 	.word	0xffffffff


	//   ....[59]....
        /*0284*/ 	.word	0xffffffff


	//   ....[60]....
        /*0288*/ 	.word	0xffffffff


	//   ....[61]....
        /*028c*/ 	.word	0xffffffff


	//   ....[62]....
        /*0290*/ 	.word	0xffffffff


	//   ....[63]....
        /*0294*/ 	.word	0xffffffff


	//   ....[64]....
        /*0298*/ 	.word	0xffffffff


	//   ....[65]....
        /*029c*/ 	.word	0xffffffff


	//   ....[66]....
        /*02a0*/ 	.word	0xffffffff


	//   ....[67]....
        /*02a4*/ 	.word	0xffffffff


	//   ....[68]....
        /*02a8*/ 	.word	0xffffffff


	//   ....[69]....
        /*02ac*/ 	.word	0xffffffff


	//   ....[70]....
        /*02b0*/ 	.word	0xffffffff


	//   ....[71]....
        /*02b4*/ 	.word	0xffffffff


	//   ....[72]....
        /*02b8*/ 	.word	0xffffffff


	//   ....[73]....
        /*02bc*/ 	.word	0xffffffff


	//   ....[74]....
        /*02c0*/ 	.word	0xffffffff


	//   ....[75]....
        /*02c4*/ 	.word	0xffffffff


	//   ....[76]....
        /*02c8*/ 	.word	0xffffffff


	//   ....[77]....
        /*02cc*/ 	.word	0xffffffff


	//   ....[78]....
        /*02d0*/ 	.word	0xffffffff


	//   ....[79]....
        /*02d4*/ 	.word	0xffffffff


	//   ....[80]....
        /*02d8*/ 	.word	0xffffffff


	//   ....[81]....
        /*02dc*/ 	.word	0xffffffff


	//   ....[82]....
        /*02e0*/ 	.word	0xffffffff


	//   ....[83]....
        /*02e4*/ 	.word	0xffffffff


	//   ....[84]....
        /*02e8*/ 	.word	0xffffffff


	//   ....[85]....
        /*02ec*/ 	.word	0xffffffff


	//   ....[86]....
        /*02f0*/ 	.word	0xffffffff


	//   ....[87]....
        /*02f4*/ 	.word	0xffffffff


	//   ....[88]....
        /*02f8*/ 	.word	0xffffffff


	//   ....[89]....
        /*02fc*/ 	.word	0xffffffff


	//   ....[90]....
        /*0300*/ 	.word	0xffffffff


	//   ....[91]....
        /*0304*/ 	.word	0xffffffff


	//   ....[92]....
        /*0308*/ 	.word	0xffffffff


	//   ....[93]....
        /*030c*/ 	.word	0xffffffff


	//   ....[94]....
        /*0310*/ 	.word	0xffffffff


	//   ....[95]....
        /*0314*/ 	.word	0xffffffff


	//   ....[96]....
        /*0318*/ 	.word	0xffffffff


	//   ....[97]....
        /*031c*/ 	.word	0xffffffff


	//   ....[98]....
        /*0320*/ 	.word	0xffffffff


	//   ....[99]....
        /*0324*/ 	.word	0xffffffff


	//   ....[100]....
        /*0328*/ 	.word	0xffffffff


	//   ....[101]....
        /*032c*/ 	.word	0xffffffff


	//   ....[102]....
        /*0330*/ 	.word	0xffffffff


	//   ....[103]....
        /*0334*/ 	.word	0xffffffff


	//   ....[104]....
        /*0338*/ 	.word	0xffffffff


	//   ....[105]....
        /*033c*/ 	.word	0xffffffff


	//   ....[106]....
        /*0340*/ 	.word	0xffffffff


	//   ....[107]....
        /*0344*/ 	.word	0xffffffff


	//   ....[108]....
        /*0348*/ 	.word	0xffffffff


	//   ....[109]....
        /*034c*/ 	.word	0xffffffff


	//   ....[110]....
        /*0350*/ 	.word	0xffffffff


	//   ....[111]....
        /*0354*/ 	.word	0xffffffff


	//   ....[112]....
        /*0358*/ 	.word	0xffffffff


	//   ....[113]....
        /*035c*/ 	.word	0xffffffff


	//   ....[114]....
        /*0360*/ 	.word	0xffffffff


	//   ....[115]....
        /*0364*/ 	.word	0xffffffff


	//   ....[116]....
        /*0368*/ 	.word	0xffffffff


	//   ....[117]....
        /*036c*/ 	.word	0xffffffff


	//   ....[118]....
        /*0370*/ 	.word	0xffffffff


	//   ....[119]....
        /*0374*/ 	.word	0xffffffff


	//   ....[120]....
        /*0378*/ 	.word	0xffffffff


	//   ....[121]....
        /*037c*/ 	.word	0xffffffff


	//   ....[122]....
        /*0380*/ 	.word	0xffffffff


	//   ....[123]....
        /*0384*/ 	.word	0xffffffff


	//   ....[124]....
        /*0388*/ 	.word	0xffffffff


	//   ....[125]....
        /*038c*/ 	.word	0xffffffff


	//   ....[126]....
        /*0390*/ 	.word	0xffffffff


	//   ....[127]....
        /*0394*/ 	.word	0xffffffff


	//   ....[128]....
        /*0398*/ 	.word	0xffffffff


	//   ....[129]....
        /*039c*/ 	.word	0xffffffff


	//   ....[130]....
        /*03a0*/ 	.word	0xffffffff


	//   ....[131]....
        /*03a4*/ 	.word	0xffffffff


	//   ....[132]....
        /*03a8*/ 	.word	0xffffffff


	//   ....[133]....
        /*03ac*/ 	.word	0xffffffff


	//   ....[134]....
        /*03b0*/ 	.word	0xffffffff


	//   ....[135]....
        /*03b4*/ 	.word	0xffffffff


	//   ....[136]....
        /*03b8*/ 	.word	0xffffffff


	//   ....[137]....
        /*03bc*/ 	.word	0xffffffff


	//   ....[138]....
        /*03c0*/ 	.word	0xffffffff


	//   ....[139]....
        /*03c4*/ 	.word	0xffffffff


	//   ....[140]....
        /*03c8*/ 	.word	0xffffffff


	//   ....[141]....
        /*03cc*/ 	.word	0xffffffff


	//   ....[142]....
        /*03d0*/ 	.word	0xffffffff


	//   ....[143]....
        /*03d4*/ 	.word	0xffffffff


	//   ....[144]....
        /*03d8*/ 	.word	0xffffffff


	//   ....[145]....
        /*03dc*/ 	.word	0xffffffff


	//   ....[146]....
        /*03e0*/ 	.word	0xffffffff


	//   ....[147]....
        /*03e4*/ 	.word	0xffffffff


	//   ....[148]....
        /*03e8*/ 	.word	0xffffffff


	//   ....[149]....
        /*03ec*/ 	.word	0xffffffff


	//   ....[150]....
        /*03f0*/ 	.word	0xffffffff


	//   ....[151]....
        /*03f4*/ 	.word	0xffffffff


	//   ....[152]....
        /*03f8*/ 	.word	0xffffffff


	//   ....[153]....
        /*03fc*/ 	.word	0xffffffff


	//   ....[154]....
        /*0400*/ 	.word	0xffffffff


	//   ....[155]....
        /*0404*/ 	.word	0xffffffff


	//   ....[156]....
        /*0408*/ 	.word	0xffffffff


	//   ....[157]....
        /*040c*/ 	.word	0xffffffff


	//   ....[158]....
        /*0410*/ 	.word	0xffffffff


	//   ....[159]....
        /*0414*/ 	.word	0xffffffff


	//   ....[160]....
        /*0418*/ 	.word	0x0500000f


	//   ....[161]....
        /*041c*/ 	.word	0x0500000f


	//   ....[162]....
        /*0420*/ 	.word	0x0500000f


	//   ....[163]....
        /*0424*/ 	.word	0x0500000f


	//   ....[164]....
        /*0428*/ 	.word	0x0500000f


	//   ....[165]....
        /*042c*/ 	.word	0x0500000f


	//   ....[166]....
        /*0430*/ 	.word	0x0500000f


	//   ....[167]....
        /*0434*/ 	.word	0x0500000f


	//   ....[168]....
        /*0438*/ 	.word	0x0500000f


	//   ....[169]....
        /*043c*/ 	.word	0x0500000f


	//   ....[170]....
        /*0440*/ 	.word	0x0500000f


	//   ....[171]....
        /*0444*/ 	.word	0x0500000f


	//   ....[172]....
        /*0448*/ 	.word	0x0500000f


	//   ....[173]....
        /*044c*/ 	.word	0x0500000f


	//   ....[174]....
        /*0450*/ 	.word	0x0500000f


	//   ....[175]....
        /*0454*/ 	.word	0x0500000f


	//   ....[176]....
        /*0458*/ 	.word	0x0500000f


	//   ....[177]....
        /*045c*/ 	.word	0x0500000f


	//   ....[178]....
        /*0460*/ 	.word	0x0500000f


	//   ....[179]....
        /*0464*/ 	.word	0x0500000f


	//   ....[180]....
        /*0468*/ 	.word	0x0500000f


	//   ....[181]....
        /*046c*/ 	.word	0x0500000f


	//   ....[182]....
        /*0470*/ 	.word	0x0500000f


	//   ....[183]....
        /*0474*/ 	.word	0x0500000f


	//   ....[184]....
        /*0478*/ 	.word	0x0500000f


	//   ....[185]....
        /*047c*/ 	.word	0x0500000f


	//   ....[186]....
        /*0480*/ 	.word	0x0500000f


	//   ....[187]....
        /*0484*/ 	.word	0x0500000f


	//   ....[188]....
        /*0488*/ 	.word	0x0500000f


	//   ....[189]....
        /*048c*/ 	.word	0x0500000f


	//   ....[190]....
        /*0490*/ 	.word	0x0500000f


	//   ....[191]....
        /*0494*/ 	.word	0x0500000f


	//   ....[192]....
        /*0498*/ 	.word	0x0500000f


	//   ....[193]....
        /*049c*/ 	.word	0x0500000f


	//   ....[194]....
        /*04a0*/ 	.word	0x0500000f


	//   ....[195]....
        /*04a4*/ 	.word	0x0500000f


	//   ....[196]....
        /*04a8*/ 	.word	0x0500000f


	//   ....[197]....
        /*04ac*/ 	.word	0x0500000f


	//   ....[198]....
        /*04b0*/ 	.word	0x0500000f


	//   ....[199]....
        /*04b4*/ 	.word	0x0500000f


	//   ....[200]....
        /*04b8*/ 	.word	0x0500000f


	//   ....[201]....
        /*04bc*/ 	.word	0x0500000f


	//   ....[202]....
        /*04c0*/ 	.word	0x0500000f


	//   ....[203]....
        /*04c4*/ 	.word	0x0500000f


	//   ....[204]....
        /*04c8*/ 	.word	0x0500000f


	//   ....[205]....
        /*04cc*/ 	.word	0x0500000f


	//   ....[206]....
        /*04d0*/ 	.word	0x0500000f


	//   ....[207]....
        /*04d4*/ 	.word	0x0500000f


	//   ....[208]....
        /*04d8*/ 	.word	0x0500000f


	//   ....[209]....
        /*04dc*/ 	.word	0x0500000f


	//   ....[210]....
        /*04e0*/ 	.word	0x0500000f


	//   ....[211]....
        /*04e4*/ 	.word	0x0500000f


	//   ....[212]....
        /*04e8*/ 	.word	0x0500000f


	//   ....[213]....
        /*04ec*/ 	.word	0x0500000f


	//   ....[214]....
        /*04f0*/ 	.word	0x0500000f


	//   ....[215]....
        /*04f4*/ 	.word	0x0500000f


	//   ....[216]....
        /*04f8*/ 	.word	0x0500000f


	//   ....[217]....
        /*04fc*/ 	.word	0x0500000f


	//   ....[218]....
        /*0500*/ 	.word	0x0500000f


	//   ....[219]....
        /*0504*/ 	.word	0x0500000f


	//   ....[220]....
        /*0508*/ 	.word	0x0500000f


	//   ....[221]....
        /*050c*/ 	.word	0x0500000f


	//   ....[222]....
        /*0510*/ 	.word	0x0500000f


	//   ....[223]....
        /*0514*/ 	.word	0x0500000f


	//   ....[224]....
        /*0518*/ 	.word	0x0500000f


	//   ....[225]....
        /*051c*/ 	.word	0x0500000f


	//   ....[226]....
        /*0520*/ 	.word	0x0500000f


	//   ....[227]....
        /*0524*/ 	.word	0x0500000f


	//   ....[228]....
        /*0528*/ 	.word	0x0500000f


	//   ....[229]....
        /*052c*/ 	.word	0x0500000f


	//   ....[230]....
        /*0530*/ 	.word	0x0500000f


	//   ....[231]....
        /*0534*/ 	.word	0x0500000f


	//   ....[232]....
        /*0538*/ 	.word	0x0500000f


	//   ....[233]....
        /*053c*/ 	.word	0x0500000f


	//   ....[234]....
        /*0540*/ 	.word	0x0500000f


	//   ....[235]....
        /*0544*/ 	.word	0x0500000f


	//   ....[236]....
        /*0548*/ 	.word	0x0500000f


	//   ....[237]....
        /*054c*/ 	.word	0x0500000f


	//   ....[238]....
        /*0550*/ 	.word	0x0500000f


	//   ....[239]....
        /*0554*/ 	.word	0x0500000f


	//   ....[240]....
        /*0558*/ 	.word	0x0500000f


	//   ....[241]....
        /*055c*/ 	.word	0x0500000f


	//   ....[242]....
        /*0560*/ 	.word	0x0500000f


	//   ....[243]....
        /*0564*/ 	.word	0x0500000f


	//   ....[244]....
        /*0568*/ 	.word	0x0500000f


	//   ....[245]....
        /*056c*/ 	.word	0x0500000f


	//   ....[246]....
        /*0570*/ 	.word	0x0500000f


	//   ....[247]....
        /*0574*/ 	.word	0x0500000f


	//   ....[248]....
        /*0578*/ 	.word	0x0500000f


	//   ....[249]....
        /*057c*/ 	.word	0x0500000f


	//   ....[250]....
        /*0580*/ 	.word	0x0500000f


	//   ....[251]....
        /*0584*/ 	.word	0x0500000f


	//   ....[252]....
        /*0588*/ 	.word	0x0500000f


	//   ....[253]....
        /*058c*/ 	.word	0x0500000f


	//   ....[254]....
        /*0590*/ 	.word	0x0500000f


	//   ....[255]....
        /*0594*/ 	.word	0x0500000f


	//   ....[0]....
        /*0598*/ 	.word	0x0500000f


	//----- nvinfo : EIATTR_COOP_GROUP_INSTR_OFFSETS
	.align		4
.L_85:
        /*059c*/ 	.byte	0x04, 0x28
        /*059e*/ 	.short	(.L_87 - .L_86)


	//   ....[0]....
.L_86:
        /*05a0*/ 	.word	0x00000080


	//   ....[1]....
        /*05a4*/ 	.word	0x00000090


	//   ....[2]....
        /*05a8*/ 	.word	0x000002d0


	//   ....[3]....
        /*05ac*/ 	.word	0x00000430


	//   ....[4]....
        /*05b0*/ 	.word	0x00000550


	//   ....[5]....
        /*05b4*/ 	.word	0x000006b0


	//   ....[6]....
        /*05b8*/ 	.word	0x00000ce0


	//   ....[7]....
        /*05bc*/ 	.word	0x000031b0


	//   ....[8]....
        /*05c0*/ 	.word	0x000031f0


	//   ....[9]....
        /*05c4*/ 	.word	0x00003860


	//   ....[10]....
        /*05c8*/ 	.word	0x000038d0


	//   ....[11]....
        /*05cc*/ 	.word	0x00006840


	//   ....[12]....
        /*05d0*/ 	.word	0x00006870


	//   ....[13]....
        /*05d4*/ 	.word	0x000068a0


	//   ....[14]....
        /*05d8*/ 	.word	0x000068b0


	//   ....[15]....
        /*05dc*/ 	.word	0x00008390


	//   ....[16]....
        /*05e0*/ 	.word	0x000083a0


	//   ....[17]....
        /*05e4*/ 	.word	0x00008420


	//   ....[18]....
        /*05e8*/ 	.word	0x00008430


	//   ....[19]....
        /*05ec*/ 	.word	0x000095b0


	//   ....[20]....
        /*05f0*/ 	.word	0x000095f0


	//   ....[21]....
        /*05f4*/ 	.word	0x00009630


	//   ....[22]....
        /*05f8*/ 	.word	0x00009670


	//   ....[23]....
        /*05fc*/ 	.word	0x000096b0


	//   ....[24]....
        /*0600*/ 	.word	0x000096e0


	//   ....[25]....
        /*0604*/ 	.word	0x00009710


	//   ....[26]....
        /*0608*/ 	.word	0x00009740


	//   ....[27]....
        /*060c*/ 	.word	0x00009770


	//   ....[28]....
        /*0610*/ 	.word	0x000097a0


	//   ....[29]....
        /*0614*/ 	.word	0x00009840


	//   ....[30]....
        /*0618*/ 	.word	0x00009870


	//   ....[31]....
        /*061c*/ 	.word	0x00009890


	//   ....[32]....
        /*0620*/ 	.word	0x000098a0


	//   ....[33]....
        /*0624*/ 	.word	0x000098b0


	//   ....[34]....
        /*0628*/ 	.word	0x000098c0


	//   ....[35]....
        /*062c*/ 	.word	0x000098d0


	//   ....[36]....
        /*0630*/ 	.word	0x00009900


	//   ....[37]....
        /*0634*/ 	.word	0x00009930


	//   ....[38]....
        /*0638*/ 	.word	0x00009940


	//   ....[39]....
        /*063c*/ 	.word	0x00009950


	//   ....[40]....
        /*0640*/ 	.word	0x00009960


	//   ....[41]....
        /*0644*/ 	.word	0x00009970


	//   ....[42]....
        /*0648*/ 	.word	0x00009990


	//   ....[43]....
        /*064c*/ 	.word	0x000099a0


	//   ....[44]....
        /*0650*/ 	.word	0x000099b0


	//   ....[45]....
        /*0654*/ 	.word	0x000099c0


	//   ....[46]....
        /*0658*/ 	.word	0x000099d0


	//   ....[47]....
        /*065c*/ 	.word	0x000099e0


	//   ....[48]....
        /*0660*/ 	.word	0x000099f0


	//   ....[49]....
        /*0664*/ 	.word	0x00009a00


	//   ....[50]....
        /*0668*/ 	.word	0x00009a10


	//   ....[51]....
        /*066c*/ 	.word	0x00009b60


	//   ....[52]....
        /*0670*/ 	.word	0x00009b90


	//   ....[53]....
        /*0674*/ 	.word	0x00009c70


	//   ....[54]....
        /*0678*/ 	.word	0x00009ca0


	//   ....[55]....
        /*067c*/ 	.word	0x0000a0a0


	//   ....[56]....
        /*0680*/ 	.word	0x0000a0e0


	//   ....[57]....
        /*0684*/ 	.word	0x0000a1b0


	//   ....[58]....
        /*0688*/ 	.word	0x0000a1d0


	//   ....[59]....
        /*068c*/ 	.word	0x0000a280


	//   ....[60]....
        /*0690*/ 	.word	0x0000a2a0


	//   ....[61]....
        /*0694*/ 	.word	0x0000a360


	//   ....[62]....
        /*0698*/ 	.word	0x0000a3a0


	//   ....[63]....
        /*069c*/ 	.word	0x0000bc10


	//   ....[64]....
        /*06a0*/ 	.word	0x0000bc40


	//   ....[65]....
        /*06a4*/ 	.word	0x0000bc50


	//   ....[66]....
        /*06a8*/ 	.word	0x0000bc60


	//   ....[67]....
        /*06ac*/ 	.word	0x0000bc80


	//   ....[68]....
        /*06b0*/ 	.word	0x0000bca0


	//   ....[69]....
        /*06b4*/ 	.word	0x0000bcd0


	//   ....[70]....
        /*06b8*/ 	.word	0x0000bce0


	//   ....[71]....
        /*06bc*/ 	.word	0x0000bd10


	//   ....[72]....
        /*06c0*/ 	.word	0x0000bd30


	//   ....[73]....
        /*06c4*/ 	.word	0x0000bd60


	//   ....[74]....
        /*06c8*/ 	.word	0x0000bd90


	//   ....[75]....
        /*06cc*/ 	.word	0x0000be00


	//   ....[76]....
        /*06d0*/ 	.word	0x0000be30


	//   ....[77]....
        /*06d4*/ 	.word	0x0000be50


	//   ....[78]....
        /*06d8*/ 	.word	0x0000be70


	//   ....[79]....
        /*06dc*/ 	.word	0x0000bef0


	//   ....[80]....
        /*06e0*/ 	.word	0x0000bf40


	//   ....[81]....
        /*06e4*/ 	.word	0x0000bf50


	//   ....[82]....
        /*06e8*/ 	.word	0x0000bf90


	//   ....[83]....
        /*06ec*/ 	.word	0x0000c3f0


	//   ....[84]....
        /*06f0*/ 	.word	0x0000c420


	//   ....[85]....
        /*06f4*/ 	.word	0x0000c450


	//   ....[86]....
        /*06f8*/ 	.word	0x0000c480


	//   ....[87]....
        /*06fc*/ 	.word	0x0000c4a0


	//   ....[88]....
        /*0700*/ 	.word	0x0000c4c0


	//   ....[89]....
        /*0704*/ 	.word	0x0000c4e0


	//   ....[90]....
        /*0708*/ 	.word	0x0000c4f0


	//   ....[91]....
        /*070c*/ 	.word	0x0000c510


	//   ....[92]....
        /*0710*/ 	.word	0x0000c520


	//   ....[93]....
        /*0714*/ 	.word	0x0000c540


	//   ....[94]....
        /*0718*/ 	.word	0x0000c560


	//   ....[95]....
        /*071c*/ 	.word	0x0000c580


	//   ....[96]....
        /*0720*/ 	.word	0x0000c5b0


	//   ....[97]....
        /*0724*/ 	.word	0x0000c5f0


	//   ....[98]....
        /*0728*/ 	.word	0x0000c6d0


	//   ....[99]....
        /*072c*/ 	.word	0x0000c720


	//   ....[100]....
        /*0730*/ 	.word	0x0000c750


	//   ....[101]....
        /*0734*/ 	.word	0x0000c760


	//   ....[102]....
        /*0738*/ 	.word	0x0000c810


	//   ....[103]....
        /*073c*/ 	.word	0x0000cf40


	//   ....[104]....
        /*0740*/ 	.word	0x0000cf60


	//   ....[105]....
        /*0744*/ 	.word	0x0000cf80


	//   ....[106]....
        /*0748*/ 	.word	0x0000cfd0


	//   ....[107]....
        /*074c*/ 	.word	0x0000d020


	//   ....[108]....
        /*0750*/ 	.word	0x0000d040


	//   ....[109]....
        /*0754*/ 	.word	0x0000d090


	//   ....[110]....
        /*0758*/ 	.word	0x0000d0b0


	//   ....[111]....
        /*075c*/ 	.word	0x0000d100


	//   ....[112]....
        /*0760*/ 	.word	0x0000d120


	//   ....[113]....
        /*0764*/ 	.word	0x0000d170


	//   ....[114]....
        /*0768*/ 	.word	0x0000d190


	//   ....[115]....
        /*076c*/ 	.word	0x0000d1e0


	//   ....[116]....
        /*0770*/ 	.word	0x0000d200


	//   ....[117]....
        /*0774*/ 	.word	0x0000d240


	//   ....[118]....
        /*0778*/ 	.word	0x0000d260


	//   ....[119]....
        /*077c*/ 	.word	0x0000db00


	//   ....[120]....
        /*0780*/ 	.word	0x0000db10


	//   ....[121]....
        /*0784*/ 	.word	0x0000db20


	//   ....[122]....
        /*0788*/ 	.word	0x0000db30


	//   ....[123]....
        /*078c*/ 	.word	0x0000db40


	//   ....[124]....
        /*0790*/ 	.word	0x0000db50


	//   ....[125]....
        /*0794*/ 	.word	0x0000db60


	//   ....[126]....
        /*0798*/ 	.word	0x0000db80


	//   ....[127]....
        /*079c*/ 	.word	0x0000dba0


	//   ....[128]....
        /*07a0*/ 	.word	0x0000dbc0


	//   ....[129]....
        /*07a4*/ 	.word	0x0000dbe0


	//   ....[130]....
        /*07a8*/ 	.word	0x0000dc40


	//   ....[131]....
        /*07ac*/ 	.word	0x0000dc70


	//   ....[132]....
        /*07b0*/ 	.word	0x0000dc80


	//   ....[133]....
        /*07b4*/ 	.word	0x0000dca0


	//   ....[134]....
        /*07b8*/ 	.word	0x0000dcb0


	//   ....[135]....
        /*07bc*/ 	.word	0x0000dd60


	//   ....[136]....
        /*07c0*/ 	.word	0x0000dd70


	//   ....[137]....
        /*07c4*/ 	.word	0x0000dda0


	//   ....[138]....
        /*07c8*/ 	.word	0x0000de10


	//   ....[139]....
        /*07cc*/ 	.word	0x0000e220


	//   ....[140]....
        /*07d0*/ 	.word	0x0000e230


	//   ....[141]....
        /*07d4*/ 	.word	0x0000e240


	//   ....[142]....
        /*07d8*/ 	.word	0x0000e250


	//   ....[143]....
        /*07dc*/ 	.word	0x0000e260


	//   ....[144]....
        /*07e0*/ 	.word	0x0000e270


	//   ....[145]....
        /*07e4*/ 	.word	0x0000e290


	//   ....[146]....
        /*07e8*/ 	.word	0x0000e2b0


	//   ....[147]....
        /*07ec*/ 	.word	0x0000e2d0


	//   ....[148]....
        /*07f0*/ 	.word	0x0000e300


	//   ....[149]....
        /*07f4*/ 	.word	0x0000e330


	//   ....[150]....
        /*07f8*/ 	.word	0x0000e360


	//   ....[151]....
        /*07fc*/ 	.word	0x0000e390


	//   ....[152]....
        /*0800*/ 	.word	0x0000e3c0


	//   ....[153]....
        /*0804*/ 	.word	0x0000e400


	//   ....[154]....
        /*0808*/ 	.word	0x0000e410


	//   ....[155]....
        /*080c*/ 	.word	0x0000e420


	//   ....[156]....
        /*0810*/ 	.word	0x0000e440


	//   ....[157]....
        /*0814*/ 	.word	0x0000e4a0


	//   ....[158]....
        /*0818*/ 	.word	0x0000e4d0


	//   ....[159]....
        /*081c*/ 	.word	0x0000f530


	//   ....[160]....
        /*0820*/ 	.word	0x0000fa80


	//   ....[161]....
        /*0824*/ 	.word	0x0000fb60


	//   ....[162]....
        /*0828*/ 	.word	0x0000fc20


	//   ....[163]....
        /*082c*/ 	.word	0x0000fc80


	//   ....[164]....
        /*0830*/ 	.word	0x0000fd40


	//   ....[165]....
        /*0834*/ 	.word	0x0000fda0


	//   ....[166]....
        /*0838*/ 	.word	0x0000fe60


	//   ....[167]....
        /*083c*/ 	.word	0x0000fec0


	//   ....[168]....
        /*0840*/ 	.word	0x0000ff80


	//   ....[169]....
        /*0844*/ 	.word	0x0000ffe0


	//   ....[170]....
        /*0848*/ 	.word	0x000100a0


	//   ....[171]....
        /*084c*/ 	.word	0x00010100


	//   ....[172]....
        /*0850*/ 	.word	0x000101c0


	//   ....[173]....
        /*0854*/ 	.word	0x00010220


	//   ....[174]....
        /*0858*/ 	.word	0x000102e0


	//   ....[175]....
        /*085c*/ 	.word	0x00010340


	//   ....[176]....
        /*0860*/ 	.word	0x000103f0


	//   ....[177]....
        /*0864*/ 	.word	0x00010450


	//   ....[178]....
        /*0868*/ 	.word	0x00010500


	//   ....[179]....
        /*086c*/ 	.word	0x00010560


	//   ....[180]....
        /*0870*/ 	.word	0x00010610


	//   ....[181]....
        /*0874*/ 	.word	0x000106f0


	//   ....[182]....
        /*0878*/ 	.word	0x000107a0


	//   ....[183]....
        /*087c*/ 	.word	0x00010800


	//   ....[184]....
        /*0880*/ 	.word	0x000108a0


	//   ....[185]....
        /*0884*/ 	.word	0x00010950


	//   ....[186]....
        /*0888*/ 	.word	0x00010a20


	//   ....[187]....
        /*088c*/ 	.word	0x00010b00


	//   ....[188]....
        /*0890*/ 	.word	0x00010b50


	//   ....[189]....
        /*0894*/ 	.word	0x00010bb0


	//   ....[190]....
        /*0898*/ 	.word	0x00010c80


	//   ....[191]....
        /*089c*/ 	.word	0x00010d70


	//   ....[192]....
        /*08a0*/ 	.word	0x00010dc0


	//   ....[193]....
        /*08a4*/ 	.word	0x00010e60


	//   ....[194]....
        /*08a8*/ 	.word	0x00010f10


	//   ....[195]....
        /*08ac*/ 	.word	0x00010f70


	//   ....[196]....
        /*08b0*/ 	.word	0x00011040


	//   ....[197]....
        /*08b4*/ 	.word	0x000110a0


	//   ....[198]....
        /*08b8*/ 	.word	0x00011180


	//   ....[199]....
        /*08bc*/ 	.word	0x00011260


	//   ....[200]....
        /*08c0*/ 	.word	0x000112b0


	//   ....[201]....
        /*08c4*/ 	.word	0x00011360


	//   ....[202]....
        /*08c8*/ 	.word	0x000113b0


	//   ....[203]....
        /*08cc*/ 	.word	0x00011430


	//   ....[204]....
        /*08d0*/ 	.word	0x000114d0


	//   ....[205]....
        /*08d4*/ 	.word	0x00011530


	//   ....[206]....
        /*08d8*/ 	.word	0x000115f0


	//   ....[207]....
        /*08dc*/ 	.word	0x00011650


	//   ....[208]....
        /*08e0*/ 	.word	0x00011710


	//   ....[209]....
        /*08e4*/ 	.word	0x00011770


	//   ....[210]....
        /*08e8*/ 	.word	0x00011830


	//   ....[211]....
        /*08ec*/ 	.word	0x00011890


	//   ....[212]....
        /*08f0*/ 	.word	0x00011950


	//   ....[213]....
        /*08f4*/ 	.word	0x000119b0


	//   ....[214]....
        /*08f8*/ 	.word	0x00011a70


	//   ....[215]....
        /*08fc*/ 	.word	0x00011ad0


	//   ....[216]....
        /*0900*/ 	.word	0x00011b70


	//   ....[217]....
        /*0904*/ 	.word	0x00011cb0


	//   ....[218]....
        /*0908*/ 	.word	0x00011d50


	//   ....[219]....
        /*090c*/ 	.word	0x00011dd0


	//   ....[220]....
        /*0910*/ 	.word	0x00011e80


	//   ....[221]....
        /*0914*/ 	.word	0x00011ee0


	//   ....[222]....
        /*0918*/ 	.word	0x00011f90


	//   ....[223]....
        /*091c*/ 	.word	0x00011ff0


	//   ....[224]....
        /*0920*/ 	.word	0x000120a0


	//   ....[225]....
        /*0924*/ 	.word	0x00012100


	//   ....[226]....
        /*0928*/ 	.word	0x000121b0


	//   ....[227]....
        /*092c*/ 	.word	0x00012210


	//   ....[228]....
        /*0930*/ 	.word	0x000122c0


	//   ....[229]....
        /*0934*/ 	.word	0x00012320


	//   ....[230]....
        /*0938*/ 	.word	0x000123d0


	//   ....[231]....
        /*093c*/ 	.word	0x00012430


	//   ....[232]....
        /*0940*/ 	.word	0x000124e0


	//   ....[233]....
        /*0944*/ 	.word	0x00012540


	//   ....[234]....
        /*0948*/ 	.word	0x000125f0


	//   ....[235]....
        /*094c*/ 	.word	0x00012650


	//   ....[236]....
        /*0950*/ 	.word	0x00012700


	//   ....[237]....
        /*0954*/ 	.word	0x000127f0


	//   ....[238]....
        /*0958*/ 	.word	0x00012880


	//   ....[239]....
        /*095c*/ 	.word	0x00012900


	//   ....[240]....
        /*0960*/ 	.word	0x00012990


	//   ....[241]....
        /*0964*/ 	.word	0x000129f0


	//   ....[242]....
        /*0968*/ 	.word	0x00012a90


	//   ....[243]....
        /*096c*/ 	.word	0x00012af0


	//   ....[244]....
        /*0970*/ 	.word	0x00012b90


	//   ....[245]....
        /*0974*/ 	.word	0x00012bf0


	//   ....[246]....
        /*0978*/ 	.word	0x00012c90


	//   ....[247]....
        /*097c*/ 	.word	0x00012cf0


	//   ....[248]....
        /*0980*/ 	.word	0x00012da0


	//   ....[249]....
        /*0984*/ 	.word	0x00012e00


	//   ....[250]....
        /*0988*/ 	.word	0x00012eb0


	//   ....[251]....
        /*098c*/ 	.word	0x00012f10


	//   ....[252]....
        /*0990*/ 	.word	0x00012fb0


	//   ....[253]....
        /*0994*/ 	.word	0x00013010


	//   ....[254]....
        /*0998*/ 	.word	0x000130c0


	//   ....[255]....
        /*099c*/ 	.word	0x00013120


	//   ....[0]....
        /*09a0*/ 	.word	0x000131d0


	//----- nvinfo : EIATTR_REG_RECONFIG
	.align		4
.L_87:
        /*09a4*/ 	.byte	0x01, 0x54
	.zero		2


	//----- nvinfo : EIATTR_SYSCALL_OFFSETS
	.align		4
        /*09a8*/ 	.byte	0x04, 0x46
        /*09aa*/ 	.short	(.L_89 - .L_88)


	//   ....[0]....
.L_88:
        /*09ac*/ 	.word	0x00001040


	//   ....[1]....
        /*09b0*/ 	.word	0x0000b0b0


	//   ....[2]....
        /*09b4*/ 	.word	0x0000b210


	//   ....[3]....
        /*09b8*/ 	.word	0x0000b350


	//   ....[4]....
        /*09bc*/ 	.word	0x0000b470


	//   ....[5]....
        /*09c0*/ 	.word	0x0000cb90


	//----- nvinfo : EIATTR_MBARRIER_INSTR_OFFSETS
	.align		4
.L_89:
        /*09c4*/ 	.byte	0x04, 0x39
        /*09c6*/ 	.short	(.L_91 - .L_90)


	//   ....[0]....
.L_90:
        /*09c8*/ 	.word	0x00000180
        /*09cc*/ 	.word	0x000000ff
        /*09d0*/ 	.word	0x00022800
        /*09d4*/ 	.short	0x0100
        /*09d6*/ 	.byte	0x08
	.zero		1


	//   ....[1]....
        /*09d8*/ 	.word	0x00000190
        /*09dc*/ 	.word	0x000000ff
        /*09e0*/ 	.word	0x00022820
        /*09e4*/ 	.short	0x0100
        /*09e6*/ 	.byte	0x08
	.zero		1


	//   ....[2]....
        /*09e8*/ 	.word	0x00000280
        /*09ec*/ 	.word	0x000000ff
        /*09f0*/ 	.word	0x00022830
        /*09f4*/ 	.short	0x0100
        /*09f6*/ 	.byte	0x08
	.zero		1


	//   ....[3]....
        /*09f8*/ 	.word	0x00000290
        /*09fc*/ 	.word	0x000000ff
        /*0a00*/ 	.word	0x00022840
        /*0a04*/ 	.short	0x0100
        /*0a06*/ 	.byte	0x08
	.zero		1


	//   ....[4]....
        /*0a08*/ 	.word	0x000002a0
        /*0a0c*/ 	.word	0x000000ff
        /*0a10*/ 	.word	0x00022838
        /*0a14*/ 	.short	0x0100
        /*0a16*/ 	.byte	0x08
	.zero		1


	//   ....[5]....
        /*0a18*/ 	.word	0x000002b0
        /*0a1c*/ 	.word	0x000000ff
        /*0a20*/ 	.word	0x00022848
        /*0a24*/ 	.short	0x0100
        /*0a26*/ 	.byte	0x08
	.zero		1


	//   ....[6]....
        /*0a28*/ 	.word	0x000003e0
        /*0a2c*/ 	.word	0x000000ff
        /*0a30*/ 	.word	0x00022850
        /*0a34*/ 	.short	0x0100
        /*0a36*/ 	.byte	0x08
	.zero		1


	//   ....[7]....
        /*0a38*/ 	.word	0x000003f0
        /*0a3c*/ 	.word	0x000000ff
        /*0a40*/ 	.word	0x00022860
        /*0a44*/ 	.short	0x0100
        /*0a46*/ 	.byte	0x08
	.zero		1


	//   ....[8]....
        /*0a48*/ 	.word	0x00000400
        /*0a4c*/ 	.word	0x000000ff
        /*0a50*/ 	.word	0x00022858
        /*0a54*/ 	.short	0x0100
        /*0a56*/ 	.byte	0x08
	.zero		1


	//   ....[9]....
        /*0a58*/ 	.word	0x00000410
        /*0a5c*/ 	.word	0x000000ff
        /*0a60*/ 	.word	0x00022868
        /*0a64*/ 	.short	0x0100
        /*0a66*/ 	.byte	0x08
	.zero		1


	//   ....[10]....
        /*0a68*/ 	.word	0x00000500
        /*0a6c*/ 	.word	0x000000ff
        /*0a70*/ 	.word	0x00022870
        /*0a74*/ 	.short	0x0100
        /*0a76*/ 	.byte	0x06
	.zero		1


	//   ....[11]....
        /*0a78*/ 	.word	0x00000510
        /*0a7c*/ 	.word	0x000000ff
        /*0a80*/ 	.word	0x00022880
        /*0a84*/ 	.short	0x0100
        /*0a86*/ 	.byte	0x06
	.zero		1


	//   ....[12]....
        /*0a88*/ 	.word	0x00000520
        /*0a8c*/ 	.word	0x000000ff
        /*0a90*/ 	.word	0x00022878
        /*0a94*/ 	.short	0x0100
        /*0a96*/ 	.byte	0x06
	.zero		1


	//   ....[13]....
        /*0a98*/ 	.word	0x00000530
        /*0a9c*/ 	.word	0x000000ff
        /*0aa0*/ 	.word	0x00022888
        /*0aa4*/ 	.short	0x0100
        /*0aa6*/ 	.byte	0x06
	.zero		1


	//   ....[14]....
        /*0aa8*/ 	.word	0x00000660
        /*0aac*/ 	.word	0x000000ff
        /*0ab0*/ 	.word	0x00022890
        /*0ab4*/ 	.short	0x0100
        /*0ab6*/ 	.byte	0x08
	.zero		1


	//   ....[15]....
        /*0ab8*/ 	.word	0x00000670
        /*0abc*/ 	.word	0x000000ff
        /*0ac0*/ 	.word	0x000228a0
        /*0ac4*/ 	.short	0x0100
        /*0ac6*/ 	.byte	0x08
	.zero		1


	//   ....[16]....
        /*0ac8*/ 	.word	0x00000680
        /*0acc*/ 	.word	0x000000ff
        /*0ad0*/ 	.word	0x00022898
        /*0ad4*/ 	.short	0x0100
        /*0ad6*/ 	.byte	0x08
	.zero		1


	//   ....[17]....
        /*0ad8*/ 	.word	0x00000690
        /*0adc*/ 	.word	0x000000ff
        /*0ae0*/ 	.word	0x000228a8
        /*0ae4*/ 	.short	0x0100
        /*0ae6*/ 	.byte	0x08
	.zero		1


	//   ....[18]....
        /*0ae8*/ 	.word	0x000007e0
        /*0aec*/ 	.word	0x000000ff
        /*0af0*/ 	.word	0x000228b0
        /*0af4*/ 	.short	0x0100
        /*0af6*/ 	.byte	0x08
	.zero		1


	//   ....[19]....
        /*0af8*/ 	.word	0x000007f0
        /*0afc*/ 	.word	0x000000ff
        /*0b00*/ 	.word	0x000228c0
        /*0b04*/ 	.short	0x0100
        /*0b06*/ 	.byte	0x08
	.zero		1


	//   ....[20]....
        /*0b08*/ 	.word	0x00000800
        /*0b0c*/ 	.word	0x000000ff
        /*0b10*/ 	.word	0x000228b8
        /*0b14*/ 	.short	0x0100
        /*0b16*/ 	.byte	0x08
	.zero		1


	//   ....[21]....
        /*0b18*/ 	.word	0x00000810
        /*0b1c*/ 	.word	0x000000ff
        /*0b20*/ 	.word	0x000228c8
        /*0b24*/ 	.short	0x0100
        /*0b26*/ 	.byte	0x08
	.zero		1


	//   ....[22]....
        /*0b28*/ 	.word	0x000013d0
        /*0b2c*/ 	.word	0x000000ff
        /*0b30*/ 	.word	0x00022800
        /*0b34*/ 	.short	0x010a
        /*0b36*/ 	.byte	0x29
	.zero		1


	//   ....[23]....
        /*0b38*/ 	.word	0x00001470
        /*0b3c*/ 	.word	0x00000004
        /*0b40*/ 	.word	0x00022830
        /*0b44*/ 	.short	0x010a
        /*0b46*/ 	.byte	0x3f
	.zero		1


	//   ....[24]....
        /*0b48*/ 	.word	0x000014b0
        /*0b4c*/ 	.word	0x00000004
        /*0b50*/ 	.word	0x00022830
        /*0b54*/ 	.short	0x010a
        /*0b56*/ 	.byte	0x3f
	.zero		1


	//   ....[25]....
        /*0b58*/ 	.word	0x000028a0
        /*0b5c*/ 	.word	0x000000ff
        /*0b60*/ 	.word	0x00000000
        /*0b64*/ 	.short	0x0101
        /*0b66*/ 	.byte	0x06
	.zero		1


	//   ....[26]....
        /*0b68*/ 	.word	0x00004de0
        /*0b6c*/ 	.word	0x000000ff
        /*0b70*/ 	.word	0x00022830
        /*0b74*/ 	.short	0x010a
        /*0b76*/ 	.byte	0x06
	.zero		1


	//   ....[27]....
        /*0b78*/ 	.word	0x00004e20
        /*0b7c*/ 	.word	0x000000ff
        /*0b80*/ 	.word	0x00022830
        /*0b84*/ 	.short	0x010a
        /*0b86*/ 	.byte	0x06
	.zero		1


	//   ....[28]....
        /*0b88*/ 	.word	0x00005690
        /*0b8c*/ 	.word	0x000000ff
        /*0b90*/ 	.word	0x00022850
        /*0b94*/ 	.short	0x010a
        /*0b96*/ 	.byte	0x06
	.zero		1


	//   ....[29]....
        /*0b98*/ 	.word	0x000056d0
        /*0b9c*/ 	.word	0x000000ff
        /*0ba0*/ 	.word	0x00022850
        /*0ba4*/ 	.short	0x010a
        /*0ba6*/ 	.byte	0x06
	.zero		1


	//   ....[30]....
        /*0ba8*/ 	.word	0x00006000
        /*0bac*/ 	.word	0x000000ff
        /*0bb0*/ 	.word	0x00000000
        /*0bb4*/ 	.short	0x0101
        /*0bb6*/ 	.byte	0x06
	.zero		1


	//   ....[31]....
        /*0bb8*/ 	.word	0x000079a0
        /*0bbc*/ 	.word	0x000000ff
        /*0bc0*/ 	.word	0x00000000
        /*0bc4*/ 	.short	0x0101
        /*0bc6*/ 	.byte	0x06
	.zero		1


	//   ....[32]....
        /*0bc8*/ 	.word	0x00008050
        /*0bcc*/ 	.word	0x000000ff
        /*0bd0*/ 	.word	0x00022850
        /*0bd4*/ 	.short	0x010a
        /*0bd6*/ 	.byte	0x04
	.zero		1


	//   ....[33]....
        /*0bd8*/ 	.word	0x00008090
        /*0bdc*/ 	.word	0x000000ff
        /*0be0*/ 	.word	0x00022850
        /*0be4*/ 	.short	0x010a
        /*0be6*/ 	.byte	0x04
	.zero		1


	//   ....[34]....
        /*0be8*/ 	.word	0x00008db0
        /*0bec*/ 	.word	0x000000ff
        /*0bf0*/ 	.word	0x00000000
        /*0bf4*/ 	.short	0x0101
        /*0bf6*/ 	.byte	0x04
	.zero		1


	//   ....[35]....
        /*0bf8*/ 	.word	0x0000a0c0
        /*0bfc*/ 	.word	0x000000ff
        /*0c00*/ 	.word	0x00000000
        /*0c04*/ 	.short	0x0101
        /*0c06*/ 	.byte	0x29
	.zero		1


	//   ....[36]....
        /*0c08*/ 	.word	0x0000b970
        /*0c0c*/ 	.word	0x00000000
        /*0c10*/ 	.word	0x00022880
        /*0c14*/ 	.short	0x010a
        /*0c16*/ 	.byte	0x3f
	.zero		1


	//   ....[37]....
        /*0c18*/ 	.word	0x0000c080
        /*0c1c*/ 	.word	0x00000000
        /*0c20*/ 	.word	0x00022870
        /*0c24*/ 	.short	0x0107
        /*0c26*/ 	.byte	0x3f
	.zero		1


	//   ....[38]....
        /*0c28*/ 	.word	0x0000c140
        /*0c2c*/ 	.word	0x00000000
        /*0c30*/ 	.word	0x00022870
        /*0c34*/ 	.short	0x0101
        /*0c36*/ 	.byte	0x3f
	.zero		1


	//   ....[39]....
        /*0c38*/ 	.word	0x0000c170
        /*0c3c*/ 	.word	0x00000000
        /*0c40*/ 	.word	0x00022840
        /*0c44*/ 	.short	0x010a
        /*0c46*/ 	.byte	0x3f
	.zero		1


	//   ....[40]....
        /*0c48*/ 	.word	0x0000c970
        /*0c4c*/ 	.word	0x00000000
        /*0c50*/ 	.word	0x00022830
        /*0c54*/ 	.short	0x0107
        /*0c56*/ 	.byte	0x3f
	.zero		1


	//   ....[41]....
        /*0c58*/ 	.word	0x0000ca30
        /*0c5c*/ 	.word	0x00000000
        /*0c60*/ 	.word	0x00022830
        /*0c64*/ 	.short	0x0101
        /*0c66*/ 	.byte	0x3f
	.zero		1


	//   ....[42]....
        /*0c68*/ 	.word	0x0000d300
        /*0c6c*/ 	.word	0x000000ff
        /*0c70*/ 	.word	0x00022800
        /*0c74*/ 	.short	0x0107
        /*0c76*/ 	.byte	0x2a
	.zero		1


	//   ....[43]....
        /*0c78*/ 	.word	0x0000d350
        /*0c7c*/ 	.word	0x000000ff
        /*0c80*/ 	.word	0x00022800
        /*0c84*/ 	.short	0x0101
        /*0c86*/ 	.byte	0x2a
	.zero		1


	//   ....[44]....
        /*0c88*/ 	.word	0x0000d390
        /*0c8c*/ 	.word	0x000000ff
        /*0c90*/ 	.word	0x00022820
        /*0c94*/ 	.short	0x010a
        /*0c96*/ 	.byte	0x2a
	.zero		1


	//   ....[45]....
        /*0c98*/ 	.word	0x0000d880
        /*0c9c*/ 	.word	0x00000000
        /*0ca0*/ 	.word	0x00022880
        /*0ca4*/ 	.short	0x010a
        /*0ca6*/ 	.byte	0x3f
	.zero		1


	//   ....[46]....
        /*0ca8*/ 	.word	0x0000dec0
        /*0cac*/ 	.word	0x00000000
        /*0cb0*/ 	.word	0x00022870
        /*0cb4*/ 	.short	0x0107
        /*0cb6*/ 	.byte	0x3f
	.zero		1


	//   ....[47]....
        /*0cb8*/ 	.word	0x0000df80
        /*0cbc*/ 	.word	0x00000000
        /*0cc0*/ 	.word	0x00022870
        /*0cc4*/ 	.short	0x0101
        /*0cc6*/ 	.byte	0x3f
	.zero		1


	//   ....[48]....
        /*0cc8*/ 	.word	0x0000dfb0
        /*0ccc*/ 	.word	0x00000000
        /*0cd0*/ 	.word	0x00022840
        /*0cd4*/ 	.short	0x010a
        /*0cd6*/ 	.byte	0x3f
	.zero		1


	//   ....[49]....
        /*0cd8*/ 	.word	0x0000e580
        /*0cdc*/ 	.word	0x00000000
        /*0ce0*/ 	.word	0x00022830
        /*0ce4*/ 	.short	0x0107
        /*0ce6*/ 	.byte	0x3f
	.zero		1


	//   ....[50]....
        /*0ce8*/ 	.word	0x0000e640
        /*0cec*/ 	.word	0x00000000
        /*0cf0*/ 	.word	0x00022830
        /*0cf4*/ 	.short	0x0101
        /*0cf6*/ 	.byte	0x3f
	.zero		1


	//   ....[51]....
        /*0cf8*/ 	.word	0x0000e6d0
        /*0cfc*/ 	.word	0x00000011
        /*0d00*/ 	.word	0x00022870
        /*0d04*/ 	.short	0x010a
        /*0d06*/ 	.byte	0x3f
	.zero		1


	//   ....[52]....
        /*0d08*/ 	.word	0x0000e760
        /*0d0c*/ 	.word	0x00000011
        /*0d10*/ 	.word	0x00022860
        /*0d14*/ 	.short	0x010a
        /*0d16*/ 	.byte	0x3f
	.zero		1


	//   ....[53]....
        /*0d18*/ 	.word	0x0000ec60
        /*0d1c*/ 	.word	0x00000011
        /*0d20*/ 	.word	0x00022850
        /*0d24*/ 	.short	0x0101
        /*0d26*/ 	.byte	0x3f
	.zero		1


	//   ....[54]....
        /*0d28*/ 	.word	0x0000ecf0
        /*0d2c*/ 	.word	0x00000011
        /*0d30*/ 	.word	0x00000000
        /*0d34*/ 	.short	0x0101
        /*0d36*/ 	.byte	0x3f
	.zero		1


	//   ....[55]....
        /*0d38*/ 	.word	0x0000eda0
        /*0d3c*/ 	.word	0x00000018
        /*0d40*/ 	.word	0x00022870
        /*0d44*/ 	.short	0x010a
        /*0d46*/ 	.byte	0x3f
	.zero		1


	//   ....[56]....
        /*0d48*/ 	.word	0x0000ee50
        /*0d4c*/ 	.word	0x00000018
        /*0d50*/ 	.word	0x00022860
        /*0d54*/ 	.short	0x010a
        /*0d56*/ 	.byte	0x3f
	.zero		1


	//   ....[57]....
        /*0d58*/ 	.word	0x0000f340
        /*0d5c*/ 	.word	0x00000018
        /*0d60*/ 	.word	0x00022850
        /*0d64*/ 	.short	0x0101
        /*0d66*/ 	.byte	0x3f
	.zero		1


	//   ....[58]....
        /*0d68*/ 	.word	0x0000f430
        /*0d6c*/ 	.word	0x00000018
        /*0d70*/ 	.word	0x00000000
        /*0d74*/ 	.short	0x0101
        /*0d76*/ 	.byte	0x3f
	.zero		1


	//   ....[59]....
        /*0d78*/ 	.word	0x0000f4e0
        /*0d7c*/ 	.word	0x00000005
        /*0d80*/ 	.word	0x00022820
        /*0d84*/ 	.short	0x010a
        /*0d86*/ 	.byte	0x3f
	.zero		1


	//   ....[60]....
        /*0d88*/ 	.word	0x0000f640
        /*0d8c*/ 	.word	0x00000003
        /*0d90*/ 	.word	0x00022840
        /*0d94*/ 	.short	0x010a
        /*0d96*/ 	.byte	0x3f
	.zero		1


	//   ....[61]....
        /*0d98*/ 	.word	0x0000f6d0
        /*0d9c*/ 	.word	0x00000005
        /*0da0*/ 	.word	0x00022840
        /*0da4*/ 	.short	0x010a
        /*0da6*/ 	.byte	0x3f
	.zero		1


	//   ....[62]....
        /*0da8*/ 	.word	0x0000f710
        /*0dac*/ 	.word	0x00000003
        /*0db0*/ 	.word	0x00022860
        /*0db4*/ 	.short	0x010a
        /*0db6*/ 	.byte	0x3f
	.zero		1


	//   ....[63]....
        /*0db8*/ 	.word	0x0000f750
        /*0dbc*/ 	.word	0x00000005
        /*0dc0*/ 	.word	0x00022860
        /*0dc4*/ 	.short	0x010a
        /*0dc6*/ 	.byte	0x3f
	.zero		1


	//   ....[64]....
        /*0dc8*/ 	.word	0x0000f790
        /*0dcc*/ 	.word	0x00000003
        /*0dd0*/ 	.word	0x00022880
        /*0dd4*/ 	.short	0x010a
        /*0dd6*/ 	.byte	0x3f
	.zero		1


	//   ....[65]....
        /*0dd8*/ 	.word	0x0000f7d0
        /*0ddc*/ 	.word	0x00000005
        /*0de0*/ 	.word	0x00022880
        /*0de4*/ 	.short	0x010a
        /*0de6*/ 	.byte	0x3f
	.zero		1


	//   ....[66]....
        /*0de8*/ 	.word	0x0000f840
        /*0dec*/ 	.word	0x00000003
        /*0df0*/ 	.word	0x00022800
        /*0df4*/ 	.short	0x010a
        /*0df6*/ 	.byte	0x3f
	.zero		1


	//   ....[67]....
        /*0df8*/ 	.word	0x0000f890
        /*0dfc*/ 	.word	0x00000004
        /*0e00*/ 	.word	0x00022830
        /*0e04*/ 	.short	0x010a
        /*0e06*/ 	.byte	0x3f
	.zero		1


	//   ....[68]....
        /*0e08*/ 	.word	0x0000f8f0
        /*0e0c*/ 	.word	0x00000009
        /*0e10*/ 	.word	0x00022830
        /*0e14*/ 	.short	0x010a
        /*0e16*/ 	.byte	0x3f
	.zero		1


	//   ....[69]....
        /*0e18*/ 	.word	0x0000f950
        /*0e1c*/ 	.word	0x00000009
        /*0e20*/ 	.word	0x00022850
        /*0e24*/ 	.short	0x010a
        /*0e26*/ 	.byte	0x3f
	.zero		1


	//   ....[70]....
        /*0e28*/ 	.word	0x0000f9b0
        /*0e2c*/ 	.word	0x00000003
        /*0e30*/ 	.word	0x00022850
        /*0e34*/ 	.short	0x010a
        /*0e36*/ 	.byte	0x3f
	.zero		1


	//   ....[71]....
        /*0e38*/ 	.word	0x0000fab0
        /*0e3c*/ 	.word	0x00000000
        /*0e40*/ 	.word	0x00022880
        /*0e44*/ 	.short	0x010a
        /*0e46*/ 	.byte	0x3f
	.zero		1


	//   ....[72]....
        /*0e48*/ 	.word	0x00010640
        /*0e4c*/ 	.word	0x00000000
        /*0e50*/ 	.word	0x00022840
        /*0e54*/ 	.short	0x010a
        /*0e56*/ 	.byte	0x3f
	.zero		1


	//   ....[73]....
        /*0e58*/ 	.word	0x00011bb0
        /*0e5c*/ 	.word	0x00000003
        /*0e60*/ 	.word	0x00022820
        /*0e64*/ 	.short	0x010a
        /*0e66*/ 	.byte	0x3f
	.zero		1


	//   ....[74]....
        /*0e68*/ 	.word	0x00011c00
        /*0e6c*/ 	.word	0x00000000
        /*0e70*/ 	.word	0x00022880
        /*0e74*/ 	.short	0x010a
        /*0e76*/ 	.byte	0x3f
	.zero		1


	//   ....[75]....
        /*0e78*/ 	.word	0x00012740
        /*0e7c*/ 	.word	0x00000000
        /*0e80*/ 	.word	0x00022840
        /*0e84*/ 	.short	0x010a
        /*0e86*/ 	.byte	0x3f
	.zero		1


	//   ....[76]....
        /*0e88*/ 	.word	0x00013210
        /*0e8c*/ 	.word	0x00000011
        /*0e90*/ 	.word	0x00022870
        /*0e94*/ 	.short	0x010a
        /*0e96*/ 	.byte	0x3f
	.zero		1


	//   ....[77]....
        /*0e98*/ 	.word	0x00013260
        /*0e9c*/ 	.word	0x00000011
        /*0ea0*/ 	.word	0x00022860
        /*0ea4*/ 	.short	0x010a
        /*0ea6*/ 	.byte	0x3f
	.zero		1


	//   ....[78]....
        /*0ea8*/ 	.word	0x000132b0
        /*0eac*/ 	.word	0x00000018
        /*0eb0*/ 	.word	0x00022870
        /*0eb4*/ 	.short	0x010a
        /*0eb6*/ 	.byte	0x3f
	.zero		1


	//   ....[79]....
        /*0eb8*/ 	.word	0x00013300
        /*0ebc*/ 	.word	0x00000018
        /*0ec0*/ 	.word	0x00022860
        /*0ec4*/ 	.short	0x010a
        /*0ec6*/ 	.byte	0x3f
	.zero		1


	//   ....[80]....
        /*0ec8*/ 	.word	0x00013350
        /*0ecc*/ 	.word	0x00000005
        /*0ed0*/ 	.word	0x00022820
        /*0ed4*/ 	.short	0x010a
        /*0ed6*/ 	.byte	0x3f
	.zero		1


	//   ....[81]....
        /*0ed8*/ 	.word	0x000133a0
        /*0edc*/ 	.word	0x00000003
        /*0ee0*/ 	.word	0x00022840
        /*0ee4*/ 	.short	0x010a
        /*0ee6*/ 	.byte	0x3f
	.zero		1


	//   ....[82]....
        /*0ee8*/ 	.word	0x000133f0
        /*0eec*/ 	.word	0x00000005
        /*0ef0*/ 	.word	0x00022840
        /*0ef4*/ 	.short	0x010a
        /*0ef6*/ 	.byte	0x3f
	.zero		1


	//   ....[83]....
        /*0ef8*/ 	.word	0x00013440
        /*0efc*/ 	.word	0x00000003
        /*0f00*/ 	.word	0x00022860
        /*0f04*/ 	.short	0x010a
        /*0f06*/ 	.byte	0x3f
	.zero		1


	//   ....[84]....
        /*0f08*/ 	.word	0x00013490
        /*0f0c*/ 	.word	0x00000005
        /*0f10*/ 	.word	0x00022860
        /*0f14*/ 	.short	0x010a
        /*0f16*/ 	.byte	0x3f
	.zero		1


	//   ....[85]....
        /*0f18*/ 	.word	0x000134e0
        /*0f1c*/ 	.word	0x00000003
        /*0f20*/ 	.word	0x00022880
        /*0f24*/ 	.short	0x010a
        /*0f26*/ 	.byte	0x3f
	.zero		1


	//----- nvinfo : EIATTR_NUM_MBARRIERS
	.align		4
.L_91:
        /*0f28*/ 	.byte	0x03, 0x38
        /*0f2a*/ 	.short	0x0016


	//----- nvinfo : EIATTR_EXIT_INSTR_OFFSETS
	.align		4
        /*0f2c*/ 	.byte	0x04, 0x1c
        /*0f2e*/ 	.short	(.L_93 - .L_92)


	//   ....[0]....
.L_92:
        /*0f30*/ 	.word	0x00000970


	//   ....[1]....
        /*0f34*/ 	.word	0x0000a480


	//   ....[2]....
        /*0f38*/ 	.word	0x0000f550


	//   ....[3]....
        /*0f3c*/ 	.word	0x0000f820


	//----- nvinfo : EIATTR_MAX_THREADS
	.align		4
.L_93:
        /*0f40*/ 	.byte	0x04, 0x05
        /*0f42*/ 	.short	(.L_95 - .L_94)
.L_94:
        /*0f44*/ 	.word	0x00000180
        /*0f48*/ 	.word	0x00000001
        /*0f4c*/ 	.word	0x00000001


	//----- nvinfo : EIATTR_CRS_STACK_SIZE
	.align		4
.L_95:
        /*0f50*/ 	.byte	0x04, 0x1e
        /*0f52*/ 	.short	(.L_97 - .L_96)
.L_96:
        /*0f54*/ 	.word	0x00000000


	//----- nvinfo : EIATTR_CBANK_PARAM_SIZE
	.align		4
.L_97:
        /*0f58*/ 	.byte	0x03, 0x19
        /*0f5a*/ 	.short	0x0a70


	//----- nvinfo : EIATTR_PARAM_CBANK
	.align		4
        /*0f5c*/ 	.byte	0x04, 0x0a
        /*0f5e*/ 	.short	(.L_99 - .L_98)
	.align		4
.L_98:
        /*0f60*/ 	.word	index@(.nv.constant0._ZN7cutlass13device_kernelIN5flash11enable_sm90INS1_16FlashAttnFwdSm90INS1_25CollectiveMainloopFwdSm90ILi2EN4cute5tupleIJNS5_1CILi1EEES8_S8_EEENS6_IJNS7_ILi128EEENS7_ILi160EEESA_EEELi128ENS_12float_e4m3_tEfNS_4arch4Sm90ELb0ELb0ELb1ELb0ELb1ELb0ELb0ELb1ELb1ELb1ELb0ELb0EEENS1_21CollectiveEpilogueFwdINS6_IJSA_SA_SB_EEES9_NS_10bfloat16_tESF_Li256ELb0ELb1ELb0ELb1EEENS1_29StaticPersistentTileSchedulerILb0EEEEEEEEEvNT_6ParamsE)
        /*0f64*/ 	.short	0x0210
        /*0f66*/ 	.short	0x0a70


	//----- nvinfo : EIATTR_SW_WAR
	.align		4
.L_99:
        /*0f68*/ 	.byte	0x04, 0x36
        /*0f6a*/ 	.short	(.L_101 - .L_100)
.L_100:
        /*0f6c*/ 	.word	0x00000008
.L_101:


//--------------------- .nv.info._ZN7cutlass13device_kernelIN5flash11enable_sm90INS1_16FlashAttnFwdSm90INS1_25CollectiveMainloopFwdSm90ILi2EN4cute5tupleIJNS5_1CILi1EEES8_S8_EEENS6_IJNS7_ILi128EEENS7_ILi160EEESA_EEELi128ENS_12float_e4m3_tEfNS_4arch4Sm90ELb0ELb0ELb1ELb1ELb1ELb0ELb0ELb1ELb1ELb1ELb0ELb0EEENS1_21CollectiveEpilogueFwdINS6_IJSA_SA_SB_EEES9_NS_10bfloat16_tESF_Li256ELb1ELb1ELb0ELb1EEENS1_36VarlenDynamicPersistentTileSchedulerILi128ELi160ELi256ELi128ELb0ELb1ELb1ELb0ELb1ELb1EEEEEEEEEvNT_6ParamsE --------------------------
	.section	.nv.info._ZN7cutlass13device_kernelIN5flash11enable_sm90INS1_16FlashAttnFwdSm90INS1_25CollectiveMainloopFwdSm90ILi2EN4cute5tupleIJNS5_1CILi1EEES8_S8_EEENS6_IJNS7_ILi128EEENS7_ILi160EEESA_EEELi128ENS_12float_e4m3_tEfNS_4arch4Sm90ELb0ELb0ELb1ELb1ELb1ELb0ELb0ELb1ELb1ELb1ELb0ELb0EEENS1_21CollectiveEpilogueFwdINS6_IJSA_SA_SB_EEES9_NS_10bfloat16_tESF_Li256ELb1ELb1ELb0ELb1EEENS1_36VarlenDynamicPersistentTileSchedulerILi128ELi160ELi256ELi128ELb0ELb1ELb1ELb0ELb1ELb1EEEEEEEEEvNT_6ParamsE,"",@"SHT_CUDA_INFO"
	.sectionflags	@""
	.align	4


	//----- nvinfo : EIATTR_CUDA_API_VERSION
	.align		4
        /*0000*/ 	.byte	0x04, 0x37
        /*0002*/ 	.short	(.L_103 - .L_102)
.L_102:
        /*0004*/ 	.word	0x00000082


	//----- nvinfo : EIATTR_KPARAM_INFO
	.align		4
.L_103:
        /*0008*/ 	.byte	0x04, 0x17
        /*000a*/ 	.short	(.L_105 - .L_104)
.L_104:
        /*000c*/ 	.word	0x00000000
        /*0010*/ 	.short	0x0000
        /*0012*/ 	.short	0x0070
        /*0014*/ 	.byte	0x00, 0xf0, 0x01, 0x2a


	//----- nvinfo : EIATTR_SPARSE_MMA_MASK
	.align		4
.L_105:
        /*0018*/ 	.byte	0x03, 0x50
        /*001a*/ 	.short	0x0000


	//----- nvinfo : EIATTR_MAXREG_COUNT
	.align		4
        /*001c*/ 	.byte	0x03, 0x1b
        /*001e*/ 	.short	0x00a8


	//----- nvinfo : EIATTR_NUM_BARRIERS
	.align		4
        /*0020*/ 	.byte	0x02, 0x4c
        /*0022*/ 	.byte	0x10
	.zero		1


	//----- nvinfo : EIATTR_EXTERNS
	.align		4
        /*0024*/ 	.byte	0x04, 0x0f
        /*0026*/ 	.short	(.L_107 - .L_106)


	//   ....[0]....
	.align		4
.L_106:
        /*0028*/ 	.word	index@(__assertfail)


	//----- nvinfo : EIATTR_ANNOTATIONS
	.align		4
.L_107:
        /*002c*/ 	.byte	0x04, 0x55
        /*002e*/ 	.short	(.L_109 - .L_108)


	//   ....[0]....
.L_108:
        /* <DEDUP_REMOVED lines=13> */
        /*00f4*/ 	.byte	0xe0, 0x1c, 0x01, 0x00


	//----- nvinfo : EIATTR_MERCURY_ISA_VERSION
	.align		4
.L_109:
        /*00f8*/ 	.byte	0x03, 0x5f
        /*00fa*/ 	.short	0x0101


	//----- nvinfo : EIATTR_UNUSED_LOAD_BYTE_OFFSET
	.align		4
        /*00fc*/ 	.byte	0x04, 0x44
        /*00fe*/ 	.short	(.L_111 - .L_110)


	//   ....[0]....
.L_110:
        /*0100*/ 	.word	0x00000980
        /*0104*/ 	.word	0x0000fff0


	//   ....[1]....
        /*0108*/ 	.word	0x00009070
        /*010c*/ 	.word	0x0000fff0


	//----- nvinfo : EIATTR_INT_WARP_WIDE_INSTR_OFFSETS
	.align		4
.L_111:
        /*0110*/ 	.byte	0x04, 0x31
        /*0112*/ 	.short	(.L_113 - .L_112)


	//   ....[0]....
.L_112:
        /*0114*/ 	.word	0x000000c0


	//   ....[1]....
        /*0118*/ 	.word	0x000000d0


	//   ....[2]....
        /*011c*/ 	.word	0x00000170


	//   ....[3]....
        /*0120*/ 	.word	0x0000caa0


	//   ....[4]....
        /*0124*/ 	.word	0x0000cb30


	//   ....[5]....
        /*0128*/ 	.word	0x00010bd0


	//   ....[6]....
        /*012c*/ 	.word	0x00010c60


	//----- nvinfo : EIATTR_COOP_GROUP_MASK_REGIDS
	.align		4
.L_113:
        /*0130*/ 	.byte	0x04, 0x29
        /*0132*/ 	.short	(.L_115 - .L_114)


	//   ....[0]....
.L_114:
        /*0134*/ 	.word	0xffffffff


	//   ....[1]....
        /*0138*/ 	.word	0xffffffff


	//   ....[2]....
        /*013c*/ 	.word	0xffffffff


	//   ....[3]....
        /*0140*/ 	.word	0xffffffff


	//   ....[4]....
        /*0144*/ 	.word	0xffffffff


	//   ....[5]....
        /*0148*/ 	.word	0xffffffff


	//   ....[6]....
        /*014c*/ 	.word	0xffffffff


	//   ....[7]....
        /*0150*/ 	.word	0xffffffff


	//   ....[8]....
        /*0154*/ 	.word	0xffffffff


	//   ....[9]....
        /*0158*/ 	.word	0xffffffff


	//   ....[10]....
        /*015c*/ 	.word	0xffffffff


	//   ....[11]....
        /*0160*/ 	.word	0xffffffff


	//   ....[12]....
        /*0164*/ 	.word	0xffffffff


	//   ....[13]....
        /*0168*/ 	.word	0xffffffff


	//   ....[14]....
        /*016c*/ 	.word	0xffffffff


	//   ....[15]....
        /*0170*/ 	.word	0xffffffff


	//   ....[16]....
        /*0174*/ 	.word	0xffffffff


	//   ....[17]....
        /*0178*/ 	.word	0xffffffff


	//   ....[18]....
        /*017c*/ 	.word	0xffffffff


	//   ....[19]....
        /*0180*/ 	.word	0xffffffff


	//   ....[20]....
        /*0184*/ 	.word	0xffffffff


	//   ....[21]....
        /*0188*/ 	.word	0xffffffff


	//   ....[22]....
        /*018c*/ 	.word	0xffffffff


	//   ....[23]....
        /*0190*/ 	.word	0xffffffff


	//   ....[24]....
        /*0194*/ 	.word	0xffffffff


	//   ....[25]....
        /*0198*/ 	.word	0xffffffff


	//   ....[26]....
        /*019c*/ 	.word	0xffffffff


	//   ....[27]....
        /*01a0*/ 	.word	0xffffffff


	//   ....[28]....
        /*01a4*/ 	.word	0xffffffff


	//   ....[29]....
        /*01a8*/ 	.word	0xffffffff


	//   ....[30]....
        /*01ac*/ 	.word	0xffffffff


	//   ....[31]....
        /*01b0*/ 	.word	0xffffffff


	//   ....[32]....
        /*01b4*/ 	.word	0xffffffff


	//   ....[33]....
        /*01b8*/ 	.word	0xffffffff


	//   ....[34]....
        /*01bc*/ 	.word	0xffffffff


	//   ....[35]....
        /*01c0*/ 	.word	0xffffffff


	//   ....[36]....
        /*01c4*/ 	.word	0xffffffff


	//   ....[37]....
        /*01c8*/ 	.word	0xffffffff


	//   ....[38]....
        /*01cc*/ 	.word	0xffffffff


	//   ....[39]....
        /*01d0*/ 	.word	0xffffffff


	//   ....[40]....
        /*01d4*/ 	.word	0xffffffff


	//   ....[41]....
        /*01d8*/ 	.word	0xffffffff


	//   ....[42]....
        /*01dc*/ 	.word	0xffffffff


	//   ....[43]....
        /*01e0*/ 	.word	0xffffffff


	//   ....[44]....
        /*01e4*/ 	.word	0xffffffff


	//   ....[45]....
        /*01e8*/ 	.word	0xffffffff


	//   ....[46]....
        /*01ec*/ 	.word	0xffffffff


	//   ....[47]....
        /*01f0*/ 	.word	0xffffffff


	//   ....[48]....
        /*01f4*/ 	.word	0xffffffff


	//   ....[49]....
        /*01f8*/ 	.word	0xffffffff


	//   ....[50]....
        /*01fc*/ 	.word	0xffffffff


	//   ....[51]....
        /*0200*/ 	.word	0xffffffff


	//   ....[52]....
        /*0204*/ 	.word	0xffffffff


	//   ....[53]....
        /*0208*/ 	.word	0xffffffff


	//   ....[54]....
        /*020c*/ 	.word	0xffffffff


	//   ....[55]....
        /*0210*/ 	.word	0xffffffff


	//   ....[56]....
        /*0214*/ 	.word	0xffffffff


	//   ....[57]....
        /*0218*/ 	.word	0xffffffff


	//   ....[58]....
        /*021c*/ 	.word	0xffffffff


	//   ....[59]....
        /*0220*/ 	.word	0xffffffff


	//   ....[60]....
        /*0224*/ 	.word	0xffffffff


	//   ....[61]....
        /*0228*/ 	.word	0xffffffff


	//   ....[62]....
        /*022c*/ 	.word	0xffffffff


	//   ....[63]....
        /*0230*/ 	.word	0xffffffff


	//   ....[64]....
        /*0234*/ 	.word	0xffffffff


	//   ....[65]....
        /*0238*/ 	.word	0xffffffff


	//   ....[66]....
        /*023c*/ 	.word	0xffffffff


	//   ....[67]....
        /*0240*/ 	.word	0xffffffff


	//   ....[68]....
        /*0244*/ 	.word	0xffffffff


	//   ....[69]....
        /*0248*/ 	.word	0xffffffff


	//   ....[70]....
        /*024c*/ 	.word	0xffffffff


	//   ....[71]....
        /*0250*/ 	.word	0xffffffff


	//   ....[72]....
        /*0254*/ 	.word	0xffffffff


	//   ....[73]....
        /*0258*/ 	.word	0xffffffff


	//   ....[74]....
        /*025c*/ 	.word	0xffffffff


	//   ....[75]....
        /*0260*/ 	.word	0xffffffff


	//   ....[76]....
        /*0264*/ 	.word	0xffffffff


	//   ....[77]....
        /*0268*/ 	.word	0xffffffff


	//   ....[78]....
        /*026c*/ 	.word	0xffffffff


	//   ....[79]....
        /*0270*/ 	.word	0xffffffff


	//   ....[80]....
        /*0274*/ 	.word	0xffffffff


	//   ....[81]....
        /*0278*/ 	.word	0xffffffff


	//   ....[82]....
        /*027c*/ 	.word	0xffffffff


	//   ....[83]....
        /*0280*/ 	.word	0xffffffff


	//   ....[84]....
        /*0284*/ 	.word	0xffffffff


	//   ....[85]....
        /*0288*/ 	.word	0xffffffff


	//   ....[86]....
        /*028c*/ 	.word	0xffffffff


	//   ....[87]....
        /*0290*/ 	.word	0xffffffff


	//   ....[88]....
        /*0294*/ 	.word	0xffffffff


	//   ....[89]....
        /*0298*/ 	.word	0xffffffff


	//   ....[90]....
        /*029c*/ 	.word	0xffffffff


	//   ....[91]....
        /*02a0*/ 	.word	0xffffffff


	//   ....[92]....
        /*02a4*/ 	.word	0xffffffff


	//   ....[93]....
        /*02a8*/ 	.word	0xffffffff


	//   ....[94]....
        /*02ac*/ 	.word	0xffffffff


	//   ....[95]....
        /*02b0*/ 	.word	0xffffffff


	//   ....[96]....
        /*02b4*/ 	.word	0xffffffff


	//   ....[97]....
        /*02b8*/ 	.word	0xffffffff


	//   ....[98]....
        /*02bc*/ 	.word	0xffffffff


	//   ....[99]....
        /*02c0*/ 	.word	0xffffffff


	//   ....[100]....
        /*02c4*/ 	.word	0xffffffff


	//   ....[101]....
        /*02c8*/ 	.word	0xffffffff


	//   ....[102]....
        /*02cc*/ 	.word	0xffffffff


	//   ....[103]....
        /*02d0*/ 	.word	0xffffffff


	//   ....[104]....
        /*02d4*/ 	.word	0xffffffff


	//   ....[105]....
        /*02d8*/ 	.word	0xffffffff


	//   ....[106]....
        /*02dc*/ 	.word	0xffffffff


	//   ....[107]....
        /*02e0*/ 	.word	0xffffffff


	//   ....[108]....
        /*02e4*/ 	.word	0xffffffff


	//   ....[109]....
        /*02e8*/ 	.word	0xffffffff


	//   ....[110]....
        /*02ec*/ 	.word	0xffffffff


	//   ....[111]....
        /*02f0*/ 	.word	0xffffffff


	//   ....[112]....
        /*02f4*/ 	.word	0xffffffff


	//   ....[113]....
        /*02f8*/ 	.word	0xffffffff


	//   ....[114]....
        /*02fc*/ 	.word	0xffffffff


	//   ....[115]....
        /*0300*/ 	.word	0xffffffff


	//   ....[116]....
        /*0304*/ 	.word	0xffffffff


	//   ....[117]....
        /*0308*/ 	.word	0xffffffff


	//   ....[118]....
        /*030c*/ 	.word	0xffffffff


	//   ....[119]....
        /*0310*/ 	.word	0xffffffff


	//   ....[120]....
        /*0314*/ 	.word	0xffffffff


	//   ....[121]....
        /*0318*/ 	.word	0xffffffff


	//   ....[122]....
        /*031c*/ 	.word	0xffffffff


	//   ....[123]....
        /*0320*/ 	.word	0xffffffff


	//   ....[124]....
        /*0324*/ 	.word	0xffffffff


	//   ....[125]....
        /*0328*/ 	.word	0xffffffff


	//   ....[126]....
        /*032c*/ 	.word	0xffffffff


	//   ....[127]....
        /*0330*/ 	.word	0xffffffff


	//   ....[128]....
        /*0334*/ 	.word	0xffffffff


	//   ....[129]....
        /*0338*/ 	.word	0xffffffff


	//   ....[130]....
        /*033c*/ 	.word	0xffffffff


	//   ....[131]....
        /*0340*/ 	.word	0xffffffff


	//   ....[132]....
        /*0344*/ 	.word	0xffffffff


	//   ....[133]....
        /*0348*/ 	.word	0xffffffff


	//   ....[134]....
        /*034c*/ 	.word	0xffffffff


	//   ....[135]....
        /*0350*/ 	.word	0xffffffff


	//   ....[136]....
        /*0354*/ 	.word	0xffffffff


	//   ....[137]....
        /*0358*/ 	.word	0xffffffff


	//   ....[138]....
        /*035c*/ 	.word	0xffffffff


	//   ....[139]....
        /*0360*/ 	.word	0xffffffff


	//   ....[140]....
        /*0364*/ 	.word	0xffffffff


	//   ....[141]....
        /*0368*/ 	.word	0xffffffff


	//   ....[142]....
        /*036c*/ 	.word	0xffffffff


	//   ....[143]....
        /*0370*/ 	.word	0xffffffff


	//   ....[144]....
        /*0374*/ 	.word	0xffffffff


	//   ....[145]....
        /*0378*/ 	.word	0xffffffff


	//   ....[146]....
        /*037c*/ 	.word	0xffffffff


	//   ....[147]....
        /*0380*/ 	.word	0xffffffff


	//   ....[148]....
        /*0384*/ 	.word	0xffffffff


	//   ....[149]....
        /*0388*/ 	.word	0xffffffff


	//   ....[150]....
        /*038c*/ 	.word	0xffffffff


	//   ....[151]....
        /*0390*/ 	.word	0xffffffff


	//   ....[152]....
        /*0394*/ 	.word	0xffffffff


	//   ....[153]....
        /*0398*/ 	.word	0xffffffff


	//   ....[154]....
        /*039c*/ 	.word	0xffffffff


	//   ....[155]....
        /*03a0*/ 	.word	0xffffffff


	//   ....[156]....
        /*03a4*/ 	.word	0xffffffff


	//   ....[157]....
        /*03a8*/ 	.word	0xffffffff


	//   ....[158]....
        /*03ac*/ 	.word	0xffffffff


	//   ....[159]....
        /*03b0*/ 	.word	0xffffffff


	//   ....[160]....
        /*03b4*/ 	.word	0xffffffff


	//   ....[161]....
        /*03b8*/ 	.word	0xffffffff


	//   ....[162]....
        /*03bc*/ 	.word	0xffffffff


	//   ....[163]....
        /*03c0*/ 	.word	0xffffffff


	//   ....[164]....
        /*03c4*/ 	.word	0xffffffff


	//   ....[165]....
        /*03c8*/ 	.word	0xffffffff


	//   ....[166]....
        /*03cc*/ 	.word	0xffffffff


	//   ....[167]....
        /*03d0*/ 	.word	0xffffffff


	//   ....[168]....
        /*03d4*/ 	.word	0xffffffff


	//   ....[169]....
        /*03d8*/ 	.word	0xffffffff


	//   ....[170]....
        /*03dc*/ 	.word	0xffffffff


	//   ....[171]....
        /*03e0*/ 	.word	0xffffffff


	//   ....[172]....
        /*03e4*/ 	.word	0xffffffff


	//   ....[173]....
        /*03e8*/ 	.word	0xffffffff


	//   ....[174]....
        /*03ec*/ 	.word	0xffffffff


	//   ....[175]....
        /*03f0*/ 	.word	0xffffffff


	//   ....[176]....
        /*03f4*/ 	.word	0xffffffff


	//   ....[177]....
        /*03f8*/ 	.word	0xffffffff


	//   ....[178]....
        /*03fc*/ 	.word	0xffffffff


	//   ....[179]....
        /*0400*/ 	.word	0xffffffff


	//   ....[180]....
        /*0404*/ 	.word	0xffffffff


	//   ....[181]....
        /*0408*/ 	.word	0xffffffff


	//   ....[182]....
        /*040c*/ 	.word	0xffffffff


	//   ....[183]....
        /*0410*/ 	.word	0xffffffff


	//   ....[184]....
        /*0414*/ 	.word	0xffffffff


	//   ....[185]....
        /*0418*/ 	.word	0xffffffff


	//   ....[186]....
        /*041c*/ 	.word	0xffffffff


	//   ....[187]....
        /*0420*/ 	.word	0xffffffff


	//   ....[188]....
        /*0424*/ 	.word	0xffffffff


	//   ....[189]....
        /*0428*/ 	.word	0xffffffff


	//   ....[190]....
        /*042c*/ 	.word	0xffffffff


	//   ....[191]....
        /*0430*/ 	.word	0xffffffff


	//   ....[192]....
        /*0434*/ 	.word	0xffffffff


	//   ....[193]....
        /*0438*/ 	.word	0xffffffff


	//   ....[194]....
        /*043c*/ 	.word	0xffffffff


	//   ....[195]....
        /*0440*/ 	.word	0xffffffff


	//   ....[196]....
        /*0444*/ 	.word	0xffffffff


	//   ....[197]....
        /*0448*/ 	.word	0xffffffff


	//   ....[198]....
        /*044c*/ 	.word	0xffffffff


	//   ....[199]....
        /*0450*/ 	.word	0xffffffff


	//   ....[200]....
        /*0454*/ 	.word	0xffffffff


	//   ....[201]....
        /*0458*/ 	.word	0x0500000f


	//   ....[202]....
        /*045c*/ 	.word	0x0500000f


	//   ....[203]....
        /*0460*/ 	.word	0x0500000f


	//   ....[204]....
        /*0464*/ 	.word	0x0500000f


	//   ....[205]....
        /*0468*/ 	.word	0x0500000f


	//   ....[206]....
        /*046c*/ 	.word	0x0500000f


	//   ....[207]....
        /*0470*/ 	.word	0x0500000f


	//   ....[208]....
        /*0474*/ 	.word	0x0500000f


	//   ....[209]....
        /*0478*/ 	.word	0x0500000f


	//   ....[210]....
        /*047c*/ 	.word	0x0500000f


	//   ....[211]....
        /*0480*/ 	.word	0x0500000f


	//   ....[212]....
        /*0484*/ 	.word	0x0500000f


	//   ....[213]....
        /*0488*/ 	.word	0x0500000f


	//   ....[214]....
        /*048c*/ 	.word	0x0500000f


	//   ....[215]....
        /*0490*/ 	.word	0x0500000f


	//   ....[216]....
        /*0494*/ 	.word	0x0500000f


	//   ....[217]....
        /*0498*/ 	.word	0x0500000f


	//   ....[218]....
        /*049c*/ 	.word	0x0500000f


	//   ....[219]....
        /*04a0*/ 	.word	0x0500000f


	//   ....[220]....
        /*04a4*/ 	.word	0x0500000f


	//   ....[221]....
        /*04a8*/ 	.word	0x0500000f


	//   ....[222]....
        /*04ac*/ 	.word	0x0500000f


	//   ....[223]....
        /*04b0*/ 	.word	0x0500000f


	//   ....[224]....
        /*04b4*/ 	.word	0x0500000f


	//   ....[225]....
        /*04b8*/ 	.word	0x0500000f


	//   ....[226]....
        /*04bc*/ 	.word	0x0500000f


	//   ....[227]....
        /*04c0*/ 	.word	0x0500000f


	//   ....[228]....
        /*04c4*/ 	.word	0x0500000f


	//   ....[229]....
        /*04c8*/ 	.word	0x0500000f


	//   ....[230]....
        /*04cc*/ 	.word	0x0500000f


	//   ....[231]....
        /*04d0*/ 	.word	0x0500000f


	//   ....[232]....
        /*04d4*/ 	.word	0x0500000f


	//   ....[233]....
        /*04d8*/ 	.word	0x0500000f


	//   ....[234]....
        /*04dc*/ 	.word	0x0500000f


	//   ....[235]....
        /*04e0*/ 	.word	0x0500000f


	//   ....[236]....
        /*04e4*/ 	.word	0x0500000f


	//   ....[237]....
        /*04e8*/ 	.word	0x0500000f


	//   ....[238]....
        /*04ec*/ 	.word	0x0500000f


	//   ....[239]....
        /*04f0*/ 	.word	0x0500000f


	//   ....[240]....
        /*04f4*/ 	.word	0x0500000f


	//   ....[241]....
        /*04f8*/ 	.word	0x0500000f


	//   ....[242]....
        /*04fc*/ 	.word	0x0500000f


	//   ....[243]....
        /*0500*/ 	.word	0x0500000f


	//   ....[244]....
        /*0504*/ 	.word	0x0500000f


	//   ....[245]....
        /*0508*/ 	.word	0x0500000f


	//   ....[246]....
        /*050c*/ 	.word	0x0500000f


	//   ....[247]....
        /*0510*/ 	.word	0x0500000f


	//   ....[248]....
        /*0514*/ 	.word	0x0500000f


	//   ....[249]....
        /*0518*/ 	.word	0x0500000f


	//   ....[250]....
        /*051c*/ 	.word	0x0500000f


	//   ....[251]....
        /*0520*/ 	.word	0x0500000f


	//   ....[252]....
        /*0524*/ 	.word	0x0500000f


	//   ....[253]....
        /*0528*/ 	.word	0x0500000f


	//   ....[254]....
        /*052c*/ 	.word	0x0500000f


	//   ....[255]....
        /*0530*/ 	.word	0x0500000f


	//   ....[0]....
        /*0534*/ 	.word	0x0500000f


	//   ....[1]....
        /*0538*/ 	.word	0x0500000f


	//   ....[2]....
        /*053c*/ 	.word	0x0500000f


	//   ....[3]....
        /*0540*/ 	.word	0x0500000f


	//   ....[4]....
        /*0544*/ 	.word	0x0500000f


	//   ....[5]....
        /*0548*/ 	.word	0x0500000f


	//   ....[6]....
        /*054c*/ 	.word	0x0500000f


	//   ....[7]....
        /*0550*/ 	.word	0x0500000f


	//   ....[8]....
        /*0554*/ 	.word	0x0500000f


	//   ....[9]....
        /*0558*/ 	.word	0x0500000f


	//   ....[10]....
        /*055c*/ 	.word	0x0500000f


	//   ....[11]....
        /*0560*/ 	.word	0x0500000f


	//   ....[12]....
        /*0564*/ 	.word	0x0500000f


	//   ....[13]....
        /*0568*/ 	.word	0x0500000f


	//   ....[14]....
        /*056c*/ 	.word	0x0500000f


	//   ....[15]....
        /*0570*/ 	.word	0x0500000f


	//   ....[16]....
        /*0574*/ 	.word	0x0500000f


	//   ....[17]....
        /*0578*/ 	.word	0x0500000f


	//   ....[18]....
        /*057c*/ 	.word	0x0500000f


	//   ....[19]....
        /*0580*/ 	.word	0x0500000f


	//   ....[20]....
        /*0584*/ 	.word	0x0500000f


	//   ....[21]....
        /*0588*/ 	.word	0x0500000f


	//   ....[22]....
        /*058c*/ 	.word	0x0500000f


	//   ....[23]....
        /*0590*/ 	.word	0x0500000f


	//   ....[24]....
        /*0594*/ 	.word	0x0500000f


	//   ....[25]....
        /*0598*/ 	.word	0x0500000f


	//   ....[26]....
        /*059c*/ 	.word	0x0500000f


	//   ....[27]....
        /*05a0*/ 	.word	0x0500000f


	//   ....[28]....
        /*05a4*/ 	.word	0x0500000f


	//   ....[29]....
        /*05a8*/ 	.word	0x0500000f


	//   ....[30]....
        /*05ac*/ 	.word	0x0500000f


	//   ....[31]....
        /*05b0*/ 	.word	0x0500000f


	//   ....[32]....
        /*05b4*/ 	.word	0x0500000f


	//   ....[33]....
        /*05b8*/ 	.word	0x0500000f


	//   ....[34]....
        /*05bc*/ 	.word	0x0500000f


	//   ....[35]....
        /*05c0*/ 	.word	0x0500000f


	//   ....[36]....
        /*05c4*/ 	.word	0x0500000f


	//   ....[37]....
        /*05c8*/ 	.word	0x0500000f


	//   ....[38]....
        /*05cc*/ 	.word	0x0500000f


	//   ....[39]....
        /*05d0*/ 	.word	0x0500000f


	//   ....[40]....
        /*05d4*/ 	.word	0x0500000f


	//   ....[41]....
        /*05d8*/ 	.word	0x0500000f


	//   ....[42]....
        /*05dc*/ 	.word	0x0500000f


	//----- nvinfo : EIATTR_COOP_GROUP_INSTR_OFFSETS
	.align		4
.L_115:
        /*05e0*/ 	.byte	0x04, 0x28
        /*05e2*/ 	.short	(.L_117 - .L_116)


	//   ....[0]....
.L_116:
        /*05e4*/ 	.word	0x00000080


	//   ....[1]....
        /*05e8*/ 	.word	0x00000090


	//   ....[2]....
        /*05ec*/ 	.word	0x000002d0


	//   ....[3]....
        /*05f0*/ 	.word	0x00000430


	//   ....[4]....
        /*05f4*/ 	.word	0x00000550


	//   ....[5]....
        /*05f8*/ 	.word	0x000006b0


	//   ....[6]....
        /*05fc*/ 	.word	0x00001360


	//   ....[7]....
        /*0600*/ 	.word	0x00003660


	//   ....[8]....
        /*0604*/ 	.word	0x000036b0


	//   ....[9]....
        /*0608*/ 	.word	0x00003d10


	//   ....[10]....
        /*060c*/ 	.word	0x00003d80


	//   ....[11]....
        /*0610*/ 	.word	0x00006d60


	//   ....[12]....
        /*0614*/ 	.word	0x00006da0


	//   ....[13]....
        /*0618*/ 	.word	0x00006dd0


	//   ....[14]....
        /*061c*/ 	.word	0x00006de0


	//   ....[15]....
        /*0620*/ 	.word	0x000088f0


	//   ....[16]....
        /*0624*/ 	.word	0x00008900


	//   ....[17]....
        /*0628*/ 	.word	0x00008980


	//   ....[18]....
        /*062c*/ 	.word	0x00008990


	//   ....[19]....
        /*0630*/ 	.word	0x00009900


	//   ....[20]....
        /*0634*/ 	.word	0x00009910


	//   ....[21]....
        /*0638*/ 	.word	0x00009920


	//   ....[22]....
        /*063c*/ 	.word	0x00009930


	//   ....[23]....
        /*0640*/ 	.word	0x00009940


	//   ....[24]....
        /*0644*/ 	.word	0x00009950


	//   ....[25]....
        /*0648*/ 	.word	0x00009960


	//   ....[26]....
        /*064c*/ 	.word	0x00009970


	//   ....[27]....
        /*0650*/ 	.word	0x000099a0


	//   ....[28]....
        /*0654*/ 	.word	0x000099b0


	//   ....[29]....
        /*0658*/ 	.word	0x000099e0


	//   ....[30]....
        /*065c*/ 	.word	0x000099f0


	//   ....[31]....
        /*0660*/ 	.word	0x00009a30


	//   ....[32]....
        /*0664*/ 	.word	0x00009a40


	//   ....[33]....
        /*0668*/ 	.word	0x00009a70


	//   ....[34]....
        /*066c*/ 	.word	0x00009a80


	//   ....[35]....
        /*0670*/ 	.word	0x00009ab0


	//   ....[36]....
        /*0674*/ 	.word	0x00009ac0


	//   ....[37]....
        /*0678*/ 	.word	0x00009ad0


	//   ....[38]....
        /*067c*/ 	.word	0x00009ae0


	//   ....[39]....
        /*0680*/ 	.word	0x00009b00


	//   ....[40]....
        /*0684*/ 	.word	0x00009b20


	//   ....[41]....
        /*0688*/ 	.word	0x00009b40


	//   ....[42]....
        /*068c*/ 	.word	0x00009b50


	//   ....[43]....
        /*0690*/ 	.word	0x00009b80


	//   ....[44]....
        /*0694*/ 	.word	0x00009bb0


	//   ....[45]....
        /*0698*/ 	.word	0x00009bc0


	//   ....[46]....
        /*069c*/ 	.word	0x00009bd0


	//   ....[47]....
        /*06a0*/ 	.word	0x00009be0


	//   ....[48]....
        /*06a4*/ 	.word	0x00009bf0


	//   ....[49]....
        /*06a8*/ 	.word	0x00009c00


	//   ....[50]....
        /*06ac*/ 	.word	0x00009c10


	//   ....[51]....
        /*06b0*/ 	.word	0x0000a270


	//   ....[52]....
        /*06b4*/ 	.word	0x0000a2a0


	//   ....[53]....
        /*06b8*/ 	.word	0x0000a2d0


	//   ....[54]....
        /*06bc*/ 	.word	0x0000a300


	//   ....[55]....
        /*06c0*/ 	.word	0x0000a8c0


	//   ....[56]....
        /*06c4*/ 	.word	0x0000a8e0


	//   ....[57]....
        /*06c8*/ 	.word	0x0000a9b0


	//   ....[58]....
        /*06cc*/ 	.word	0x0000a9d0


	//   ....[59]....
        /*06d0*/ 	.word	0x0000aa90


	//   ....[60]....
        /*06d4*/ 	.word	0x0000aab0


	//   ....[61]....
        /*06d8*/ 	.word	0x0000ab80


	//   ....[62]....
        /*06dc*/ 	.word	0x0000aba0


	//   ....[63]....
        /*06e0*/ 	.word	0x0000b490


	//   ....[64]....
        /*06e4*/ 	.word	0x0000b4b0


	//   ....[65]....
        /*06e8*/ 	.word	0x0000b570


	//   ....[66]....
        /*06ec*/ 	.word	0x0000b590


	//   ....[67]....
        /*06f0*/ 	.word	0x0000b650


	//   ....[68]....
        /*06f4*/ 	.word	0x0000b670


	//   ....[69]....
        /*06f8*/ 	.word	0x0000b740


	//   ....[70]....
        /*06fc*/ 	.word	0x0000b760


	//   ....[71]....
        /*0700*/ 	.word	0x0000b8a0


	//   ....[72]....
        /*0704*/ 	.word	0x0000ba50


	//   ....[73]....
        /*0708*/ 	.word	0x0000ba80


	//   ....[74]....
        /*070c*/ 	.word	0x0000bab0


	//   ....[75]....
        /*0710*/ 	.word	0x0000bae0


	//   ....[76]....
        /*0714*/ 	.word	0x0000bb10


	//   ....[77]....
        /*0718*/ 	.word	0x0000bb50


	//   ....[78]....
        /*071c*/ 	.word	0x0000bca0


	//   ....[79]....
        /*0720*/ 	.word	0x0000bcd0


	//   ....[80]....
        /*0724*/ 	.word	0x0000bd00


	//   ....[81]....
        /*0728*/ 	.word	0x0000bd30


	//   ....[82]....
        /*072c*/ 	.word	0x0000bd60


	//   ....[83]....
        /*0730*/ 	.word	0x0000bda0


	//   ....[84]....
        /*0734*/ 	.word	0x0000be20


	//   ....[85]....
        /*0738*/ 	.word	0x0000be60


	//   ....[86]....
        /*073c*/ 	.word	0x0000bef0


	//   ....[87]....
        /*0740*/ 	.word	0x0000d9a0


	//   ....[88]....
        /*0744*/ 	.word	0x0000d9d0


	//   ....[89]....
        /*0748*/ 	.word	0x0000da70


	//   ....[90]....
        /*074c*/ 	.word	0x0000da80


	//   ....[91]....
        /*0750*/ 	.word	0x0000dad0


	//   ....[92]....
        /*0754*/ 	.word	0x0000dae0


	//   ....[93]....
        /*0758*/ 	.word	0x0000db30


	//   ....[94]....
        /*075c*/ 	.word	0x0000db40


	//   ....[95]....
        /*0760*/ 	.word	0x0000db90


	//   ....[96]....
        /*0764*/ 	.word	0x0000dba0


	//   ....[97]....
        /*0768*/ 	.word	0x0000dbf0


	//   ....[98]....
        /*076c*/ 	.word	0x0000dc00


	//   ....[99]....
        /*0770*/ 	.word	0x0000dc50


	//   ....[100]....
        /*0774*/ 	.word	0x0000dc60


	//   ....[101]....
        /*0778*/ 	.word	0x0000dc70


	//   ....[102]....
        /*077c*/ 	.word	0x0000dcc0


	//   ....[103]....
        /*0780*/ 	.word	0x0000dd10


	//   ....[104]....
        /*0784*/ 	.word	0x0000dd20


	//   ....[105]....
        /*0788*/ 	.word	0x0000dd30


	//   ....[106]....
        /*078c*/ 	.word	0x0000dd90


	//   ....[107]....
        /*0790*/ 	.word	0x0000e220


	//   ....[108]....
        /*0794*/ 	.word	0x0000e250


	//   ....[109]....
        /*0798*/ 	.word	0x0000e280


	//   ....[110]....
        /*079c*/ 	.word	0x0000e2d0


	//   ....[111]....
        /*07a0*/ 	.word	0x0000e2f0


	//   ....[112]....
        /*07a4*/ 	.word	0x0000e350


	//   ....[113]....
        /*07a8*/ 	.word	0x0000e390


	//   ....[114]....
        /*07ac*/ 	.word	0x0000e3c0


	//   ....[115]....
        /*07b0*/ 	.word	0x0000e400


	//   ....[116]....
        /*07b4*/ 	.word	0x0000e440


	//   ....[117]....
        /*07b8*/ 	.word	0x0000e490


	//   ....[118]....
        /*07bc*/ 	.word	0x0000e4b0


	//   ....[119]....
        /*07c0*/ 	.word	0x0000e4f0


	//   ....[120]....
        /*07c4*/ 	.word	0x0000e520


	//   ....[121]....
        /*07c8*/ 	.word	0x0000e530


	//   ....[122]....
        /*07cc*/ 	.word	0x0000e570


	//   ....[123]....
        /*07d0*/ 	.word	0x0000e5d0


	//   ....[124]....
        /*07d4*/ 	.word	0x0000e5f0


	//   ....[125]....
        /*07d8*/ 	.word	0x0000e610


	//   ....[126]....
        /*07dc*/ 	.word	0x0000e660


	//   ....[127]....
        /*07e0*/ 	.word	0x0000ed50


	//   ....[128]....
        /*07e4*/ 	.word	0x0000ed80


	//   ....[129]....
        /*07e8*/ 	.word	0x0000edb0


	//   ....[130]....
        /*07ec*/ 	.word	0x0000edf0


	//   ....[131]....
        /*07f0*/ 	.word	0x0000ee40


	//   ....[132]....
        /*07f4*/ 	.word	0x0000ee60


	//   ....[133]....
        /*07f8*/ 	.word	0x0000eeb0


	//   ....[134]....
        /*07fc*/ 	.word	0x0000eed0


	//   ....[135]....
        /*0800*/ 	.word	0x0000ef20


	//   ....[136]....
        /*0804*/ 	.word	0x0000ef40


	//   ....[137]....
        /*0808*/ 	.word	0x0000ef90


	//   ....[138]....
        /*080c*/ 	.word	0x0000efb0


	//   ....[139]....
        /*0810*/ 	.word	0x0000f000


	//   ....[140]....
        /*0814*/ 	.word	0x0000f020


	//   ....[141]....
        /*0818*/ 	.word	0x0000f060


	//   ....[142]....
        /*081c*/ 	.word	0x0000f080


	//   ....[143]....
        /*0820*/ 	.word	0x0000f9b0


	//   ....[144]....
        /*0824*/ 	.word	0x0000f9d0


	//   ....[145]....
        /*0828*/ 	.word	0x0000f9e0


	//   ....[146]....
        /*082c*/ 	.word	0x0000f9f0


	//   ....[147]....
        /*0830*/ 	.word	0x0000fa00


	//   ....[148]....
        /*0834*/ 	.word	0x0000fa10


	//   ....[149]....
        /*0838*/ 	.word	0x0000fa60


	//   ....[150]....
        /*083c*/ 	.word	0x0000faa0


	//   ....[151]....
        /*0840*/ 	.word	0x0000fad0


	//   ....[152]....
        /*0844*/ 	.word	0x0000fae0


	//   ....[153]....
        /*0848*/ 	.word	0x0000fb20


	//   ....[154]....
        /*084c*/ 	.word	0x0000fb30


	//   ....[155]....
        /*0850*/ 	.word	0x0000fb70


	//   ....[156]....
        /*0854*/ 	.word	0x0000fb80


	//   ....[157]....
        /*0858*/ 	.word	0x0000fbc0


	//   ....[158]....
        /*085c*/ 	.word	0x0000fbd0


	//   ....[159]....
        /*0860*/ 	.word	0x0000fbe0


	//   ....[160]....
        /*0864*/ 	.word	0x0000fbf0


	//   ....[161]....
        /*0868*/ 	.word	0x0000fc00


	//   ....[162]....
        /*086c*/ 	.word	0x0000fca0


	//   ....[163]....
        /*0870*/ 	.word	0x00010060


	//   ....[164]....
        /*0874*/ 	.word	0x00010070


	//   ....[165]....
        /*0878*/ 	.word	0x00010080


	//   ....[166]....
        /*087c*/ 	.word	0x00010090


	//   ....[167]....
        /*0880*/ 	.word	0x000100a0


	//   ....[168]....
        /*0884*/ 	.word	0x000100b0


	//   ....[169]....
        /*0888*/ 	.word	0x000100d0


	//   ....[170]....
        /*088c*/ 	.word	0x00010120


	//   ....[171]....
        /*0890*/ 	.word	0x00010160


	//   ....[172]....
        /*0894*/ 	.word	0x00010180


	//   ....[173]....
        /*0898*/ 	.word	0x000101a0


	//   ....[174]....
        /*089c*/ 	.word	0x000101d0


	//   ....[175]....
        /*08a0*/ 	.word	0x000101f0


	//   ....[176]....
        /*08a4*/ 	.word	0x00010220


	//   ....[177]....
        /*08a8*/ 	.word	0x00010240


	//   ....[178]....
        /*08ac*/ 	.word	0x00010270


	//   ....[179]....
        /*08b0*/ 	.word	0x00010280


	//   ....[180]....
        /*08b4*/ 	.word	0x00010290


	//   ....[181]....
        /*08b8*/ 	.word	0x000102a0


	//   ....[182]....
        /*08bc*/ 	.word	0x000102b0


	//   ....[183]....
        /*08c0*/ 	.word	0x00011520


	//   ....[184]....
        /*08c4*/ 	.word	0x00011550


	//   ....[185]....
        /*08c8*/ 	.word	0x00011580


	//   ....[186]....
        /*08cc*/ 	.word	0x00011590


	//   ....[187]....
        /*08d0*/ 	.word	0x000115c0


	//   ....[188]....
        /*08d4*/ 	.word	0x000115d0


	//   ....[189]....
        /*08d8*/ 	.word	0x00011600


	//   ....[190]....
        /*08dc*/ 	.word	0x00011640


	//   ....[191]....
        /*08e0*/ 	.word	0x00011780


	//   ....[192]....
        /*08e4*/ 	.word	0x000117b0


	//   ....[193]....
        /*08e8*/ 	.word	0x000117e0


	//   ....[194]....
        /*08ec*/ 	.word	0x00011810


	//   ....[195]....
        /*08f0*/ 	.word	0x00011840


	//   ....[196]....
        /*08f4*/ 	.word	0x00011880


	//   ....[197]....
        /*08f8*/ 	.word	0x00011910


	//   ....[198]....
        /*08fc*/ 	.word	0x00011950


	//   ....[199]....
        /*0900*/ 	.word	0x000119e0


	//   ....[200]....
        /*0904*/ 	.word	0x00011e00


	//   ....[201]....
        /*0908*/ 	.word	0x00012350


	//   ....[202]....
        /*090c*/ 	.word	0x00012430


	//   ....[203]....
        /*0910*/ 	.word	0x00012500


	//   ....[204]....
        /*0914*/ 	.word	0x00012580


	//   ....[205]....
        /*0918*/ 	.word	0x00012640


	//   ....[206]....
        /*091c*/ 	.word	0x000126a0


	//   ....[207]....
        /*0920*/ 	.word	0x00012760


	//   ....[208]....
        /*0924*/ 	.word	0x000127c0


	//   ....[209]....
        /*0928*/ 	.word	0x00012880


	//   ....[210]....
        /*092c*/ 	.word	0x000128e0


	//   ....[211]....
        /*0930*/ 	.word	0x000129a0


	//   ....[212]....
        /*0934*/ 	.word	0x00012a00


	//   ....[213]....
        /*0938*/ 	.word	0x00012ac0


	//   ....[214]....
        /*093c*/ 	.word	0x00012b20


	//   ....[215]....
        /*0940*/ 	.word	0x00012be0


	//   ....[216]....
        /*0944*/ 	.word	0x00012c40


	//   ....[217]....
        /*0948*/ 	.word	0x00012d00


	//   ....[218]....
        /*094c*/ 	.word	0x00012d60


	//   ....[219]....
        /*0950*/ 	.word	0x00012e20


	//   ....[220]....
        /*0954*/ 	.word	0x00012e80


	//   ....[221]....
        /*0958*/ 	.word	0x00012f50


	//   ....[222]....
        /*095c*/ 	.word	0x00013110


	//   ....[223]....
        /*0960*/ 	.word	0x000131a0


	//   ....[224]....
        /*0964*/ 	.word	0x00013270


	//   ....[225]....
        /*0968*/ 	.word	0x000132c0


	//   ....[226]....
        /*096c*/ 	.word	0x00013390


	//   ....[227]....
        /*0970*/ 	.word	0x000133e0


	//   ....[228]....
        /*0974*/ 	.word	0x00013460


	//   ....[229]....
        /*0978*/ 	.word	0x00013510


	//   ....[230]....
        /*097c*/ 	.word	0x00013590


	//   ....[231]....
        /*0980*/ 	.word	0x00013640


	//   ....[232]....
        /*0984*/ 	.word	0x000136c0


	//   ....[233]....
        /*0988*/ 	.word	0x00013770


	//   ....[234]....
        /*098c*/ 	.word	0x000137f0


	//   ....[235]....
        /*0990*/ 	.word	0x00013890


	//   ....[236]....
        /*0994*/ 	.word	0x00013910


	//   ....[237]....
        /*0998*/ 	.word	0x000139b0


	//   ....[238]....
        /*099c*/ 	.word	0x00013a20


	//   ....[239]....
        /*09a0*/ 	.word	0x00013ad0


	//   ....[240]....
        /*09a4*/ 	.word	0x00013b50


	//   ....[241]....
        /*09a8*/ 	.word	0x00013bf0


	//   ....[242]....
        /*09ac*/ 	.word	0x00013c90


	//   ....[243]....
        /*09b0*/ 	.word	0x00013d00


	//   ....[244]....
        /*09b4*/ 	.word	0x00013d80


	//   ....[245]....
        /*09b8*/ 	.word	0x00013e30


	//   ....[246]....
        /*09bc*/ 	.word	0x00013e90


	//   ....[247]....
        /*09c0*/ 	.word	0x00013f50


	//   ....[248]....
        /*09c4*/ 	.word	0x00013fb0


	//   ....[249]....
        /*09c8*/ 	.word	0x00014070


	//   ....[250]....
        /*09cc*/ 	.word	0x000140d0


	//   ....[251]....
        /*09d0*/ 	.word	0x00014190


	//   ....[252]....
        /*09d4*/ 	.word	0x000141f0


	//   ....[253]....
        /*09d8*/ 	.word	0x000142a0


	//   ....[254]....
        /*09dc*/ 	.word	0x00014300


	//   ....[255]....
        /*09e0*/ 	.word	0x000143c0


	//   ....[0]....
        /*09e4*/ 	.word	0x00014420


	//   ....[1]....
        /*09e8*/ 	.word	0x000144c0


	//   ....[2]....
        /*09ec*/ 	.word	0x000145f0


	//   ....[3]....
        /*09f0*/ 	.word	0x00014690


	//   ....[4]....
        /*09f4*/ 	.word	0x000146f0


	//   ....[5]....
        /*09f8*/ 	.word	0x000147a0


	//   ....[6]....
        /*09fc*/ 	.word	0x00014820


	//   ....[7]....
        /*0a00*/ 	.word	0x000148b0


	//   ....[8]....
        /*0a04*/ 	.word	0x00014940


	//   ....[9]....
        /*0a08*/ 	.word	0x000149d0


	//   ....[10]....
        /*0a0c*/ 	.word	0x00014a30


	//   ....[11]....
        /*0a10*/ 	.word	0x00014ae0


	//   ....[12]....
        /*0a14*/ 	.word	0x00014b40


	//   ....[13]....
        /*0a18*/ 	.word	0x00014bf0


	//   ....[14]....
        /*0a1c*/ 	.word	0x00014c50


	//   ....[15]....
        /*0a20*/ 	.word	0x00014d00


	//   ....[16]....
        /*0a24*/ 	.word	0x00014d60


	//   ....[17]....
        /*0a28*/ 	.word	0x00014e10


	//   ....[18]....
        /*0a2c*/ 	.word	0x00014ea0


	//   ....[19]....
        /*0a30*/ 	.word	0x00014f30


	//   ....[20]....
        /*0a34*/ 	.word	0x00014fb0


	//   ....[21]....
        /*0a38*/ 	.word	0x00015040


	//   ....[22]....
        /*0a3c*/ 	.word	0x00015130


	//   ....[23]....
        /*0a40*/ 	.word	0x000151c0


	//   ....[24]....
        /*0a44*/ 	.word	0x00015220


	//   ....[25]....
        /*0a48*/ 	.word	0x000152d0


	//   ....[26]....
        /*0a4c*/ 	.word	0x00015350


	//   ....[27]....
        /*0a50*/ 	.word	0x000153e0


	//   ....[28]....
        /*0a54*/ 	.word	0x00015470


	//   ....[29]....
        /*0a58*/ 	.word	0x00015500


	//   ....[30]....
        /*0a5c*/ 	.word	0x00015560


	//   ....[31]....
        /*0a60*/ 	.word	0x00015600


	//   ....[32]....
        /*0a64*/ 	.word	0x00015660


	//   ....[33]....
        /*0a68*/ 	.word	0x00015700


	//   ....[34]....
        /*0a6c*/ 	.word	0x00015760


	//   ....[35]....
        /*0a70*/ 	.word	0x00015800


	//   ....[36]....
        /*0a74*/ 	.word	0x00015860


	//   ....[37]....
        /*0a78*/ 	.word	0x00015910


	//   ....[38]....
        /*0a7c*/ 	.word	0x00015970


	//   ....[39]....
        /*0a80*/ 	.word	0x00015a20


	//   ....[40]....
        /*0a84*/ 	.word	0x00015a80


	//   ....[41]....
        /*0a88*/ 	.word	0x00015b30


	//   ....[42]....
        /*0a8c*/ 	.word	0x00015d80


	//----- nvinfo : EIATTR_REG_RECONFIG
	.align		4
.L_117:
        /*0a90*/ 	.byte	0x01, 0x54
	.zero		2


	//----- nvinfo : EIATTR_SYSCALL_OFFSETS
	.align		4
        /*0a94*/ 	.byte	0x04, 0x46
        /*0a96*/ 	.short	(.L_119 - .L_118)


	//   ....[0]....
.L_118:
        /*0a98*/ 	.word	0x00001540


	//   ....[1]....
        /*0a9c*/ 	.word	0x0000cc90


	//   ....[2]....
        /*0aa0*/ 	.word	0x0000ce00


	//   ....[3]....
        /*0aa4*/ 	.word	0x0000cf50


	//   ....[4]....
        /*0aa8*/ 	.word	0x0000d090


	//   ....[5]....
        /*0aac*/ 	.word	0x0000e9d0


	//----- nvinfo : EIATTR_MBARRIER_INSTR_OFFSETS
	.align		4
.L_119:
        /*0ab0*/ 	.byte	0x04, 0x39
        /*0ab2*/ 	.short	(.L_121 - .L_120)


	//   ....[0]....
.L_120:
        /*0ab4*/ 	.word	0x00000180
        /*0ab8*/ 	.word	0x000000ff
        /*0abc*/ 	.word	0x00022800
        /*0ac0*/ 	.short	0x0100
        /*0ac2*/ 	.byte	0x08
	.zero		1


	//   ....[1]....
        /*0ac4*/ 	.word	0x00000190
        /*0ac8*/ 	.word	0x000000ff
        /*0acc*/ 	.word	0x00022820
        /*0ad0*/ 	.short	0x0100
        /*0ad2*/ 	.byte	0x08
	.zero		1


	//   ....[2]....
        /*0ad4*/ 	.word	0x00000280
        /*0ad8*/ 	.word	0x000000ff
        /*0adc*/ 	.word	0x00022830
        /*0ae0*/ 	.short	0x0100
        /*0ae2*/ 	.byte	0x08
	.zero		1


	//   ....[3]....
        /*0ae4*/ 	.word	0x00000290
        /*0ae8*/ 	.word	0x000000ff
        /*0aec*/ 	.word	0x00022840
        /*0af0*/ 	.short	0x0100
        /*0af2*/ 	.byte	0x08
	.zero		1


	//   ....[4]....
        /*0af4*/ 	.word	0x000002a0
        /*0af8*/ 	.word	0x000000ff
        /*0afc*/ 	.word	0x00022838
        /*0b00*/ 	.short	0x0100
        /*0b02*/ 	.byte	0x08
	.zero		1


	//   ....[5]....
        /*0b04*/ 	.word	0x000002b0
        /*0b08*/ 	.word	0x000000ff
        /*0b0c*/ 	.word	0x00022848
        /*0b10*/ 	.short	0x0100
        /*0b12*/ 	.byte	0x08
	.zero		1


	//   ....[6]....
        /*0b14*/ 	.word	0x000003e0
        /*0b18*/ 	.word	0x000000ff
        /*0b1c*/ 	.word	0x00022850
        /*0b20*/ 	.short	0x0100
        /*0b22*/ 	.byte	0x08
	.zero		1


	//   ....[7]....
        /*0b24*/ 	.word	0x000003f0
        /*0b28*/ 	.word	0x000000ff
        /*0b2c*/ 	.word	0x00022860
        /*0b30*/ 	.short	0x0100
        /*0b32*/ 	.byte	0x08
	.zero		1


	//   ....[8]....
        /*0b34*/ 	.word	0x00000400
        /*0b38*/ 	.word	0x000000ff
        /*0b3c*/ 	.word	0x00022858
        /*0b40*/ 	.short	0x0100
        /*0b42*/ 	.byte	0x08
	.zero		1


	//   ....[9]....
        /*0b44*/ 	.word	0x00000410
        /*0b48*/ 	.word	0x000000ff
        /*0b4c*/ 	.word	0x00022868
        /*0b50*/ 	.short	0x0100
        /*0b52*/ 	.byte	0x08
	.zero		1


	//   ....[10]....
        /*0b54*/ 	.word	0x00000500
        /*0b58*/ 	.word	0x000000ff
        /*0b5c*/ 	.word	0x00022870
        /*0b60*/ 	.short	0x0100
        /*0b62*/ 	.byte	0x06
	.zero		1


	//   ....[11]....
        /*0b64*/ 	.word	0x00000510
        /*0b68*/ 	.word	0x000000ff
        /*0b6c*/ 	.word	0x00022880
        /*0b70*/ 	.short	0x0100
        /*0b72*/ 	.byte	0x06
	.zero		1


	//   ....[12]....
        /*0b74*/ 	.word	0x00000520
        /*0b78*/ 	.word	0x000000ff
        /*0b7c*/ 	.word	0x00022878
        /*0b80*/ 	.short	0x0100
        /*0b82*/ 	.byte	0x06
	.zero		1


	//   ....[13]....
        /*0b84*/ 	.word	0x00000530
        /*0b88*/ 	.word	0x000000ff
        /*0b8c*/ 	.word	0x00022888
        /*0b90*/ 	.short	0x0100
        /*0b92*/ 	.byte	0x06
	.zero		1


	//   ....[14]....
        /*0b94*/ 	.word	0x00000660
        /*0b98*/ 	.word	0x000000ff
        /*0b9c*/ 	.word	0x00022890
        /*0ba0*/ 	.short	0x0100
        /*0ba2*/ 	.byte	0x08
	.zero		1


	//   ....[15]....
        /*0ba4*/ 	.word	0x00000670
        /*0ba8*/ 	.word	0x000000ff
        /*0bac*/ 	.word	0x000228a0
        /*0bb0*/ 	.short	0x0100
        /*0bb2*/ 	.byte	0x08
	.zero		1


	//   ....[16]....
        /*0bb4*/ 	.word	0x00000680
        /*0bb8*/ 	.word	0x000000ff
        /*0bbc*/ 	.word	0x00022898
        /*0bc0*/ 	.short	0x0100
        /*0bc2*/ 	.byte	0x08
	.zero		1


	//   ....[17]....
        /*0bc4*/ 	.word	0x00000690
        /*0bc8*/ 	.word	0x000000ff
        /*0bcc*/ 	.word	0x000228a8
        /*0bd0*/ 	.short	0x0100
        /*0bd2*/ 	.byte	0x08
	.zero		1


	//   ....[18]....
        /*0bd4*/ 	.word	0x000007e0
        /*0bd8*/ 	.word	0x000000ff
        /*0bdc*/ 	.word	0x000228b0
        /*0be0*/ 	.short	0x0100
        /*0be2*/ 	.byte	0x08
	.zero		1


	//   ....[19]....
        /*0be4*/ 	.word	0x000007f0
        /*0be8*/ 	.word	0x000000ff
        /*0bec*/ 	.word	0x000228c0
        /*0bf0*/ 	.short	0x0100
        /*0bf2*/ 	.byte	0x08
	.zero		1


	//   ....[20]....
        /*0bf4*/ 	.word	0x00000800
        /*0bf8*/ 	.word	0x000000ff
        /*0bfc*/ 	.word	0x000228b8
        /*0c00*/ 	.short	0x0100
        /*0c02*/ 	.byte	0x08
	.zero		1


	//   ....[21]....
        /*0c04*/ 	.word	0x00000810
        /*0c08*/ 	.word	0x000000ff
        /*0c0c*/ 	.word	0x000228c8
        /*0c10*/ 	.short	0x0100
        /*0c12*/ 	.byte	0x08
	.zero		1


	//   ....[22]....
        /*0c14*/ 	.word	0x00001870
        /*0c18*/ 	.word	0x000000ff
        /*0c1c*/ 	.word	0x00022800
        /*0c20*/ 	.short	0x010a
        /*0c22*/ 	.byte	0x34
	.zero		1


	//   ....[23]....
        /*0c24*/ 	.word	0x00001910
        /*0c28*/ 	.word	0x00000004
        /*0c2c*/ 	.word	0x00022830
        /*0c30*/ 	.short	0x010a
        /*0c32*/ 	.byte	0x3f
	.zero		1


	//   ....[24]....
        /*0c34*/ 	.word	0x00001950
        /*0c38*/ 	.word	0x00000004
        /*0c3c*/ 	.word	0x00022830
        /*0c40*/ 	.short	0x010a
        /*0c42*/ 	.byte	0x3f
	.zero		1


	//   ....[25]....
        /*0c44*/ 	.word	0x00002b70
        /*0c48*/ 	.word	0x000000ff
        /*0c4c*/ 	.word	0x00000000
        /*0c50*/ 	.short	0x0101
        /*0c52*/ 	.byte	0x06
	.zero		1


	//   ....[26]....
        /*0c54*/ 	.word	0x000052b0
        /*0c58*/ 	.word	0x000000ff
        /*0c5c*/ 	.word	0x00022830
        /*0c60*/ 	.short	0x010a
        /*0c62*/ 	.byte	0x06
	.zero		1


	//   ....[27]....
        /*0c64*/ 	.word	0x000052f0
        /*0c68*/ 	.word	0x000000ff
        /*0c6c*/ 	.word	0x00022830
        /*0c70*/ 	.short	0x010a
        /*0c72*/ 	.byte	0x06
	.zero		1


	//   ....[28]....
        /*0c74*/ 	.word	0x00005b90
        /*0c78*/ 	.word	0x000000ff
        /*0c7c*/ 	.word	0x00022850
        /*0c80*/ 	.short	0x010a
        /*0c82*/ 	.byte	0x06
	.zero		1


	//   ....[29]....
        /*0c84*/ 	.word	0x00005bd0
        /*0c88*/ 	.word	0x000000ff
        /*0c8c*/ 	.word	0x00022850
        /*0c90*/ 	.short	0x010a
        /*0c92*/ 	.byte	0x06
	.zero		1


	//   ....[30]....
        /*0c94*/ 	.word	0x000064f0
        /*0c98*/ 	.word	0x000000ff
        /*0c9c*/ 	.word	0x00000000
        /*0ca0*/ 	.short	0x0101
        /*0ca2*/ 	.byte	0x06
	.zero		1


	//   ....[31]....
        /*0ca4*/ 	.word	0x00007ed0
        /*0ca8*/ 	.word	0x000000ff
        /*0cac*/ 	.word	0x00000000
        /*0cb0*/ 	.short	0x0101
        /*0cb2*/ 	.byte	0x06
	.zero		1


	//   ....[32]....
        /*0cb4*/ 	.word	0x000085b0
        /*0cb8*/ 	.word	0x000000ff
        /*0cbc*/ 	.word	0x00022850
        /*0cc0*/ 	.short	0x010a
        /*0cc2*/ 	.byte	0x09
	.zero		1


	//   ....[33]....
        /*0cc4*/ 	.word	0x000085f0
        /*0cc8*/ 	.word	0x000000ff
        /*0ccc*/ 	.word	0x00022850
        /*0cd0*/ 	.short	0x010a
        /*0cd2*/ 	.byte	0x09
	.zero		1


	//   ....[34]....
        /*0cd4*/ 	.word	0x00008d40
        /*0cd8*/ 	.word	0x000000ff
        /*0cdc*/ 	.word	0x00000000
        /*0ce0*/ 	.short	0x0101
        /*0ce2*/ 	.byte	0x04
	.zero		1


	//   ....[35]....
        /*0ce4*/ 	.word	0x0000a8b0
        /*0ce8*/ 	.word	0x00000004
        /*0cec*/ 	.word	0x00000000
        /*0cf0*/ 	.short	0x0101
        /*0cf2*/ 	.byte	0x3f
	.zero		1


	//   ....[36]....
        /*0cf4*/ 	.word	0x0000d660
        /*0cf8*/ 	.word	0x00000000
        /*0cfc*/ 	.word	0x00022880
        /*0d00*/ 	.short	0x010a
        /*0d02*/ 	.byte	0x3f
	.zero		1


	//   ....[37]....
        /*0d04*/ 	.word	0x0000def0
        /*0d08*/ 	.word	0x00000000
        /*0d0c*/ 	.word	0x00022870
        /*0d10*/ 	.short	0x0107
        /*0d12*/ 	.byte	0x3f
	.zero		1


	//   ....[38]....
        /*0d14*/ 	.word	0x0000dfb0
        /*0d18*/ 	.word	0x00000000
        /*0d1c*/ 	.word	0x00022870
        /*0d20*/ 	.short	0x0101
        /*0d22*/ 	.byte	0x3f
	.zero		1


	//   ....[39]....
        /*0d24*/ 	.word	0x0000dfe0
        /*0d28*/ 	.word	0x00000000
        /*0d2c*/ 	.word	0x00022840
        /*0d30*/ 	.short	0x010a
        /*0d32*/ 	.byte	0x3f
	.zero		1


	//   ....[40]....
        /*0d34*/ 	.word	0x0000e700
        /*0d38*/ 	.word	0x00000000
        /*0d3c*/ 	.word	0x00022830
        /*0d40*/ 	.short	0x0107
        /*0d42*/ 	.byte	0x3f
	.zero		1


	//   ....[41]....
        /*0d44*/ 	.word	0x0000e7c0
        /*0d48*/ 	.word	0x00000000
        /*0d4c*/ 	.word	0x00022830
        /*0d50*/ 	.short	0x0101
        /*0d52*/ 	.byte	0x3f
	.zero		1


	//   ....[42]....
        /*0d54*/ 	.word	0x0000f130
        /*0d58*/ 	.word	0x00000016
        /*0d5c*/ 	.word	0x00022800
        /*0d60*/ 	.short	0x0107
        /*0d62*/ 	.byte	0x3f
	.zero		1


	//   ....[43]....
        /*0d64*/ 	.word	0x0000f220
        /*0d68*/ 	.word	0x00000016
        /*0d6c*/ 	.word	0x00022800
        /*0d70*/ 	.short	0x0101
        /*0d72*/ 	.byte	0x3f
	.zero		1


	//   ....[44]....
        /*0d74*/ 	.word	0x0000f240
        /*0d78*/ 	.word	0x00000016
        /*0d7c*/ 	.word	0x00022820
        /*0d80*/ 	.short	0x010a
        /*0d82*/ 	.byte	0x3f
	.zero		1


	//   ....[45]....
        /*0d84*/ 	.word	0x0000f740
        /*0d88*/ 	.word	0x00000000
        /*0d8c*/ 	.word	0x00022880
        /*0d90*/ 	.short	0x010a
        /*0d92*/ 	.byte	0x3f
	.zero		1


	//   ....[46]....
        /*0d94*/ 	.word	0x0000fd20
        /*0d98*/ 	.word	0x00000000
        /*0d9c*/ 	.word	0x00022870
        /*0da0*/ 	.short	0x0107
        /*0da2*/ 	.byte	0x3f
	.zero		1


	//   ....[47]....
        /*0da4*/ 	.word	0x0000fde0
        /*0da8*/ 	.word	0x00000000
        /*0dac*/ 	.word	0x00022870
        /*0db0*/ 	.short	0x0101
        /*0db2*/ 	.byte	0x3f
	.zero		1


	//   ....[48]....
        /*0db4*/ 	.word	0x0000fe10
        /*0db8*/ 	.word	0x00000000
        /*0dbc*/ 	.word	0x00022840
        /*0dc0*/ 	.short	0x010a
        /*0dc2*/ 	.byte	0x3f
	.zero		1


	//   ....[49]....
        /*0dc4*/ 	.word	0x000103c0
        /*0dc8*/ 	.word	0x00000000
        /*0dcc*/ 	.word	0x00022830
        /*0dd0*/ 	.short	0x0107
        /*0dd2*/ 	.byte	0x3f
	.zero		1


	//   ....[50]....
        /*0dd4*/ 	.word	0x00010480
        /*0dd8*/ 	.word	0x00000000
        /*0ddc*/ 	.word	0x00022830
        /*0de0*/ 	.short	0x0101
        /*0de2*/ 	.byte	0x3f
	.zero		1


	//   ....[51]....
        /*0de4*/ 	.word	0x00010510
        /*0de8*/ 	.word	0x00000011
        /*0dec*/ 	.word	0x00022870
        /*0df0*/ 	.short	0x010a
        /*0df2*/ 	.byte	0x3f
	.zero		1


	//   ....[52]....
        /*0df4*/ 	.word	0x000105a0
        /*0df8*/ 	.word	0x00000011
        /*0dfc*/ 	.word	0x00022860
        /*0e00*/ 	.short	0x010a
        /*0e02*/ 	.byte	0x3f
	.zero		1


	//   ....[53]....
        /*0e04*/ 	.word	0x00010aa0
        /*0e08*/ 	.word	0x00000011
        /*0e0c*/ 	.word	0x00022850
        /*0e10*/ 	.short	0x0101
        /*0e12*/ 	.byte	0x3f
	.zero		1


	//   ....[54]....
        /*0e14*/ 	.word	0x00010b30
        /*0e18*/ 	.word	0x00000011
        /*0e1c*/ 	.word	0x00000000
        /*0e20*/ 	.short	0x0101
        /*0e22*/ 	.byte	0x3f
	.zero		1


	//   ....[55]....
        /*0e24*/ 	.word	0x00010cf0
        /*0e28*/ 	.word	0x00000011
        /*0e2c*/ 	.word	0x00022870
        /*0e30*/ 	.short	0x010a
        /*0e32*/ 	.byte	0x3f
	.zero		1


	//   ....[56]....
        /*0e34*/ 	.word	0x00010d80
        /*0e38*/ 	.word	0x00000011
        /*0e3c*/ 	.word	0x00022860
        /*0e40*/ 	.short	0x010a
        /*0e42*/ 	.byte	0x3f
	.zero		1


	//   ....[57]....
        /*0e44*/ 	.word	0x00011280
        /*0e48*/ 	.word	0x00000011
        /*0e4c*/ 	.word	0x00022850
        /*0e50*/ 	.short	0x0101
        /*0e52*/ 	.byte	0x3f
	.zero		1


	//   ....[58]....
        /*0e54*/ 	.word	0x00011330
        /*0e58*/ 	.word	0x00000011
        /*0e5c*/ 	.word	0x00000000
        /*0e60*/ 	.short	0x0101
        /*0e62*/ 	.byte	0x3f
	.zero		1


	//   ....[59]....
        /*0e64*/ 	.word	0x00011d80
        /*0e68*/ 	.word	0x00000005
        /*0e6c*/ 	.word	0x00022820
        /*0e70*/ 	.short	0x010a
        /*0e72*/ 	.byte	0x3f
	.zero		1


	//   ....[60]....
        /*0e74*/ 	.word	0x00011f00
        /*0e78*/ 	.word	0x00000003
        /*0e7c*/ 	.word	0x00022840
        /*0e80*/ 	.short	0x010a
        /*0e82*/ 	.byte	0x3f
	.zero		1


	//   ....[61]....
        /*0e84*/ 	.word	0x00011fa0
        /*0e88*/ 	.word	0x00000005
        /*0e8c*/ 	.word	0x00022840
        /*0e90*/ 	.short	0x010a
        /*0e92*/ 	.byte	0x3f
	.zero		1


	//   ....[62]....
        /*0e94*/ 	.word	0x00011fe0
        /*0e98*/ 	.word	0x00000003
        /*0e9c*/ 	.word	0x00022860
        /*0ea0*/ 	.short	0x010a
        /*0ea2*/ 	.byte	0x3f
	.zero		1


	//   ....[63]....
        /*0ea4*/ 	.word	0x00012020
        /*0ea8*/ 	.word	0x00000005
        /*0eac*/ 	.word	0x00022860
        /*0eb0*/ 	.short	0x010a
        /*0eb2*/ 	.byte	0x3f
	.zero		1


	//   ....[64]....
        /*0eb4*/ 	.word	0x00012060
        /*0eb8*/ 	.word	0x00000003
        /*0ebc*/ 	.word	0x00022880
        /*0ec0*/ 	.short	0x010a
        /*0ec2*/ 	.byte	0x3f
	.zero		1


	//   ....[65]....
        /*0ec4*/ 	.word	0x000120a0
        /*0ec8*/ 	.word	0x00000005
        /*0ecc*/ 	.word	0x00022880
        /*0ed0*/ 	.short	0x010a
        /*0ed2*/ 	.byte	0x3f
	.zero		1


	//   ....[66]....
        /*0ed4*/ 	.word	0x00012110
        /*0ed8*/ 	.word	0x00000003
        /*0edc*/ 	.word	0x00022800
        /*0ee0*/ 	.short	0x010a
        /*0ee2*/ 	.byte	0x3f
	.zero		1


	//   ....[67]....
        /*0ee4*/ 	.word	0x00012160
        /*0ee8*/ 	.word	0x00000004
        /*0eec*/ 	.word	0x00022830
        /*0ef0*/ 	.short	0x010a
        /*0ef2*/ 	.byte	0x3f
	.zero		1


	//   ....[68]....
        /*0ef4*/ 	.word	0x000121c0
        /*0ef8*/ 	.word	0x00000009
        /*0efc*/ 	.word	0x00022830
        /*0f00*/ 	.short	0x010a
        /*0f02*/ 	.byte	0x3f
	.zero		1


	//   ....[69]....
        /*0f04*/ 	.word	0x00012220
        /*0f08*/ 	.word	0x00000009
        /*0f0c*/ 	.word	0x00022850
        /*0f10*/ 	.short	0x010a
        /*0f12*/ 	.byte	0x3f
	.zero		1


	//   ....[70]....
        /*0f14*/ 	.word	0x00012280
        /*0f18*/ 	.word	0x00000003
        /*0f1c*/ 	.word	0x00022850
        /*0f20*/ 	.short	0x010a
        /*0f22*/ 	.byte	0x3f
	.zero		1


	//   ....[71]....
        /*0f24*/ 	.word	0x00012380
        /*0f28*/ 	.word	0x00000000
        /*0f2c*/ 	.word	0x00022880
        /*0f30*/ 	.short	0x010a
        /*0f32*/ 	.byte	0x3f
	.zero		1


	//   ....[72]....
        /*0f34*/ 	.word	0x00013060
        /*0f38*/ 	.word	0x00000000
        /*0f3c*/ 	.word	0x00022840
        /*0f40*/ 	.short	0x010a
        /*0f42*/ 	.byte	0x3f
	.zero		1


	//   ....[73]....
        /*0f44*/ 	.word	0x000144f0
        /*0f48*/ 	.word	0x00000016
        /*0f4c*/ 	.word	0x00022820
        /*0f50*/ 	.short	0x010a
        /*0f52*/ 	.byte	0x3f
	.zero		1


	//   ....[74]....
        /*0f54*/ 	.word	0x00014540
        /*0f58*/ 	.word	0x00000000
        /*0f5c*/ 	.word	0x00022880
        /*0f60*/ 	.short	0x010a
        /*0f62*/ 	.byte	0x3f
	.zero		1


	//   ....[75]....
        /*0f64*/ 	.word	0x00015080
        /*0f68*/ 	.word	0x00000000
        /*0f6c*/ 	.word	0x00022840
        /*0f70*/ 	.short	0x010a
        /*0f72*/ 	.byte	0x3f
	.zero		1


	//   ....[76]....
        /*0f74*/ 	.word	0x00015b60
        /*0f78*/ 	.word	0x00000011
        /*0f7c*/ 	.word	0x00022870
        /*0f80*/ 	.short	0x010a
        /*0f82*/ 	.byte	0x3f
	.zero		1


	//   ....[77]....
        /*0f84*/ 	.word	0x00015bb0
        /*0f88*/ 	.word	0x00000011
        /*0f8c*/ 	.word	0x00022860
        /*0f90*/ 	.short	0x010a
        /*0f92*/ 	.byte	0x3f
	.zero		1


	//   ....[78]....
        /*0f94*/ 	.word	0x00015c00
        /*0f98*/ 	.word	0x00000011
        /*0f9c*/ 	.word	0x00022870
        /*0fa0*/ 	.short	0x010a
        /*0fa2*/ 	.byte	0x3f
	.zero		1


	//   ....[79]....
        /*0fa4*/ 	.word	0x00015c50
        /*0fa8*/ 	.word	0x00000011
        /*0fac*/ 	.word	0x00022860
        /*0fb0*/ 	.short	0x010a
        /*0fb2*/ 	.byte	0x3f
	.zero		1


	//   ....[80]....
        /*0fb4*/ 	.word	0x00015ca0
        /*0fb8*/ 	.word	0x00000005
        /*0fbc*/ 	.word	0x00022820
        /*0fc0*/ 	.short	0x010a
        /*0fc2*/ 	.byte	0x3f
	.zero		1


	//   ....[81]....
        /*0fc4*/ 	.word	0x00015e40
        /*0fc8*/ 	.word	0x00000003
        /*0fcc*/ 	.word	0x00022840
        /*0fd0*/ 	.short	0x010a
        /*0fd2*/ 	.byte	0x3f
	.zero		1


	//   ....[82]....
        /*0fd4*/ 	.word	0x00015e90
        /*0fd8*/ 	.word	0x00000005
        /*0fdc*/ 	.word	0x00022840
        /*0fe0*/ 	.short	0x010a
        /*0fe2*/ 	.byte	0x3f
	.zero		1


	//   ....[83]....
        /*0fe4*/ 	.word	0x00015ee0
        /*0fe8*/ 	.word	0x00000003
        /*0fec*/ 	.word	0x00022860
        /*0ff0*/ 	.short	0x010a
        /*0ff2*/ 	.byte	0x3f
	.zero		1


	//   ....[84]....
        /*0ff4*/ 	.word	0x00015f30
        /*0ff8*/ 	.word	0x00000005
        /*0ffc*/ 	.word	0x00022860
        /*1000*/ 	.short	0x010a
        /*1002*/ 	.byte	0x3f
	.zero		1


	//   ....[85]....
        /*1004*/ 	.word	0x00015f80
        /*1008*/ 	.word	0x00000003
        /*100c*/ 	.word	0x00022880
        /*1010*/ 	.short	0x010a
        /*1012*/ 	.byte	0x3f
	.zero		1


	//----- nvinfo : EIATTR_NUM_MBARRIERS
	.align		4
.L_121:
        /*1014*/ 	.byte	0x03, 0x38
        /*1016*/ 	.short	0x0016


	//----- nvinfo : EIATTR_EXIT_INSTR_OFFSETS
	.align		4
        /*1018*/ 	.byte	0x04, 0x1c
        /*101a*/ 	.short	(.L_123 - .L_122)


	//   ....[0]....
.L_122:
        /*101c*/ 	.word	0x000009c0


	//   ....[1]....
        /*1020*/ 	.word	0x0000b850


	//   ....[2]....
        /*1024*/ 	.word	0x000120f0


	//----- nvinfo : EIATTR_MAX_THREADS
	.align		4
.L_123:
        /*1028*/ 	.byte	0x04, 0x05
        /*102a*/ 	.short	(.L_125 - .L_124)
.L_124:
        /*102c*/ 	.word	0x00000180
        /*1030*/ 	.word	0x00000001
        /*1034*/ 	.word	0x00000001


	//----- nvinfo : EIATTR_CRS_STACK_SIZE
	.align		4
.L_125:
        /*1038*/ 	.byte	0x04, 0x1e
        /*103a*/ 	.short	(.L_127 - .L_126)
.L_126:
        /*103c*/ 	.word	0x00000000


	//----- nvinfo : EIATTR_CBANK_PARAM_SIZE
	.align		4
.L_127:
        /*1040*/ 	.byte	0x03, 0x19
        /*1042*/ 	.short	0x0af0


	//----- nvinfo : EIATTR_PARAM_CBANK
	.align		4
        /*1044*/ 	.byte	0x04, 0x0a
        /*1046*/ 	.short	(.L_129 - .L_128)
	.align		4
.L_128:
        /*1048*/ 	.word	index@(.nv.constant0._ZN7cutlass13device_kernelIN5flash11enable_sm90INS1_16FlashAttnFwdSm90INS1_25CollectiveMainloopFwdSm90ILi2EN4cute5tupleIJNS5_1CILi1EEES8_S8_EEENS6_IJNS7_ILi128EEENS7_ILi160EEESA_EEELi128ENS_12float_e4m3_tEfNS_4arch4Sm90ELb0ELb0ELb1ELb1ELb1ELb0ELb0ELb1ELb1ELb1ELb0ELb0EEENS1_21CollectiveEpilogueFwdINS6_IJSA_SA_SB_EEES9_NS_10bfloat16_tESF_Li256ELb1ELb1ELb0ELb1EEENS1_36VarlenDynamicPersistentTileSchedulerILi128ELi160ELi256ELi128ELb0ELb1ELb1ELb0ELb1ELb1EEEEEEEEEvNT_6ParamsE)
        /*104c*/ 	.short	0x0210
        /*104e*/ 	.short	0x0af0


	//----- nvinfo : EIATTR_SW_WAR
	.align		4
.L_129:
        /*1050*/ 	.byte	0x04, 0x36
        /*1052*/ 	.short	(.L_131 - .L_130)
.L_130:
        /*1054*/ 	.word	0x00000008
.L_131:


//--------------------- .nv.info._ZN7cutlass13device_kernelIN5flash11enable_sm90INS1_16FlashAttnFwdSm90INS1_25CollectiveMainloopFwdSm90ILi2EN4cute5tupleIJNS5_1CILi1EEES8_S8_EEENS6_IJNS7_ILi128EEENS7_ILi160EEESA_EEELi128ENS_12float_e4m3_tEfNS_4arch4Sm90ELb0ELb0ELb1ELb1ELb1ELb1ELb0ELb1ELb1ELb1ELb0ELb0EEENS1_21CollectiveEpilogueFwdINS6_IJSA_SA_SB_EEES9_NS_10bfloat16_tESF_Li256ELb1ELb1ELb0ELb1EEENS1_36VarlenDynamicPersistentTileSchedulerILi128ELi160ELi256ELi128ELb0ELb1ELb1ELb0ELb1ELb1EEEEEEEEEvNT_6ParamsE --------------------------
	.section	.nv.info._ZN7cutlass13device_kernelIN5flash11enable_sm90INS1_16FlashAttnFwdSm90INS1_25CollectiveMainloopFwdSm90ILi2EN4cute5tupleIJNS5_1CILi1EEES8_S8_EEENS6_IJNS7_ILi128EEENS7_ILi160EEESA_EEELi128ENS_12float_e4m3_tEfNS_4arch4Sm90ELb0ELb0ELb1ELb1ELb1ELb1ELb0ELb1ELb1ELb1ELb0ELb0EEENS1_21CollectiveEpilogueFwdINS6_IJSA_SA_SB_EEES9_NS_10bfloat16_tESF_Li256ELb1ELb1ELb0ELb1EEENS1_36VarlenDynamicPersistentTileSchedulerILi128ELi160ELi256ELi128ELb0ELb1ELb1ELb0ELb1ELb1EEEEEEEEEvNT_6ParamsE,"",@"SHT_CUDA_INFO"
	.sectionflags	@""
	.align	4


	//----- nvinfo : EIATTR_CUDA_API_VERSION
	.align		4
        /*0000*/ 	.byte	0x04, 0x37
        /*0002*/ 	.short	(.L_133 - .L_132)
.L_132:
        /*0004*/ 	.word	0x00000082


	//----- nvinfo : EIATTR_KPARAM_INFO
	.align		4
.L_133:
        /*0008*/ 	.byte	0x04, 0x17
        /*000a*/ 	.short	(.L_135 - .L_134)
.L_134:
        /*000c*/ 	.word	0x00000000
        /*0010*/ 	.short	0x0000
        /*0012*/ 	.short	0x0070
        /*0014*/ 	.byte	0x00, 0xf0, 0x01, 0x2a


	//----- nvinfo : EIATTR_SPARSE_MMA_MASK
	.align		4
.L_135:
        /*0018*/ 	.byte	0x03, 0x50
        /*001a*/ 	.short	0x0000


	//----- nvinfo : EIATTR_MAXREG_COUNT
	.align		4
        /*001c*/ 	.byte	0x03, 0x1b
        /*001e*/ 	.short	0x00a8


	//----- nvinfo : EIATTR_NUM_BARRIERS
	.align		4
        /*0020*/ 	.byte	0x02, 0x4c
        /*0022*/ 	.byte	0x10
	.zero		1


	//----- nvinfo : EIATTR_EXTERNS
	.align		4
        /*0024*/ 	.byte	0x04, 0x0f
        /*0026*/ 	.short	(.L_137 - .L_136)


	//   ....[0]....
	.align		4
.L_136:
        /*0028*/ 	.word	index@(__assertfail)


	//----- nvinfo : EIATTR_ANNOTATIONS
	.align		4
.L_137:
        /*002c*/ 	.byte	0x04, 0x55
        /*002e*/ 	.short	(.L_139 - .L_138)


	//   ....[0]....
.L_138:
        /* <DEDUP_REMOVED lines=40> */


	//----- nvinfo : EIATTR_MERCURY_ISA_VERSION
	.align		4
.L_139:
        /*0298*/ 	.byte	0x03, 0x5f
        /*029a*/ 	.short	0x0101


	//----- nvinfo : EIATTR_UNUSED_LOAD_BYTE_OFFSET
	.align		4
        /*029c*/ 	.byte	0x04, 0x44
        /*029e*/ 	.short	(.L_141 - .L_140)


	//   ....[0]....
.L_140:
        /*02a0*/ 	.word	0x00000a60
        /*02a4*/ 	.word	0x0000fff0


	//   ....[1]....
        /*02a8*/ 	.word	0x00015bc0
        /*02ac*/ 	.word	0x0000fff0


	//----- nvinfo : EIATTR_INT_WARP_WIDE_INSTR_OFFSETS
	.align		4
.L_141:
        /*02b0*/ 	.byte	0x04, 0x31
        /*02b2*/ 	.short	(.L_143 - .L_142)


	//   ....[0]....
.L_142:
        /*02b4*/ 	.word	0x00000120


	//   ....[1]....
        /*02b8*/ 	.word	0x000001c0


	//   ....[2]....
        /*02bc*/ 	.word	0x00000230


	//   ....[3]....
        /*02c0*/ 	.word	0x0001a2e0


	//   ....[4]....
        /*02c4*/ 	.word	0x0001a370


	//   ....[5]....
        /*02c8*/ 	.word	0x0001e640


	//   ....[6]....
        /*02cc*/ 	.word	0x0001e6d0


	//----- nvinfo : EIATTR_COOP_GROUP_MASK_REGIDS
	.align		4
.L_143:
        /*02d0*/ 	.byte	0x04, 0x29
        /*02d2*/ 	.short	(.L_145 - .L_144)


	//   ....[0]....
.L_144:
        /*02d4*/ 	.word	0xffffffff


	//   ....[1]....
        /*02d8*/ 	.word	0xffffffff


	//   ....[2]....
        /*02dc*/ 	.word	0xffffffff


	//   ....[3]....
        /*02e0*/ 	.word	0xffffffff


	//   ....[4]....
        /*02e4*/ 	.word	0xffffffff


	//   ....[5]....
        /*02e8*/ 	.word	0xffffffff


	//   ....[6]....
        /*02ec*/ 	.word	0xffffffff


	//   ....[7]....
        /*02f0*/ 	.word	0xffffffff


	//   ....[8]....
        /*02f4*/ 	.word	0xffffffff


	//   ....[9]....
        /*02f8*/ 	.word	0xffffffff


	//   ....[10]....
        /*02fc*/ 	.word	0xffffffff


	//   ....[11]....
        /*0300*/ 	.word	0xffffffff


	//   ....[12]....
        /*0304*/ 	.word	0xffffffff


	//   ....[13]....
        /*0308*/ 	.word	0xffffffff


	//   ....[14]....
        /*030c*/ 	.word	0xffffffff


	//   ....[15]....
        /*0310*/ 	.word	0xffffffff


	//   ....[16]....
        /*0314*/ 	.word	0xffffffff


	//   ....[17]....
        /*0318*/ 	.word	0xffffffff


	//   ....[18]....
        /*031c*/ 	.word	0xffffffff


	//   ....[19]....
        /*0320*/ 	.word	0xffffffff


	//   ....[20]....
        /*0324*/ 	.word	0xffffffff


	//   ....[21]....
        /*0328*/ 	.word	0xffffffff


	//   ....[22]....
        /*032c*/ 	.word	0xffffffff


	//   ....[23]....
        /*0330*/ 	.word	0xffffffff


	//   ....[24]....
        /*0334*/ 	.word	0xffffffff


	//   ....[25]....
        /*0338*/ 	.word	0xffffffff


	//   ....[26]....
        /*033c*/ 	.word	0xffffffff


	//   ....[27]....
        /*0340*/ 	.word	0xffffffff


	//   ....[28]....
        /*0344*/ 	.word	0xffffffff


	//   ....[29]....
        /*0348*/ 	.word	0xffffffff


	//   ....[30]....
        /*034c*/ 	.word	0xffffffff


	//   ....[31]....
        /*0350*/ 	.word	0xffffffff


	//   ....[32]....
        /*0354*/ 	.word	0xffffffff


	//   ....[33]....
        /*0358*/ 	.word	0xffffffff


	//   ....[34]....
        /*035c*/ 	.word	0xffffffff


	//   ....[35]....
        /*0360*/ 	.word	0xffffffff


	//   ....[36]....
        /*0364*/ 	.word	0xffffffff


	//   ....[37]....
        /*0368*/ 	.word	0xffffffff


	//   ....[38]....
        /*036c*/ 	.word	0xffffffff


	//   ....[39]....
        /*0370*/ 	.word	0xffffffff


	//   ....[40]....
        /*0374*/ 	.word	0xffffffff


	//   ....[41]....
        /*0378*/ 	.word	0xffffffff


	//   ....[42]....
        /*037c*/ 	.word	0xffffffff


	//   ....[43]....
        /*0380*/ 	.word	0xffffffff


	//   ....[44]....
        /*0384*/ 	.word	0xffffffff


	//   ....[45]....
        /*0388*/ 	.word	0xffffffff


	//   ....[46]....
        /*038c*/ 	.word	0xffffffff


	//   ....[47]....
        /*0390*/ 	.word	0xffffffff


	//   ....[48]....
        /*0394*/ 	.word	0xffffffff


	//   ....[49]....
        /*0398*/ 	.word	0xffffffff


	//   ....[50]....
        /*039c*/ 	.word	0xffffffff


	//   ....[51]....
        /*03a0*/ 	.word	0xffffffff


	//   ....[52]....
        /*03a4*/ 	.word	0xffffffff


	//   ....[53]....
        /*03a8*/ 	.word	0xffffffff


	//   ....[54]....
        /*03ac*/ 	.word	0xffffffff


	//   ....[55]....
        /*03b0*/ 	.word	0xffffffff


	//   ....[56]....
        /*03b4*/ 	.word	0xffffffff


	//   ....[57]....
        /*03b8*/ 	.word	0xffffffff


	//   ....[58]....
        /*03bc*/ 	.word	0xffffffff


	//   ....[59]....
        /*03c0*/ 	.word	0xffffffff


	//   ....[60]....
        /*03c4*/ 	.word	0xffffffff


	//   ....[61]....
        /*03c8*/ 	.word	0xffffffff


	//   ....[62]....
        /*03cc*/ 	.word	0xffffffff


	//   ....[63]....
        /*03d0*/ 	.word	0xffffffff


	//   ....[64]....
        /*03d4*/ 	.word	0xffffffff


	//   ....[65]....
        /*03d8*/ 	.word	0xffffffff


	//   ....[66]....
        /*03dc*/ 	.word	0xffffffff


	//   ....[67]....
        /*03e0*/ 	.word	0xffffffff


	//   ....[68]....
        /*03e4*/ 	.word	0xffffffff


	//   ....[69]....
        /*03e8*/ 	.word	0xffffffff


	//   ....[70]....
        /*03ec*/ 	.word	0xffffffff


	//   ....[71]....
        /*03f0*/ 	.word	0xffffffff


	//   ....[72]....
        /*03f4*/ 	.word	0xffffffff


	//   ....[73]....
        /*03f8*/ 	.word	0xffffffff


	//   ....[74]....
        /*03fc*/ 	.word	0xffffffff


	//   ....[75]....
        /*0400*/ 	.word	0xffffffff


	//   ....[76]....
        /*0404*/ 	.word	0xffffffff


	//   ....[77]....
        /*0408*/ 	.word	0xffffffff


	//   ....[78]....
        /*040c*/ 	.word	0xffffffff


	//   ....[79]....
        /*0410*/ 	.word	0xffffffff


	//   ....[80]....
        /*0414*/ 	.word	0xffffffff


	//   ....[81]....
        /*0418*/ 	.word	0xffffffff


	//   ....[82]....
        /*041c*/ 	.word	0xffffffff


	//   ....[83]....
        /*0420*/ 	.word	0xffffffff


	//   ....[84]....
        /*0424*/ 	.word	0xffffffff


	//   ....[85]....
        /*0428*/ 	.word	0xffffffff


	//   ....[86]....
        /*042c*/ 	.word	0xffffffff


	//   ....[87]....
        /*0430*/ 	.word	0xffffffff


	//   ....[88]....
        /*0434*/ 	.word	0xffffffff


	//   ....[89]....
        /*0438*/ 	.word	0xffffffff


	//   ....[90]....
        /*043c*/ 	.word	0xffffffff


	//   ....[91]....
        /*0440*/ 	.word	0xffffffff


	//   ....[92]....
        /*0444*/ 	.word	0xffffffff


	//   ....[93]....
        /*0448*/ 	.word	0xffffffff


	//   ....[94]....
        /*044c*/ 	.word	0xffffffff


	//   ....[95]....
        /*0450*/ 	.word	0xffffffff


	//   ....[96]....
        /*0454*/ 	.word	0xffffffff


	//   ....[97]....
        /*0458*/ 	.word	0xffffffff


	//   ....[98]....
        /*045c*/ 	.word	0xffffffff


	//   ....[99]....
        /*0460*/ 	.word	0xffffffff


	//   ....[100]....
        /*0464*/ 	.word	0xffffffff


	//   ....[101]....
        /*0468*/ 	.word	0xffffffff


	//   ....[102]....
        /*046c*/ 	.word	0xffffffff


	//   ....[103]....
        /*0470*/ 	.word	0xffffffff


	//   ....[104]....
        /*0474*/ 	.word	0xffffffff


	//   ....[105]....
        /*0478*/ 	.word	0xffffffff


	//   ....[106]....
        /*047c*/ 	.word	0xffffffff


	//   ....[107]....
        /*0480*/ 	.word	0xffffffff


	//   ....[108]....
        /*0484*/ 	.word	0xffffffff


	//   ....[109]....
        /*0488*/ 	.word	0xffffffff


	//   ....[110]....
        /*048c*/ 	.word	0xffffffff


	//   ....[111]....
        /*0490*/ 	.word	0xffffffff


	//   ....[112]....
        /*0494*/ 	.word	0xffffffff


	//   ....[113]....
        /*0498*/ 	.word	0xffffffff


	//   ....[114]....
        /*049c*/ 	.word	0xffffffff


	//   ....[115]....
        /*04a0*/ 	.word	0xffffffff


	//   ....[116]....
        /*04a4*/ 	.word	0xffffffff


	//   ....[117]....
        /*04a8*/ 	.word	0xffffffff


	//   ....[118]....
        /*04ac*/ 	.word	0xffffffff


	//   ....[119]....
        /*04b0*/ 	.word	0xffffffff


	//   ....[120]....
        /*04b4*/ 	.word	0xffffffff


	//   ....[121]....
        /*04b8*/ 	.word	0xffffffff


	//   ....[122]....
        /*04bc*/ 	.word	0xffffffff


	//   ....[123]....
        /*04c0*/ 	.word	0xffffffff


	//   ....[124]....
        /*04c4*/ 	.word	0xffffffff


	//   ....[125]....
        /*04c8*/ 	.word	0xffffffff


	//   ....[126]....
        /*04cc*/ 	.word	0xffffffff


	//   ....[127]....
        /*04d0*/ 	.word	0xffffffff


	//   ....[128]....
        /*04d4*/ 	.word	0xffffffff


	//   ....[129]....
        /*04d8*/ 	.word	0xffffffff


	//   ....[130]....
        /*04dc*/ 	.word	0xffffffff


	//   ....[131]....
        /*04e0*/ 	.word	0xffffffff


	//   ....[132]....
        /*04e4*/ 	.word	0xffffffff


	//   ....[133]....
        /*04e8*/ 	.word	0xffffffff


	//   ....[134]....
        /*04ec*/ 	.word	0xffffffff


	//   ....[135]....
        /*04f0*/ 	.word	0xffffffff


	//   ....[136]....
        /*04f4*/ 	.word	0xffffffff


	//   ....[137]....
        /*04f8*/ 	.word	0xffffffff


	//   ....[138]....
        /*04fc*/ 	.word	0xffffffff


	//   ....[139]....
        /*0500*/ 	.word	0xffffffff


	//   ....[140]....
        /*0504*/ 	.word	0xffffffff


	//   ....[141]....
        /*0508*/ 	.word	0xffffffff


	//   ....[142]....
        /*050c*/ 	.word	0xffffffff


	//   ....[143]....
        /*0510*/ 	.word	0xffffffff


	//   ....[144]....
        /*0514*/ 	.word	0xffffffff


	//   ....[145]....
        /*0518*/ 	.word	0xffffffff


	//   ....[146]....
        /*051c*/ 	.word	0xffffffff


	//   ....[147]....
        /*0520*/ 	.word	0xffffffff


	//   ....[148]....
        /*0524*/ 	.word	0xffffffff


	//   ....[149]....
        /*0528*/ 	.word	0xffffffff


	//   ....[150]....
        /*052c*/ 	.word	0xffffffff


	//   ....[151]....
        /*0530*/ 	.word	0xffffffff


	//   ....[152]....
        /*0534*/ 	.word	0xffffffff


	//   ....[153]....
        /*0538*/ 	.word	0xffffffff


	//   ....[154]....
        /*053c*/ 	.word	0xffffffff


	//   ....[155]....
        /*0540*/ 	.word	0xffffffff


	//   ....[156]....
        /*0544*/ 	.word	0xffffffff


	//   ....[157]....
        /*0548*/ 	.word	0xffffffff


	//   ....[158]....
        /*054c*/ 	.word	0xffffffff


	//   ....[159]....
        /*0550*/ 	.word	0xffffffff


	//   ....[160]....
        /*0554*/ 	.word	0xffffffff


	//   ....[161]....
        /*0558*/ 	.word	0xffffffff


	//   ....[162]....
        /*055c*/ 	.word	0xffffffff


	//   ....[163]....
        /*0560*/ 	.word	0xffffffff


	//   ....[164]....
        /*0564*/ 	.word	0xffffffff


	//   ....[165]....
        /*0568*/ 	.word	0xffffffff


	//   ....[166]....
        /*056c*/ 	.word	0xffffffff


	//   ....[167]....
        /*0570*/ 	.word	0xffffffff


	//   ....[168]....
        /*0574*/ 	.word	0xffffffff


	//   ....[169]....
        /*0578*/ 	.word	0xffffffff


	//   ....[170]....
        /*057c*/ 	.word	0xffffffff


	//   ....[171]....
        /*0580*/ 	.word	0xffffffff


	//   ....[172]....
        /*0584*/ 	.word	0xffffffff


	//   ....[173]....
        /*0588*/ 	.word	0xffffffff


	//   ....[174]....
        /*058c*/ 	.word	0xffffffff


	//   ....[175]....
        /*0590*/ 	.word	0xffffffff


	//   ....[176]....
        /*0594*/ 	.word	0xffffffff


	//   ....[177]....
        /*0598*/ 	.word	0xffffffff


	//   ....[178]....
        /*059c*/ 	.word	0xffffffff


	//   ....[179]....
        /*05a0*/ 	.word	0xffffffff


	//   ....[180]....
        /*05a4*/ 	.word	0xffffffff


	//   ....[181]....
        /*05a8*/ 	.word	0xffffffff


	//   ....[182]....
        /*05ac*/ 	.word	0xffffffff


	//   ....[183]....
        /*05b0*/ 	.word	0xffffffff


	//   ....[184]....
        /*05b4*/ 	.word	0xffffffff


	//   ....[185]....
        /*05b8*/ 	.word	0xffffffff


	//   ....[186]....
        /*05bc*/ 	.word	0xffffffff


	//   ....[187]....
        /*05c0*/ 	.word	0xffffffff


	//   ....[188]....
        /*05c4*/ 	.word	0xffffffff


	//   ....[189]....
        /*05c8*/ 	.word	0xffffffff


	//   ....[190]....
        /*05cc*/ 	.word	0xffffffff


	//   ....[191]....
        /*05d0*/ 	.word	0xffffffff


	//   ....[192]....
        /*05d4*/ 	.word	0xffffffff


	//   ....[193]....
        /*05d8*/ 	.word	0xffffffff


	//   ....[194]....
        /*05dc*/ 	.word	0xffffffff


	//   ....[195]....
        /*05e0*/ 	.word	0xffffffff


	//   ....[196]....
        /*05e4*/ 	.word	0xffffffff


	//   ....[197]....
        /*05e8*/ 	.word	0xffffffff


	//   ....[198]....
        /*05ec*/ 	.word	0xffffffff


	//   ....[199]....
        /*05f0*/ 	.word	0xffffffff


	//   ....[200]....
        /*05f4*/ 	.word	0xffffffff


	//   ....[201]....
        /*05f8*/ 	.word	0xffffffff


	//   ....[202]....
        /*05fc*/ 	.word	0xffffffff


	//   ....[203]....
        /*0600*/ 	.word	0xffffffff


	//   ....[204]....
        /*0604*/ 	.word	0xffffffff


	//   ....[205]....
        /*0608*/ 	.word	0xffffffff


	//   ....[206]....
        /*060c*/ 	.word	0xffffffff


	//   ....[207]....
        /*0610*/ 	.word	0xffffffff


	//   ....[208]....
        /*0614*/ 	.word	0xffffffff


	//   ....[209]....
        /*0618*/ 	.word	0xffffffff


	//   ....[210]....
        /*061c*/ 	.word	0xffffffff


	//   ....[211]....
        /*0620*/ 	.word	0xffffffff


	//   ....[212]....
        /*0624*/ 	.word	0xffffffff


	//   ....[213]....
        /*0628*/ 	.word	0xffffffff


	//   ....[214]....
        /*062c*/ 	.word	0xffffffff


	//   ....[215]....
        /*0630*/ 	.word	0xffffffff


	//   ....[216]....
        /*0634*/ 	.word	0xffffffff


	//   ....[217]....
        /*0638*/ 	.word	0xffffffff


	//   ....[218]....
        /*063c*/ 	.word	0xffffffff


	//   ....[219]....
        /*0640*/ 	.word	0xffffffff


	//   ....[220]....
        /*0644*/ 	.word	0xffffffff


	//   ....[221]....
        /*0648*/ 	.word	0xffffffff


	//   ....[222]....
        /*064c*/ 	.word	0xffffffff


	//   ....[223]....
        /*0650*/ 	.word	0xffffffff


	//   ....[224]....
        /*0654*/ 	.word	0xffffffff


	//   ....[225]....
        /*0658*/ 	.word	0xffffffff


	//   ....[226]....
        /*065c*/ 	.word	0xffffffff


	//   ....[227]....
        /*0660*/ 	.word	0xffffffff


	//   ....[228]....
        /*0664*/ 	.word	0xffffffff


	//   ....[229]....
        /*0668*/ 	.word	0xffffffff


	//   ....[230]....
        /*066c*/ 	.word	0xffffffff


	//   ....[231]....
        /*0670*/ 	.word	0xffffffff


	//   ....[232]....
        /*0674*/ 	.word	0xffffffff


	//   ....[233]....
        /*0678*/ 	.word	0xffffffff


	//   ....[234]....
        /*067c*/ 	.word	0xffffffff


	//   ....[235]....
        /*0680*/ 	.word	0x0500000f


	//   ....[236]....
        /*0684*/ 	.word	0x0500000f


	//   ....[237]....
        /*0688*/ 	.word	0x0500000f


	//   ....[238]....
        /*068c*/ 	.word	0x0500000f


	//   ....[239]....
        /*0690*/ 	.word	0x0500000f


	//   ....[240]....
        /*0694*/ 	.word	0x0500000f


	//   ....[241]....
        /*0698*/ 	.word	0x0500000f


	//   ....[242]....
        /*069c*/ 	.word	0x0500000f


	//   ....[243]....
        /*06a0*/ 	.word	0x0500000f


	//   ....[244]....
        /*06a4*/ 	.word	0x0500000f


	//   ....[245]....
        /*06a8*/ 	.word	0x0500000f


	//   ....[246]....
        /*06ac*/ 	.word	0x0500000f


	//   ....[247]....
        /*06b0*/ 	.word	0x0500000f


	//   ....[248]....
        /*06b4*/ 	.word	0x0500000f


	//   ....[249]....
        /*06b8*/ 	.word	0x0500000f


	//   ....[250]....
        /*06bc*/ 	.word	0x0500000f


	//   ....[251]....
        /*06c0*/ 	.word	0x0500000f


	//   ....[252]....
        /*06c4*/ 	.word	0x0500000f


	//   ....[253]....
        /*06c8*/ 	.word	0x0500000f


	//   ....[254]....
        /*06cc*/ 	.word	0x0500000f


	//   ....[255]....
        /*06d0*/ 	.word	0x0500000f


	//   ....[0]....
        /*06d4*/ 	.word	0x0500000f


	//   ....[1]....
        /*06d8*/ 	.word	0x0500000f


	//   ....[2]....
        /*06dc*/ 	.word	0x0500000f


	//   ....[3]....
        /*06e0*/ 	.word	0x0500000f


	//   ....[4]....
        /*06e4*/ 	.word	0x0500000f


	//   ....[5]....
        /*06e8*/ 	.word	0x0500000f


	//   ....[6]....
        /*06ec*/ 	.word	0x0500000f


	//   ....[7]....
        /*06f0*/ 	.word	0x0500000f


	//   ....[8]....
        /*06f4*/ 	.word	0x0500000f


	//   ....[9]....
        /*06f8*/ 	.word	0x0500000f


	//   ....[10]....
        /*06fc*/ 	.word	0x0500000f


	//   ....[11]....
        /*0700*/ 	.word	0x0500000f


	//   ....[12]....
        /*0704*/ 	.word	0x0500000f


	//   ....[13]....
        /*0708*/ 	.word	0x0500000f


	//   ....[14]....
        /*070c*/ 	.word	0x0500000f


	//   ....[15]....
        /*0710*/ 	.word	0x0500000f


	//   ....[16]....
        /*0714*/ 	.word	0x0500000f


	//   ....[17]....
        /*0718*/ 	.word	0x0500000f


	//   ....[18]....
        /*071c*/ 	.word	0x0500000f


	//   ....[19]....
        /*0720*/ 	.word	0x0500000f


	//   ....[20]....
        /*0724*/ 	.word	0x0500000f


	//   ....[21]....
        /*0728*/ 	.word	0x0500000f


	//   ....[22]....
        /*072c*/ 	.word	0x0500000f


	//   ....[23]....
        /*0730*/ 	.word	0x0500000f


	//   ....[24]....
        /*0734*/ 	.word	0x0500000f


	//   ....[25]....
        /*0738*/ 	.word	0x0500000f


	//   ....[26]....
        /*073c*/ 	.word	0x0500000f


	//   ....[27]....
        /*0740*/ 	.word	0x0500000f


	//   ....[28]....
        /*0744*/ 	.word	0x0500000f


	//   ....[29]....
        /*0748*/ 	.word	0x0500000f


	//   ....[30]....
        /*074c*/ 	.word	0x0500000f


	//   ....[31]....
        /*0750*/ 	.word	0x0500000f


	//   ....[32]....
        /*0754*/ 	.word	0x0500000f


	//   ....[33]....
        /*0758*/ 	.word	0x0500000f


	//   ....[34]....
        /*075c*/ 	.word	0x0500000f


	//   ....[35]....
        /*0760*/ 	.word	0x0500000f


	//   ....[36]....
        /*0764*/ 	.word	0x0500000f


	//   ....[37]....
        /*0768*/ 	.word	0x0500000f


	//   ....[38]....
        /*076c*/ 	.word	0x0500000f


	//   ....[39]....
        /*0770*/ 	.word	0x0500000f


	//   ....[40]....
        /*0774*/ 	.word	0x0500000f


	//   ....[41]....
        /*0778*/ 	.word	0x0500000f


	//   ....[42]....
        /*077c*/ 	.word	0x0500000f


	//   ....[43]....
        /*0780*/ 	.word	0x0500000f


	//   ....[44]....
        /*0784*/ 	.word	0x0500000f


	//   ....[45]....
        /*0788*/ 	.word	0x0500000f


	//   ....[46]....
        /*078c*/ 	.word	0x0500000f


	//   ....[47]....
        /*0790*/ 	.word	0x0500000f


	//   ....[48]....
        /*0794*/ 	.word	0x0500000f


	//   ....[49]....
        /*0798*/ 	.word	0x0500000f


	//   ....[50]....
        /*079c*/ 	.word	0x0500000f


	//   ....[51]....
        /*07a0*/ 	.word	0x0500000f


	//   ....[52]....
        /*07a4*/ 	.word	0x0500000f


	//   ....[53]....
        /*07a8*/ 	.word	0x0500000f


	//   ....[54]....
        /*07ac*/ 	.word	0x0500000f


	//   ....[55]....
        /*07b0*/ 	.word	0x0500000f


	//   ....[56]....
        /*07b4*/ 	.word	0x0500000f


	//   ....[57]....
        /*07b8*/ 	.word	0x0500000f


	//   ....[58]....
        /*07bc*/ 	.word	0x0500000f


	//   ....[59]....
        /*07c0*/ 	.word	0x0500000f


	//   ....[60]....
        /*07c4*/ 	.word	0x0500000f


	//   ....[61]....
        /*07c8*/ 	.word	0x0500000f


	//   ....[62]....
        /*07cc*/ 	.word	0x0500000f


	//   ....[63]....
        /*07d0*/ 	.word	0x0500000f


	//   ....[64]....
        /*07d4*/ 	.word	0x0500000f


	//   ....[65]....
        /*07d8*/ 	.word	0x0500000f


	//   ....[66]....
        /*07dc*/ 	.word	0x0500000f


	//   ....[67]....
        /*07e0*/ 	.word	0x0500000f


	//   ....[68]....
        /*07e4*/ 	.word	0x0500000f


	//   ....[69]....
        /*07e8*/ 	.word	0x0500000f


	//   ....[70]....
        /*07ec*/ 	.word	0x0500000f


	//   ....[71]....
        /*07f0*/ 	.word	0x0500000f


	//   ....[72]....
        /*07f4*/ 	.word	0x0500000f


	//   ....[73]....
        /*07f8*/ 	.word	0x0500000f


	//   ....[74]....
        /*07fc*/ 	.word	0x0500000f


	//   ....[75]....
        /*0800*/ 	.word	0x0500000f


	//   ....[76]....
        /*0804*/ 	.word	0x0500000f


	//   ....[77]....
        /*0808*/ 	.word	0x0500000f


	//   ....[78]....
        /*080c*/ 	.word	0x0500000f


	//   ....[79]....
        /*0810*/ 	.word	0x0500000f


	//   ....[80]....
        /*0814*/ 	.word	0x0500000f


	//   ....[81]....
        /*0818*/ 	.word	0x0500000f


	//   ....[82]....
        /*081c*/ 	.word	0x0500000f


	//   ....[83]....
        /*0820*/ 	.word	0x0500000f


	//   ....[84]....
        /*0824*/ 	.word	0x0500000f


	//   ....[85]....
        /*0828*/ 	.word	0x0500000f


	//   ....[86]....
        /*082c*/ 	.word	0x0500000f


	//   ....[87]....
        /*0830*/ 	.word	0x0500000f


	//   ....[88]....
        /*0834*/ 	.word	0x0500000f


	//   ....[89]....
        /*0838*/ 	.word	0x0500000f


	//   ....[90]....
        /*083c*/ 	.word	0x0500000f


	//   ....[91]....
        /*0840*/ 	.word	0x0500000f


	//   ....[92]....
        /*0844*/ 	.word	0x0500000f


	//   ....[93]....
        /*0848*/ 	.word	0x0500000f


	//   ....[94]....
        /*084c*/ 	.word	0x0500000f


	//   ....[95]....
        /*0850*/ 	.word	0x0500000f


	//   ....[96]....
        /*0854*/ 	.word	0x0500000f


	//   ....[97]....
        /*0858*/ 	.word	0x0500000f


	//   ....[98]....
        /*085c*/ 	.word	0x0500000f


	//   ....[99]....
        /*0860*/ 	.word	0x0500000f


	//   ....[100]....
        /*0864*/ 	.word	0x0500000f


	//   ....[101]....
        /*0868*/ 	.word	0x0500000f


	//   ....[102]....
        /*086c*/ 	.word	0x0500000f


	//   ....[103]....
        /*0870*/ 	.word	0x0500000f


	//   ....[104]....
        /*0874*/ 	.word	0x0500000f


	//   ....[105]....
        /*0878*/ 	.word	0x0500000f


	//   ....[106]....
        /*087c*/ 	.word	0x0500000f


	//   ....[107]....
        /*0880*/ 	.word	0x0500000f


	//   ....[108]....
        /*0884*/ 	.word	0x0500000f


	//   ....[109]....
        /*0888*/ 	.word	0x0500000f


	//   ....[110]....
        /*088c*/ 	.word	0x0500000f


	//   ....[111]....
        /*0890*/ 	.word	0x0500000f


	//   ....[112]....
        /*0894*/ 	.word	0x0500000f


	//   ....[113]....
        /*0898*/ 	.word	0x0500000f


	//   ....[114]....
        /*089c*/ 	.word	0x0500000f


	//   ....[115]....
        /*08a0*/ 	.word	0x0500000f


	//   ....[116]....
        /*08a4*/ 	.word	0x0500000f


	//   ....[117]....
        /*08a8*/ 	.word	0x0500000f


	//   ....[118]....
        /*08ac*/ 	.word	0x0500000f


	//   ....[119]....
        /*08b0*/ 	.word	0x0500000f


	//   ....[120]....
        /*08b4*/ 	.word	0x0500000f


	//   ....[121]....
        /*08b8*/ 	.word	0x0500000f


	//   ....[122]....
        /*08bc*/ 	.word	0x0500000f


	//   ....[123]....
        /*08c0*/ 	.word	0x0500000f


	//   ....[124]....
        /*08c4*/ 	.word	0x0500000f


	//   ....[125]....
        /*08c8*/ 	.word	0x0500000f


	//   ....[126]....
        /*08cc*/ 	.word	0x0500000f


	//   ....[127]....
        /*08d0*/ 	.word	0x0500000f


	//   ....[128]....
        /*08d4*/ 	.word	0x0500000f


	//   ....[129]....
        /*08d8*/ 	.word	0x0500000f


	//   ....[130]....
        /*08dc*/ 	.word	0x0500000f


	//   ....[131]....
        /*08e0*/ 	.word	0x0500000f


	//   ....[132]....
        /*08e4*/ 	.word	0x0500000f


	//   ....[133]....
        /*08e8*/ 	.word	0x0500000f


	//   ....[134]....
        /*08ec*/ 	.word	0x0500000f


	//   ....[135]....
        /*08f0*/ 	.word	0x0500000f


	//   ....[136]....
        /*08f4*/ 	.word	0x0500000f


	//   ....[137]....
        /*08f8*/ 	.word	0x0500000f


	//   ....[138]....
        /*08fc*/ 	.word	0x0500000f


	//   ....[139]....
        /*0900*/ 	.word	0x0500000f


	//   ....[140]....
        /*0904*/ 	.word	0x0500000f


	//   ....[141]....
        /*0908*/ 	.word	0x0500000f


	//   ....[142]....
        /*090c*/ 	.word	0x0500000f


	//   ....[143]....
        /*0910*/ 	.word	0x0500000f


	//   ....[144]....
        /*0914*/ 	.word	0x0500000f


	//   ....[145]....
        /*0918*/ 	.word	0x0500000f


	//   ....[146]....
        /*091c*/ 	.word	0x0500000f


	//   ....[147]....
        /*0920*/ 	.word	0x0500000f


	//   ....[148]....
        /*0924*/ 	.word	0x0500000f


	//   ....[149]....
        /*0928*/ 	.word	0x0500000f


	//   ....[150]....
        /*092c*/ 	.word	0x0500000f


	//   ....[151]....
        /*0930*/ 	.word	0x0500000f


	//   ....[152]....
        /*0934*/ 	.word	0x0500000f


	//   ....[153]....
        /*0938*/ 	.word	0x0500000f


	//   ....[154]....
        /*093c*/ 	.word	0x0500000f


	//   ....[155]....
        /*0940*/ 	.word	0x0500000f


	//   ....[156]....
        /*0944*/ 	.word	0x0500000f


	//   ....[157]....
        /*0948*/ 	.word	0x0500000f


	//   ....[158]....
        /*094c*/ 	.word	0x0500000f


	//   ....[159]....
        /*0950*/ 	.word	0x0500000f


	//   ....[160]....
        /*0954*/ 	.word	0x0500000f


	//   ....[161]....
        /*0958*/ 	.word	0x0500000f


	//----- nvinfo : EIATTR_COOP_GROUP_INSTR_OFFSETS
	.align		4
.L_145:
        /*095c*/ 	.byte	0x04, 0x28
        /*095e*/ 	.short	(.L_147 - .L_146)


	//   ....[0]....
.L_146:
        /*0960*/ 	.word	0x00000060


	//   ....[1]....
        /*0964*/ 	.word	0x00000130


	//   ....[2]....
        /*0968*/ 	.word	0x000001e0


	//   ....[3]....
        /*096c*/ 	.word	0x000003a0


	//   ....[4]....
        /*0970*/ 	.word	0x00000500


	//   ....[5]....
        /*0974*/ 	.word	0x00000620


	//   ....[6]....
        /*0978*/ 	.word	0x00000780


	//   ....[7]....
        /*097c*/ 	.word	0x000029c0


	//   ....[8]....
        /*0980*/ 	.word	0x000029d0


	//   ....[9]....
        /*0984*/ 	.word	0x00003880


	//   ....[10]....
        /*0988*/ 	.word	0x00003890


	//   ....[11]....
        /*098c*/ 	.word	0x00004750


	//   ....[12]....
        /*0990*/ 	.word	0x00004760


	//   ....[13]....
        /*0994*/ 	.word	0x00005ab0


	//   ....[14]....
        /*0998*/ 	.word	0x00005ac0


	//   ....[15]....
        /*099c*/ 	.word	0x000069a0


	//   ....[16]....
        /*09a0*/ 	.word	0x000069b0


	//   ....[17]....
        /*09a4*/ 	.word	0x000078f0


	//   ....[18]....
        /*09a8*/ 	.word	0x00007900


	//   ....[19]....
        /*09ac*/ 	.word	0x00008a30


	//   ....[20]....
        /*09b0*/ 	.word	0x00008a40


	//   ....[21]....
        /*09b4*/ 	.word	0x00008b50


	//   ....[22]....
        /*09b8*/ 	.word	0x00008b60


	//   ....[23]....
        /*09bc*/ 	.word	0x00008c80


	//   ....[24]....
        /*09c0*/ 	.word	0x00008c90


	//   ....[25]....
        /*09c4*/ 	.word	0x00009000


	//   ....[26]....
        /*09c8*/ 	.word	0x00009020


	//   ....[27]....
        /*09cc*/ 	.word	0x00009110


	//   ....[28]....
        /*09d0*/ 	.word	0x00009130


	//   ....[29]....
        /*09d4*/ 	.word	0x00009220


	//   ....[30]....
        /*09d8*/ 	.word	0x00009240


	//   ....[31]....
        /*09dc*/ 	.word	0x00009750


	//   ....[32]....
        /*09e0*/ 	.word	0x00009f20


	//   ....[33]....
        /*09e4*/ 	.word	0x00009f30


	//   ....[34]....
        /*09e8*/ 	.word	0x00009f40


	//   ....[35]....
        /*09ec*/ 	.word	0x00009f50


	//   ....[36]....
        /*09f0*/ 	.word	0x0000bdf0


	//   ....[37]....
        /*09f4*/ 	.word	0x0000be00


	//   ....[38]....
        /*09f8*/ 	.word	0x0000be10


	//   ....[39]....
        /*09fc*/ 	.word	0x0000be20


	//   ....[40]....
        /*0a00*/ 	.word	0x0000fdb0


	//   ....[41]....
        /*0a04*/ 	.word	0x0000fe40


	//   ....[42]....
        /*0a08*/ 	.word	0x00010250


	//   ....[43]....
        /*0a0c*/ 	.word	0x00010340


	//   ....[44]....
        /*0a10*/ 	.word	0x00013880


	//   ....[45]....
        /*0a14*/ 	.word	0x000138c0


	//   ....[46]....
        /*0a18*/ 	.word	0x000138e0


	//   ....[47]....
        /*0a1c*/ 	.word	0x00013900


	//   ....[48]....
        /*0a20*/ 	.word	0x00015420


	//   ....[49]....
        /*0a24*/ 	.word	0x00015430


	//   ....[50]....
        /*0a28*/ 	.word	0x000154b0


	//   ....[51]....
        /*0a2c*/ 	.word	0x000154c0


	//   ....[52]....
        /*0a30*/ 	.word	0x00016210


	//   ....[53]....
        /*0a34*/ 	.word	0x00016240


	//   ....[54]....
        /*0a38*/ 	.word	0x00016270


	//   ....[55]....
        /*0a3c*/ 	.word	0x000162a0


	//   ....[56]....
        /*0a40*/ 	.word	0x000162d0


	//   ....[57]....
        /*0a44*/ 	.word	0x00016300


	//   ....[58]....
        /*0a48*/ 	.word	0x00016330


	//   ....[59]....
        /*0a4c*/ 	.word	0x00016360


	//   ....[60]....
        /*0a50*/ 	.word	0x00016390


	//   ....[61]....
        /*0a54*/ 	.word	0x000163c0


	//   ....[62]....
        /*0a58*/ 	.word	0x000163f0


	//   ....[63]....
        /*0a5c*/ 	.word	0x00016420


	//   ....[64]....
        /*0a60*/ 	.word	0x00016450


	//   ....[65]....
        /*0a64*/ 	.word	0x00016480


	//   ....[66]....
        /*0a68*/ 	.word	0x000164b0


	//   ....[67]....
        /*0a6c*/ 	.word	0x000164e0


	//   ....[68]....
        /*0a70*/ 	.word	0x00016510


	//   ....[69]....
        /*0a74*/ 	.word	0x00016540


	//   ....[70]....
        /*0a78*/ 	.word	0x00016570


	//   ....[71]....
        /*0a7c*/ 	.word	0x00016590


	//   ....[72]....
        /*0a80*/ 	.word	0x000165c0


	//   ....[73]....
        /*0a84*/ 	.word	0x000165f0


	//   ....[74]....
        /*0a88*/ 	.word	0x00016620


	//   ....[75]....
        /*0a8c*/ 	.word	0x00016650


	//   ....[76]....
        /*0a90*/ 	.word	0x00016660


	//   ....[77]....
        /*0a94*/ 	.word	0x00016670


	//   ....[78]....
        /*0a98*/ 	.word	0x00016690


	//   ....[79]....
        /*0a9c*/ 	.word	0x000166a0


	//   ....[80]....
        /*0aa0*/ 	.word	0x000166b0


	//   ....[81]....
        /*0aa4*/ 	.word	0x000166c0


	//   ....[82]....
        /*0aa8*/ 	.word	0x000166f0


	//   ....[83]....
        /*0aac*/ 	.word	0x00016720


	//   ....[84]....
        /*0ab0*/ 	.word	0x00016d20


	//   ....[85]....
        /*0ab4*/ 	.word	0x00016d60


	//   ....[86]....
        /*0ab8*/ 	.word	0x00016d90


	//   ....[87]....
        /*0abc*/ 	.word	0x00016dd0


	//   ....[88]....
        /*0ac0*/ 	.word	0x00017370


	//   ....[89]....
        /*0ac4*/ 	.word	0x00017390


	//   ....[90]....
        /*0ac8*/ 	.word	0x00017450


	//   ....[91]....
        /*0acc*/ 	.word	0x00017470


	//   ....[92]....
        /*0ad0*/ 	.word	0x00017530


	//   ....[93]....
        /*0ad4*/ 	.word	0x00017550


	//   ....[94]....
        /*0ad8*/ 	.word	0x00017620


	//   ....[95]....
        /*0adc*/ 	.word	0x00017640


	//   ....[96]....
        /*0ae0*/ 	.word	0x00017e20


	//   ....[97]....
        /*0ae4*/ 	.word	0x00017e30


	//   ....[98]....
        /*0ae8*/ 	.word	0x00017f70


	//   ....[99]....
        /*0aec*/ 	.word	0x00017f80


	//   ....[100]....
        /*0af0*/ 	.word	0x000180b0


	//   ....[101]....
        /*0af4*/ 	.word	0x000180c0


	//   ....[102]....
        /*0af8*/ 	.word	0x000181f0


	//   ....[103]....
        /*0afc*/ 	.word	0x00018200


	//   ....[104]....
        /*0b00*/ 	.word	0x00018380


	//   ....[105]....
        /*0b04*/ 	.word	0x00018530


	//   ....[106]....
        /*0b08*/ 	.word	0x00018560


	//   ....[107]....
        /*0b0c*/ 	.word	0x00018590


	//   ....[108]....
        /*0b10*/ 	.word	0x000185c0


	//   ....[109]....
        /*0b14*/ 	.word	0x000185f0


	//   ....[110]....
        /*0b18*/ 	.word	0x00018620


	//   ....[111]....
        /*0b1c*/ 	.word	0x00018790


	//   ....[112]....
        /*0b20*/ 	.word	0x000187c0


	//   ....[113]....
        /*0b24*/ 	.word	0x000187f0


	//   ....[114]....
        /*0b28*/ 	.word	0x00018820


	//   ....[115]....
        /*0b2c*/ 	.word	0x00018850


	//   ....[116]....
        /*0b30*/ 	.word	0x00018880


	//   ....[117]....
        /*0b34*/ 	.word	0x00018910


	//   ....[118]....
        /*0b38*/ 	.word	0x00018940


	//   ....[119]....
        /*0b3c*/ 	.word	0x000189c0


	//   ....[120]....
        /*0b40*/ 	.word	0x00019660


	//   ....[121]....
        /*0b44*/ 	.word	0x0001b1f0


	//   ....[122]....
        /*0b48*/ 	.word	0x0001b220


	//   ....[123]....
        /*0b4c*/ 	.word	0x0001b2a0


	//   ....[124]....
        /*0b50*/ 	.word	0x0001b2c0


	//   ....[125]....
        /*0b54*/ 	.word	0x0001b300


	//   ....[126]....
        /*0b58*/ 	.word	0x0001b320


	//   ....[127]....
        /*0b5c*/ 	.word	0x0001b360


	//   ....[128]....
        /*0b60*/ 	.word	0x0001b380


	//   ....[129]....
        /*0b64*/ 	.word	0x0001b3c0


	//   ....[130]....
        /*0b68*/ 	.word	0x0001b3e0


	//   ....[131]....
        /*0b6c*/ 	.word	0x0001b420


	//   ....[132]....
        /*0b70*/ 	.word	0x0001b440


	//   ....[133]....
        /*0b74*/ 	.word	0x0001b480


	//   ....[134]....
        /*0b78*/ 	.word	0x0001b490


	//   ....[135]....
        /*0b7c*/ 	.word	0x0001b4b0


	//   ....[136]....
        /*0b80*/ 	.word	0x0001b4c0


	//   ....[137]....
        /*0b84*/ 	.word	0x0001b540


	//   ....[138]....
        /*0b88*/ 	.word	0x0001b560


	//   ....[139]....
        /*0b8c*/ 	.word	0x0001b5a0


	//   ....[140]....
        /*0b90*/ 	.word	0x0001b5b0


	//   ....[141]....
        /*0b94*/ 	.word	0x0001baa0


	//   ....[142]....
        /*0b98*/ 	.word	0x0001bac0


	//   ....[143]....
        /*0b9c*/ 	.word	0x0001bbe0


	//   ....[144]....
        /*0ba0*/ 	.word	0x0001bbf0


	//   ....[145]....
        /*0ba4*/ 	.word	0x0001bc70


	//   ....[146]....
        /*0ba8*/ 	.word	0x0001bc80


	//   ....[147]....
        /*0bac*/ 	.word	0x0001bd00


	//   ....[148]....
        /*0bb0*/ 	.word	0x0001bd10


	//   ....[149]....
        /*0bb4*/ 	.word	0x0001bd90


	//   ....[150]....
        /*0bb8*/ 	.word	0x0001bda0


	//   ....[151]....
        /*0bbc*/ 	.word	0x0001be10


	//   ....[152]....
        /*0bc0*/ 	.word	0x0001be20


	//   ....[153]....
        /*0bc4*/ 	.word	0x0001be90


	//   ....[154]....
        /*0bc8*/ 	.word	0x0001bea0


	//   ....[155]....
        /*0bcc*/ 	.word	0x0001beb0


	//   ....[156]....
        /*0bd0*/ 	.word	0x0001bf20


	//   ....[157]....
        /*0bd4*/ 	.word	0x0001bf30


	//   ....[158]....
        /*0bd8*/ 	.word	0x0001bf40


	//   ....[159]....
        /*0bdc*/ 	.word	0x0001bf70


	//   ....[160]....
        /*0be0*/ 	.word	0x0001bf90


	//   ....[161]....
        /*0be4*/ 	.word	0x0001c6c0


	//   ....[162]....
        /*0be8*/ 	.word	0x0001c6f0


	//   ....[163]....
        /*0bec*/ 	.word	0x0001c720


	//   ....[164]....
        /*0bf0*/ 	.word	0x0001c730


	//   ....[165]....
        /*0bf4*/ 	.word	0x0001c770


	//   ....[166]....
        /*0bf8*/ 	.word	0x0001c800


	//   ....[167]....
        /*0bfc*/ 	.word	0x0001c820


	//   ....[168]....
        /*0c00*/ 	.word	0x0001c8a0


	//   ....[169]....
        /*0c04*/ 	.word	0x0001c8c0


	//   ....[170]....
        /*0c08*/ 	.word	0x0001c940


	//   ....[171]....
        /*0c0c*/ 	.word	0x0001c960


	//   ....[172]....
        /*0c10*/ 	.word	0x0001c9e0


	//   ....[173]....
        /*0c14*/ 	.word	0x0001ca00


	//   ....[174]....
        /*0c18*/ 	.word	0x0001ca80


	//   ....[175]....
        /*0c1c*/ 	.word	0x0001caa0


	//   ....[176]....
        /*0c20*/ 	.word	0x0001cab0


	//   ....[177]....
        /*0c24*/ 	.word	0x0001d400


	//   ....[178]....
        /*0c28*/ 	.word	0x0001d420


	//   ....[179]....
        /*0c2c*/ 	.word	0x0001d430


	//   ....[180]....
        /*0c30*/ 	.word	0x0001d440


	//   ....[181]....
        /*0c34*/ 	.word	0x0001d450


	//   ....[182]....
        /*0c38*/ 	.word	0x0001d4a0


	//   ....[183]....
        /*0c3c*/ 	.word	0x0001d4c0


	//   ....[184]....
        /*0c40*/ 	.word	0x0001d4e0


	//   ....[185]....
        /*0c44*/ 	.word	0x0001d4f0


	//   ....[186]....
        /*0c48*/ 	.word	0x0001d530


	//   ....[187]....
        /*0c4c*/ 	.word	0x0001d540


	//   ....[188]....
        /*0c50*/ 	.word	0x0001d580


	//   ....[189]....
        /*0c54*/ 	.word	0x0001d590


	//   ....[190]....
        /*0c58*/ 	.word	0x0001d5d0


	//   ....[191]....
        /*0c5c*/ 	.word	0x0001d5e0


	//   ....[192]....
        /*0c60*/ 	.word	0x0001d620


	//   ....[193]....
        /*0c64*/ 	.word	0x0001d630


	//   ....[194]....
        /*0c68*/ 	.word	0x0001d640


	//   ....[195]....
        /*0c6c*/ 	.word	0x0001d680


	//   ....[196]....
        /*0c70*/ 	.word	0x0001d6f0


	//   ....[197]....
        /*0c74*/ 	.word	0x0001dac0


	//   ....[198]....
        /*0c78*/ 	.word	0x0001dad0


	//   ....[199]....
        /*0c7c*/ 	.word	0x0001dae0


	//   ....[200]....
        /*0c80*/ 	.word	0x0001daf0


	//   ....[201]....
        /*0c84*/ 	.word	0x0001db40


	//   ....[202]....
        /*0c88*/ 	.word	0x0001db60


	//   ....[203]....
        /*0c8c*/ 	.word	0x0001db80


	//   ....[204]....
        /*0c90*/ 	.word	0x0001db90


	//   ....[205]....
        /*0c94*/ 	.word	0x0001dbd0


	//   ....[206]....
        /*0c98*/ 	.word	0x0001dbe0


	//   ....[207]....
        /*0c9c*/ 	.word	0x0001dc20


	//   ....[208]....
        /*0ca0*/ 	.word	0x0001dc30


	//   ....[209]....
        /*0ca4*/ 	.word	0x0001dc70


	//   ....[210]....
        /*0ca8*/ 	.word	0x0001dc80


	//   ....[211]....
        /*0cac*/ 	.word	0x0001dcc0


	//   ....[212]....
        /*0cb0*/ 	.word	0x0001dcd0


	//   ....[213]....
        /*0cb4*/ 	.word	0x0001dce0


	//   ....[214]....
        /*0cb8*/ 	.word	0x0001dd20


	//   ....[215]....
        /*0cbc*/ 	.word	0x0001dd40


	//   ....[216]....
        /*0cc0*/ 	.word	0x0001dda0


	//   ....[217]....
        /*0cc4*/ 	.word	0x0001ef70


	//   ....[218]....
        /*0cc8*/ 	.word	0x0001efa0


	//   ....[219]....
        /*0ccc*/ 	.word	0x0001efd0


	//   ....[220]....
        /*0cd0*/ 	.word	0x0001f000


	//   ....[221]....
        /*0cd4*/ 	.word	0x0001f030


	//   ....[222]....
        /*0cd8*/ 	.word	0x0001f060


	//   ....[223]....
        /*0cdc*/ 	.word	0x0001f090


	//   ....[224]....
        /*0ce0*/ 	.word	0x0001f0c0


	//   ....[225]....
        /*0ce4*/ 	.word	0x0001f240


	//   ....[226]....
        /*0ce8*/ 	.word	0x0001f270


	//   ....[227]....
        /*0cec*/ 	.word	0x0001f2a0


	//   ....[228]....
        /*0cf0*/ 	.word	0x0001f2d0


	//   ....[229]....
        /*0cf4*/ 	.word	0x0001f300


	//   ....[230]....
        /*0cf8*/ 	.word	0x0001f330


	//   ....[231]....
        /*0cfc*/ 	.word	0x0001f3f0


	//   ....[232]....
        /*0d00*/ 	.word	0x0001f410


	//   ....[233]....
        /*0d04*/ 	.word	0x0001f480


	//   ....[234]....
        /*0d08*/ 	.word	0x0001f910


	//   ....[235]....
        /*0d0c*/ 	.word	0x0001fcb0


	//   ....[236]....
        /*0d10*/ 	.word	0x0001fd40


	//   ....[237]....
        /*0d14*/ 	.word	0x0001fdd0


	//   ....[238]....
        /*0d18*/ 	.word	0x0001fe60


	//   ....[239]....
        /*0d1c*/ 	.word	0x0001fef0


	//   ....[240]....
        /*0d20*/ 	.word	0x0001ff80


	//   ....[241]....
        /*0d24*/ 	.word	0x00020060


	//   ....[242]....
        /*0d28*/ 	.word	0x000200f0


	//   ....[243]....
        /*0d2c*/ 	.word	0x00020190


	//   ....[244]....
        /*0d30*/ 	.word	0x00020220


	//   ....[245]....
        /*0d34*/ 	.word	0x000202b0


	//   ....[246]....
        /*0d38*/ 	.word	0x00020340


	//   ....[247]....
        /*0d3c*/ 	.word	0x00020420


	//   ....[248]....
        /*0d40*/ 	.word	0x000204b0


	//   ....[249]....
        /*0d44*/ 	.word	0x00020540


	//   ....[250]....
        /*0d48*/ 	.word	0x000205d0


	//   ....[251]....
        /*0d4c*/ 	.word	0x00020660


	//   ....[252]....
        /*0d50*/ 	.word	0x000206f0


	//   ....[253]....
        /*0d54*/ 	.word	0x000207d0


	//   ....[254]....
        /*0d58*/ 	.word	0x00020880


	//   ....[255]....
        /*0d5c*/ 	.word	0x00020910


	//   ....[0]....
        /*0d60*/ 	.word	0x00020960


	//   ....[1]....
        /*0d64*/ 	.word	0x000209b0


	//   ....[2]....
        /*0d68*/ 	.word	0x00020a90


	//   ....[3]....
        /*0d6c*/ 	.word	0x00020b20


	//   ....[4]....
        /*0d70*/ 	.word	0x00020b70


	//   ....[5]....
        /*0d74*/ 	.word	0x00020bc0


	//   ....[6]....
        /*0d78*/ 	.word	0x00020df0


	//   ....[7]....
        /*0d7c*/ 	.word	0x00020f10


	//   ....[8]....
        /*0d80*/ 	.word	0x00021040


	//   ....[9]....
        /*0d84*/ 	.word	0x000210f0


	//   ....[10]....
        /*0d88*/ 	.word	0x00021150


	//   ....[11]....
        /*0d8c*/ 	.word	0x000211d0


	//   ....[12]....
        /*0d90*/ 	.word	0x00021230


	//   ....[13]....
        /*0d94*/ 	.word	0x000212b0


	//   ....[14]....
        /*0d98*/ 	.word	0x00021310


	//   ....[15]....
        /*0d9c*/ 	.word	0x00021390


	//   ....[16]....
        /*0da0*/ 	.word	0x000213f0


	//   ....[17]....
        /*0da4*/ 	.word	0x00021470


	//   ....[18]....
        /*0da8*/ 	.word	0x000214d0


	//   ....[19]....
        /*0dac*/ 	.word	0x00021550


	//   ....[20]....
        /*0db0*/ 	.word	0x000215b0


	//   ....[21]....
        /*0db4*/ 	.word	0x00021610


	//   ....[22]....
        /*0db8*/ 	.word	0x00021670


	//   ....[23]....
        /*0dbc*/ 	.word	0x00021700


	//   ....[24]....
        /*0dc0*/ 	.word	0x00021760


	//   ....[25]....
        /*0dc4*/ 	.word	0x000217e0


	//   ....[26]....
        /*0dc8*/ 	.word	0x00021840


	//   ....[27]....
        /*0dcc*/ 	.word	0x000218b0


	//   ....[28]....
        /*0dd0*/ 	.word	0x00021910


	//   ....[29]....
        /*0dd4*/ 	.word	0x00021990


	//   ....[30]....
        /*0dd8*/ 	.word	0x000219f0


	//   ....[31]....
        /*0ddc*/ 	.word	0x00021a70


	//   ....[32]....
        /*0de0*/ 	.word	0x00021ad0


	//   ....[33]....
        /*0de4*/ 	.word	0x00021b50


	//   ....[34]....
        /*0de8*/ 	.word	0x00021bb0


	//   ....[35]....
        /*0dec*/ 	.word	0x00021c20


	//   ....[36]....
        /*0df0*/ 	.word	0x00021c80


	//   ....[37]....
        /*0df4*/ 	.word	0x00021ce0


	//   ....[38]....
        /*0df8*/ 	.word	0x00021dd0


	//   ....[39]....
        /*0dfc*/ 	.word	0x00021e20


	//   ....[40]....
        /*0e00*/ 	.word	0x00021eb0


	//   ....[41]....
        /*0e04*/ 	.word	0x00021f40


	//   ....[42]....
        /*0e08*/ 	.word	0x00021fd0


	//   ....[43]....
        /*0e0c*/ 	.word	0x00022060


	//   ....[44]....
        /*0e10*/ 	.word	0x000220f0


	//   ....[45]....
        /*0e14*/ 	.word	0x00022180


	//   ....[46]....
        /*0e18*/ 	.word	0x00022240


	//   ....[47]....
        /*0e1c*/ 	.word	0x00022510


	//   ....[48]....
        /*0e20*/ 	.word	0x00022610


	//   ....[49]....
        /*0e24*/ 	.word	0x000226d0


	//   ....[50]....
        /*0e28*/ 	.word	0x00022780


	//   ....[51]....
        /*0e2c*/ 	.word	0x00022820


	//   ....[52]....
        /*0e30*/ 	.word	0x000228a0


	//   ....[53]....
        /*0e34*/ 	.word	0x00022940


	//   ....[54]....
        /*0e38*/ 	.word	0x000229c0


	//   ....[55]....
        /*0e3c*/ 	.word	0x00022a60


	//   ....[56]....
        /*0e40*/ 	.word	0x00022ae0


	//   ....[57]....
        /*0e44*/ 	.word	0x00022b80


	//   ....[58]....
        /*0e48*/ 	.word	0x00022c00


	//   ....[59]....
        /*0e4c*/ 	.word	0x00022ca0


	//   ....[60]....
        /*0e50*/ 	.word	0x00022d20


	//   ....[61]....
        /*0e54*/ 	.word	0x00022dc0


	//   ....[62]....
        /*0e58*/ 	.word	0x00022e40


	//   ....[63]....
        /*0e5c*/ 	.word	0x00022ee0


	//   ....[64]....
        /*0e60*/ 	.word	0x00022f40


	//   ....[65]....
        /*0e64*/ 	.word	0x00023000


	//   ....[66]....
        /*0e68*/ 	.word	0x00023090


	//   ....[67]....
        /*0e6c*/ 	.word	0x00023140


	//   ....[68]....
        /*0e70*/ 	.word	0x00023300


	//   ....[69]....
        /*0e74*/ 	.word	0x00023390


	//   ....[70]....
        /*0e78*/ 	.word	0x00023490


	//   ....[71]....
        /*0e7c*/ 	.word	0x000234e0


	//   ....[72]....
        /*0e80*/ 	.word	0x000235e0


	//   ....[73]....
        /*0e84*/ 	.word	0x00023630


	//   ....[74]....
        /*0e88*/ 	.word	0x00023730


	//   ....[75]....
        /*0e8c*/ 	.word	0x00023780


	//   ....[76]....
        /*0e90*/ 	.word	0x000237e0


	//   ....[77]....
        /*0e94*/ 	.word	0x000238d0


	//   ....[78]....
        /*0e98*/ 	.word	0x000239d0


	//   ....[79]....
        /*0e9c*/ 	.word	0x00023a20


	//   ....[80]....
        /*0ea0*/ 	.word	0x00023a80


	//   ....[81]....
        /*0ea4*/ 	.word	0x00023b60


	//   ....[82]....
        /*0ea8*/ 	.word	0x00023bc0


	//   ....[83]....
        /*0eac*/ 	.word	0x00023ca0


	//   ....[84]....
        /*0eb0*/ 	.word	0x00023d00


	//   ....[85]....
        /*0eb4*/ 	.word	0x00023db0


	//   ....[86]....
        /*0eb8*/ 	.word	0x00023e10


	//   ....[87]....
        /*0ebc*/ 	.word	0x00023ec0


	//   ....[88]....
        /*0ec0*/ 	.word	0x00023f70


	//   ....[89]....
        /*0ec4*/ 	.word	0x00023fd0


	//   ....[90]....
        /*0ec8*/ 	.word	0x00024030


	//   ....[91]....
        /*0ecc*/ 	.word	0x00024120


	//   ....[92]....
        /*0ed0*/ 	.word	0x00024180


	//   ....[93]....
        /*0ed4*/ 	.word	0x00024280


	//   ....[94]....
        /*0ed8*/ 	.word	0x000242e0


	//   ....[95]....
        /*0edc*/ 	.word	0x000243e0


	//   ....[96]....
        /*0ee0*/ 	.word	0x00024440


	//   ....[97]....
        /*0ee4*/ 	.word	0x00024540


	//   ....[98]....
        /*0ee8*/ 	.word	0x000245a0


	//   ....[99]....
        /*0eec*/ 	.word	0x000246a0


	//   ....[100]....
        /*0ef0*/ 	.word	0x00024700


	//   ....[101]....
        /*0ef4*/ 	.word	0x000247f0


	//   ....[102]....
        /*0ef8*/ 	.word	0x00024850


	//   ....[103]....
        /*0efc*/ 	.word	0x00024930


	//   ....[104]....
        /*0f00*/ 	.word	0x00024a60


	//   ....[105]....
        /*0f04*/ 	.word	0x00024b00


	//   ....[106]....
        /*0f08*/ 	.word	0x00024b60


	//   ....[107]....
        /*0f0c*/ 	.word	0x00024c10


	//   ....[108]....
        /*0f10*/ 	.word	0x00024ca0


	//   ....[109]....
        /*0f14*/ 	.word	0x00024d30


	//   ....[110]....
        /*0f18*/ 	.word	0x00024d90


	//   ....[111]....
        /*0f1c*/ 	.word	0x00024e40


	//   ....[112]....
        /*0f20*/ 	.word	0x00024ea0


	//   ....[113]....
        /*0f24*/ 	.word	0x00024f50


	//   ....[114]....
        /*0f28*/ 	.word	0x00024fb0


	//   ....[115]....
        /*0f2c*/ 	.word	0x00025060


	//   ....[116]....
        /*0f30*/ 	.word	0x000250c0


	//   ....[117]....
        /*0f34*/ 	.word	0x00025170


	//   ....[118]....
        /*0f38*/ 	.word	0x000251d0


	//   ....[119]....
        /*0f3c*/ 	.word	0x00025280


	//   ....[120]....
        /*0f40*/ 	.word	0x00025310


	//   ....[121]....
        /*0f44*/ 	.word	0x000253a0


	//   ....[122]....
        /*0f48*/ 	.word	0x00025420


	//   ....[123]....
        /*0f4c*/ 	.word	0x000254b0


	//   ....[124]....
        /*0f50*/ 	.word	0x000255a0


	//   ....[125]....
        /*0f54*/ 	.word	0x00025630


	//   ....[126]....
        /*0f58*/ 	.word	0x00025690


	//   ....[127]....
        /*0f5c*/ 	.word	0x00025740


	//   ....[128]....
        /*0f60*/ 	.word	0x000257a0


	//   ....[129]....
        /*0f64*/ 	.word	0x00025850


	//   ....[130]....
        /*0f68*/ 	.word	0x000258b0


	//   ....[131]....
        /*0f6c*/ 	.word	0x00025960


	//   ....[132]....
        /*0f70*/ 	.word	0x000259c0


	//   ....[133]....
        /*0f74*/ 	.word	0x00025a70


	//   ....[134]....
        /*0f78*/ 	.word	0x00025ad0


	//   ....[135]....
        /*0f7c*/ 	.word	0x00025b80


	//   ....[136]....
        /*0f80*/ 	.word	0x00025be0


	//   ....[137]....
        /*0f84*/ 	.word	0x00025c90


	//   ....[138]....
        /*0f88*/ 	.word	0x00025cf0


	//   ....[139]....
        /*0f8c*/ 	.word	0x00025da0


	//   ....[140]....
        /*0f90*/ 	.word	0x00025e00


	//   ....[141]....
        /*0f94*/ 	.word	0x00025eb0


	//   ....[142]....
        /*0f98*/ 	.word	0x00025f10


	//   ....[143]....
        /*0f9c*/ 	.word	0x00025fc0


	//   ....[144]....
        /*0fa0*/ 	.word	0x000261a0


	//   ....[145]....
        /*0fa4*/ 	.word	0x00026240


	//   ....[146]....
        /*0fa8*/ 	.word	0x00026360


	//   ....[147]....
        /*0fac*/ 	.word	0x000263d0


	//   ....[148]....
        /*0fb0*/ 	.word	0x00026440


	//   ....[149]....
        /*0fb4*/ 	.word	0x000264b0


	//   ....[150]....
        /*0fb8*/ 	.word	0x00026520


	//   ....[151]....
        /*0fbc*/ 	.word	0x000265a0


	//   ....[152]....
        /*0fc0*/ 	.word	0x00026630


	//   ....[153]....
        /*0fc4*/ 	.word	0x000266c0


	//   ....[154]....
        /*0fc8*/ 	.word	0x00026730


	//   ....[155]....
        /*0fcc*/ 	.word	0x000267a0


	//   ....[156]....
        /*0fd0*/ 	.word	0x00026810


	//   ....[157]....
        /*0fd4*/ 	.word	0x00026890


	//   ....[158]....
        /*0fd8*/ 	.word	0x00026900


	//   ....[159]....
        /*0fdc*/ 	.word	0x000269a0


	//   ....[160]....
        /*0fe0*/ 	.word	0x00026a30


	//   ....[161]....
        /*0fe4*/ 	.word	0x00026b50


	//----- nvinfo : EIATTR_REG_RECONFIG
	.align		4
.L_147:
        /*0fe8*/ 	.byte	0x01, 0x54
	.zero		2


	//----- nvinfo : EIATTR_SYSCALL_OFFSETS
	.align		4
        /*0fec*/ 	.byte	0x04, 0x46
        /*0fee*/ 	.short	(.L_149 - .L_148)


	//   ....[0]....
.L_148:
        /*0ff0*/ 	.word	0x000017d0


	//   ....[1]....
        /*0ff4*/ 	.word	0x00001920


	//   ....[2]....
        /*0ff8*/ 	.word	0x000098f0


	//   ....[3]....
        /*0ffc*/ 	.word	0x00009e90


	//   ....[4]....
        /*1000*/ 	.word	0x0001a4d0


	//   ....[5]....
        /*1004*/ 	.word	0x0001a640


	//   ....[6]....
        /*1008*/ 	.word	0x0001a790


	//   ....[7]....
        /*100c*/ 	.word	0x0001a8d0


	//   ....[8]....
        /*1010*/ 	.word	0x0001c350


	//----- nvinfo : EIATTR_MBARRIER_INSTR_OFFSETS
	.align		4
.L_149:
        /*1014*/ 	.byte	0x04, 0x39
        /*1016*/ 	.short	(.L_151 - .L_150)


	//   ....[0]....
.L_150:
        /*1018*/ 	.word	0x00000250
        /*101c*/ 	.word	0x000000ff
        /*1020*/ 	.word	0x00022800
        /*1024*/ 	.short	0x0100
        /*1026*/ 	.byte	0x08
	.zero		1


	//   ....[1]....
        /*1028*/ 	.word	0x00000260
        /*102c*/ 	.word	0x000000ff
        /*1030*/ 	.word	0x00022820
        /*1034*/ 	.short	0x0100
        /*1036*/ 	.byte	0x08
	.zero		1


	//   ....[2]....
        /*1038*/ 	.word	0x00000350
        /*103c*/ 	.word	0x000000ff
        /*1040*/ 	.word	0x00022830
        /*1044*/ 	.short	0x0100
        /*1046*/ 	.byte	0x08
	.zero		1


	//   ....[3]....
        /*1048*/ 	.word	0x00000360
        /*104c*/ 	.word	0x000000ff
        /*1050*/ 	.word	0x00022840
        /*1054*/ 	.short	0x0100
        /*1056*/ 	.byte	0x08
	.zero		1


	//   ....[4]....
        /*1058*/ 	.word	0x00000370
        /*105c*/ 	.word	0x000000ff
        /*1060*/ 	.word	0x00022838
        /*1064*/ 	.short	0x0100
        /*1066*/ 	.byte	0x08
	.zero		1


	//   ....[5]....
        /*1068*/ 	.word	0x00000380
        /*106c*/ 	.word	0x000000ff
        /*1070*/ 	.word	0x00022848
        /*1074*/ 	.short	0x0100
        /*1076*/ 	.byte	0x08
	.zero		1


	//   ....[6]....
        /*1078*/ 	.word	0x000004b0
        /*107c*/ 	.word	0x000000ff
        /*1080*/ 	.word	0x00022850
        /*1084*/ 	.short	0x0100
        /*1086*/ 	.byte	0x08
	.zero		1


	//   ....[7]....
        /*1088*/ 	.word	0x000004c0
        /*108c*/ 	.word	0x000000ff
        /*1090*/ 	.word	0x00022860
        /*1094*/ 	.short	0x0100
        /*1096*/ 	.byte	0x08
	.zero		1


	//   ....[8]....
        /*1098*/ 	.word	0x000004d0
        /*109c*/ 	.word	0x000000ff
        /*10a0*/ 	.word	0x00022858
        /*10a4*/ 	.short	0x0100
        /*10a6*/ 	.byte	0x08
	.zero		1


	//   ....[9]....
        /*10a8*/ 	.word	0x000004e0
        /*10ac*/ 	.word	0x000000ff
        /*10b0*/ 	.word	0x00022868
        /*10b4*/ 	.short	0x0100
        /*10b6*/ 	.byte	0x08
	.zero		1


	//   ....[10]....
        /*10b8*/ 	.word	0x000005d0
        /*10bc*/ 	.word	0x000000ff
        /*10c0*/ 	.word	0x00022870
        /*10c4*/ 	.short	0x0100
        /*10c6*/ 	.byte	0x06
	.zero		1


	//   ....[11]....
        /*10c8*/ 	.word	0x000005e0
        /*10cc*/ 	.word	0x000000ff
        /*10d0*/ 	.word	0x00022880
        /*10d4*/ 	.short	0x0100
        /*10d6*/ 	.byte	0x06
	.zero		1


	//   ....[12]....
        /*10d8*/ 	.word	0x000005f0
        /*10dc*/ 	.word	0x000000ff
        /*10e0*/ 	.word	0x00022878
        /*10e4*/ 	.short	0x0100
        /*10e6*/ 	.byte	0x06
	.zero		1


	//   ....[13]....
        /*10e8*/ 	.word	0x00000600
        /*10ec*/ 	.word	0x000000ff
        /*10f0*/ 	.word	0x00022888
        /*10f4*/ 	.short	0x0100
        /*10f6*/ 	.byte	0x06
	.zero		1


	//   ....[14]....
        /*10f8*/ 	.word	0x00000730
        /*10fc*/ 	.word	0x000000ff
        /*1100*/ 	.word	0x00022890
        /*1104*/ 	.short	0x0100
        /*1106*/ 	.byte	0x08
	.zero		1


	//   ....[15]....
        /*1108*/ 	.word	0x00000740
        /*110c*/ 	.word	0x000000ff
        /*1110*/ 	.word	0x000228a0
        /*1114*/ 	.short	0x0100
        /*1116*/ 	.byte	0x08
	.zero		1


	//   ....[16]....
        /*1118*/ 	.word	0x00000750
        /*111c*/ 	.word	0x000000ff
        /*1120*/ 	.word	0x00022898
        /*1124*/ 	.short	0x0100
        /*1126*/ 	.byte	0x08
	.zero		1


	//   ....[17]....
        /*1128*/ 	.word	0x00000760
        /*112c*/ 	.word	0x000000ff
        /*1130*/ 	.word	0x000228a8
        /*1134*/ 	.short	0x0100
        /*1136*/ 	.byte	0x08
	.zero		1


	//   ....[18]....
        /*1138*/ 	.word	0x000008a0
        /*113c*/ 	.word	0x000000ff
        /*1140*/ 	.word	0x000228b0
        /*1144*/ 	.short	0x0100
        /*1146*/ 	.byte	0x08
	.zero		1


	//   ....[19]....
        /*1148*/ 	.word	0x000008b0
        /*114c*/ 	.word	0x000000ff
        /*1150*/ 	.word	0x000228c0
        /*1154*/ 	.short	0x0100
        /*1156*/ 	.byte	0x08
	.zero		1


	//   ....[20]....
        /*1158*/ 	.word	0x000008c0
        /*115c*/ 	.word	0x000000ff
        /*1160*/ 	.word	0x000228b8
        /*1164*/ 	.short	0x0100
        /*1166*/ 	.byte	0x08
	.zero		1


	//   ....[21]....
        /*1168*/ 	.word	0x000008d0
        /*116c*/ 	.word	0x000000ff
        /*1170*/ 	.word	0x000228c8
        /*1174*/ 	.short	0x0100
        /*1176*/ 	.byte	0x08
	.zero		1


	//   ....[22]....
        /*1178*/ 	.word	0x00002970
        /*117c*/ 	.word	0x00000058
        /*1180*/ 	.word	0x00022890
        /*1184*/ 	.short	0x010a
        /*1186*/ 	.byte	0x3f
	.zero		1


	//   ....[23]....
        /*1188*/ 	.word	0x00005a50
        /*118c*/ 	.word	0x00000058
        /*1190*/ 	.word	0x00022890
        /*1194*/ 	.short	0x010a
        /*1196*/ 	.byte	0x3f
	.zero		1


	//   ....[24]....
        /*1198*/ 	.word	0x00008880
        /*119c*/ 	.word	0x00000058
        /*11a0*/ 	.word	0x00022890
        /*11a4*/ 	.short	0x010a
        /*11a6*/ 	.byte	0x3f
	.zero		1


	//   ....[25]....
        /*11a8*/ 	.word	0x00008e50
        /*11ac*/ 	.word	0x00000004
        /*11b0*/ 	.word	0x00000000
        /*11b4*/ 	.short	0x0101
        /*11b6*/ 	.byte	0x3f
	.zero		1


	//   ....[26]....
        /*11b8*/ 	.word	0x00008e90
        /*11bc*/ 	.word	0x00000058
        /*11c0*/ 	.word	0x000228b0
        /*11c4*/ 	.short	0x010a
        /*11c6*/ 	.byte	0x3f
	.zero		1


	//   ....[27]....
        /*11c8*/ 	.word	0x000093d0
        /*11cc*/ 	.word	0x00000058
        /*11d0*/ 	.word	0x00000000
        /*11d4*/ 	.short	0x0101
        /*11d6*/ 	.byte	0x3f
	.zero		1


	//   ....[28]....
        /*11d8*/ 	.word	0x00009bf0
        /*11dc*/ 	.word	0x00000012
        /*11e0*/ 	.word	0x00022800
        /*11e4*/ 	.short	0x010a
        /*11e6*/ 	.byte	0x3f
	.zero		1


	//   ....[29]....
        /*11e8*/ 	.word	0x00009c40
        /*11ec*/ 	.word	0x00000012
        /*11f0*/ 	.word	0x00022800
        /*11f4*/ 	.short	0x010a
        /*11f6*/ 	.byte	0x3f
	.zero		1


	//   ....[30]....
        /*11f8*/ 	.word	0x0000a230
        /*11fc*/ 	.word	0x00000012
        /*1200*/ 	.word	0x00022800
        /*1204*/ 	.short	0x010a
        /*1206*/ 	.byte	0x3f
	.zero		1


	//   ....[31]....
        /*1208*/ 	.word	0x0000c020
        /*120c*/ 	.word	0x00000012
        /*1210*/ 	.word	0x00022800
        /*1214*/ 	.short	0x010a
        /*1216*/ 	.byte	0x3f
	.zero		1


	//   ....[32]....
        /*1218*/ 	.word	0x0000dc60
        /*121c*/ 	.word	0x00000003
        /*1220*/ 	.word	0x00022830
        /*1224*/ 	.short	0x010a
        /*1226*/ 	.byte	0x3f
	.zero		1


	//   ....[33]....
        /*1228*/ 	.word	0x0000dcf0
        /*122c*/ 	.word	0x00000003
        /*1230*/ 	.word	0x00022830
        /*1234*/ 	.short	0x010a
        /*1236*/ 	.byte	0x3f
	.zero		1


	//   ....[34]....
        /*1238*/ 	.word	0x000106a0
        /*123c*/ 	.word	0x00000028
        /*1240*/ 	.word	0x00000000
        /*1244*/ 	.short	0x0101
        /*1246*/ 	.byte	0x3f
	.zero		1


	//   ....[35]....
        /*1248*/ 	.word	0x00011950
        /*124c*/ 	.word	0x0000000d
        /*1250*/ 	.word	0x00022830
        /*1254*/ 	.short	0x010a
        /*1256*/ 	.byte	0x3f
	.zero		1


	//   ....[36]....
        /*1258*/ 	.word	0x000119a0
        /*125c*/ 	.word	0x0000000d
        /*1260*/ 	.word	0x00022830
        /*1264*/ 	.short	0x010a
        /*1266*/ 	.byte	0x3f
	.zero		1


	//   ....[37]....
        /*1268*/ 	.word	0x00012650
        /*126c*/ 	.word	0x0000000d
        /*1270*/ 	.word	0x00022850
        /*1274*/ 	.short	0x010a
        /*1276*/ 	.byte	0x3f
	.zero		1


	//   ....[38]....
        /*1278*/ 	.word	0x00012690
        /*127c*/ 	.word	0x0000000d
        /*1280*/ 	.word	0x00022850
        /*1284*/ 	.short	0x010a
        /*1286*/ 	.byte	0x3f
	.zero		1


	//   ....[39]....
        /*1288*/ 	.word	0x00013d70
        /*128c*/ 	.word	0x0000009f
        /*1290*/ 	.word	0x00000000
        /*1294*/ 	.short	0x0101
        /*1296*/ 	.byte	0x3f
	.zero		1


	//   ....[40]....
        /*1298*/ 	.word	0x00014a40
        /*129c*/ 	.word	0x0000000c
        /*12a0*/ 	.word	0x00000000
        /*12a4*/ 	.short	0x0101
        /*12a6*/ 	.byte	0x3f
	.zero		1


	//   ....[41]....
        /*12a8*/ 	.word	0x000150b0
        /*12ac*/ 	.word	0x0000000b
        /*12b0*/ 	.word	0x00022850
        /*12b4*/ 	.short	0x010a
        /*12b6*/ 	.byte	0x3f
	.zero		1


	//   ....[42]....
        /*12b8*/ 	.word	0x00015130
        /*12bc*/ 	.word	0x0000000b
        /*12c0*/ 	.word	0x00022850
        /*12c4*/ 	.short	0x010a
        /*12c6*/ 	.byte	0x3f
	.zero		1


	//   ....[43]....
        /*12c8*/ 	.word	0x000158f0
        /*12cc*/ 	.word	0x00000000
        /*12d0*/ 	.word	0x00000000
        /*12d4*/ 	.short	0x0101
        /*12d6*/ 	.byte	0x3f
	.zero		1


	//   ....[44]....
        /*12d8*/ 	.word	0x00017360
        /*12dc*/ 	.word	0x00000000
        /*12e0*/ 	.word	0x00000000
        /*12e4*/ 	.short	0x0101
        /*12e6*/ 	.byte	0x3f
	.zero		1


	//   ....[45]....
        /*12e8*/ 	.word	0x00019740
        /*12ec*/ 	.word	0x00000016
        /*12f0*/ 	.word	0x00022820
        /*12f4*/ 	.short	0x010a
        /*12f6*/ 	.byte	0x3f
	.zero		1


	//   ....[46]....
        /*12f8*/ 	.word	0x000197f0
        /*12fc*/ 	.word	0x00000005
        /*1300*/ 	.word	0x000228a0
        /*1304*/ 	.short	0x010a
        /*1306*/ 	.byte	0x3f
	.zero		1


	//   ....[47]....
        /*1308*/ 	.word	0x00019a20
        /*130c*/ 	.word	0x00000005
        /*1310*/ 	.word	0x000228c0
        /*1314*/ 	.short	0x010a
        /*1316*/ 	.byte	0x3f
	.zero		1


	//   ....[48]....
        /*1318*/ 	.word	0x00019d70
        /*131c*/ 	.word	0x00000005
        /*1320*/ 	.word	0x000228a0
        /*1324*/ 	.short	0x010a
        /*1326*/ 	.byte	0x3f
	.zero		1


	//   ....[49]....
        /*1328*/ 	.word	0x00019f90
        /*132c*/ 	.word	0x00000005
        /*1330*/ 	.word	0x000228c0
        /*1334*/ 	.short	0x010a
        /*1336*/ 	.byte	0x3f
	.zero		1


	//   ....[50]....
        /*1338*/ 	.word	0x0001ae60
        /*133c*/ 	.word	0x00000007
        /*1340*/ 	.word	0x00022880
        /*1344*/ 	.short	0x010a
        /*1346*/ 	.byte	0x3f
	.zero		1


	//   ....[51]....
        /*1348*/ 	.word	0x0001b730
        /*134c*/ 	.word	0x00000007
        /*1350*/ 	.word	0x00022870
        /*1354*/ 	.short	0x0107
        /*1356*/ 	.byte	0x3f
	.zero		1


	//   ....[52]....
        /*1358*/ 	.word	0x0001b7f0
        /*135c*/ 	.word	0x00000007
        /*1360*/ 	.word	0x00022870
        /*1364*/ 	.short	0x0101
        /*1366*/ 	.byte	0x3f
	.zero		1


	//   ....[53]....
        /*1368*/ 	.word	0x0001b840
        /*136c*/ 	.word	0x00000007
        /*1370*/ 	.word	0x00022840
        /*1374*/ 	.short	0x010a
        /*1376*/ 	.byte	0x3f
	.zero		1


	//   ....[54]....
        /*1378*/ 	.word	0x0001c070
        /*137c*/ 	.word	0x00000007
        /*1380*/ 	.word	0x00022830
        /*1384*/ 	.short	0x0107
        /*1386*/ 	.byte	0x3f
	.zero		1


	//   ....[55]....
        /*1388*/ 	.word	0x0001c160
        /*138c*/ 	.word	0x00000007
        /*1390*/ 	.word	0x00022830
        /*1394*/ 	.short	0x0101
        /*1396*/ 	.byte	0x3f
	.zero		1


	//   ....[56]....
        /*1398*/ 	.word	0x0001cbb0
        /*139c*/ 	.word	0x00000016
        /*13a0*/ 	.word	0x00022800
        /*13a4*/ 	.short	0x0107
        /*13a6*/ 	.byte	0x3f
	.zero		1


	//   ....[57]....
        /*13a8*/ 	.word	0x0001cca0
        /*13ac*/ 	.word	0x00000016
        /*13b0*/ 	.word	0x00022800
        /*13b4*/ 	.short	0x0101
        /*13b6*/ 	.byte	0x3f
	.zero		1


	//   ....[58]....
        /*13b8*/ 	.word	0x0001ccd0
        /*13bc*/ 	.word	0x00000016
        /*13c0*/ 	.word	0x00022820
        /*13c4*/ 	.short	0x010a
        /*13c6*/ 	.byte	0x3f
	.zero		1


	//   ....[59]....
        /*13c8*/ 	.word	0x0001d180
        /*13cc*/ 	.word	0x00000000
        /*13d0*/ 	.word	0x00022880
        /*13d4*/ 	.short	0x010a
        /*13d6*/ 	.byte	0x3f
	.zero		1


	//   ....[60]....
        /*13d8*/ 	.word	0x0001d770
        /*13dc*/ 	.word	0x00000000
        /*13e0*/ 	.word	0x00022870
        /*13e4*/ 	.short	0x0107
        /*13e6*/ 	.byte	0x3f
	.zero		1


	//   ....[61]....
        /*13e8*/ 	.word	0x0001d830
        /*13ec*/ 	.word	0x00000000
        /*13f0*/ 	.word	0x00022870
        /*13f4*/ 	.short	0x0101
        /*13f6*/ 	.byte	0x3f
	.zero		1


	//   ....[62]....
        /*13f8*/ 	.word	0x0001d860
        /*13fc*/ 	.word	0x00000000
        /*1400*/ 	.word	0x00022840
        /*1404*/ 	.short	0x010a
        /*1406*/ 	.byte	0x3f
	.zero		1


	//   ....[63]....
        /*1408*/ 	.word	0x0001de20
        /*140c*/ 	.word	0x00000000
        /*1410*/ 	.word	0x00022830
        /*1414*/ 	.short	0x0107
        /*1416*/ 	.byte	0x3f
	.zero		1


	//   ....[64]....
        /*1418*/ 	.word	0x0001def0
        /*141c*/ 	.word	0x00000000
        /*1420*/ 	.word	0x00022830
        /*1424*/ 	.short	0x0101
        /*1426*/ 	.byte	0x3f
	.zero		1


	//   ....[65]....
        /*1428*/ 	.word	0x0001df70
        /*142c*/ 	.word	0x00000000
        /*1430*/ 	.word	0x00022870
        /*1434*/ 	.short	0x010a
        /*1436*/ 	.byte	0x3f
	.zero		1


	//   ....[66]....
        /*1438*/ 	.word	0x0001e000
        /*143c*/ 	.word	0x00000000
        /*1440*/ 	.word	0x00022860
        /*1444*/ 	.short	0x010a
        /*1446*/ 	.byte	0x3f
	.zero		1


	//   ....[67]....
        /*1448*/ 	.word	0x0001e510
        /*144c*/ 	.word	0x00000000
        /*1450*/ 	.word	0x00022850
        /*1454*/ 	.short	0x0101
        /*1456*/ 	.byte	0x3f
	.zero		1


	//   ....[68]....
        /*1458*/ 	.word	0x0001e5a0
        /*145c*/ 	.word	0x00000000
        /*1460*/ 	.word	0x00000000
        /*1464*/ 	.short	0x0101
        /*1466*/ 	.byte	0x3f
	.zero		1


	//   ....[69]....
        /*1468*/ 	.word	0x0001e760
        /*146c*/ 	.word	0x00000011
        /*1470*/ 	.word	0x00022870
        /*1474*/ 	.short	0x010a
        /*1476*/ 	.byte	0x3f
	.zero		1


	//   ....[70]....
        /*1478*/ 	.word	0x0001e7e0
        /*147c*/ 	.word	0x00000011
        /*1480*/ 	.word	0x00022860
        /*1484*/ 	.short	0x010a
        /*1486*/ 	.byte	0x3f
	.zero		1


	//   ....[71]....
        /*1488*/ 	.word	0x0001ed00
        /*148c*/ 	.word	0x00000011
        /*1490*/ 	.word	0x00022850
        /*1494*/ 	.short	0x0101
        /*1496*/ 	.byte	0x3f
	.zero		1


	//   ....[72]....
        /*1498*/ 	.word	0x0001edc0
        /*149c*/ 	.word	0x00000011
        /*14a0*/ 	.word	0x00000000
        /*14a4*/ 	.short	0x0101
        /*14a6*/ 	.byte	0x3f
	.zero		1


	//   ....[73]....
        /*14a8*/ 	.word	0x0001f890
        /*14ac*/ 	.word	0x00000007
        /*14b0*/ 	.word	0x00022820
        /*14b4*/ 	.short	0x010a
        /*14b6*/ 	.byte	0x3f
	.zero		1


	//   ....[74]....
        /*14b8*/ 	.word	0x0001fa00
        /*14bc*/ 	.word	0x00000005
        /*14c0*/ 	.word	0x00022840
        /*14c4*/ 	.short	0x010a
        /*14c6*/ 	.byte	0x3f
	.zero		1


	//   ....[75]....
        /*14c8*/ 	.word	0x0001faa0
        /*14cc*/ 	.word	0x00000003
        /*14d0*/ 	.word	0x00022840
        /*14d4*/ 	.short	0x010a
        /*14d6*/ 	.byte	0x3f
	.zero		1


	//   ....[76]....
        /*14d8*/ 	.word	0x0001fae0
        /*14dc*/ 	.word	0x00000005
        /*14e0*/ 	.word	0x00022860
        /*14e4*/ 	.short	0x010a
        /*14e6*/ 	.byte	0x3f
	.zero		1


	//   ....[77]....
        /*14e8*/ 	.word	0x0001fb20
        /*14ec*/ 	.word	0x00000003
        /*14f0*/ 	.word	0x00022860
        /*14f4*/ 	.short	0x010a
        /*14f6*/ 	.byte	0x3f
	.zero		1


	//   ....[78]....
        /*14f8*/ 	.word	0x0001fb60
        /*14fc*/ 	.word	0x00000005
        /*1500*/ 	.word	0x00022880
        /*1504*/ 	.short	0x010a
        /*1506*/ 	.byte	0x3f
	.zero		1


	//   ....[79]....
        /*1508*/ 	.word	0x0001fba0
        /*150c*/ 	.word	0x00000003
        /*1510*/ 	.word	0x00022880
        /*1514*/ 	.short	0x010a
        /*1516*/ 	.byte	0x3f
	.zero		1


	//   ....[80]....
        /*1518*/ 	.word	0x0001fc00
        /*151c*/ 	.word	0x00000058
        /*1520*/ 	.word	0x00022890
        /*1524*/ 	.short	0x010a
        /*1526*/ 	.byte	0x3f
	.zero		1


	//   ....[81]....
        /*1528*/ 	.word	0x0001ffb0
        /*152c*/ 	.word	0x00000058
        /*1530*/ 	.word	0x00022890
        /*1534*/ 	.short	0x010a
        /*1536*/ 	.byte	0x3f
	.zero		1


	//   ....[82]....
        /*1538*/ 	.word	0x00020370
        /*153c*/ 	.word	0x00000058
        /*1540*/ 	.word	0x00022890
        /*1544*/ 	.short	0x010a
        /*1546*/ 	.byte	0x3f
	.zero		1


	//   ....[83]....
        /*1548*/ 	.word	0x00020720
        /*154c*/ 	.word	0x00000058
        /*1550*/ 	.word	0x000228b0
        /*1554*/ 	.short	0x010a
        /*1556*/ 	.byte	0x3f
	.zero		1


	//   ....[84]....
        /*1558*/ 	.word	0x000209e0
        /*155c*/ 	.word	0x00000012
        /*1560*/ 	.word	0x00022800
        /*1564*/ 	.short	0x010a
        /*1566*/ 	.byte	0x3f
	.zero		1


	//   ....[85]....
        /*1568*/ 	.word	0x00020c00
        /*156c*/ 	.word	0x00000012
        /*1570*/ 	.word	0x00022800
        /*1574*/ 	.short	0x010a
        /*1576*/ 	.byte	0x3f
	.zero		1


	//   ....[86]....
        /*1578*/ 	.word	0x00020c50
        /*157c*/ 	.word	0x00000003
        /*1580*/ 	.word	0x00022830
        /*1584*/ 	.short	0x010a
        /*1586*/ 	.byte	0x3f
	.zero		1


	//   ....[87]....
        /*1588*/ 	.word	0x00020ca0
        /*158c*/ 	.word	0x0000000d
        /*1590*/ 	.word	0x00022830
        /*1594*/ 	.short	0x010a
        /*1596*/ 	.byte	0x3f
	.zero		1


	//   ....[88]....
        /*1598*/ 	.word	0x00020cf0
        /*159c*/ 	.word	0x0000000d
        /*15a0*/ 	.word	0x00022850
        /*15a4*/ 	.short	0x010a
        /*15a6*/ 	.byte	0x3f
	.zero		1


	//   ....[89]....
        /*15a8*/ 	.word	0x00020d40
        /*15ac*/ 	.word	0x0000000b
        /*15b0*/ 	.word	0x00022850
        /*15b4*/ 	.short	0x010a
        /*15b6*/ 	.byte	0x3f
	.zero		1


	//   ....[90]....
        /*15b8*/ 	.word	0x00022300
        /*15bc*/ 	.word	0x00000016
        /*15c0*/ 	.word	0x00022820
        /*15c4*/ 	.short	0x010a
        /*15c6*/ 	.byte	0x3f
	.zero		1


	//   ....[91]....
        /*15c8*/ 	.word	0x00022350
        /*15cc*/ 	.word	0x00000005
        /*15d0*/ 	.word	0x000228a0
        /*15d4*/ 	.short	0x010a
        /*15d6*/ 	.byte	0x3f
	.zero		1


	//   ....[92]....
        /*15d8*/ 	.word	0x000223a0
        /*15dc*/ 	.word	0x00000005
        /*15e0*/ 	.word	0x000228c0
        /*15e4*/ 	.short	0x010a
        /*15e6*/ 	.byte	0x3f
	.zero		1


	//   ....[93]....
        /*15e8*/ 	.word	0x000223f0
        /*15ec*/ 	.word	0x00000005
        /*15f0*/ 	.word	0x000228a0
        /*15f4*/ 	.short	0x010a
        /*15f6*/ 	.byte	0x3f
	.zero		1


	//   ....[94]....
        /*15f8*/ 	.word	0x00022440
        /*15fc*/ 	.word	0x00000005
        /*1600*/ 	.word	0x000228c0
        /*1604*/ 	.short	0x010a
        /*1606*/ 	.byte	0x3f
	.zero		1


	//   ....[95]....
        /*1608*/ 	.word	0x00022560
        /*160c*/ 	.word	0x00000007
        /*1610*/ 	.word	0x00022880
        /*1614*/ 	.short	0x010a
        /*1616*/ 	.byte	0x3f
	.zero		1


	//   ....[96]....
        /*1618*/ 	.word	0x00023250
        /*161c*/ 	.word	0x00000007
        /*1620*/ 	.word	0x00022840
        /*1624*/ 	.short	0x010a
        /*1626*/ 	.byte	0x3f
	.zero		1


	//   ....[97]....
        /*1628*/ 	.word	0x00024960
        /*162c*/ 	.word	0x00000016
        /*1630*/ 	.word	0x00022820
        /*1634*/ 	.short	0x010a
        /*1636*/ 	.byte	0x3f
	.zero		1


	//   ....[98]....
        /*1638*/ 	.word	0x000249b0
        /*163c*/ 	.word	0x00000000
        /*1640*/ 	.word	0x00022880
        /*1644*/ 	.short	0x010a
        /*1646*/ 	.byte	0x3f
	.zero		1


	//   ....[99]....
        /*1648*/ 	.word	0x000254f0
        /*164c*/ 	.word	0x00000000
        /*1650*/ 	.word	0x00022840
        /*1654*/ 	.short	0x010a
        /*1656*/ 	.byte	0x3f
	.zero		1


	//   ....[100]....
        /*1658*/ 	.word	0x00026000
        /*165c*/ 	.word	0x00000000
        /*1660*/ 	.word	0x00022870
        /*1664*/ 	.short	0x010a
        /*1666*/ 	.byte	0x3f
	.zero		1


	//   ....[101]....
        /*1668*/ 	.word	0x00026050
        /*166c*/ 	.word	0x00000000
        /*1670*/ 	.word	0x00022860
        /*1674*/ 	.short	0x010a
        /*1676*/ 	.byte	0x3f
	.zero		1


	//   ....[102]....
        /*1678*/ 	.word	0x000260a0
        /*167c*/ 	.word	0x00000011
        /*1680*/ 	.word	0x00022870
        /*1684*/ 	.short	0x010a
        /*1686*/ 	.byte	0x3f
	.zero		1


	//   ....[103]....
        /*1688*/ 	.word	0x000260f0
        /*168c*/ 	.word	0x00000011
        /*1690*/ 	.word	0x00022860
        /*1694*/ 	.short	0x010a
        /*1696*/ 	.byte	0x3f
	.zero		1


	//   ....[104]....
        /*1698*/ 	.word	0x00026a70
        /*169c*/ 	.word	0x00000007
        /*16a0*/ 	.word	0x00022820
        /*16a4*/ 	.short	0x010a
        /*16a6*/ 	.byte	0x3f
	.zero		1


	//   ....[105]....
        /*16a8*/ 	.word	0x00026c10
        /*16ac*/ 	.word	0x00000005
        /*16b0*/ 	.word	0x00022840
        /*16b4*/ 	.short	0x010a
        /*16b6*/ 	.byte	0x3f
	.zero		1


	//   ....[106]....
        /*16b8*/ 	.word	0x00026c60
        /*16bc*/ 	.word	0x00000003
        /*16c0*/ 	.word	0x00022840
        /*16c4*/ 	.short	0x010a
        /*16c6*/ 	.byte	0x3f
	.zero		1


	//   ....[107]....
        /*16c8*/ 	.word	0x00026cb0
        /*16cc*/ 	.word	0x00000005
        /*16d0*/ 	.word	0x00022860
        /*16d4*/ 	.short	0x010a
        /*16d6*/ 	.byte	0x3f
	.zero		1


	//   ....[108]....
        /*16d8*/ 	.word	0x00026d00
        /*16dc*/ 	.word	0x00000003
        /*16e0*/ 	.word	0x00022860
        /*16e4*/ 	.short	0x010a
        /*16e6*/ 	.byte	0x3f
	.zero		1


	//   ....[109]....
        /*16e8*/ 	.word	0x00026d50
        /*16ec*/ 	.word	0x00000005
        /*16f0*/ 	.word	0x00022880
        /*16f4*/ 	.short	0x010a
        /*16f6*/ 	.byte	0x3f
	.zero		1


	//----- nvinfo : EIATTR_NUM_MBARRIERS
	.align		4
.L_151:
        /*16f8*/ 	.byte	0x03, 0x38
        /*16fa*/ 	.short	0x0016


	//----- nvinfo : EIATTR_EXIT_INSTR_OFFSETS
	.align		4
        /*16fc*/ 	.byte	0x04, 0x1c
        /*16fe*/ 	.short	(.L_153 - .L_152)


	//   ....[0]....
.L_152:
        /*1700*/ 	.word	0x0001fbf0


	//----- nvinfo : EIATTR_MAX_THREADS
	.align		4
.L_153:
        /*1704*/ 	.byte	0x04, 0x05
        /*1706*/ 	.short	(.L_155 - .L_154)
.L_154:
        /*1708*/ 	.word	0x00000180
        /*170c*/ 	.word	0x00000001
        /*1710*/ 	.word	0x00000001


	//----- nvinfo : EIATTR_CRS_STACK_SIZE
	.align		4
.L_155:
        /*1714*/ 	.byte	0x04, 0x1e
        /*1716*/ 	.short	(.L_157 - .L_156)
.L_156:
        /*1718*/ 	.word	0x00000000


	//----- nvinfo : EIATTR_CBANK_PARAM_SIZE
	.align		4
.L_157:
        /*171c*/ 	.byte	0x03, 0x19
        /*171e*/ 	.short	0x0af0


	//----- nvinfo : EIATTR_PARAM_CBANK
	.align		4
        /*1720*/ 	.byte	0x04, 0x0a
        /*1722*/ 	.short	(.L_159 - .L_158)
	.align		4
.L_158:
        /*1724*/ 	.word	index@(.nv.constant0._ZN7cutlass13device_kernelIN5flash11enable_sm90INS1_16FlashAttnFwdSm90INS1_25CollectiveMainloopFwdSm90ILi2EN4cute5tupleIJNS5_1CILi1EEES8_S8_EEENS6_IJNS7_ILi128EEENS7_ILi160EEESA_EEELi128ENS_12float_e4m3_tEfNS_4arch4Sm90ELb0ELb0ELb1ELb1ELb1ELb1ELb0ELb1ELb1ELb1ELb0ELb0EEENS1_21CollectiveEpilogueFwdINS6_IJSA_SA_SB_EEES9_NS_10bfloat16_tESF_Li256ELb1ELb1ELb0ELb1EEENS1_36VarlenDynamicPersistentTileSchedulerILi128ELi160ELi256ELi128ELb0ELb1ELb1ELb0ELb1ELb1EEEEEEEEEvNT_6ParamsE)
        /*1728*/ 	.short	0x0210
        /*172a*/ 	.short	0x0af0


	//----- nvinfo : EIATTR_SW_WAR
	.align		4
.L_159:
        /*172c*/ 	.byte	0x04, 0x36
        /*172e*/ 	.short	(.L_161 - .L_160)
.L_160:
        /*1730*/ 	.word	0x00000008
.L_161:


//--------------------- .nv.info._ZN7cutlass13device_kernelIN5flash11enable_sm90INS1_16FlashAttnFwdSm90INS1_25CollectiveMainloopFwdSm90ILi2EN4cute5tupleIJNS5_1CILi1EEES8_S8_EEENS6_IJNS7_ILi128EEENS7_ILi160EEESA_EEELi128ENS_12float_e4m3_tEfNS_4arch4Sm90ELb0ELb1ELb1ELb0ELb1ELb0ELb0ELb1ELb1ELb1ELb0ELb0EEENS1_21CollectiveEpilogueFwdINS6_IJSA_SA_SB_EEES9_NS_10bfloat16_tESF_Li256ELb0ELb1ELb0ELb1EEENS1_30DynamicPersistentTileSchedulerILi256ELi128ELb0ELb1ELb1EEEEEEEEEvNT_6ParamsE --------------------------
	.section	.nv.info._ZN7cutlass13device_kernelIN5flash11enable_sm90INS1_16FlashAttnFwdSm90INS1_25CollectiveMainloopFwdSm90ILi2EN4cute5tupleIJNS5_1CILi1EEES8_S8_EEENS6_IJNS7_ILi128EEENS7_ILi160EEESA_EEELi128ENS_12float_e4m3_tEfNS_4arch4Sm90ELb0ELb1ELb1ELb0ELb1ELb0ELb0ELb1ELb1ELb1ELb0ELb0EEENS1_21CollectiveEpilogueFwdINS6_IJSA_SA_SB_EEES9_NS_10bfloat16_tESF_Li256ELb0ELb1ELb0ELb1EEENS1_30DynamicPersistentTileSchedulerILi256ELi128ELb0ELb1ELb1EEEEEEEEEvNT_6ParamsE,"",@"SHT_CUDA_INFO"
	.sectionflags	@""
	.align	4


	//----- nvinfo : EIATTR_CUDA_API_VERSION
	.align		4
        /*0000*/ 	.byte	0x04, 0x37
        /*0002*/ 	.short	(.L_163 - .L_162)
.L_162:
        /*0004*/ 	.word	0x00000082


	//----- nvinfo : EIATTR_KPARAM_INFO
	.align		4
.L_163:
        /*0008*/ 	.byte	0x04, 0x17
        /*000a*/ 	.short	(.L_165 - .L_164)
.L_164:
        /*000c*/ 	.word	0x00000000
        /*0010*/ 	.short	0x0000
        /*0012*/ 	.short	0x0070
        /*0014*/ 	.byte	0x00, 0xf0, 0x01, 0x2a


	//----- nvinfo : EIATTR_SPARSE_MMA_MASK
	.align		4
.L_165:
        /*0018*/ 	.byte	0x03, 0x50
        /*001a*/ 	.short	0x0000


	//----- nvinfo : EIATTR_MAXREG_COUNT
	.align		4
        /*001c*/ 	.byte	0x03, 0x1b
        /*001e*/ 	.short	0x00a8


	//----- nvinfo : EIATTR_NUM_BARRIERS
	.align		4
        /*0020*/ 	.byte	0x02, 0x4c
        /*0022*/ 	.byte	0x10
	.zero		1


	//----- nvinfo : EIATTR_EXTERNS
	.align		4
        /*0024*/ 	.byte	0x04, 0x0f
        /*0026*/ 	.short	(.L_167 - .L_166)


	//   ....[0]....
	.align		4
.L_166:
        /*0028*/ 	.word	index@(__assertfail)


	//----- nvinfo : EIATTR_ANNOTATIONS
	.align		4
.L_167:
        /*002c*/ 	.byte	0x04, 0x55
        /*002e*/ 	.short	(.L_169 - .L_168)


	//   ....[0]....
.L_168:
        /* <DEDUP_REMOVED lines=19> */


	//----- nvinfo : EIATTR_MERCURY_ISA_VERSION
	.align		4
.L_169:
        /*0150*/ 	.byte	0x03, 0x5f
        /*0152*/ 	.short	0x0101


	//----- nvinfo : EIATTR_INT_WARP_WIDE_INSTR_OFFSETS
	.align		4
        /*0154*/ 	.byte	0x04, 0x31
        /*0156*/ 	.short	(.L_171 - .L_170)


	//   ....[0]....
.L_170:
        /*0158*/ 	.word	0x000000c0


	//   ....[1]....
        /*015c*/ 	.word	0x000000d0


	//   ....[2]....
        /*0160*/ 	.word	0x00000170


	//   ....[3]....
        /*0164*/ 	.word	0x00017900


	//   ....[4]....
        /*0168*/ 	.word	0x00017990


	//   ....[5]....
        /*016c*/ 	.word	0x0001b950


	//   ....[6]....
        /*0170*/ 	.word	0x0001b9e0


	//----- nvinfo : EIATTR_COOP_GROUP_MASK_REGIDS
	.align		4
.L_171:
        /*0174*/ 	.byte	0x04, 0x29
        /*0176*/ 	.short	(.L_173 - .L_172)


	//   ....[0]....
.L_172:
        /*0178*/ 	.word	0xffffffff


	//   ....[1]....
        /*017c*/ 	.word	0xffffffff


	//   ....[2]....
        /*0180*/ 	.word	0xffffffff


	//   ....[3]....
        /*0184*/ 	.word	0xffffffff


	//   ....[4]....
        /*0188*/ 	.word	0xffffffff


	//   ....[5]....
        /*018c*/ 	.word	0xffffffff


	//   ....[6]....
        /*0190*/ 	.word	0xffffffff


	//   ....[7]....
        /*0194*/ 	.word	0xffffffff


	//   ....[8]....
        /*0198*/ 	.word	0xffffffff


	//   ....[9]....
        /*019c*/ 	.word	0xffffffff


	//   ....[10]....
        /*01a0*/ 	.word	0xffffffff


	//   ....[11]....
        /*01a4*/ 	.word	0xffffffff


	//   ....[12]....
        /*01a8*/ 	.word	0xffffffff


	//   ....[13]....
        /*01ac*/ 	.word	0xffffffff


	//   ....[14]....
        /*01b0*/ 	.word	0xffffffff


	//   ....[15]....
        /*01b4*/ 	.word	0xffffffff


	//   ....[16]....
        /*01b8*/ 	.word	0xffffffff


	//   ....[17]....
        /*01bc*/ 	.word	0xffffffff


	//   ....[18]....
        /*01c0*/ 	.word	0xffffffff


	//   ....[19]....
        /*01c4*/ 	.word	0xffffffff


	//   ....[20]....
        /*01c8*/ 	.word	0xffffffff


	//   ....[21]....
        /*01cc*/ 	.word	0xffffffff


	//   ....[22]....
        /*01d0*/ 	.word	0xffffffff


	//   ....[23]....
        /*01d4*/ 	.word	0xffffffff


	//   ....[24]....
        /*01d8*/ 	.word	0xffffffff


	//   ....[25]....
        /*01dc*/ 	.word	0xffffffff


	//   ....[26]....
        /*01e0*/ 	.word	0xffffffff


	//   ....[27]....
        /*01e4*/ 	.word	0xffffffff


	//   ....[28]....
        /*01e8*/ 	.word	0xffffffff


	//   ....[29]....
        /*01ec*/ 	.word	0xffffffff


	//   ....[30]....
        /*01f0*/ 	.word	0xffffffff


	//   ....[31]....
        /*01f4*/ 	.word	0xffffffff


	//   ....[32]....
        /*01f8*/ 	.word	0xffffffff


	//   ....[33]....
        /*01fc*/ 	.word	0xffffffff


	//   ....[34]....
        /*0200*/ 	.word	0xffffffff


	//   ....[35]....
        /*0204*/ 	.word	0xffffffff


	//   ....[36]....
        /*0208*/ 	.word	0xffffffff


	//   ....[37]....
        /*020c*/ 	.word	0xffffffff


	//   ....[38]....
        /*0210*/ 	.word	0xffffffff


	//   ....[39]....
        /*0214*/ 	.word	0xffffffff


	//   ....[40]....
        /*0218*/ 	.word	0xffffffff


	//   ....[41]....
        /*021c*/ 	.word	0xffffffff


	//   ....[42]....
        /*0220*/ 	.word	0xffffffff


	//   ....[43]....
        /*0224*/ 	.word	0xffffffff


	//   ....[44]....
        /*0228*/ 	.word	0xffffffff


	//   ....[45]....
        /*022c*/ 	.word	0xffffffff


	//   ....[46]....
        /*0230*/ 	.word	0xffffffff


	//   ....[47]....
        /*0234*/ 	.word	0xffffffff


	//   ....[48]....
        /*0238*/ 	.word	0xffffffff


	//   ....[49]....
        /*023c*/ 	.word	0xffffffff


	//   ....[50]....
        /*0240*/ 	.word	0xffffffff


	//   ....[51]....
        /*0244*/ 	.word	0xffffffff


	//   ....[52]....
        /*0248*/ 	.word	0xffffffff


	//   ....[53]....
        /*024c*/ 	.word	0xffffffff


	//   ....[54]....
        /*0250*/ 	.word	0xffffffff


	//   ....[55]....
        /*0254*/ 	.word	0xffffffff


	//   ....[56]....
        /*0258*/ 	.word	0xffffffff


	//   ....[57]....
        /*025c*/ 	.word	0xffffffff


	//   ....[58]....
        /*0260*/ 	.word	0xffffffff


	//   ....[59]....
        /*0264*/ 	.word	0xffffffff


	//   ....[60]....
        /*0268*/ 	.word	0xffffffff


	//   ....[61]....
        /*026c*/ 	.word	0xffffffff


	//   ....[62]....
        /*0270*/ 	.word	0xffffffff


	//   ....[63]....
        /*0274*/ 	.word	0xffffffff


	//   ....[64]....
        /*0278*/ 	.word	0xffffffff


	//   ....[65]....
        /*027c*/ 	.word	0xffffffff


	//   ....[66]....
        /*0280*/ 	.word	0xffffffff


	//   ....[67]....
        /*0284*/ 	.word	0xffffffff


	//   ....[68]....
        /*0288*/ 	.word	0xffffffff


	//   ....[69]....
        /*028c*/ 	.word	0xffffffff


	//   ....[70]....
        /*0290*/ 	.word	0xffffffff


	//   ....[71]....
        /*0294*/ 	.word	0xffffffff


	//   ....[72]....
        /*0298*/ 	.word	0xffffffff


	//   ....[73]....
        /*029c*/ 	.word	0xffffffff


	//   ....[74]....
        /*02a0*/ 	.word	0xffffffff


	//   ....[75]....
        /*02a4*/ 	.word	0xffffffff


	//   ....[76]....
        /*02a8*/ 	.word	0xffffffff


	//   ....[77]....
        /*02ac*/ 	.word	0xffffffff


	//   ....[78]....
        /*02b0*/ 	.word	0xffffffff


	//   ....[79]....
        /*02b4*/ 	.word	0xffffffff


	//   ....[80]....
        /*02b8*/ 	.word	0xffffffff


	//   ....[81]....
        /*02bc*/ 	.word	0xffffffff


	//   ....[82]....
        /*02c0*/ 	.word	0xffffffff


	//   ....[83]....
        /*02c4*/ 	.word	0xffffffff


	//   ....[84]....
        /*02c8*/ 	.word	0xffffffff


	//   ....[85]....
        /*02cc*/ 	.word	0xffffffff


	//   ....[86]....
        /*02d0*/ 	.word	0xffffffff


	//   ....[87]....
        /*02d4*/ 	.word	0xffffffff


	//   ....[88]....
        /*02d8*/ 	.word	0xffffffff


	//   ....[89]....
        /*02dc*/ 	.word	0xffffffff


	//   ....[90]....
        /*02e0*/ 	.word	0xffffffff


	//   ....[91]....
        /*02e4*/ 	.word	0xffffffff


	//   ....[92]....
        /*02e8*/ 	.word	0xffffffff


	//   ....[93]....
        /*02ec*/ 	.word	0xffffffff


	//   ....[94]....
        /*02f0*/ 	.word	0xffffffff


	//   ....[95]....
        /*02f4*/ 	.word	0xffffffff


	//   ....[96]....
        /*02f8*/ 	.word	0xffffffff


	//   ....[97]....
        /*02fc*/ 	.word	0xffffffff


	//   ....[98]....
        /*0300*/ 	.word	0xffffffff


	//   ....[99]....
        /*0304*/ 	.word	0xffffffff


	//   ....[100]....
        /*0308*/ 	.word	0xffffffff


	//   ....[101]....
        /*030c*/ 	.word	0xffffffff


	//   ....[102]....
        /*0310*/ 	.word	0xffffffff


	//   ....[103]....
        /*0314*/ 	.word	0xffffffff


	//   ....[104]....
        /*0318*/ 	.word	0xffffffff


	//   ....[105]....
        /*031c*/ 	.word	0xffffffff


	//   ....[106]....
        /*0320*/ 	.word	0xffffffff


	//   ....[107]....
        /*0324*/ 	.word	0xffffffff


	//   ....[108]....
        /*0328*/ 	.word	0xffffffff


	//   ....[109]....
        /*032c*/ 	.word	0xffffffff


	//   ....[110]....
        /*0330*/ 	.word	0xffffffff


	//   ....[111]....
        /*0334*/ 	.word	0xffffffff


	//   ....[112]....
        /*0338*/ 	.word	0xffffffff


	//   ....[113]....
        /*033c*/ 	.word	0xffffffff


	//   ....[114]....
        /*0340*/ 	.word	0xffffffff


	//   ....[115]....
        /*0344*/ 	.word	0xffffffff


	//   ....[116]....
        /*0348*/ 	.word	0xffffffff


	//   ....[117]....
        /*034c*/ 	.word	0xffffffff


	//   ....[118]....
        /*0350*/ 	.word	0xffffffff


	//   ....[119]....
        /*0354*/ 	.word	0xffffffff


	//   ....[120]....
        /*0358*/ 	.word	0xffffffff


	//   ....[121]....
        /*035c*/ 	.word	0xffffffff


	//   ....[122]....
        /*0360*/ 	.word	0xffffffff


	//   ....[123]....
        /*0364*/ 	.word	0xffffffff


	//   ....[124]....
        /*0368*/ 	.word	0xffffffff


	//   ....[125]....
        /*036c*/ 	.word	0xffffffff


	//   ....[126]....
        /*0370*/ 	.word	0xffffffff


	//   ....[127]....
        /*0374*/ 	.word	0xffffffff


	//   ....[128]....
        /*0378*/ 	.word	0xffffffff


	//   ....[129]....
        /*037c*/ 	.word	0xffffffff


	//   ....[130]....
        /*0380*/ 	.word	0xffffffff


	//   ....[131]....
        /*0384*/ 	.word	0xffffffff


	//   ....[132]....
        /*0388*/ 	.word	0xffffffff


	//   ....[133]....
        /*038c*/ 	.word	0xffffffff


	//   ....[134]....
        /*0390*/ 	.word	0xffffffff


	//   ....[135]....
        /*0394*/ 	.word	0xffffffff


	//   ....[136]....
        /*0398*/ 	.word	0xffffffff


	//   ....[137]....
        /*039c*/ 	.word	0xffffffff


	//   ....[138]....
        /*03a0*/ 	.word	0xffffffff


	//   ....[139]....
        /*03a4*/ 	.word	0xffffffff


	//   ....[140]....
        /*03a8*/ 	.word	0xffffffff


	//   ....[141]....
        /*03ac*/ 	.word	0xffffffff


	//   ....[142]....
        /*03b0*/ 	.word	0xffffffff


	//   ....[143]....
        /*03b4*/ 	.word	0xffffffff


	//   ....[144]....
        /*03b8*/ 	.word	0xffffffff


	//   ....[145]....
        /*03bc*/ 	.word	0xffffffff


	//   ....[146]....
        /*03c0*/ 	.word	0xffffffff


	//   ....[147]....
        /*03c4*/ 	.word	0xffffffff


	//   ....[148]....
        /*03c8*/ 	.word	0xffffffff


	//   ....[149]....
        /*03cc*/ 	.word	0xffffffff


	//   ....[150]....
        /*03d0*/ 	.word	0xffffffff


	//   ....[151]....
        /*03d4*/ 	.word	0xffffffff


	//   ....[152]....
        /*03d8*/ 	.word	0xffffffff


	//   ....[153]....
        /*03dc*/ 	.word	0xffffffff


	//   ....[154]....
        /*03e0*/ 	.word	0xffffffff


	//   ....[155]....
        /*03e4*/ 	.word	0xffffffff


	//   ....[156]....
        /*03e8*/ 	.word	0xffffffff


	//   ....[157]....
        /*03ec*/ 	.word	0xffffffff


	//   ....[158]....
        /*03f0*/ 	.word	0xffffffff


	//   ....[159]....
        /*03f4*/ 	.word	0xffffffff


	//   ....[160]....
        /*03f8*/ 	.word	0xffffffff


	//   ....[161]....
        /*03fc*/ 	.word	0xffffffff


	//   ....[162]....
        /*0400*/ 	.word	0xffffffff


	//   ....[163]....
        /*0404*/ 	.word	0xffffffff


	//   ....[164]....
        /*0408*/ 	.word	0xffffffff


	//   ....[165]....
        /*040c*/ 	.word	0xffffffff


	//   ....[166]....
        /*0410*/ 	.word	0xffffffff


	//   ....[167]....
        /*0414*/ 	.word	0xffffffff


	//   ....[168]....
        /*0418*/ 	.word	0xffffffff


	//   ....[169]....
        /*041c*/ 	.word	0xffffffff


	//   ....[170]....
        /*0420*/ 	.word	0xffffffff


	//   ....[171]....
        /*0424*/ 	.word	0xffffffff


	//   ....[172]....
        /*0428*/ 	.word	0xffffffff


	//   ....[173]....
        /*042c*/ 	.word	0xffffffff


	//   ....[174]....
        /*0430*/ 	.word	0xffffffff


	//   ....[175]....
        /*0434*/ 	.word	0xffffffff


	//   ....[176]....
        /*0438*/ 	.word	0xffffffff


	//   ....[177]....
        /*043c*/ 	.word	0xffffffff


	//   ....[178]....
        /*0440*/ 	.word	0xffffffff


	//   ....[179]....
        /*0444*/ 	.word	0xffffffff


	//   ....[180]....
        /*0448*/ 	.word	0xffffffff


	//   ....[181]....
        /*044c*/ 	.word	0xffffffff


	//   ....[182]....
        /*0450*/ 	.word	0xffffffff


	//   ....[183]....
        /*0454*/ 	.word	0xffffffff


	//   ....[184]....
        /*0458*/ 	.word	0x0500000f


	//   ....[185]....
        /*045c*/ 	.word	0x0500000f


	//   ....[186]....
        /*0460*/ 	.word	0x0500000f


	//   ....[187]....
        /*0464*/ 	.word	0x0500000f


	//   ....[188]....
        /*0468*/ 	.word	0x0500000f


	//   ....[189]....
        /*046c*/ 	.word	0x0500000f


	//   ....[190]....
        /*0470*/ 	.word	0x0500000f


	//   ....[191]....
        /*0474*/ 	.word	0x0500000f


	//   ....[192]....
        /*0478*/ 	.word	0x0500000f


	//   ....[193]....
        /*047c*/ 	.word	0x0500000f


	//   ....[194]....
        /*0480*/ 	.word	0x0500000f


	//   ....[195]....
        /*0484*/ 	.word	0x0500000f


	//   ....[196]....
        /*0488*/ 	.word	0x0500000f


	//   ....[197]....
        /*048c*/ 	.word	0x0500000f


	//   ....[198]....
        /*0490*/ 	.word	0x0500000f


	//   ....[199]....
        /*0494*/ 	.word	0x0500000f


	//   ....[200]....
        /*0498*/ 	.word	0x0500000f


	//   ....[201]....
        /*049c*/ 	.word	0x0500000f


	//   ....[202]....
        /*04a0*/ 	.word	0x0500000f


	//   ....[203]....
        /*04a4*/ 	.word	0x0500000f


	//   ....[204]....
        /*04a8*/ 	.word	0x0500000f


	//   ....[205]....
        /*04ac*/ 	.word	0x0500000f


	//   ....[206]....
        /*04b0*/ 	.word	0x0500000f


	//   ....[207]....
        /*04b4*/ 	.word	0x0500000f


	//   ....[208]....
        /*04b8*/ 	.word	0x0500000f


	//   ....[209]....
        /*04bc*/ 	.word	0x0500000f


	//   ....[210]....
        /*04c0*/ 	.word	0x0500000f


	//   ....[211]....
        /*04c4*/ 	.word	0x0500000f


	//   ....[212]....
        /*04c8*/ 	.word	0x0500000f


	//   ....[213]....
        /*04cc*/ 	.word	0x0500000f


	//   ....[214]....
        /*04d0*/ 	.word	0x0500000f


	//   ....[215]....
        /*04d4*/ 	.word	0x0500000f


	//   ....[216]....
        /*04d8*/ 	.word	0x0500000f


	//   ....[217]....
        /*04dc*/ 	.word	0x0500000f


	//   ....[218]....
        /*04e0*/ 	.word	0x0500000f


	//   ....[219]....
        /*04e4*/ 	.word	0x0500000f


	//   ....[220]....
        /*04e8*/ 	.word	0x0500000f


	//   ....[221]....
        /*04ec*/ 	.word	0x0500000f


	//   ....[222]....
        /*04f0*/ 	.word	0x0500000f


	//   ....[223]....
        /*04f4*/ 	.word	0x0500000f


	//   ....[224]....
        /*04f8*/ 	.word	0x0500000f


	//   ....[225]....
        /*04fc*/ 	.word	0x0500000f


	//   ....[226]....
        /*0500*/ 	.word	0x0500000f


	//   ....[227]....
        /*0504*/ 	.word	0x0500000f


	//   ....[228]....
        /*0508*/ 	.word	0x0500000f


	//   ....[229]....
        /*050c*/ 	.word	0x0500000f


	//   ....[230]....
        /*0510*/ 	.word	0x0500000f


	//   ....[231]....
        /*0514*/ 	.word	0x0500000f


	//   ....[232]....
        /*0518*/ 	.word	0x0500000f


	//   ....[233]....
        /*051c*/ 	.word	0x0500000f


	//   ....[234]....
        /*0520*/ 	.word	0x0500000f


	//   ....[235]....
        /*0524*/ 	.word	0x0500000f


	//   ....[236]....
        /*0528*/ 	.word	0x0500000f


	//   ....[237]....
        /*052c*/ 	.word	0x0500000f


	//   ....[238]....
        /*0530*/ 	.word	0x0500000f


	//   ....[239]....
        /*0534*/ 	.word	0x0500000f


	//   ....[240]....
        /*0538*/ 	.word	0x0500000f


	//   ....[241]....
        /*053c*/ 	.word	0x0500000f


	//   ....[242]....
        /*0540*/ 	.word	0x0500000f


	//   ....[243]....
        /*0544*/ 	.word	0x0500000f


	//   ....[244]....
        /*0548*/ 	.word	0x0500000f


	//   ....[245]....
        /*054c*/ 	.word	0x0500000f


	//   ....[246]....
        /*0550*/ 	.word	0x0500000f


	//   ....[247]....
        /*0554*/ 	.word	0x0500000f


	//   ....[248]....
        /*0558*/ 	.word	0x0500000f


	//   ....[249]....
        /*055c*/ 	.word	0x0500000f


	//   ....[250]....
        /*0560*/ 	.word	0x0500000f


	//   ....[251]....
        /*0564*/ 	.word	0x0500000f


	//   ....[252]....
        /*0568*/ 	.word	0x0500000f


	//   ....[253]....
        /*056c*/ 	.word	0x0500000f


	//   ....[254]....
        /*0570*/ 	.word	0x0500000f


	//   ....[255]....
        /*0574*/ 	.word	0x0500000f


	//   ....[0]....
        /*0578*/ 	.word	0x0500000f


	//   ....[1]....
        /*057c*/ 	.word	0x0500000f


	//   ....[2]....
        /*0580*/ 	.word	0x0500000f


	//   ....[3]....
        /*0584*/ 	.word	0x0500000f


	//   ....[4]....
        /*0588*/ 	.word	0x0500000f


	//   ....[5]....
        /*058c*/ 	.word	0x0500000f


	//   ....[6]....
        /*0590*/ 	.word	0x0500000f


	//   ....[7]....
        /*0594*/ 	.word	0x0500000f


	//   ....[8]....
        /*0598*/ 	.word	0x0500000f


	//   ....[9]....
        /*059c*/ 	.word	0x0500000f


	//   ....[10]....
        /*05a0*/ 	.word	0x0500000f


	//   ....[11]....
        /*05a4*/ 	.word	0x0500000f


	//   ....[12]....
        /*05a8*/ 	.word	0x0500000f


	//   ....[13]....
        /*05ac*/ 	.word	0x0500000f


	//   ....[14]....
        /*05b0*/ 	.word	0x0500000f


	//   ....[15]....
        /*05b4*/ 	.word	0x0500000f


	//   ....[16]....
        /*05b8*/ 	.word	0x0500000f


	//   ....[17]....
        /*05bc*/ 	.word	0x0500000f


	//   ....[18]....
        /*05c0*/ 	.word	0x0500000f


	//   ....[19]....
        /*05c4*/ 	.word	0x0500000f


	//   ....[20]....
        /*05c8*/ 	.word	0x0500000f


	//   ....[21]....
        /*05cc*/ 	.word	0x0500000f


	//   ....[22]....
        /*05d0*/ 	.word	0x0500000f


	//   ....[23]....
        /*05d4*/ 	.word	0x0500000f


	//   ....[24]....
        /*05d8*/ 	.word	0x0500000f


	//   ....[25]....
        /*05dc*/ 	.word	0x0500000f


	//----- nvinfo : EIATTR_COOP_GROUP_INSTR_OFFSETS
	.align		4
.L_173:
        /*05e0*/ 	.byte	0x04, 0x28
        /*05e2*/ 	.short	(.L_175 - .L_174)


	//   ....[0]....
.L_174:
        /*05e4*/ 	.word	0x00000080


	//   ....[1]....
        /*05e8*/ 	.word	0x00000090


	//   ....[2]....
        /*05ec*/ 	.word	0x000002d0


	//   ....[3]....
        /*05f0*/ 	.word	0x00000430


	//   ....[4]....
        /*05f4*/ 	.word	0x00000550


	//   ....[5]....
        /*05f8*/ 	.word	0x000006b0


	//   ....[6]....
        /*05fc*/ 	.word	0x00001770


	//   ....[7]....
        /*0600*/ 	.word	0x00002930


	//   ....[8]....
        /*0604*/ 	.word	0x00003690


	//   ....[9]....
        /*0608*/ 	.word	0x00004910


	//   ....[10]....
        /*060c*/ 	.word	0x000049e0


	//   ....[11]....
        /*0610*/ 	.word	0x00005460


	//   ....[12]....
        /*0614*/ 	.word	0x000054c0


	//   ....[13]....
        /*0618*/ 	.word	0x00007710


	//   ....[14]....
        /*061c*/ 	.word	0x00008ba0


	//   ....[15]....
        /*0620*/ 	.word	0x00009810


	//   ....[16]....
        /*0624*/ 	.word	0x000098d0


	//   ....[17]....
        /*0628*/ 	.word	0x0000a330


	//   ....[18]....
        /*062c*/ 	.word	0x0000a380


	//   ....[19]....
        /*0630*/ 	.word	0x0000d560


	//   ....[20]....
        /*0634*/ 	.word	0x0000d570


	//   ....[21]....
        /*0638*/ 	.word	0x0000d5a0


	//   ....[22]....
        /*063c*/ 	.word	0x0000d5b0


	//   ....[23]....
        /*0640*/ 	.word	0x0000fc90


	//   ....[24]....
        /*0644*/ 	.word	0x00010640


	//   ....[25]....
        /*0648*/ 	.word	0x00011c70


	//   ....[26]....
        /*064c*/ 	.word	0x00011d80


	//   ....[27]....
        /*0650*/ 	.word	0x000128f0


	//   ....[28]....
        /*0654*/ 	.word	0x00012940


	//   ....[29]....
        /*0658*/ 	.word	0x00014060


	//   ....[30]....
        /*065c*/ 	.word	0x00014070


	//   ....[31]....
        /*0660*/ 	.word	0x000140f0


	//   ....[32]....
        /*0664*/ 	.word	0x00014100


	//   ....[33]....
        /*0668*/ 	.word	0x000154d0


	//   ....[34]....
        /*066c*/ 	.word	0x000154e0


	//   ....[35]....
        /*0670*/ 	.word	0x000154f0


	//   ....[36]....
        /*0674*/ 	.word	0x00015500


	//   ....[37]....
        /*0678*/ 	.word	0x00015510


	//   ....[38]....
        /*067c*/ 	.word	0x00015520


	//   ....[39]....
        /*0680*/ 	.word	0x00015530


	//   ....[40]....
        /*0684*/ 	.word	0x00015540


	//   ....[41]....
        /*0688*/ 	.word	0x00015550


	//   ....[42]....
        /*068c*/ 	.word	0x00015580


	//   ....[43]....
        /*0690*/ 	.word	0x000155c0


	//   ....[44]....
        /*0694*/ 	.word	0x000155d0


	//   ....[45]....
        /*0698*/ 	.word	0x00015600


	//   ....[46]....
        /*069c*/ 	.word	0x00015610


	//   ....[47]....
        /*06a0*/ 	.word	0x00015620


	//   ....[48]....
        /*06a4*/ 	.word	0x00015630


	//   ....[49]....
        /*06a8*/ 	.word	0x00015640


	//   ....[50]....
        /*06ac*/ 	.word	0x00015650


	//   ....[51]....
        /*06b0*/ 	.word	0x00015660


	//   ....[52]....
        /*06b4*/ 	.word	0x00015670


	//   ....[53]....
        /*06b8*/ 	.word	0x00015680


	//   ....[54]....
        /*06bc*/ 	.word	0x00015690


	//   ....[55]....
        /*06c0*/ 	.word	0x000156a0


	//   ....[56]....
        /*06c4*/ 	.word	0x000156b0


	//   ....[57]....
        /*06c8*/ 	.word	0x000156c0


	//   ....[58]....
        /*06cc*/ 	.word	0x000156d0


	//   ....[59]....
        /*06d0*/ 	.word	0x00015700


	//   ....[60]....
        /*06d4*/ 	.word	0x00015730


	//   ....[61]....
        /*06d8*/ 	.word	0x00015750


	//   ....[62]....
        /*06dc*/ 	.word	0x00015760


	//   ....[63]....
        /*06e0*/ 	.word	0x00015770


	//   ....[64]....
        /*06e4*/ 	.word	0x00015780


	//   ....[65]....
        /*06e8*/ 	.word	0x00015870


	//   ....[66]....
        /*06ec*/ 	.word	0x000158a0


	//   ....[67]....
        /*06f0*/ 	.word	0x000158d0


	//   ....[68]....
        /*06f4*/ 	.word	0x00015900


	//   ....[69]....
        /*06f8*/ 	.word	0x00015dc0


	//   ....[70]....
        /*06fc*/ 	.word	0x00015e00


	//   ....[71]....
        /*0700*/ 	.word	0x00015ec0


	//   ....[72]....
        /*0704*/ 	.word	0x00015ee0


	//   ....[73]....
        /*0708*/ 	.word	0x00015fa0


	//   ....[74]....
        /*070c*/ 	.word	0x00015fc0


	//   ....[75]....
        /*0710*/ 	.word	0x00016090


	//   ....[76]....
        /*0714*/ 	.word	0x000160b0


	//   ....[77]....
        /*0718*/ 	.word	0x00016750


	//   ....[78]....
        /*071c*/ 	.word	0x00016770


	//   ....[79]....
        /*0720*/ 	.word	0x00016830


	//   ....[80]....
        /*0724*/ 	.word	0x00016850


	//   ....[81]....
        /*0728*/ 	.word	0x00016910


	//   ....[82]....
        /*072c*/ 	.word	0x00016930


	//   ....[83]....
        /*0730*/ 	.word	0x00016a00


	//   ....[84]....
        /*0734*/ 	.word	0x00016a20


	//   ....[85]....
        /*0738*/ 	.word	0x00016bb0


	//   ....[86]....
        /*073c*/ 	.word	0x000187e0


	//   ....[87]....
        /*0740*/ 	.word	0x00018820


	//   ....[88]....
        /*0744*/ 	.word	0x000188f0


	//   ....[89]....
        /*0748*/ 	.word	0x00018900


	//   ....[90]....
        /*074c*/ 	.word	0x00018950


	//   ....[91]....
        /*0750*/ 	.word	0x00018960


	//   ....[92]....
        /*0754*/ 	.word	0x000189b0


	//   ....[93]....
        /*0758*/ 	.word	0x000189c0


	//   ....[94]....
        /*075c*/ 	.word	0x00018a10


	//   ....[95]....
        /*0760*/ 	.word	0x00018a20


	//   ....[96]....
        /*0764*/ 	.word	0x00018a70


	//   ....[97]....
        /*0768*/ 	.word	0x00018a80


	//   ....[98]....
        /*076c*/ 	.word	0x00018ad0


	//   ....[99]....
        /*0770*/ 	.word	0x00018ae0


	//   ....[100]....
        /*0774*/ 	.word	0x00018af0


	//   ....[101]....
        /*0778*/ 	.word	0x00018b40


	//   ....[102]....
        /*077c*/ 	.word	0x00018b90


	//   ....[103]....
        /*0780*/ 	.word	0x00018ba0


	//   ....[104]....
        /*0784*/ 	.word	0x00018bb0


	//   ....[105]....
        /*0788*/ 	.word	0x00018c10


	//   ....[106]....
        /*078c*/ 	.word	0x00019070


	//   ....[107]....
        /*0790*/ 	.word	0x000190a0


	//   ....[108]....
        /*0794*/ 	.word	0x00019110


	//   ....[109]....
        /*0798*/ 	.word	0x00019140


	//   ....[110]....
        /*079c*/ 	.word	0x00019180


	//   ....[111]....
        /*07a0*/ 	.word	0x000191b0


	//   ....[112]....
        /*07a4*/ 	.word	0x00019200


	//   ....[113]....
        /*07a8*/ 	.word	0x00019230


	//   ....[114]....
        /*07ac*/ 	.word	0x00019260


	//   ....[115]....
        /*07b0*/ 	.word	0x00019290


	//   ....[116]....
        /*07b4*/ 	.word	0x000192f0


	//   ....[117]....
        /*07b8*/ 	.word	0x00019310


	//   ....[118]....
        /*07bc*/ 	.word	0x00019360


	//   ....[119]....
        /*07c0*/ 	.word	0x00019380


	//   ....[120]....
        /*07c4*/ 	.word	0x000193d0


	//   ....[121]....
        /*07c8*/ 	.word	0x000193f0


	//   ....[122]....
        /*07cc*/ 	.word	0x00019410


	//   ....[123]....
        /*07d0*/ 	.word	0x00019450


	//   ....[124]....
        /*07d4*/ 	.word	0x00019470


	//   ....[125]....
        /*07d8*/ 	.word	0x000194d0


	//   ....[126]....
        /*07dc*/ 	.word	0x00019b00


	//   ....[127]....
        /*07e0*/ 	.word	0x00019b20


	//   ....[128]....
        /*07e4*/ 	.word	0x00019b50


	//   ....[129]....
        /*07e8*/ 	.word	0x00019b90


	//   ....[130]....
        /*07ec*/ 	.word	0x00019be0


	//   ....[131]....
        /*07f0*/ 	.word	0x00019c00


	//   ....[132]....
        /*07f4*/ 	.word	0x00019c50


	//   ....[133]....
        /*07f8*/ 	.word	0x00019c70


	//   ....[134]....
        /*07fc*/ 	.word	0x00019cc0


	//   ....[135]....
        /*0800*/ 	.word	0x00019ce0


	//   ....[136]....
        /*0804*/ 	.word	0x00019d30


	//   ....[137]....
        /*0808*/ 	.word	0x00019d50


	//   ....[138]....
        /*080c*/ 	.word	0x00019da0


	//   ....[139]....
        /*0810*/ 	.word	0x00019dc0


	//   ....[140]....
        /*0814*/ 	.word	0x00019e00


	//   ....[141]....
        /*0818*/ 	.word	0x00019e20


	//   ....[142]....
        /*081c*/ 	.word	0x0001a750


	//   ....[143]....
        /*0820*/ 	.word	0x0001a760


	//   ....[144]....
        /*0824*/ 	.word	0x0001a770


	//   ....[145]....
        /*0828*/ 	.word	0x0001a780


	//   ....[146]....
        /*082c*/ 	.word	0x0001a790


	//   ....[147]....
        /*0830*/ 	.word	0x0001a7a0


	//   ....[148]....
        /*0834*/ 	.word	0x0001a7c0


	//   ....[149]....
        /*0838*/ 	.word	0x0001a7e0


	//   ....[150]....
        /*083c*/ 	.word	0x0001a8a0


	//   ....[151]....
        /*0840*/ 	.word	0x0001a8b0


	//   ....[152]....
        /*0844*/ 	.word	0x0001a8c0


	//   ....[153]....
        /*0848*/ 	.word	0x0001a8d0


	//   ....[154]....
        /*084c*/ 	.word	0x0001a940


	//   ....[155]....
        /*0850*/ 	.word	0x0001a950


	//   ....[156]....
        /*0854*/ 	.word	0x0001a960


	//   ....[157]....
        /*0858*/ 	.word	0x0001a970


	//   ....[158]....
        /*085c*/ 	.word	0x0001a990


	//   ....[159]....
        /*0860*/ 	.word	0x0001a9b0


	//   ....[160]....
        /*0864*/ 	.word	0x0001a9f0


	//   ....[161]....
        /*0868*/ 	.word	0x0001aa40


	//   ....[162]....
        /*086c*/ 	.word	0x0001adf0


	//   ....[163]....
        /*0870*/ 	.word	0x0001ae00


	//   ....[164]....
        /*0874*/ 	.word	0x0001ae10


	//   ....[165]....
        /*0878*/ 	.word	0x0001ae20


	//   ....[166]....
        /*087c*/ 	.word	0x0001ae30


	//   ....[167]....
        /*0880*/ 	.word	0x0001ae50


	//   ....[168]....
        /*0884*/ 	.word	0x0001ae70


	//   ....[169]....
        /*0888*/ 	.word	0x0001aed0


	//   ....[170]....
        /*088c*/ 	.word	0x0001af10


	//   ....[171]....
        /*0890*/ 	.word	0x0001af20


	//   ....[172]....
        /*0894*/ 	.word	0x0001af40


	//   ....[173]....
        /*0898*/ 	.word	0x0001af60


	//   ....[174]....
        /*089c*/ 	.word	0x0001afb0


	//   ....[175]....
        /*08a0*/ 	.word	0x0001afd0


	//   ....[176]....
        /*08a4*/ 	.word	0x0001afe0


	//   ....[177]....
        /*08a8*/ 	.word	0x0001aff0


	//   ....[178]....
        /*08ac*/ 	.word	0x0001b010


	//   ....[179]....
        /*08b0*/ 	.word	0x0001b030


	//   ....[180]....
        /*08b4*/ 	.word	0x0001b050


	//   ....[181]....
        /*08b8*/ 	.word	0x0001b090


	//   ....[182]....
        /*08bc*/ 	.word	0x0001c240


	//   ....[183]....
        /*08c0*/ 	.word	0x0001c3e0


	//   ....[184]....
        /*08c4*/ 	.word	0x0001cab0


	//   ....[185]....
        /*08c8*/ 	.word	0x0001cb90


	//   ....[186]....
        /*08cc*/ 	.word	0x0001cc80


	//   ....[187]....
        /*08d0*/ 	.word	0x0001cce0


	//   ....[188]....
        /*08d4*/ 	.word	0x0001cda0


	//   ....[189]....
        /*08d8*/ 	.word	0x0001ce00


	//   ....[190]....
        /*08dc*/ 	.word	0x0001cec0


	//   ....[191]....
        /*08e0*/ 	.word	0x0001cf20


	//   ....[192]....
        /*08e4*/ 	.word	0x0001cfe0


	//   ....[193]....
        /*08e8*/ 	.word	0x0001d040


	//   ....[194]....
        /*08ec*/ 	.word	0x0001d100


	//   ....[195]....
        /*08f0*/ 	.word	0x0001d160


	//   ....[196]....
        /*08f4*/ 	.word	0x0001d220


	//   ....[197]....
        /*08f8*/ 	.word	0x0001d280


	//   ....[198]....
        /*08fc*/ 	.word	0x0001d340


	//   ....[199]....
        /*0900*/ 	.word	0x0001d3a0


	//   ....[200]....
        /*0904*/ 	.word	0x0001d460


	//   ....[201]....
        /*0908*/ 	.word	0x0001d4c0


	//   ....[202]....
        /*090c*/ 	.word	0x0001d580


	//   ....[203]....
        /*0910*/ 	.word	0x0001d5e0


	//   ....[204]....
        /*0914*/ 	.word	0x0001d6d0


	//   ....[205]....
        /*0918*/ 	.word	0x0001d880


	//   ....[206]....
        /*091c*/ 	.word	0x0001d910


	//   ....[207]....
        /*0920*/ 	.word	0x0001d9e0


	//   ....[208]....
        /*0924*/ 	.word	0x0001da30


	//   ....[209]....
        /*0928*/ 	.word	0x0001db00


	//   ....[210]....
        /*092c*/ 	.word	0x0001db50


	//   ....[211]....
        /*0930*/ 	.word	0x0001dc30


	//   ....[212]....
        /*0934*/ 	.word	0x0001dc80


	//   ....[213]....
        /*0938*/ 	.word	0x0001dcf0


	//   ....[214]....
        /*093c*/ 	.word	0x0001ddb0


	//   ....[215]....
        /*0940*/ 	.word	0x0001de20


	//   ....[216]....
        /*0944*/ 	.word	0x0001dee0


	//   ....[217]....
        /*0948*/ 	.word	0x0001df50


	//   ....[218]....
        /*094c*/ 	.word	0x0001e000


	//   ....[219]....
        /*0950*/ 	.word	0x0001e070


	//   ....[220]....
        /*0954*/ 	.word	0x0001e120


	//   ....[221]....
        /*0958*/ 	.word	0x0001e190


	//   ....[222]....
        /*095c*/ 	.word	0x0001e240


	//   ....[223]....
        /*0960*/ 	.word	0x0001e2b0


	//   ....[224]....
        /*0964*/ 	.word	0x0001e360


	//   ....[225]....
        /*0968*/ 	.word	0x0001e3f0


	//   ....[226]....
        /*096c*/ 	.word	0x0001e460


	//   ....[227]....
        /*0970*/ 	.word	0x0001e4e0


	//   ....[228]....
        /*0974*/ 	.word	0x0001e580


	//   ....[229]....
        /*0978*/ 	.word	0x0001e5e0


	//   ....[230]....
        /*097c*/ 	.word	0x0001e6a0


	//   ....[231]....
        /*0980*/ 	.word	0x0001e700


	//   ....[232]....
        /*0984*/ 	.word	0x0001e7c0


	//   ....[233]....
        /*0988*/ 	.word	0x0001e820


	//   ....[234]....
        /*098c*/ 	.word	0x0001e8e0


	//   ....[235]....
        /*0990*/ 	.word	0x0001e940


	//   ....[236]....
        /*0994*/ 	.word	0x0001ea00


	//   ....[237]....
        /*0998*/ 	.word	0x0001ea60


	//   ....[238]....
        /*099c*/ 	.word	0x0001eb20


	//   ....[239]....
        /*09a0*/ 	.word	0x0001eb80


	//   ....[240]....
        /*09a4*/ 	.word	0x0001ec20


	//   ....[241]....
        /*09a8*/ 	.word	0x0001ed50


	//   ....[242]....
        /*09ac*/ 	.word	0x0001ede0


	//   ....[243]....
        /*09b0*/ 	.word	0x0001ee60


	//   ....[244]....
        /*09b4*/ 	.word	0x0001ef00


	//   ....[245]....
        /*09b8*/ 	.word	0x0001ef60


	//   ....[246]....
        /*09bc*/ 	.word	0x0001f010


	//   ....[247]....
        /*09c0*/ 	.word	0x0001f070


	//   ....[248]....
        /*09c4*/ 	.word	0x0001f120


	//   ....[249]....
        /*09c8*/ 	.word	0x0001f180


	//   ....[250]....
        /*09cc*/ 	.word	0x0001f220


	//   ....[251]....
        /*09d0*/ 	.word	0x0001f280


	//   ....[252]....
        /*09d4*/ 	.word	0x0001f330


	//   ....[253]....
        /*09d8*/ 	.word	0x0001f390


	//   ....[254]....
        /*09dc*/ 	.word	0x0001f430


	//   ....[255]....
        /*09e0*/ 	.word	0x0001f490


	//   ....[0]....
        /*09e4*/ 	.word	0x0001f540


	//   ....[1]....
        /*09e8*/ 	.word	0x0001f5a0


	//   ....[2]....
        /*09ec*/ 	.word	0x0001f650


	//   ....[3]....
        /*09f0*/ 	.word	0x0001f6b0


	//   ....[4]....
        /*09f4*/ 	.word	0x0001f760


	//   ....[5]....
        /*09f8*/ 	.word	0x0001f850


	//   ....[6]....
        /*09fc*/ 	.word	0x0001f8e0


	//   ....[7]....
        /*0a00*/ 	.word	0x0001f960


	//   ....[8]....
        /*0a04*/ 	.word	0x0001f9f0


	//   ....[9]....
        /*0a08*/ 	.word	0x0001fa50


	//   ....[10]....
        /*0a0c*/ 	.word	0x0001faf0


	//   ....[11]....
        /*0a10*/ 	.word	0x0001fb50


	//   ....[12]....
        /*0a14*/ 	.word	0x0001fc00


	//   ....[13]....
        /*0a18*/ 	.word	0x0001fc60


	//   ....[14]....
        /*0a1c*/ 	.word	0x0001fd00


	//   ....[15]....
        /*0a20*/ 	.word	0x0001fd60


	//   ....[16]....
        /*0a24*/ 	.word	0x0001fe10


	//   ....[17]....
        /*0a28*/ 	.word	0x0001fe70


	//   ....[18]....
        /*0a2c*/ 	.word	0x0001ff10


	//   ....[19]....
        /*0a30*/ 	.word	0x0001ff70


	//   ....[20]....
        /*0a34*/ 	.word	0x00020020


	//   ....[21]....
        /*0a38*/ 	.word	0x00020080


	//   ....[22]....
        /*0a3c*/ 	.word	0x00020130


	//   ....[23]....
        /*0a40*/ 	.word	0x00020190


	//   ....[24]....
        /*0a44*/ 	.word	0x00020240


	//   ....[25]....
        /*0a48*/ 	.word	0x000204a0


	//----- nvinfo : EIATTR_REG_RECONFIG
	.align		4
.L_175:
        /*0a4c*/ 	.byte	0x01, 0x54
	.zero		2


	//----- nvinfo : EIATTR_SYSCALL_OFFSETS
	.align		4
        /*0a50*/ 	.byte	0x04, 0x46
        /*0a52*/ 	.short	(.L_177 - .L_176)


	//   ....[0]....
.L_176:
        /*0a54*/ 	.word	0x00001950


	//   ....[1]....
        /*0a58*/ 	.word	0x00017b00


	//   ....[2]....
        /*0a5c*/ 	.word	0x00017c70


	//   ....[3]....
        /*0a60*/ 	.word	0x00017dc0


	//   ....[4]....
        /*0a64*/ 	.word	0x00017f00


	//   ....[5]....
        /*0a68*/ 	.word	0x00019790


	//----- nvinfo : EIATTR_MBARRIER_INSTR_OFFSETS
	.align		4
.L_177:
        /*0a6c*/ 	.byte	0x04, 0x39
        /*0a6e*/ 	.short	(.L_179 - .L_178)


	//   ....[0]....
.L_178:
        /*0a70*/ 	.word	0x00000180
        /*0a74*/ 	.word	0x000000ff
        /*0a78*/ 	.word	0x00022800
        /*0a7c*/ 	.short	0x0100
        /*0a7e*/ 	.byte	0x08
	.zero		1


	//   ....[1]....
        /*0a80*/ 	.word	0x00000190
        /*0a84*/ 	.word	0x000000ff
        /*0a88*/ 	.word	0x00022820
        /*0a8c*/ 	.short	0x0100
        /*0a8e*/ 	.byte	0x08
	.zero		1


	//   ....[2]....
        /*0a90*/ 	.word	0x00000280
        /*0a94*/ 	.word	0x000000ff
        /*0a98*/ 	.word	0x00022830
        /*0a9c*/ 	.short	0x0100
        /*0a9e*/ 	.byte	0x08
	.zero		1


	//   ....[3]....
        /*0aa0*/ 	.word	0x00000290
        /*0aa4*/ 	.word	0x000000ff
        /*0aa8*/ 	.word	0x00022840
        /*0aac*/ 	.short	0x0100
        /*0aae*/ 	.byte	0x08
	.zero		1


	//   ....[4]....
        /*0ab0*/ 	.word	0x000002a0
        /*0ab4*/ 	.word	0x000000ff
        /*0ab8*/ 	.word	0x00022838
        /*0abc*/ 	.short	0x0100
        /*0abe*/ 	.byte	0x08
	.zero		1


	//   ....[5]....
        /*0ac0*/ 	.word	0x000002b0
        /*0ac4*/ 	.word	0x000000ff
        /*0ac8*/ 	.word	0x00022848
        /*0acc*/ 	.short	0x0100
        /*0ace*/ 	.byte	0x08
	.zero		1


	//   ....[6]....
        /*0ad0*/ 	.word	0x000003e0
        /*0ad4*/ 	.word	0x000000ff
        /*0ad8*/ 	.word	0x00022850
        /*0adc*/ 	.short	0x0100
        /*0ade*/ 	.byte	0x08
	.zero		1


	//   ....[7]....
        /*0ae0*/ 	.word	0x000003f0
        /*0ae4*/ 	.word	0x000000ff
        /*0ae8*/ 	.word	0x00022860
        /*0aec*/ 	.short	0x0100
        /*0aee*/ 	.byte	0x08
	.zero		1


	//   ....[8]....
        /*0af0*/ 	.word	0x00000400
        /*0af4*/ 	.word	0x000000ff
        /*0af8*/ 	.word	0x00022858
        /*0afc*/ 	.short	0x0100
        /*0afe*/ 	.byte	0x08
	.zero		1


	//   ....[9]....
        /*0b00*/ 	.word	0x00000410
        /*0b04*/ 	.word	0x000000ff
        /*0b08*/ 	.word	0x00022868
        /*0b0c*/ 	.short	0x0100
        /*0b0e*/ 	.byte	0x08
	.zero		1


	//   ....[10]....
        /*0b10*/ 	.word	0x00000500
        /*0b14*/ 	.word	0x000000ff
        /*0b18*/ 	.word	0x00022870
        /*0b1c*/ 	.short	0x0100
        /*0b1e*/ 	.byte	0x06
	.zero		1


	//   ....[11]....
        /*0b20*/ 	.word	0x00000510
        /*0b24*/ 	.word	0x000000ff
        /*0b28*/ 	.word	0x00022880
        /*0b2c*/ 	.short	0x0100
        /*0b2e*/ 	.byte	0x06
	.zero		1


	//   ....[12]....
        /*0b30*/ 	.word	0x00000520
        /*0b34*/ 	.word	0x000000ff
        /*0b38*/ 	.word	0x00022878
        /*0b3c*/ 	.short	0x0100
        /*0b3e*/ 	.byte	0x06
	.zero		1


	//   ....[13]....
        /*0b40*/ 	.word	0x00000530
        /*0b44*/ 	.word	0x000000ff
        /*0b48*/ 	.word	0x00022888
        /*0b4c*/ 	.short	0x0100
        /*0b4e*/ 	.byte	0x06
	.zero		1


	//   ....[14]....
        /*0b50*/ 	.word	0x00000660
        /*0b54*/ 	.word	0x000000ff
        /*0b58*/ 	.word	0x00022890
        /*0b5c*/ 	.short	0x0100
        /*0b5e*/ 	.byte	0x08
	.zero		1


	//   ....[15]....
        /*0b60*/ 	.word	0x00000670
        /*0b64*/ 	.word	0x000000ff
        /*0b68*/ 	.word	0x000228a0
        /*0b6c*/ 	.short	0x0100
        /*0b6e*/ 	.byte	0x08
	.zero		1


	//   ....[16]....
        /*0b70*/ 	.word	0x00000680
        /*0b74*/ 	.word	0x000000ff
        /*0b78*/ 	.word	0x00022898
        /*0b7c*/ 	.short	0x0100
        /*0b7e*/ 	.byte	0x08
	.zero		1


	//   ....[17]....
        /*0b80*/ 	.word	0x00000690
        /*0b84*/ 	.word	0x000000ff
        /*0b88*/ 	.word	0x000228a8
        /*0b8c*/ 	.short	0x0100
        /*0b8e*/ 	.byte	0x08
	.zero		1


	//   ....[18]....
        /*0b90*/ 	.word	0x000007e0
        /*0b94*/ 	.word	0x000000ff
        /*0b98*/ 	.word	0x000228b0
        /*0b9c*/ 	.short	0x0100
        /*0b9e*/ 	.byte	0x08
	.zero		1


	//   ....[19]....
        /*0ba0*/ 	.word	0x000007f0
        /*0ba4*/ 	.word	0x000000ff
        /*0ba8*/ 	.word	0x000228c0
        /*0bac*/ 	.short	0x0100
        /*0bae*/ 	.byte	0x08
	.zero		1


	//   ....[20]....
        /*0bb0*/ 	.word	0x00000800
        /*0bb4*/ 	.word	0x000000ff
        /*0bb8*/ 	.word	0x000228b8
        /*0bbc*/ 	.short	0x0100
        /*0bbe*/ 	.byte	0x08
	.zero		1


	//   ....[21]....
        /*0bc0*/ 	.word	0x00000810
        /*0bc4*/ 	.word	0x000000ff
        /*0bc8*/ 	.word	0x000228c8
        /*0bcc*/ 	.short	0x0100
        /*0bce*/ 	.byte	0x08
	.zero		1


	//   ....[22]....
        /*0bd0*/ 	.word	0x00001ca0
        /*0bd4*/ 	.word	0x000000ff
        /*0bd8*/ 	.word	0x00022800
        /*0bdc*/ 	.short	0x010a
        /*0bde*/ 	.byte	0x2b
	.zero		1


	//   ....[23]....
        /*0be0*/ 	.word	0x00001d40
        /*0be4*/ 	.word	0x0000006a
        /*0be8*/ 	.word	0x00022830
        /*0bec*/ 	.short	0x010a
        /*0bee*/ 	.byte	0x3f
	.zero		1


	//   ....[24]....
        /*0bf0*/ 	.word	0x00001d80
        /*0bf4*/ 	.word	0x0000006a
        /*0bf8*/ 	.word	0x00022830
        /*0bfc*/ 	.short	0x010a
        /*0bfe*/ 	.byte	0x3f
	.zero		1


	//   ....[25]....
        /*0c00*/ 	.word	0x00002c70
        /*0c04*/ 	.word	0x000000ff
        /*0c08*/ 	.word	0x00000000
        /*0c0c*/ 	.short	0x0101
        /*0c0e*/ 	.byte	0x06
	.zero		1


	//   ....[26]....
        /*0c10*/ 	.word	0x00006830
        /*0c14*/ 	.word	0x000000ff
        /*0c18*/ 	.word	0x00022830
        /*0c1c*/ 	.short	0x010a
        /*0c1e*/ 	.byte	0x06
	.zero		1


	//   ....[27]....
        /*0c20*/ 	.word	0x00006870
        /*0c24*/ 	.word	0x000000ff
        /*0c28*/ 	.word	0x00022830
        /*0c2c*/ 	.short	0x010a
        /*0c2e*/ 	.byte	0x06
	.zero		1


	//   ....[28]....
        /*0c30*/ 	.word	0x00007100
        /*0c34*/ 	.word	0x000000ff
        /*0c38*/ 	.word	0x00022850
        /*0c3c*/ 	.short	0x010a
        /*0c3e*/ 	.byte	0x06
	.zero		1


	//   ....[29]....
        /*0c40*/ 	.word	0x00007140
        /*0c44*/ 	.word	0x000000ff
        /*0c48*/ 	.word	0x00022850
        /*0c4c*/ 	.short	0x010a
        /*0c4e*/ 	.byte	0x06
	.zero		1


	//   ....[30]....
        /*0c50*/ 	.word	0x000079a0
        /*0c54*/ 	.word	0x000000ff
        /*0c58*/ 	.word	0x00000000
        /*0c5c*/ 	.short	0x0101
        /*0c5e*/ 	.byte	0x06
	.zero		1


	//   ....[31]....
        /*0c60*/ 	.word	0x0000b0e0
        /*0c64*/ 	.word	0x000000ff
        /*0c68*/ 	.word	0x00000000
        /*0c6c*/ 	.short	0x0101
        /*0c6e*/ 	.byte	0x06
	.zero		1


	//   ....[32]....
        /*0c70*/ 	.word	0x0000baa0
        /*0c74*/ 	.word	0x000000ff
        /*0c78*/ 	.word	0x00022830
        /*0c7c*/ 	.short	0x010a
        /*0c7e*/ 	.byte	0x06
	.zero		1


	//   ....[33]....
        /*0c80*/ 	.word	0x0000bae0
        /*0c84*/ 	.word	0x000000ff
        /*0c88*/ 	.word	0x00022830
        /*0c8c*/ 	.short	0x010a
        /*0c8e*/ 	.byte	0x06
	.zero		1


	//   ....[34]....
        /*0c90*/ 	.word	0x0000c370
        /*0c94*/ 	.word	0x000000ff
        /*0c98*/ 	.word	0x00022850
        /*0c9c*/ 	.short	0x010a
        /*0c9e*/ 	.byte	0x06
	.zero		1


	//   ....[35]....
        /*0ca0*/ 	.word	0x0000c3b0
        /*0ca4*/ 	.word	0x000000ff
        /*0ca8*/ 	.word	0x00022850
        /*0cac*/ 	.short	0x010a
        /*0cae*/ 	.byte	0x06
	.zero		1


	//   ....[36]....
        /*0cb0*/ 	.word	0x0000cc70
        /*0cb4*/ 	.word	0x000000ff
        /*0cb8*/ 	.word	0x00000000
        /*0cbc*/ 	.short	0x0101
        /*0cbe*/ 	.byte	0x06
	.zero		1


	//   ....[37]....
        /*0cc0*/ 	.word	0x0000e6b0
        /*0cc4*/ 	.word	0x000000ff
        /*0cc8*/ 	.word	0x00000000
        /*0ccc*/ 	.short	0x0101
        /*0cce*/ 	.byte	0x06
	.zero		1


	//   ....[38]....
        /*0cd0*/ 	.word	0x0000ee30
        /*0cd4*/ 	.word	0x000000ff
        /*0cd8*/ 	.word	0x00022830
        /*0cdc*/ 	.short	0x010a
        /*0cde*/ 	.byte	0x06
	.zero		1


	//   ....[39]....
        /*0ce0*/ 	.word	0x0000ee70
        /*0ce4*/ 	.word	0x000000ff
        /*0ce8*/ 	.word	0x00022830
        /*0cec*/ 	.short	0x010a
        /*0cee*/ 	.byte	0x06
	.zero		1


	//   ....[40]....
        /*0cf0*/ 	.word	0x0000f6d0
        /*0cf4*/ 	.word	0x000000ff
        /*0cf8*/ 	.word	0x00022850
        /*0cfc*/ 	.short	0x010a
        /*0cfe*/ 	.byte	0x06
	.zero		1


	//   ....[41]....
        /*0d00*/ 	.word	0x0000f710
        /*0d04*/ 	.word	0x000000ff
        /*0d08*/ 	.word	0x00022850
        /*0d0c*/ 	.short	0x010a
        /*0d0e*/ 	.byte	0x06
	.zero		1


	//   ....[42]....
        /*0d10*/ 	.word	0x0000ff60
        /*0d14*/ 	.word	0x000000ff
        /*0d18*/ 	.word	0x00000000
        /*0d1c*/ 	.short	0x0101
        /*0d1e*/ 	.byte	0x06
	.zero		1


	//   ....[43]....
        /*0d20*/ 	.word	0x000136a0
        /*0d24*/ 	.word	0x000000ff
        /*0d28*/ 	.word	0x00000000
        /*0d2c*/ 	.short	0x0101
        /*0d2e*/ 	.byte	0x06
	.zero		1


	//   ....[44]....
        /*0d30*/ 	.word	0x00013d10
        /*0d34*/ 	.word	0x000000ff
        /*0d38*/ 	.word	0x00022850
        /*0d3c*/ 	.short	0x010a
        /*0d3e*/ 	.byte	0x09
	.zero		1


	//   ....[45]....
        /*0d40*/ 	.word	0x00013d50
        /*0d44*/ 	.word	0x000000ff
        /*0d48*/ 	.word	0x00022850
        /*0d4c*/ 	.short	0x010a
        /*0d4e*/ 	.byte	0x09
	.zero		1


	//   ....[46]....
        /*0d50*/ 	.word	0x00014400
        /*0d54*/ 	.word	0x000000ff
        /*0d58*/ 	.word	0x00000000
        /*0d5c*/ 	.short	0x0101
        /*0d5e*/ 	.byte	0x04
	.zero		1


	//   ....[47]....
        /*0d60*/ 	.word	0x00015df0
        /*0d64*/ 	.word	0x00000004
        /*0d68*/ 	.word	0x00000000
        /*0d6c*/ 	.short	0x0101
        /*0d6e*/ 	.byte	0x3f
	.zero		1


	//   ....[48]....
        /*0d70*/ 	.word	0x000184f0
        /*0d74*/ 	.word	0x00000000
        /*0d78*/ 	.word	0x00022880
        /*0d7c*/ 	.short	0x010a
        /*0d7e*/ 	.byte	0x3f
	.zero		1


	//   ....[49]....
        /*0d80*/ 	.word	0x00018d50
        /*0d84*/ 	.word	0x00000000
        /*0d88*/ 	.word	0x00022870
        /*0d8c*/ 	.short	0x0107
        /*0d8e*/ 	.byte	0x3f
	.zero		1


	//   ....[50]....
        /*0d90*/ 	.word	0x00018e10
        /*0d94*/ 	.word	0x00000000
        /*0d98*/ 	.word	0x00022870
        /*0d9c*/ 	.short	0x0101
        /*0d9e*/ 	.byte	0x3f
	.zero		1


	//   ....[51]....
        /*0da0*/ 	.word	0x00018e40
        /*0da4*/ 	.word	0x00000000
        /*0da8*/ 	.word	0x00022840
        /*0dac*/ 	.short	0x010a
        /*0dae*/ 	.byte	0x3f
	.zero		1


	//   ....[52]....
        /*0db0*/ 	.word	0x00019570
        /*0db4*/ 	.word	0x00000000
        /*0db8*/ 	.word	0x00022830
        /*0dbc*/ 	.short	0x0107
        /*0dbe*/ 	.byte	0x3f
	.zero		1


	//   ....[53]....
        /*0dc0*/ 	.word	0x00019630
        /*0dc4*/ 	.word	0x00000000
        /*0dc8*/ 	.word	0x00022830
        /*0dcc*/ 	.short	0x0101
        /*0dce*/ 	.byte	0x3f
	.zero		1


	//   ....[54]....
        /*0dd0*/ 	.word	0x00019ed0
        /*0dd4*/ 	.word	0x00000011
        /*0dd8*/ 	.word	0x00022800
        /*0ddc*/ 	.short	0x0107
        /*0dde*/ 	.byte	0x3f
	.zero		1


	//   ....[55]....
        /*0de0*/ 	.word	0x00019fc0
        /*0de4*/ 	.word	0x00000011
        /*0de8*/ 	.word	0x00022800
        /*0dec*/ 	.short	0x0101
        /*0dee*/ 	.byte	0x3f
	.zero		1


	//   ....[56]....
        /*0df0*/ 	.word	0x00019fe0
        /*0df4*/ 	.word	0x00000011
        /*0df8*/ 	.word	0x00022820
        /*0dfc*/ 	.short	0x010a
        /*0dfe*/ 	.byte	0x3f
	.zero		1


	//   ....[57]....
        /*0e00*/ 	.word	0x0001a4f0
        /*0e04*/ 	.word	0x00000000
        /*0e08*/ 	.word	0x00022880
        /*0e0c*/ 	.short	0x010a
        /*0e0e*/ 	.byte	0x3f
	.zero		1


	//   ....[58]....
        /*0e10*/ 	.word	0x0001aac0
        /*0e14*/ 	.word	0x00000000
        /*0e18*/ 	.word	0x00022870
        /*0e1c*/ 	.short	0x0107
        /*0e1e*/ 	.byte	0x3f
	.zero		1


	//   ....[59]....
        /*0e20*/ 	.word	0x0001ab80
        /*0e24*/ 	.word	0x00000000
        /*0e28*/ 	.word	0x00022870
        /*0e2c*/ 	.short	0x0101
        /*0e2e*/ 	.byte	0x3f
	.zero		1


	//   ....[60]....
        /*0e30*/ 	.word	0x0001abb0
        /*0e34*/ 	.word	0x00000000
        /*0e38*/ 	.word	0x00022840
        /*0e3c*/ 	.short	0x010a
        /*0e3e*/ 	.byte	0x3f
	.zero		1


	//   ....[61]....
        /*0e40*/ 	.word	0x0001b150
        /*0e44*/ 	.word	0x00000000
        /*0e48*/ 	.word	0x00022830
        /*0e4c*/ 	.short	0x0107
        /*0e4e*/ 	.byte	0x3f
	.zero		1


	//   ....[62]....
        /*0e50*/ 	.word	0x0001b210
        /*0e54*/ 	.word	0x00000000
        /*0e58*/ 	.word	0x00022830
        /*0e5c*/ 	.short	0x0101
        /*0e5e*/ 	.byte	0x3f
	.zero		1


	//   ....[63]....
        /*0e60*/ 	.word	0x0001b2a0
        /*0e64*/ 	.word	0x00000013
        /*0e68*/ 	.word	0x00022870
        /*0e6c*/ 	.short	0x010a
        /*0e6e*/ 	.byte	0x3f
	.zero		1


	//   ....[64]....
        /*0e70*/ 	.word	0x0001b330
        /*0e74*/ 	.word	0x00000013
        /*0e78*/ 	.word	0x00022860
        /*0e7c*/ 	.short	0x010a
        /*0e7e*/ 	.byte	0x3f
	.zero		1


	//   ....[65]....
        /*0e80*/ 	.word	0x0001b830
        /*0e84*/ 	.word	0x00000013
        /*0e88*/ 	.word	0x00022850
        /*0e8c*/ 	.short	0x0101
        /*0e8e*/ 	.byte	0x3f
	.zero		1


	//   ....[66]....
        /*0e90*/ 	.word	0x0001b8c0
        /*0e94*/ 	.word	0x00000013
        /*0e98*/ 	.word	0x00000000
        /*0e9c*/ 	.short	0x0101
        /*0e9e*/ 	.byte	0x3f
	.zero		1


	//   ....[67]....
        /*0ea0*/ 	.word	0x0001ba90
        /*0ea4*/ 	.word	0x00000012
        /*0ea8*/ 	.word	0x00022870
        /*0eac*/ 	.short	0x010a
        /*0eae*/ 	.byte	0x3f
	.zero		1


	//   ....[68]....
        /*0eb0*/ 	.word	0x0001bb20
        /*0eb4*/ 	.word	0x00000012
        /*0eb8*/ 	.word	0x00022860
        /*0ebc*/ 	.short	0x010a
        /*0ebe*/ 	.byte	0x3f
	.zero		1


	//   ....[69]....
        /*0ec0*/ 	.word	0x0001c020
        /*0ec4*/ 	.word	0x00000012
        /*0ec8*/ 	.word	0x00022850
        /*0ecc*/ 	.short	0x0101
        /*0ece*/ 	.byte	0x3f
	.zero		1


	//   ....[70]....
        /*0ed0*/ 	.word	0x0001c0d0
        /*0ed4*/ 	.word	0x00000012
        /*0ed8*/ 	.word	0x00000000
        /*0edc*/ 	.short	0x0101
        /*0ede*/ 	.byte	0x3f
	.zero		1


	//   ....[71]....
        /*0ee0*/ 	.word	0x0001c360
        /*0ee4*/ 	.word	0x00000005
        /*0ee8*/ 	.word	0x00022820
        /*0eec*/ 	.short	0x010a
        /*0eee*/ 	.byte	0x3f
	.zero		1


	//   ....[72]....
        /*0ef0*/ 	.word	0x0001c4e0
        /*0ef4*/ 	.word	0x00000003
        /*0ef8*/ 	.word	0x00022840
        /*0efc*/ 	.short	0x010a
        /*0efe*/ 	.byte	0x3f
	.zero		1


	//   ....[73]....
        /*0f00*/ 	.word	0x0001c580
        /*0f04*/ 	.word	0x0000001d
        /*0f08*/ 	.word	0x00022840
        /*0f0c*/ 	.short	0x010a
        /*0f0e*/ 	.byte	0x3f
	.zero		1


	//   ....[74]....
        /*0f10*/ 	.word	0x0001c5c0
        /*0f14*/ 	.word	0x00000003
        /*0f18*/ 	.word	0x00022860
        /*0f1c*/ 	.short	0x010a
        /*0f1e*/ 	.byte	0x3f
	.zero		1


	//   ....[75]....
        /*0f20*/ 	.word	0x0001c600
        /*0f24*/ 	.word	0x0000001d
        /*0f28*/ 	.word	0x00022860
        /*0f2c*/ 	.short	0x010a
        /*0f2e*/ 	.byte	0x3f
	.zero		1


	//   ....[76]....
        /*0f30*/ 	.word	0x0001c640
        /*0f34*/ 	.word	0x00000003
        /*0f38*/ 	.word	0x00022880
        /*0f3c*/ 	.short	0x010a
        /*0f3e*/ 	.byte	0x3f
	.zero		1


	//   ....[77]....
        /*0f40*/ 	.word	0x0001c680
        /*0f44*/ 	.word	0x0000001d
        /*0f48*/ 	.word	0x00022880
        /*0f4c*/ 	.short	0x010a
        /*0f4e*/ 	.byte	0x3f
	.zero		1


	//   ....[78]....
        /*0f50*/ 	.word	0x0001c6f0
        /*0f54*/ 	.word	0x00000003
        /*0f58*/ 	.word	0x00022800
        /*0f5c*/ 	.short	0x010a
        /*0f5e*/ 	.byte	0x3f
	.zero		1


	//   ....[79]....
        /*0f60*/ 	.word	0x0001c740
        /*0f64*/ 	.word	0x0000006a
        /*0f68*/ 	.word	0x00022830
        /*0f6c*/ 	.short	0x010a
        /*0f6e*/ 	.byte	0x3f
	.zero		1


	//   ....[80]....
        /*0f70*/ 	.word	0x0001c7a0
        /*0f74*/ 	.word	0x0000000a
        /*0f78*/ 	.word	0x00022830
        /*0f7c*/ 	.short	0x010a
        /*0f7e*/ 	.byte	0x3f
	.zero		1


	//   ....[81]....
        /*0f80*/ 	.word	0x0001c800
        /*0f84*/ 	.word	0x0000000a
        /*0f88*/ 	.word	0x00022850
        /*0f8c*/ 	.short	0x010a
        /*0f8e*/ 	.byte	0x3f
	.zero		1


	//   ....[82]....
        /*0f90*/ 	.word	0x0001c860
        /*0f94*/ 	.word	0x0000000a
        /*0f98*/ 	.word	0x00022830
        /*0f9c*/ 	.short	0x010a
        /*0f9e*/ 	.byte	0x3f
	.zero		1


	//   ....[83]....
        /*0fa0*/ 	.word	0x0001c8c0
        /*0fa4*/ 	.word	0x0000000a
        /*0fa8*/ 	.word	0x00022850
        /*0fac*/ 	.short	0x010a
        /*0fae*/ 	.byte	0x3f
	.zero		1


	//   ....[84]....
        /*0fb0*/ 	.word	0x0001c920
        /*0fb4*/ 	.word	0x0000000a
        /*0fb8*/ 	.word	0x00022830
        /*0fbc*/ 	.short	0x010a
        /*0fbe*/ 	.byte	0x3f
	.zero		1


	//   ....[85]....
        /*0fc0*/ 	.word	0x0001c980
        /*0fc4*/ 	.word	0x0000000a
        /*0fc8*/ 	.word	0x00022850
        /*0fcc*/ 	.short	0x010a
        /*0fce*/ 	.byte	0x3f
	.zero		1


	//   ....[86]....
        /*0fd0*/ 	.word	0x0001c9e0
        /*0fd4*/ 	.word	0x00000005
        /*0fd8*/ 	.word	0x00022850
        /*0fdc*/ 	.short	0x010a
        /*0fde*/ 	.byte	0x3f
	.zero		1


	//   ....[87]....
        /*0fe0*/ 	.word	0x0001cae0
        /*0fe4*/ 	.word	0x00000000
        /*0fe8*/ 	.word	0x00022880
        /*0fec*/ 	.short	0x010a
        /*0fee*/ 	.byte	0x3f
	.zero		1


	//   ....[88]....
        /*0ff0*/ 	.word	0x0001d7d0
        /*0ff4*/ 	.word	0x00000000
        /*0ff8*/ 	.word	0x00022840
        /*0ffc*/ 	.short	0x010a
        /*0ffe*/ 	.byte	0x3f
	.zero		1


	//   ....[89]....
        /*1000*/ 	.word	0x0001ec50
        /*1004*/ 	.word	0x00000011
        /*1008*/ 	.word	0x00022820
        /*100c*/ 	.short	0x010a
        /*100e*/ 	.byte	0x3f
	.zero		1


	//   ....[90]....
        /*1010*/ 	.word	0x0001eca0
        /*1014*/ 	.word	0x00000000
        /*1018*/ 	.word	0x00022880
        /*101c*/ 	.short	0x010a
        /*101e*/ 	.byte	0x3f
	.zero		1


	//   ....[91]....
        /*1020*/ 	.word	0x0001f7a0
        /*1024*/ 	.word	0x00000000
        /*1028*/ 	.word	0x00022840
        /*102c*/ 	.short	0x010a
        /*102e*/ 	.byte	0x3f
	.zero		1


	//   ....[92]....
        /*1030*/ 	.word	0x00020280
        /*1034*/ 	.word	0x00000013
        /*1038*/ 	.word	0x00022870
        /*103c*/ 	.short	0x010a
        /*103e*/ 	.byte	0x3f
	.zero		1


	//   ....[93]....
        /*1040*/ 	.word	0x000202d0
        /*1044*/ 	.word	0x00000013
        /*1048*/ 	.word	0x00022860
        /*104c*/ 	.short	0x010a
        /*104e*/ 	.byte	0x3f
	.zero		1


	//   ....[94]....
        /*1050*/ 	.word	0x00020320
        /*1054*/ 	.word	0x00000012
        /*1058*/ 	.word	0x00022870
        /*105c*/ 	.short	0x010a
        /*105e*/ 	.byte	0x3f
	.zero		1


	//   ....[95]....
        /*1060*/ 	.word	0x00020370
        /*1064*/ 	.word	0x00000012
        /*1068*/ 	.word	0x00022860
        /*106c*/ 	.short	0x010a
        /*106e*/ 	.byte	0x3f
	.zero		1


	//   ....[96]....
        /*1070*/ 	.word	0x000203c0
        /*1074*/ 	.word	0x00000005
        /*1078*/ 	.word	0x00022820
        /*107c*/ 	.short	0x010a
        /*107e*/ 	.byte	0x3f
	.zero		1


	//   ....[97]....
        /*1080*/ 	.word	0x00020560
        /*1084*/ 	.word	0x00000003
        /*1088*/ 	.word	0x00022840
        /*108c*/ 	.short	0x010a
        /*108e*/ 	.byte	0x3f
	.zero		1


	//   ....[98]....
        /*1090*/ 	.word	0x000205b0
        /*1094*/ 	.word	0x0000001d
        /*1098*/ 	.word	0x00022840
        /*109c*/ 	.short	0x010a
        /*109e*/ 	.byte	0x3f
	.zero		1


	//   ....[99]....
        /*10a0*/ 	.word	0x00020600
        /*10a4*/ 	.word	0x00000003
        /*10a8*/ 	.word	0x00022860
        /*10ac*/ 	.short	0x010a
        /*10ae*/ 	.byte	0x3f
	.zero		1


	//   ....[100]....
        /*10b0*/ 	.word	0x00020650
        /*10b4*/ 	.word	0x0000001d
        /*10b8*/ 	.word	0x00022860
        /*10bc*/ 	.short	0x010a
        /*10be*/ 	.byte	0x3f
	.zero		1


	//   ....[101]....
        /*10c0*/ 	.word	0x000206a0
        /*10c4*/ 	.word	0x00000003
        /*10c8*/ 	.word	0x00022880
        /*10cc*/ 	.short	0x010a
        /*10ce*/ 	.byte	0x3f
	.zero		1


	//----- nvinfo : EIATTR_NUM_MBARRIERS
	.align		4
.L_179:
        /*10d0*/ 	.byte	0x03, 0x38
        /*10d2*/ 	.short	0x0016


	//----- nvinfo : EIATTR_EXIT_INSTR_OFFSETS
	.align		4
        /*10d4*/ 	.byte	0x04, 0x1c
        /*10d6*/ 	.short	(.L_181 - .L_180)


	//   ....[0]....
.L_180:
        /*10d8*/ 	.word	0x000009a0


	//   ....[1]....
        /*10dc*/ 	.word	0x00016b20


	//   ....[2]....
        /*10e0*/ 	.word	0x0001c6d0


	//----- nvinfo : EIATTR_MAX_THREADS
	.align		4
.L_181:
        /*10e4*/ 	.byte	0x04, 0x05
        /*10e6*/ 	.short	(.L_183 - .L_182)
.L_182:
        /*10e8*/ 	.word	0x00000180
        /*10ec*/ 	.word	0x00000001
        /*10f0*/ 	.word	0x00000001


	//----- nvinfo : EIATTR_CRS_STACK_SIZE
	.align		4
.L_183:
        /*10f4*/ 	.byte	0x04, 0x1e
        /*10f6*/ 	.short	(.L_185 - .L_184)
.L_184:
        /*10f8*/ 	.word	0x00000000


	//----- nvinfo : EIATTR_CBANK_PARAM_SIZE
	.align		4
.L_185:
        /*10fc*/ 	.byte	0x03, 0x19
        /*10fe*/ 	.short	0x0af0


	//----- nvinfo : EIATTR_PARAM_CBANK
	.align		4
        /*1100*/ 	.byte	0x04, 0x0a
        /*1102*/ 	.short	(.L_187 - .L_186)
	.align		4
.L_186:
        /*1104*/ 	.word	index@(.nv.constant0._ZN7cutlass13device_kernelIN5flash11enable_sm90INS1_16FlashAttnFwdSm90INS1_25CollectiveMainloopFwdSm90ILi2EN4cute5tupleIJNS5_1CILi1EEES8_S8_EEENS6_IJNS7_ILi128EEENS7_ILi160EEESA_EEELi128ENS_12float_e4m3_tEfNS_4arch4Sm90ELb0ELb1ELb1ELb0ELb1ELb0ELb0ELb1ELb1ELb1ELb0ELb0EEENS1_21CollectiveEpilogueFwdINS6_IJSA_SA_SB_EEES9_NS_10bfloat16_tESF_Li256ELb0ELb1ELb0ELb1EEENS1_30DynamicPersistentTileSchedulerILi256ELi128ELb0ELb1ELb1EEEEEEEEEvNT_6ParamsE)
        /*1108*/ 	.short	0x0210
        /*110a*/ 	.short	0x0af0


	//----- nvinfo : EIATTR_SW_WAR
	.align		4
.L_187:
        /*110c*/ 	.byte	0x04, 0x36
        /*110e*/ 	.short	(.L_189 - .L_188)
.L_188:
        /*1110*/ 	.word	0x00000008
.L_189:


//--------------------- .nv.info._ZN7cutlass13device_kernelIN5flash11enable_sm90INS1_16FlashAttnFwdSm90INS1_25CollectiveMainloopFwdSm90ILi2EN4cute5tupleIJNS5_1CILi1EEES8_S8_EEENS6_IJNS7_ILi128EEENS7_ILi160EEESA_EEELi128ENS_12float_e4m3_tEfNS_4arch4Sm90ELb0ELb1ELb1ELb1ELb1ELb0ELb0ELb1ELb1ELb1ELb0ELb0EEENS1_21CollectiveEpilogueFwdINS6_IJSA_SA_SB_EEES9_NS_10bfloat16_tESF_Li256ELb1ELb1ELb0ELb1EEENS1_36VarlenDynamicPersistentTileSchedulerILi128ELi160ELi256ELi128ELb0ELb1ELb1ELb1ELb0ELb1EEEEEEEEEvNT_6ParamsE --------------------------
	.section	.nv.info._ZN7cutlass13device_kernelIN5flash11enable_sm90INS1_16FlashAttnFwdSm90INS1_25CollectiveMainloopFwdSm90ILi2EN4cute5tupleIJNS5_1CILi1EEES8_S8_EEENS6_IJNS7_ILi128EEENS7_ILi160EEESA_EEELi128ENS_12float_e4m3_tEfNS_4arch4Sm90ELb0ELb1ELb1ELb1ELb1ELb0ELb0ELb1ELb1ELb1ELb0ELb0EEENS1_21CollectiveEpilogueFwdINS6_IJSA_SA_SB_EEES9_NS_10bfloat16_tESF_Li256ELb1ELb1ELb0ELb1EEENS1_36VarlenDynamicPersistentTileSchedulerILi128ELi160ELi256ELi128ELb0ELb1ELb1ELb1ELb0ELb1EEEEEEEEEvNT_6ParamsE,"",@"SHT_CUDA_INFO"
	.sectionflags	@""
	.align	4


	//----- nvinfo : EIATTR_CUDA_API_VERSION
	.align		4
        /*0000*/ 	.byte	0x04, 0x37
        /*0002*/ 	.short	(.L_191 - .L_190)
.L_190:
        /*0004*/ 	.word	0x00000082


	//----- nvinfo : EIATTR_KPARAM_INFO
	.align		4
.L_191:
        /*0008*/ 	.byte	0x04, 0x17
        /*000a*/ 	.short	(.L_193 - .L_192)
.L_192:
        /*000c*/ 	.word	0x00000000
        /*0010*/ 	.short	0x0000
        /*0012*/ 	.short	0x0070
        /*0014*/ 	.byte	0x00, 0xf0, 0x01, 0x2a


	//----- nvinfo : EIATTR_SPARSE_MMA_MASK
	.align		4
.L_193:
        /*0018*/ 	.byte	0x03, 0x50
        /*001a*/ 	.short	0x0000


	//----- nvinfo : EIATTR_MAXREG_COUNT
	.align		4
        /*001c*/ 	.byte	0x03, 0x1b
        /*001e*/ 	.short	0x00a8


	//----- nvinfo : EIATTR_NUM_BARRIERS
	.align		4
        /*0020*/ 	.byte	0x02, 0x4c
        /*0022*/ 	.byte	0x10
	.zero		1


	//----- nvinfo : EIATTR_EXTERNS
	.align		4
        /*0024*/ 	.byte	0x04, 0x0f
        /*0026*/ 	.short	(.L_195 - .L_194)


	//   ....[0]....
	.align		4
.L_194:
        /*0028*/ 	.word	index@(__assertfail)


	//----- nvinfo : EIATTR_ANNOTATIONS
	.align		4
.L_195:
        /*002c*/ 	.byte	0x04, 0x55
        /*002e*/ 	.short	(.L_197 - .L_196)


	//   ....[0]....
.L_196:
        /* <DEDUP_REMOVED lines=15> */


	//----- nvinfo : EIATTR_MERCURY_ISA_VERSION
	.align		4
.L_197:
        /*0108*/ 	.byte	0x03, 0x5f
        /*010a*/ 	.short	0x0101


	//----- nvinfo : EIATTR_UNUSED_LOAD_BYTE_OFFSET
	.align		4
        /*010c*/ 	.byte	0x04, 0x44
        /*010e*/ 	.short	(.L_199 - .L_198)


	//   ....[0]....
.L_198:
        /*0110*/ 	.word	0x00000980
        /*0114*/ 	.word	0x0000fff0


	//   ....[1]....
        /*0118*/ 	.word	0x000148e0
        /*011c*/ 	.word	0x0000fff0


	//----- nvinfo : EIATTR_INT_WARP_WIDE_INSTR_OFFSETS
	.align		4
.L_199:
        /*0120*/ 	.byte	0x04, 0x31
        /*0122*/ 	.short	(.L_201 - .L_200)


	//   ....[0]....
.L_200:
        /*0124*/ 	.word	0x000000c0


	//   ....[1]....
        /*0128*/ 	.word	0x000000d0


	//   ....[2]....
        /*012c*/ 	.word	0x00000170


	//   ....[3]....
        /*0130*/ 	.word	0x00018880


	//   ....[4]....
        /*0134*/ 	.word	0x00018910


	//   ....[5]....
        /*0138*/ 	.word	0x0001c940


	//   ....[6]....
        /*013c*/ 	.word	0x0001c9d0


	//----- nvinfo : EIATTR_COOP_GROUP_MASK_REGIDS
	.align		4
.L_201:
        /*0140*/ 	.byte	0x04, 0x29
        /*0142*/ 	.short	(.L_203 - .L_202)


	//   ....[0]....
.L_202:
        /*0144*/ 	.word	0xffffffff


	//   ....[1]....
        /*0148*/ 	.word	0xffffffff


	//   ....[2]....
        /*014c*/ 	.word	0xffffffff


	//   ....[3]....
        /*0150*/ 	.word	0xffffffff


	//   ....[4]....
        /*0154*/ 	.word	0xffffffff


	//   ....[5]....
        /*0158*/ 	.word	0xffffffff


	//   ....[6]....
        /*015c*/ 	.word	0xffffffff


	//   ....[7]....
        /*0160*/ 	.word	0xffffffff


	//   ....[8]....
        /*0164*/ 	.word	0xffffffff


	//   ....[9]....
        /*0168*/ 	.word	0xffffffff


	//   ....[10]....
        /*016c*/ 	.word	0xffffffff


	//   ....[11]....
        /*0170*/ 	.word	0xffffffff


	//   ....[12]....
        /*0174*/ 	.word	0xffffffff


	//   ....[13]....
        /*0178*/ 	.word	0xffffffff


	//   ....[14]....
        /*017c*/ 	.word	0xffffffff


	//   ....[15]....
        /*0180*/ 	.word	0xffffffff


	//   ....[16]....
        /*0184*/ 	.word	0xffffffff


	//   ....[17]....
        /*0188*/ 	.word	0xffffffff


	//   ....[18]....
        /*018c*/ 	.word	0xffffffff


	//   ....[19]....
        /*0190*/ 	.word	0xffffffff


	//   ....[20]....
        /*0194*/ 	.word	0xffffffff


	//   ....[21]....
        /*0198*/ 	.word	0xffffffff


	//   ....[22]....
        /*019c*/ 	.word	0xffffffff


	//   ....[23]....
        /*01a0*/ 	.word	0xffffffff


	//   ....[24]....
        /*01a4*/ 	.word	0xffffffff


	//   ....[25]....
        /*01a8*/ 	.word	0xffffffff


	//   ....[26]....
        /*01ac*/ 	.word	0xffffffff


	//   ....[27]....
        /*01b0*/ 	.word	0xffffffff


	//   ....[28]....
        /*01b4*/ 	.word	0xffffffff


	//   ....[29]....
        /*01b8*/ 	.word	0xffffffff


	//   ....[30]....
        /*01bc*/ 	.word	0xffffffff


	//   ....[31]....
        /*01c0*/ 	.word	0xffffffff


	//   ....[32]....
        /*01c4*/ 	.word	0xffffffff


	//   ....[33]....
        /*01c8*/ 	.word	0xffffffff


	//   ....[34]....
        /*01cc*/ 	.word	0xffffffff


	//   ....[35]....
        /*01d0*/ 	.word	0xffffffff


	//   ....[36]....
        /*01d4*/ 	.word	0xffffffff


	//   ....[37]....
        /*01d8*/ 	.word	0xffffffff


	//   ....[38]....
        /*01dc*/ 	.word	0xffffffff


	//   ....[39]....
        /*01e0*/ 	.word	0xffffffff


	//   ....[40]....
        /*01e4*/ 	.word	0xffffffff


	//   ....[41]....
        /*01e8*/ 	.word	0xffffffff


	//   ....[42]....
        /*01ec*/ 	.word	0xffffffff


	//   ....[43]....
        /*01f0*/ 	.word	0xffffffff


	//   ....[44]....
        /*01f4*/ 	.word	0xffffffff


	//   ....[45]....
        /*01f8*/ 	.word	0xffffffff


	//   ....[46]....
        /*01fc*/ 	.word	0xffffffff


	//   ....[47]....
        /*0200*/ 	.word	0xffffffff


	//   ....[48]....
        /*0204*/ 	.word	0xffffffff


	//   ....[49]....
        /*0208*/ 	.word	0xffffffff


	//   ....[50]....
        /*020c*/ 	.word	0xffffffff


	//   ....[51]....
        /*0210*/ 	.word	0xffffffff


	//   ....[52]....
        /*0214*/ 	.word	0xffffffff


	//   ....[53]....
        /*0218*/ 	.word	0xffffffff


	//   ....[54]....
        /*021c*/ 	.word	0xffffffff


	//   ....[55]....
        /*0220*/ 	.word	0xffffffff


	//   ....[56]....
        /*0224*/ 	.word	0xffffffff


	//   ....[57]....
        /*0228*/ 	.word	0xffffffff


	//   ....[58]....
        /*022c*/ 	.word	0xffffffff


	//   ....[59]....
        /*0230*/ 	.word	0xffffffff


	//   ....[60]....
        /*0234*/ 	.word	0xffffffff


	//   ....[61]....
        /*0238*/ 	.word	0xffffffff


	//   ....[62]....
        /*023c*/ 	.word	0xffffffff


	//   ....[63]....
        /*0240*/ 	.word	0xffffffff


	//   ....[64]....
        /*0244*/ 	.word	0xffffffff


	//   ....[65]....
        /*0248*/ 	.word	0xffffffff


	//   ....[66]....
        /*024c*/ 	.word	0xffffffff


	//   ....[67]....
        /*0250*/ 	.word	0xffffffff


	//   ....[68]....
        /*0254*/ 	.word	0xffffffff


	//   ....[69]....
        /*0258*/ 	.word	0xffffffff


	//   ....[70]....
        /*025c*/ 	.word	0xffffffff


	//   ....[71]....
        /*0260*/ 	.word	0xffffffff


	//   ....[72]....
        /*0264*/ 	.word	0xffffffff


	//   ....[73]....
        /*0268*/ 	.word	0xffffffff


	//   ....[74]....
        /*026c*/ 	.word	0xffffffff


	//   ....[75]....
        /*0270*/ 	.word	0xffffffff


	//   ....[76]....
        /*0274*/ 	.word	0xffffffff


	//   ....[77]....
        /*0278*/ 	.word	0xffffffff


	//   ....[78]....
        /*027c*/ 	.word	0xffffffff


	//   ....[79]....
        /*0280*/ 	.word	0xffffffff


	//   ....[80]....
        /*0284*/ 	.word	0xffffffff


	//   ....[81]....
        /*0288*/ 	.word	0xffffffff


	//   ....[82]....
        /*028c*/ 	.word	0xffffffff


	//   ....[83]....
        /*0290*/ 	.word	0xffffffff


	//   ....[84]....
        /*0294*/ 	.word	0xffffffff


	//   ....[85]....
        /*0298*/ 	.word	0xffffffff


	//   ....[86]....
        /*029c*/ 	.word	0xffffffff


	//   ....[87]....
        /*02a0*/ 	.word	0xffffffff


	//   ....[88]....
        /*02a4*/ 	.word	0xffffffff


	//   ....[89]....
        /*02a8*/ 	.word	0xffffffff


	//   ....[90]....
        /*02ac*/ 	.word	0xffffffff


	//   ....[91]....
        /*02b0*/ 	.word	0xffffffff


	//   ....[92]....
        /*02b4*/ 	.word	0xffffffff


	//   ....[93]....
        /*02b8*/ 	.word	0xffffffff


	//   ....[94]....
        /*02bc*/ 	.word	0xffffffff


	//   ....[95]....
        /*02c0*/ 	.word	0xffffffff


	//   ....[96]....
        /*02c4*/ 	.word	0xffffffff


	//   ....[97]....
        /*02c8*/ 	.word	0xffffffff


	//   ....[98]....
        /*02cc*/ 	.word	0xffffffff


	//   ....[99]....
        /*02d0*/ 	.word	0xffffffff


	//   ....[100]....
        /*02d4*/ 	.word	0xffffffff


	//   ....[101]....
        /*02d8*/ 	.word	0xffffffff


	//   ....[102]....
        /*02dc*/ 	.word	0xffffffff


	//   ....[103]....
        /*02e0*/ 	.word	0xffffffff


	//   ....[104]....
        /*02e4*/ 	.word	0xffffffff


	//   ....[105]....
        /*02e8*/ 	.word	0xffffffff


	//   ....[106]....
        /*02ec*/ 	.word	0xffffffff


	//   ....[107]....
        /*02f0*/ 	.word	0xffffffff


	//   ....[108]....
        /*02f4*/ 	.word	0xffffffff


	//   ....[109]....
        /*02f8*/ 	.word	0xffffffff


	//   ....[110]....
        /*02fc*/ 	.word	0xffffffff


	//   ....[111]....
        /*0300*/ 	.word	0xffffffff


	//   ....[112]....
        /*0304*/ 	.word	0xffffffff


	//   ....[113]....
        /*0308*/ 	.word	0xffffffff


	//   ....[114]....
        /*030c*/ 	.word	0xffffffff


	//   ....[115]....
        /*0310*/ 	.word	0xffffffff


	//   ....[116]....
        /*0314*/ 	.word	0xffffffff


	//   ....[117]....
        /*0318*/ 	.word	0xffffffff


	//   ....[118]....
        /*031c*/ 	.word	0xffffffff


	//   ....[119]....
        /*0320*/ 	.word	0xffffffff


	//   ....[120]....
        /*0324*/ 	.word	0xffffffff


	//   ....[121]....
        /*0328*/ 	.word	0xffffffff


	//   ....[122]....
        /*032c*/ 	.word	0xffffffff


	//   ....[123]....
        /*0330*/ 	.word	0xffffffff


	//   ....[124]....
        /*0334*/ 	.word	0xffffffff


	//   ....[125]....
        /*0338*/ 	.word	0xffffffff


	//   ....[126]....
        /*033c*/ 	.word	0xffffffff


	//   ....[127]....
        /*0340*/ 	.word	0xffffffff


	//   ....[128]....
        /*0344*/ 	.word	0xffffffff


	//   ....[129]....
        /*0348*/ 	.word	0xffffffff


	//   ....[130]....
        /*034c*/ 	.word	0xffffffff


	//   ....[131]....
        /*0350*/ 	.word	0xffffffff


	//   ....[132]....
        /*0354*/ 	.word	0xffffffff


	//   ....[133]....
        /*0358*/ 	.word	0xffffffff


	//   ....[134]....
        /*035c*/ 	.word	0xffffffff


	//   ....[135]....
        /*0360*/ 	.word	0xffffffff


	//   ....[136]....
        /*0364*/ 	.word	0xffffffff


	//   ....[137]....
        /*0368*/ 	.word	0xffffffff


	//   ....[138]....
        /*036c*/ 	.word	0xffffffff


	//   ....[139]....
        /*0370*/ 	.word	0xffffffff


	//   ....[140]....
        /*0374*/ 	.word	0xffffffff


	//   ....[141]....
        /*0378*/ 	.word	0xffffffff


	//   ....[142]....
        /*037c*/ 	.word	0xffffffff


	//   ....[143]....
        /*0380*/ 	.word	0xffffffff


	//   ....[144]....
        /*0384*/ 	.word	0xffffffff


	//   ....[145]....
        /*0388*/ 	.word	0xffffffff


	//   ....[146]....
        /*038c*/ 	.word	0xffffffff


	//   ....[147]....
        /*0390*/ 	.word	0xffffffff


	//   ....[148]....
        /*0394*/ 	.word	0xffffffff


	//   ....[149]....
        /*0398*/ 	.word	0xffffffff


	//   ....[150]....
        /*039c*/ 	.word	0xffffffff


	//   ....[151]....
        /*03a0*/ 	.word	0xffffffff


	//   ....[152]....
        /*03a4*/ 	.word	0xffffffff


	//   ....[153]....
        /*03a8*/ 	.word	0xffffffff


	//   ....[154]....
        /*03ac*/ 	.word	0xffffffff


	//   ....[155]....
        /*03b0*/ 	.word	0xffffffff


	//   ....[156]....
        /*03b4*/ 	.word	0xffffffff


	//   ....[157]....
        /*03b8*/ 	.word	0xffffffff


	//   ....[158]....
        /*03bc*/ 	.word	0xffffffff


	//   ....[159]....
        /*03c0*/ 	.word	0xffffffff


	//   ....[160]....
        /*03c4*/ 	.word	0xffffffff


	//   ....[161]....
        /*03c8*/ 	.word	0xffffffff


	//   ....[162]....
        /*03cc*/ 	.word	0xffffffff


	//   ....[163]....
        /*03d0*/ 	.word	0xffffffff


	//   ....[164]....
        /*03d4*/ 	.word	0xffffffff


	//   ....[165]....
        /*03d8*/ 	.word	0xffffffff


	//   ....[166]....
        /*03dc*/ 	.word	0xffffffff


	//   ....[167]....
        /*03e0*/ 	.word	0xffffffff


	//   ....[168]....
        /*03e4*/ 	.word	0xffffffff


	//   ....[169]....
        /*03e8*/ 	.word	0xffffffff


	//   ....[170]....
        /*03ec*/ 	.word	0xffffffff


	//   ....[171]....
        /*03f0*/ 	.word	0xffffffff


	//   ....[172]....
        /*03f4*/ 	.word	0xffffffff


	//   ....[173]....
        /*03f8*/ 	.word	0xffffffff


	//   ....[174]....
        /*03fc*/ 	.word	0xffffffff


	//   ....[175]....
        /*0400*/ 	.word	0xffffffff


	//   ....[176]....
        /*0404*/ 	.word	0xffffffff


	//   ....[177]....
        /*0408*/ 	.word	0xffffffff


	//   ....[178]....
        /*040c*/ 	.word	0xffffffff


	//   ....[179]....
        /*0410*/ 	.word	0xffffffff


	//   ....[180]....
        /*0414*/ 	.word	0xffffffff


	//   ....[181]....
        /*0418*/ 	.word	0xffffffff


	//   ....[182]....
        /*041c*/ 	.word	0xffffffff


	//   ....[183]....
        /*0420*/ 	.word	0xffffffff


	//   ....[184]....
        /*0424*/ 	.word	0xffffffff


	//   ....[185]....
        /*0428*/ 	.word	0xffffffff


	//   ....[186]....
        /*042c*/ 	.word	0xffffffff


	//   ....[187]....
        /*0430*/ 	.word	0xffffffff


	//   ....[188]....
        /*0434*/ 	.word	0xffffffff


	//   ....[189]....
        /*0438*/ 	.word	0xffffffff


	//   ....[190]....
        /*043c*/ 	.word	0xffffffff


	//   ....[191]....
        /*0440*/ 	.word	0xffffffff


	//   ....[192]....
        /*0444*/ 	.word	0xffffffff


	//   ....[193]....
        /*0448*/ 	.word	0xffffffff


	//   ....[194]....
        /*044c*/ 	.word	0xffffffff


	//   ....[195]....
        /*0450*/ 	.word	0xffffffff


	//   ....[196]....
        /*0454*/ 	.word	0xffffffff


	//   ....[197]....
        /*0458*/ 	.word	0xffffffff


	//   ....[198]....
        /*045c*/ 	.word	0xffffffff


	//   ....[199]....
        /*0460*/ 	.word	0xffffffff


	//   ....[200]....
        /*0464*/ 	.word	0xffffffff


	//   ....[201]....
        /*0468*/ 	.word	0xffffffff


	//   ....[202]....
        /*046c*/ 	.word	0xffffffff


	//   ....[203]....
        /*0470*/ 	.word	0xffffffff


	//   ....[204]....
        /*0474*/ 	.word	0xffffffff


	//   ....[205]....
        /*0478*/ 	.word	0xffffffff


	//   ....[206]....
        /*047c*/ 	.word	0xffffffff


	//   ....[207]....
        /*0480*/ 	.word	0xffffffff


	//   ....[208]....
        /*0484*/ 	.word	0xffffffff


	//   ....[209]....
        /*0488*/ 	.word	0xffffffff


	//   ....[210]....
        /*048c*/ 	.word	0xffffffff


	//   ....[211]....
        /*0490*/ 	.word	0xffffffff


	//   ....[212]....
        /*0494*/ 	.word	0xffffffff


	//   ....[213]....
        /*0498*/ 	.word	0xffffffff


	//   ....[214]....
        /*049c*/ 	.word	0xffffffff


	//   ....[215]....
        /*04a0*/ 	.word	0x0500000f


	//   ....[216]....
        /*04a4*/ 	.word	0x0500000f


	//   ....[217]....
        /*04a8*/ 	.word	0x0500000f


	//   ....[218]....
        /*04ac*/ 	.word	0x0500000f


	//   ....[219]....
        /*04b0*/ 	.word	0x0500000f


	//   ....[220]....
        /*04b4*/ 	.word	0x0500000f


	//   ....[221]....
        /*04b8*/ 	.word	0x0500000f


	//   ....[222]....
        /*04bc*/ 	.word	0x0500000f


	//   ....[223]....
        /*04c0*/ 	.word	0x0500000f


	//   ....[224]....
        /*04c4*/ 	.word	0x0500000f


	//   ....[225]....
        /*04c8*/ 	.word	0x0500000f


	//   ....[226]....
        /*04cc*/ 	.word	0x0500000f


	//   ....[227]....
        /*04d0*/ 	.word	0x0500000f


	//   ....[228]....
        /*04d4*/ 	.word	0x0500000f


	//   ....[229]....
        /*04d8*/ 	.word	0x0500000f


	//   ....[230]....
        /*04dc*/ 	.word	0x0500000f


	//   ....[231]....
        /*04e0*/ 	.word	0x0500000f


	//   ....[232]....
        /*04e4*/ 	.word	0x0500000f


	//   ....[233]....
        /*04e8*/ 	.word	0x0500000f


	//   ....[234]....
        /*04ec*/ 	.word	0x0500000f


	//   ....[235]....
        /*04f0*/ 	.word	0x0500000f


	//   ....[236]....
        /*04f4*/ 	.word	0x0500000f


	//   ....[237]....
        /*04f8*/ 	.word	0x0500000f


	//   ....[238]....
        /*04fc*/ 	.word	0x0500000f


	//   ....[239]....
        /*0500*/ 	.word	0x0500000f


	//   ....[240]....
        /*0504*/ 	.word	0x0500000f


	//   ....[241]....
        /*0508*/ 	.word	0x0500000f


	//   ....[242]....
        /*050c*/ 	.word	0x0500000f


	//   ....[243]....
        /*0510*/ 	.word	0x0500000f


	//   ....[244]....
        /*0514*/ 	.word	0x0500000f


	//   ....[245]....
        /*0518*/ 	.word	0x0500000f


	//   ....[246]....
        /*051c*/ 	.word	0x0500000f


	//   ....[247]....
        /*0520*/ 	.word	0x0500000f


	//   ....[248]....
        /*0524*/ 	.word	0x0500000f


	//   ....[249]....
        /*0528*/ 	.word	0x0500000f


	//   ....[250]....
        /*052c*/ 	.word	0x0500000f


	//   ....[251]....
        /*0530*/ 	.word	0x0500000f


	//   ....[252]....
        /*0534*/ 	.word	0x0500000f


	//   ....[253]....
        /*0538*/ 	.word	0x0500000f


	//   ....[254]....
        /*053c*/ 	.word	0x0500000f


	//   ....[255]....
        /*0540*/ 	.word	0x0500000f


	//   ....[0]....
        /*0544*/ 	.word	0x0500000f


	//   ....[1]....
        /*0548*/ 	.word	0x0500000f


	//   ....[2]....
        /*054c*/ 	.word	0x0500000f


	//   ....[3]....
        /*0550*/ 	.word	0x0500000f


	//   ....[4]....
        /*0554*/ 	.word	0x0500000f


	//   ....[5]....
        /*0558*/ 	.word	0x0500000f


	//   ....[6]....
        /*055c*/ 	.word	0x0500000f


	//   ....[7]....
        /*0560*/ 	.word	0x0500000f


	//   ....[8]....
        /*0564*/ 	.word	0x0500000f


	//   ....[9]....
        /*0568*/ 	.word	0x0500000f


	//   ....[10]....
        /*056c*/ 	.word	0x0500000f


	//   ....[11]....
        /*0570*/ 	.word	0x0500000f


	//   ....[12]....
        /*0574*/ 	.word	0x0500000f


	//   ....[13]....
        /*0578*/ 	.word	0x0500000f


	//   ....[14]....
        /*057c*/ 	.word	0x0500000f


	//   ....[15]....
        /*0580*/ 	.word	0x0500000f


	//   ....[16]....
        /*0584*/ 	.word	0x0500000f


	//   ....[17]....
        /*0588*/ 	.word	0x0500000f


	//   ....[18]....
        /*058c*/ 	.word	0x0500000f


	//   ....[19]....
        /*0590*/ 	.word	0x0500000f


	//   ....[20]....
        /*0594*/ 	.word	0x0500000f


	//   ....[21]....
        /*0598*/ 	.word	0x0500000f


	//   ....[22]....
        /*059c*/ 	.word	0x0500000f


	//   ....[23]....
        /*05a0*/ 	.word	0x0500000f


	//   ....[24]....
        /*05a4*/ 	.word	0x0500000f


	//   ....[25]....
        /*05a8*/ 	.word	0x0500000f


	//   ....[26]....
        /*05ac*/ 	.word	0x0500000f


	//   ....[27]....
        /*05b0*/ 	.word	0x0500000f


	//   ....[28]....
        /*05b4*/ 	.word	0x0500000f


	//   ....[29]....
        /*05b8*/ 	.word	0x0500000f


	//   ....[30]....
        /*05bc*/ 	.word	0x0500000f


	//   ....[31]....
        /*05c0*/ 	.word	0x0500000f


	//   ....[32]....
        /*05c4*/ 	.word	0x0500000f


	//   ....[33]....
        /*05c8*/ 	.word	0x0500000f


	//   ....[34]....
        /*05cc*/ 	.word	0x0500000f


	//   ....[35]....
        /*05d0*/ 	.word	0x0500000f


	//   ....[36]....
        /*05d4*/ 	.word	0x0500000f


	//   ....[37]....
        /*05d8*/ 	.word	0x0500000f


	//   ....[38]....
        /*05dc*/ 	.word	0x0500000f


	//   ....[39]....
        /*05e0*/ 	.word	0x0500000f


	//   ....[40]....
        /*05e4*/ 	.word	0x0500000f


	//   ....[41]....
        /*05e8*/ 	.word	0x0500000f


	//   ....[42]....
        /*05ec*/ 	.word	0x0500000f


	//   ....[43]....
        /*05f0*/ 	.word	0x0500000f


	//   ....[44]....
        /*05f4*/ 	.word	0x0500000f


	//   ....[45]....
        /*05f8*/ 	.word	0x0500000f


	//   ....[46]....
        /*05fc*/ 	.word	0x0500000f


	//   ....[47]....
        /*0600*/ 	.word	0x0500000f


	//   ....[48]....
        /*0604*/ 	.word	0x0500000f


	//   ....[49]....
        /*0608*/ 	.word	0x0500000f


	//   ....[50]....
        /*060c*/ 	.word	0x0500000f


	//   ....[51]....
        /*0610*/ 	.word	0x0500000f


	//   ....[52]....
        /*0614*/ 	.word	0x0500000f


	//   ....[53]....
        /*0618*/ 	.word	0x0500000f


	//   ....[54]....
        /*061c*/ 	.word	0x0500000f


	//   ....[55]....
        /*0620*/ 	.word	0x0500000f


	//   ....[56]....
        /*0624*/ 	.word	0x0500000f


	//----- nvinfo : EIATTR_COOP_GROUP_INSTR_OFFSETS
	.align		4
.L_203:
        /*0628*/ 	.byte	0x04, 0x28
        /*062a*/ 	.short	(.L_205 - .L_204)


	//   ....[0]....
.L_204:
        /*062c*/ 	.word	0x00000080


	//   ....[1]....
        /*0630*/ 	.word	0x00000090


	//   ....[2]....
        /*0634*/ 	.word	0x000002d0


	//   ....[3]....
        /*0638*/ 	.word	0x00000430


	//   ....[4]....
        /*063c*/ 	.word	0x00000550


	//   ....[5]....
        /*0640*/ 	.word	0x000006b0


	//   ....[6]....
        /*0644*/ 	.word	0x00001890


	//   ....[7]....
        /*0648*/ 	.word	0x00002a50


	//   ....[8]....
        /*064c*/ 	.word	0x00003480


	//   ....[9]....
        /*0650*/ 	.word	0x00004a10


	//   ....[10]....
        /*0654*/ 	.word	0x00004ad0


	//   ....[11]....
        /*0658*/ 	.word	0x00005570


	//   ....[12]....
        /*065c*/ 	.word	0x000055d0


	//   ....[13]....
        /*0660*/ 	.word	0x000077d0


	//   ....[14]....
        /*0664*/ 	.word	0x000085e0


	//   ....[15]....
        /*0668*/ 	.word	0x000097c0


	//   ....[16]....
        /*066c*/ 	.word	0x000098d0


	//   ....[17]....
        /*0670*/ 	.word	0x0000a420


	//   ....[18]....
        /*0674*/ 	.word	0x0000a480


	//   ....[19]....
        /*0678*/ 	.word	0x0000d660


	//   ....[20]....
        /*067c*/ 	.word	0x0000d670


	//   ....[21]....
        /*0680*/ 	.word	0x0000d6a0


	//   ....[22]....
        /*0684*/ 	.word	0x0000d6b0


	//   ....[23]....
        /*0688*/ 	.word	0x0000fd80


	//   ....[24]....
        /*068c*/ 	.word	0x00010b90


	//   ....[25]....
        /*0690*/ 	.word	0x00011d70


	//   ....[26]....
        /*0694*/ 	.word	0x00011e80


	//   ....[27]....
        /*0698*/ 	.word	0x000129d0


	//   ....[28]....
        /*069c*/ 	.word	0x00012a30


	//   ....[29]....
        /*06a0*/ 	.word	0x00014140


	//   ....[30]....
        /*06a4*/ 	.word	0x00014150


	//   ....[31]....
        /*06a8*/ 	.word	0x000141d0


	//   ....[32]....
        /*06ac*/ 	.word	0x000141e0


	//   ....[33]....
        /*06b0*/ 	.word	0x00015160


	//   ....[34]....
        /*06b4*/ 	.word	0x00015170


	//   ....[35]....
        /*06b8*/ 	.word	0x00015180


	//   ....[36]....
        /*06bc*/ 	.word	0x00015190


	//   ....[37]....
        /*06c0*/ 	.word	0x000151a0


	//   ....[38]....
        /*06c4*/ 	.word	0x000151b0


	//   ....[39]....
        /*06c8*/ 	.word	0x000151c0


	//   ....[40]....
        /*06cc*/ 	.word	0x000151d0


	//   ....[41]....
        /*06d0*/ 	.word	0x000151e0


	//   ....[42]....
        /*06d4*/ 	.word	0x00015210


	//   ....[43]....
        /*06d8*/ 	.word	0x00015240


	//   ....[44]....
        /*06dc*/ 	.word	0x00015250


	//   ....[45]....
        /*06e0*/ 	.word	0x00015260


	//   ....[46]....
        /*06e4*/ 	.word	0x00015270


	//   ....[47]....
        /*06e8*/ 	.word	0x000152a0


	//   ....[48]....
        /*06ec*/ 	.word	0x000152c0


	//   ....[49]....
        /*06f0*/ 	.word	0x00015320


	//   ....[50]....
        /*06f4*/ 	.word	0x00015340


	//   ....[51]....
        /*06f8*/ 	.word	0x00015370


	//   ....[52]....
        /*06fc*/ 	.word	0x00015380


	//   ....[53]....
        /*0700*/ 	.word	0x000153b0


	//   ....[54]....
        /*0704*/ 	.word	0x000153c0


	//   ....[55]....
        /*0708*/ 	.word	0x000153d0


	//   ....[56]....
        /*070c*/ 	.word	0x000153e0


	//   ....[57]....
        /*0710*/ 	.word	0x000153f0


	//   ....[58]....
        /*0714*/ 	.word	0x00015400


	//   ....[59]....
        /*0718*/ 	.word	0x00015410


	//   ....[60]....
        /*071c*/ 	.word	0x00015440


	//   ....[61]....
        /*0720*/ 	.word	0x00015470


	//   ....[62]....
        /*0724*/ 	.word	0x000154a0


	//   ....[63]....
        /*0728*/ 	.word	0x000154b0


	//   ....[64]....
        /*072c*/ 	.word	0x000154c0


	//   ....[65]....
        /*0730*/ 	.word	0x00015ab0


	//   ....[66]....
        /*0734*/ 	.word	0x00015af0


	//   ....[67]....
        /*0738*/ 	.word	0x00015b30


	//   ....[68]....
        /*073c*/ 	.word	0x00015b60


	//   ....[69]....
        /*0740*/ 	.word	0x000160e0


	//   ....[70]....
        /*0744*/ 	.word	0x00016120


	//   ....[71]....
        /*0748*/ 	.word	0x000161e0


	//   ....[72]....
        /*074c*/ 	.word	0x00016200


	//   ....[73]....
        /*0750*/ 	.word	0x000162c0


	//   ....[74]....
        /*0754*/ 	.word	0x000162e0


	//   ....[75]....
        /*0758*/ 	.word	0x000163b0


	//   ....[76]....
        /*075c*/ 	.word	0x000163d0


	//   ....[77]....
        /*0760*/ 	.word	0x00016ca0


	//   ....[78]....
        /*0764*/ 	.word	0x00016cc0


	//   ....[79]....
        /*0768*/ 	.word	0x00016d80


	//   ....[80]....
        /*076c*/ 	.word	0x00016da0


	//   ....[81]....
        /*0770*/ 	.word	0x00016e60


	//   ....[82]....
        /*0774*/ 	.word	0x00016e80


	//   ....[83]....
        /*0778*/ 	.word	0x00016f50


	//   ....[84]....
        /*077c*/ 	.word	0x00016f70


	//   ....[85]....
        /*0780*/ 	.word	0x000170c0


	//   ....[86]....
        /*0784*/ 	.word	0x00017260


	//   ....[87]....
        /*0788*/ 	.word	0x00017290


	//   ....[88]....
        /*078c*/ 	.word	0x000172c0


	//   ....[89]....
        /*0790*/ 	.word	0x000172f0


	//   ....[90]....
        /*0794*/ 	.word	0x00017320


	//   ....[91]....
        /*0798*/ 	.word	0x00017360


	//   ....[92]....
        /*079c*/ 	.word	0x000174b0


	//   ....[93]....
        /*07a0*/ 	.word	0x000174e0


	//   ....[94]....
        /*07a4*/ 	.word	0x00017510


	//   ....[95]....
        /*07a8*/ 	.word	0x00017540


	//   ....[96]....
        /*07ac*/ 	.word	0x00017570


	//   ....[97]....
        /*07b0*/ 	.word	0x000175b0


	//   ....[98]....
        /*07b4*/ 	.word	0x00017640


	//   ....[99]....
        /*07b8*/ 	.word	0x000176a0


	//   ....[100]....
        /*07bc*/ 	.word	0x00017740


	//   ....[101]....
        /*07c0*/ 	.word	0x00019740


	//   ....[102]....
        /*07c4*/ 	.word	0x00019770


	//   ....[103]....
        /*07c8*/ 	.word	0x00019810


	//   ....[104]....
        /*07cc*/ 	.word	0x00019820


	//   ....[105]....
        /*07d0*/ 	.word	0x00019870


	//   ....[106]....
        /*07d4*/ 	.word	0x00019880


	//   ....[107]....
        /*07d8*/ 	.word	0x000198d0


	//   ....[108]....
        /*07dc*/ 	.word	0x000198e0


	//   ....[109]....
        /*07e0*/ 	.word	0x00019930


	//   ....[110]....
        /*07e4*/ 	.word	0x00019940


	//   ....[111]....
        /*07e8*/ 	.word	0x00019990


	//   ....[112]....
        /*07ec*/ 	.word	0x000199a0


	//   ....[113]....
        /*07f0*/ 	.word	0x000199f0


	//   ....[114]....
        /*07f4*/ 	.word	0x00019a00


	//   ....[115]....
        /*07f8*/ 	.word	0x00019a10


	//   ....[116]....
        /*07fc*/ 	.word	0x00019a60


	//   ....[117]....
        /*0800*/ 	.word	0x00019ab0


	//   ....[118]....
        /*0804*/ 	.word	0x00019ac0


	//   ....[119]....
        /*0808*/ 	.word	0x00019ad0


	//   ....[120]....
        /*080c*/ 	.word	0x00019b30


	//   ....[121]....
        /*0810*/ 	.word	0x00019fc0


	//   ....[122]....
        /*0814*/ 	.word	0x00019ff0


	//   ....[123]....
        /*0818*/ 	.word	0x0001a020


	//   ....[124]....
        /*081c*/ 	.word	0x0001a070


	//   ....[125]....
        /*0820*/ 	.word	0x0001a090


	//   ....[126]....
        /*0824*/ 	.word	0x0001a0f0


	//   ....[127]....
        /*0828*/ 	.word	0x0001a130


	//   ....[128]....
        /*082c*/ 	.word	0x0001a160


	//   ....[129]....
        /*0830*/ 	.word	0x0001a1b0


	//   ....[130]....
        /*0834*/ 	.word	0x0001a1e0


	//   ....[131]....
        /*0838*/ 	.word	0x0001a230


	//   ....[132]....
        /*083c*/ 	.word	0x0001a250


	//   ....[133]....
        /*0840*/ 	.word	0x0001a2a0


	//   ....[134]....
        /*0844*/ 	.word	0x0001a2c0


	//   ....[135]....
        /*0848*/ 	.word	0x0001a2d0


	//   ....[136]....
        /*084c*/ 	.word	0x0001a310


	//   ....[137]....
        /*0850*/ 	.word	0x0001a370


	//   ....[138]....
        /*0854*/ 	.word	0x0001a390


	//   ....[139]....
        /*0858*/ 	.word	0x0001a3b0


	//   ....[140]....
        /*085c*/ 	.word	0x0001a400


	//   ....[141]....
        /*0860*/ 	.word	0x0001aab0


	//   ....[142]....
        /*0864*/ 	.word	0x0001aae0


	//   ....[143]....
        /*0868*/ 	.word	0x0001ab10


	//   ....[144]....
        /*086c*/ 	.word	0x0001ab50


	//   ....[145]....
        /*0870*/ 	.word	0x0001aba0


	//   ....[146]....
        /*0874*/ 	.word	0x0001abc0


	//   ....[147]....
        /*0878*/ 	.word	0x0001ac10


	//   ....[148]....
        /*087c*/ 	.word	0x0001ac30


	//   ....[149]....
        /*0880*/ 	.word	0x0001ac80


	//   ....[150]....
        /*0884*/ 	.word	0x0001aca0


	//   ....[151]....
        /*0888*/ 	.word	0x0001acf0


	//   ....[152]....
        /*088c*/ 	.word	0x0001ad10


	//   ....[153]....
        /*0890*/ 	.word	0x0001ad60


	//   ....[154]....
        /*0894*/ 	.word	0x0001ad80


	//   ....[155]....
        /*0898*/ 	.word	0x0001adb0


	//   ....[156]....
        /*089c*/ 	.word	0x0001add0


	//   ....[157]....
        /*08a0*/ 	.word	0x0001b720


	//   ....[158]....
        /*08a4*/ 	.word	0x0001b740


	//   ....[159]....
        /*08a8*/ 	.word	0x0001b750


	//   ....[160]....
        /*08ac*/ 	.word	0x0001b760


	//   ....[161]....
        /*08b0*/ 	.word	0x0001b770


	//   ....[162]....
        /*08b4*/ 	.word	0x0001b780


	//   ....[163]....
        /*08b8*/ 	.word	0x0001b7d0


	//   ....[164]....
        /*08bc*/ 	.word	0x0001b810


	//   ....[165]....
        /*08c0*/ 	.word	0x0001b830


	//   ....[166]....
        /*08c4*/ 	.word	0x0001b850


	//   ....[167]....
        /*08c8*/ 	.word	0x0001b860


	//   ....[168]....
        /*08cc*/ 	.word	0x0001b8a0


	//   ....[169]....
        /*08d0*/ 	.word	0x0001b8b0


	//   ....[170]....
        /*08d4*/ 	.word	0x0001b8f0


	//   ....[171]....
        /*08d8*/ 	.word	0x0001b900


	//   ....[172]....
        /*08dc*/ 	.word	0x0001b940


	//   ....[173]....
        /*08e0*/ 	.word	0x0001b950


	//   ....[174]....
        /*08e4*/ 	.word	0x0001b960


	//   ....[175]....
        /*08e8*/ 	.word	0x0001b970


	//   ....[176]....
        /*08ec*/ 	.word	0x0001ba10


	//   ....[177]....
        /*08f0*/ 	.word	0x0001bdd0


	//   ....[178]....
        /*08f4*/ 	.word	0x0001bde0


	//   ....[179]....
        /*08f8*/ 	.word	0x0001bdf0


	//   ....[180]....
        /*08fc*/ 	.word	0x0001be00


	//   ....[181]....
        /*0900*/ 	.word	0x0001be10


	//   ....[182]....
        /*0904*/ 	.word	0x0001be20


	//   ....[183]....
        /*0908*/ 	.word	0x0001be40


	//   ....[184]....
        /*090c*/ 	.word	0x0001be90


	//   ....[185]....
        /*0910*/ 	.word	0x0001bed0


	//   ....[186]....
        /*0914*/ 	.word	0x0001bef0


	//   ....[187]....
        /*0918*/ 	.word	0x0001bf00


	//   ....[188]....
        /*091c*/ 	.word	0x0001bf40


	//   ....[189]....
        /*0920*/ 	.word	0x0001bf50


	//   ....[190]....
        /*0924*/ 	.word	0x0001bf90


	//   ....[191]....
        /*0928*/ 	.word	0x0001bfa0


	//   ....[192]....
        /*092c*/ 	.word	0x0001bfe0


	//   ....[193]....
        /*0930*/ 	.word	0x0001bff0


	//   ....[194]....
        /*0934*/ 	.word	0x0001c000


	//   ....[195]....
        /*0938*/ 	.word	0x0001c010


	//   ....[196]....
        /*093c*/ 	.word	0x0001c020


	//   ....[197]....
        /*0940*/ 	.word	0x0001d290


	//   ....[198]....
        /*0944*/ 	.word	0x0001d2c0


	//   ....[199]....
        /*0948*/ 	.word	0x0001d2f0


	//   ....[200]....
        /*094c*/ 	.word	0x0001d310


	//   ....[201]....
        /*0950*/ 	.word	0x0001d340


	//   ....[202]....
        /*0954*/ 	.word	0x0001d370


	//   ....[203]....
        /*0958*/ 	.word	0x0001d3a0


	//   ....[204]....
        /*095c*/ 	.word	0x0001d3b0


	//   ....[205]....
        /*0960*/ 	.word	0x0001d4e0


	//   ....[206]....
        /*0964*/ 	.word	0x0001d510


	//   ....[207]....
        /*0968*/ 	.word	0x0001d540


	//   ....[208]....
        /*096c*/ 	.word	0x0001d570


	//   ....[209]....
        /*0970*/ 	.word	0x0001d5a0


	//   ....[210]....
        /*0974*/ 	.word	0x0001d5e0


	//   ....[211]....
        /*0978*/ 	.word	0x0001d690


	//   ....[212]....
        /*097c*/ 	.word	0x0001d700


	//   ....[213]....
        /*0980*/ 	.word	0x0001d7a0


	//   ....[214]....
        /*0984*/ 	.word	0x0001de20


	//   ....[215]....
        /*0988*/ 	.word	0x0001e4f0


	//   ....[216]....
        /*098c*/ 	.word	0x0001e5d0


	//   ....[217]....
        /*0990*/ 	.word	0x0001e6c0


	//   ....[218]....
        /*0994*/ 	.word	0x0001e720


	//   ....[219]....
        /*0998*/ 	.word	0x0001e7e0


	//   ....[220]....
        /*099c*/ 	.word	0x0001e840


	//   ....[221]....
        /*09a0*/ 	.word	0x0001e900


	//   ....[222]....
        /*09a4*/ 	.word	0x0001e960


	//   ....[223]....
        /*09a8*/ 	.word	0x0001ea20


	//   ....[224]....
        /*09ac*/ 	.word	0x0001ea80


	//   ....[225]....
        /*09b0*/ 	.word	0x0001eb40


	//   ....[226]....
        /*09b4*/ 	.word	0x0001eba0


	//   ....[227]....
        /*09b8*/ 	.word	0x0001ec60


	//   ....[228]....
        /*09bc*/ 	.word	0x0001ecc0


	//   ....[229]....
        /*09c0*/ 	.word	0x0001ed80


	//   ....[230]....
        /*09c4*/ 	.word	0x0001ede0


	//   ....[231]....
        /*09c8*/ 	.word	0x0001eea0


	//   ....[232]....
        /*09cc*/ 	.word	0x0001ef00


	//   ....[233]....
        /*09d0*/ 	.word	0x0001efc0


	//   ....[234]....
        /*09d4*/ 	.word	0x0001f020


	//   ....[235]....
        /*09d8*/ 	.word	0x0001f0f0


	//   ....[236]....
        /*09dc*/ 	.word	0x0001f2b0


	//   ....[237]....
        /*09e0*/ 	.word	0x0001f340


	//   ....[238]....
        /*09e4*/ 	.word	0x0001f410


	//   ....[239]....
        /*09e8*/ 	.word	0x0001f460


	//   ....[240]....
        /*09ec*/ 	.word	0x0001f530


	//   ....[241]....
        /*09f0*/ 	.word	0x0001f580


	//   ....[242]....
        /*09f4*/ 	.word	0x0001f600


	//   ....[243]....
        /*09f8*/ 	.word	0x0001f6b0


	//   ....[244]....
        /*09fc*/ 	.word	0x0001f730


	//   ....[245]....
        /*0a00*/ 	.word	0x0001f7e0


	//   ....[246]....
        /*0a04*/ 	.word	0x0001f860


	//   ....[247]....
        /*0a08*/ 	.word	0x0001f910


	//   ....[248]....
        /*0a0c*/ 	.word	0x0001f990


	//   ....[249]....
        /*0a10*/ 	.word	0x0001fa30


	//   ....[250]....
        /*0a14*/ 	.word	0x0001fab0


	//   ....[251]....
        /*0a18*/ 	.word	0x0001fb50


	//   ....[252]....
        /*0a1c*/ 	.word	0x0001fbc0


	//   ....[253]....
        /*0a20*/ 	.word	0x0001fc70


	//   ....[254]....
        /*0a24*/ 	.word	0x0001fcf0


	//   ....[255]....
        /*0a28*/ 	.word	0x0001fd90


	//   ....[0]....
        /*0a2c*/ 	.word	0x0001fe30


	//   ....[1]....
        /*0a30*/ 	.word	0x0001fea0


	//   ....[2]....
        /*0a34*/ 	.word	0x0001ff20


	//   ....[3]....
        /*0a38*/ 	.word	0x0001ffd0


	//   ....[4]....
        /*0a3c*/ 	.word	0x00020030


	//   ....[5]....
        /*0a40*/ 	.word	0x000200f0


	//   ....[6]....
        /*0a44*/ 	.word	0x00020150


	//   ....[7]....
        /*0a48*/ 	.word	0x00020210


	//   ....[8]....
        /*0a4c*/ 	.word	0x00020270


	//   ....[9]....
        /*0a50*/ 	.word	0x00020330


	//   ....[10]....
        /*0a54*/ 	.word	0x00020390


	//   ....[11]....
        /*0a58*/ 	.word	0x00020440


	//   ....[12]....
        /*0a5c*/ 	.word	0x000204a0


	//   ....[13]....
        /*0a60*/ 	.word	0x00020560


	//   ....[14]....
        /*0a64*/ 	.word	0x000205c0


	//   ....[15]....
        /*0a68*/ 	.word	0x00020660


	//   ....[16]....
        /*0a6c*/ 	.word	0x00020790


	//   ....[17]....
        /*0a70*/ 	.word	0x00020830


	//   ....[18]....
        /*0a74*/ 	.word	0x00020890


	//   ....[19]....
        /*0a78*/ 	.word	0x00020940


	//   ....[20]....
        /*0a7c*/ 	.word	0x000209c0


	//   ....[21]....
        /*0a80*/ 	.word	0x00020a50


	//   ....[22]....
        /*0a84*/ 	.word	0x00020ae0


	//   ....[23]....
        /*0a88*/ 	.word	0x00020b70


	//   ....[24]....
        /*0a8c*/ 	.word	0x00020bd0


	//   ....[25]....
        /*0a90*/ 	.word	0x00020c80


	//   ....[26]....
        /*0a94*/ 	.word	0x00020ce0


	//   ....[27]....
        /*0a98*/ 	.word	0x00020d90


	//   ....[28]....
        /*0a9c*/ 	.word	0x00020df0


	//   ....[29]....
        /*0aa0*/ 	.word	0x00020ea0


	//   ....[30]....
        /*0aa4*/ 	.word	0x00020f00


	//   ....[31]....
        /*0aa8*/ 	.word	0x00020fb0


	//   ....[32]....
        /*0aac*/ 	.word	0x00021040


	//   ....[33]....
        /*0ab0*/ 	.word	0x000210d0


	//   ....[34]....
        /*0ab4*/ 	.word	0x00021150


	//   ....[35]....
        /*0ab8*/ 	.word	0x000211e0


	//   ....[36]....
        /*0abc*/ 	.word	0x000212d0


	//   ....[37]....
        /*0ac0*/ 	.word	0x00021360


	//   ....[38]....
        /*0ac4*/ 	.word	0x000213c0


	//   ....[39]....
        /*0ac8*/ 	.word	0x00021470


	//   ....[40]....
        /*0acc*/ 	.word	0x000214f0


	//   ....[41]....
        /*0ad0*/ 	.word	0x00021580


	//   ....[42]....
        /*0ad4*/ 	.word	0x00021610


	//   ....[43]....
        /*0ad8*/ 	.word	0x000216a0


	//   ....[44]....
        /*0adc*/ 	.word	0x00021700


	//   ....[45]....
        /*0ae0*/ 	.word	0x000217b0


	//   ....[46]....
        /*0ae4*/ 	.word	0x00021810


	//   ....[47]....
        /*0ae8*/ 	.word	0x000218c0


	//   ....[48]....
        /*0aec*/ 	.word	0x00021920


	//   ....[49]....
        /*0af0*/ 	.word	0x000219d0


	//   ....[50]....
        /*0af4*/ 	.word	0x00021a30


	//   ....[51]....
        /*0af8*/ 	.word	0x00021ae0


	//   ....[52]....
        /*0afc*/ 	.word	0x00021b40


	//   ....[53]....
        /*0b00*/ 	.word	0x00021bf0


	//   ....[54]....
        /*0b04*/ 	.word	0x00021c50


	//   ....[55]....
        /*0b08*/ 	.word	0x00021d00


	//   ....[56]....
        /*0b0c*/ 	.word	0x00021f50


	//----- nvinfo : EIATTR_REG_RECONFIG
	.align		4
.L_205:
        /*0b10*/ 	.byte	0x01, 0x54
	.zero		2


	//----- nvinfo : EIATTR_SYSCALL_OFFSETS
	.align		4
        /*0b14*/ 	.byte	0x04, 0x46
        /*0b16*/ 	.short	(.L_207 - .L_206)


	//   ....[0]....
.L_206:
        /*0b18*/ 	.word	0x00001a70


	//   ....[1]....
        /*0b1c*/ 	.word	0x00018a70


	//   ....[2]....
        /*0b20*/ 	.word	0x00018be0


	//   ....[3]....
        /*0b24*/ 	.word	0x00018d30


	//   ....[4]....
        /*0b28*/ 	.word	0x00018e70


	//   ....[5]....
        /*0b2c*/ 	.word	0x0001a720


	//----- nvinfo : EIATTR_MBARRIER_INSTR_OFFSETS
	.align		4
.L_207:
        /*0b30*/ 	.byte	0x04, 0x39
        /*0b32*/ 	.short	(.L_209 - .L_208)


	//   ....[0]....
.L_208:
        /*0b34*/ 	.word	0x00000180
        /*0b38*/ 	.word	0x000000ff
        /*0b3c*/ 	.word	0x00022800
        /*0b40*/ 	.short	0x0100
        /*0b42*/ 	.byte	0x08
	.zero		1


	//   ....[1]....
        /*0b44*/ 	.word	0x00000190
        /*0b48*/ 	.word	0x000000ff
        /*0b4c*/ 	.word	0x00022820
        /*0b50*/ 	.short	0x0100
        /*0b52*/ 	.byte	0x08
	.zero		1


	//   ....[2]....
        /*0b54*/ 	.word	0x00000280
        /*0b58*/ 	.word	0x000000ff
        /*0b5c*/ 	.word	0x00022830
        /*0b60*/ 	.short	0x0100
        /*0b62*/ 	.byte	0x08
	.zero		1


	//   ....[3]....
        /*0b64*/ 	.word	0x00000290
        /*0b68*/ 	.word	0x000000ff
        /*0b6c*/ 	.word	0x00022840
        /*0b70*/ 	.short	0x0100
        /*0b72*/ 	.byte	0x08
	.zero		1


	//   ....[4]....
        /*0b74*/ 	.word	0x000002a0
        /*0b78*/ 	.word	0x000000ff
        /*0b7c*/ 	.word	0x00022838
        /*0b80*/ 	.short	0x0100
        /*0b82*/ 	.byte	0x08
	.zero		1


	//   ....[5]....
        /*0b84*/ 	.word	0x000002b0
        /*0b88*/ 	.word	0x000000ff
        /*0b8c*/ 	.word	0x00022848
        /*0b90*/ 	.short	0x0100
        /*0b92*/ 	.byte	0x08
	.zero		1


	//   ....[6]....
        /*0b94*/ 	.word	0x000003e0
        /*0b98*/ 	.word	0x000000ff
        /*0b9c*/ 	.word	0x00022850
        /*0ba0*/ 	.short	0x0100
        /*0ba2*/ 	.byte	0x08
	.zero		1


	//   ....[7]....
        /*0ba4*/ 	.word	0x000003f0
        /*0ba8*/ 	.word	0x000000ff
        /*0bac*/ 	.word	0x00022860
        /*0bb0*/ 	.short	0x0100
        /*0bb2*/ 	.byte	0x08
	.zero		1


	//   ....[8]....
        /*0bb4*/ 	.word	0x00000400
        /*0bb8*/ 	.word	0x000000ff
        /*0bbc*/ 	.word	0x00022858
        /*0bc0*/ 	.short	0x0100
        /*0bc2*/ 	.byte	0x08
	.zero		1


	//   ....[9]....
        /*0bc4*/ 	.word	0x00000410
        /*0bc8*/ 	.word	0x000000ff
        /*0bcc*/ 	.word	0x00022868
        /*0bd0*/ 	.short	0x0100
        /*0bd2*/ 	.byte	0x08
	.zero		1


	//   ....[10]....
        /*0bd4*/ 	.word	0x00000500
        /*0bd8*/ 	.word	0x000000ff
        /*0bdc*/ 	.word	0x00022870
        /*0be0*/ 	.short	0x0100
        /*0be2*/ 	.byte	0x06
	.zero		1


	//   ....[11]....
        /*0be4*/ 	.word	0x00000510
        /*0be8*/ 	.word	0x000000ff
        /*0bec*/ 	.word	0x00022880
        /*0bf0*/ 	.short	0x0100
        /*0bf2*/ 	.byte	0x06
	.zero		1


	//   ....[12]....
        /*0bf4*/ 	.word	0x00000520
        /*0bf8*/ 	.word	0x000000ff
        /*0bfc*/ 	.word	0x00022878
        /*0c00*/ 	.short	0x0100
        /*0c02*/ 	.byte	0x06
	.zero		1


	//   ....[13]....
        /*0c04*/ 	.word	0x00000530
        /*0c08*/ 	.word	0x000000ff
        /*0c0c*/ 	.word	0x00022888
        /*0c10*/ 	.short	0x0100
        /*0c12*/ 	.byte	0x06
	.zero		1


	//   ....[14]....
        /*0c14*/ 	.word	0x00000660
        /*0c18*/ 	.word	0x000000ff
        /*0c1c*/ 	.word	0x00022890
        /*0c20*/ 	.short	0x0100
        /*0c22*/ 	.byte	0x08
	.zero		1


	//   ....[15]....
        /*0c24*/ 	.word	0x00000670
        /*0c28*/ 	.word	0x000000ff
        /*0c2c*/ 	.word	0x000228a0
        /*0c30*/ 	.short	0x0100
        /*0c32*/ 	.byte	0x08
	.zero		1


	//   ....[16]....
        /*0c34*/ 	.word	0x00000680
        /*0c38*/ 	.word	0x000000ff
        /*0c3c*/ 	.word	0x00022898
        /*0c40*/ 	.short	0x0100
        /*0c42*/ 	.byte	0x08
	.zero		1


	//   ....[17]....
        /*0c44*/ 	.word	0x00000690
        /*0c48*/ 	.word	0x000000ff
        /*0c4c*/ 	.word	0x000228a8
        /*0c50*/ 	.short	0x0100
        /*0c52*/ 	.byte	0x08
	.zero		1


	//   ....[18]....
        /*0c54*/ 	.word	0x000007e0
        /*0c58*/ 	.word	0x000000ff
        /*0c5c*/ 	.word	0x000228b0
        /*0c60*/ 	.short	0x0100
        /*0c62*/ 	.byte	0x08
	.zero		1


	//   ....[19]....
        /*0c64*/ 	.word	0x000007f0
        /*0c68*/ 	.word	0x000000ff
        /*0c6c*/ 	.word	0x000228c0
        /*0c70*/ 	.short	0x0100
        /*0c72*/ 	.byte	0x08
	.zero		1


	//   ....[20]....
        /*0c74*/ 	.word	0x00000800
        /*0c78*/ 	.word	0x000000ff
        /*0c7c*/ 	.word	0x000228b8
        /*0c80*/ 	.short	0x0100
        /*0c82*/ 	.byte	0x08
	.zero		1


	//   ....[21]....
        /*0c84*/ 	.word	0x00000810
        /*0c88*/ 	.word	0x000000ff
        /*0c8c*/ 	.word	0x000228c8
        /*0c90*/ 	.short	0x0100
        /*0c92*/ 	.byte	0x08
	.zero		1


	//   ....[22]....
        /*0c94*/ 	.word	0x00001dc0
        /*0c98*/ 	.word	0x000000ff
        /*0c9c*/ 	.word	0x00022800
        /*0ca0*/ 	.short	0x010a
        /*0ca2*/ 	.byte	0x2b
	.zero		1


	//   ....[23]....
        /*0ca4*/ 	.word	0x00001e60
        /*0ca8*/ 	.word	0x0000006a
        /*0cac*/ 	.word	0x00022830
        /*0cb0*/ 	.short	0x010a
        /*0cb2*/ 	.byte	0x3f
	.zero		1


	//   ....[24]....
        /*0cb4*/ 	.word	0x00001ea0
        /*0cb8*/ 	.word	0x0000006a
        /*0cbc*/ 	.word	0x00022830
        /*0cc0*/ 	.short	0x010a
        /*0cc2*/ 	.byte	0x3f
	.zero		1


	//   ....[25]....
        /*0cc4*/ 	.word	0x00002d70
        /*0cc8*/ 	.word	0x000000ff
        /*0ccc*/ 	.word	0x00000000
        /*0cd0*/ 	.short	0x0101
        /*0cd2*/ 	.byte	0x06
	.zero		1


	//   ....[26]....
        /*0cd4*/ 	.word	0x00006940
        /*0cd8*/ 	.word	0x000000ff
        /*0cdc*/ 	.word	0x00022830
        /*0ce0*/ 	.short	0x010a
        /*0ce2*/ 	.byte	0x06
	.zero		1


	//   ....[27]....
        /*0ce4*/ 	.word	0x00006980
        /*0ce8*/ 	.word	0x000000ff
        /*0cec*/ 	.word	0x00022830
        /*0cf0*/ 	.short	0x010a
        /*0cf2*/ 	.byte	0x06
	.zero		1


	//   ....[28]....
        /*0cf4*/ 	.word	0x00007210
        /*0cf8*/ 	.word	0x000000ff
        /*0cfc*/ 	.word	0x00022850
        /*0d00*/ 	.short	0x010a
        /*0d02*/ 	.byte	0x06
	.zero		1


	//   ....[29]....
        /*0d04*/ 	.word	0x00007250
        /*0d08*/ 	.word	0x000000ff
        /*0d0c*/ 	.word	0x00022850
        /*0d10*/ 	.short	0x010a
        /*0d12*/ 	.byte	0x06
	.zero		1


	//   ....[30]....
        /*0d14*/ 	.word	0x00007aa0
        /*0d18*/ 	.word	0x000000ff
        /*0d1c*/ 	.word	0x00000000
        /*0d20*/ 	.short	0x0101
        /*0d22*/ 	.byte	0x06
	.zero		1


	//   ....[31]....
        /*0d24*/ 	.word	0x0000b1e0
        /*0d28*/ 	.word	0x000000ff
        /*0d2c*/ 	.word	0x00000000
        /*0d30*/ 	.short	0x0101
        /*0d32*/ 	.byte	0x06
	.zero		1


	//   ....[32]....
        /*0d34*/ 	.word	0x0000bba0
        /*0d38*/ 	.word	0x000000ff
        /*0d3c*/ 	.word	0x00022830
        /*0d40*/ 	.short	0x010a
        /*0d42*/ 	.byte	0x06
	.zero		1


	//   ....[33]....
        /*0d44*/ 	.word	0x0000bbe0
        /*0d48*/ 	.word	0x000000ff
        /*0d4c*/ 	.word	0x00022830
        /*0d50*/ 	.short	0x010a
        /*0d52*/ 	.byte	0x06
	.zero		1


	//   ....[34]....
        /*0d54*/ 	.word	0x0000c470
        /*0d58*/ 	.word	0x000000ff
        /*0d5c*/ 	.word	0x00022850
        /*0d60*/ 	.short	0x010a
        /*0d62*/ 	.byte	0x06
	.zero		1


	//   ....[35]....
        /*0d64*/ 	.word	0x0000c4b0
        /*0d68*/ 	.word	0x000000ff
        /*0d6c*/ 	.word	0x00022850
        /*0d70*/ 	.short	0x010a
        /*0d72*/ 	.byte	0x06
	.zero		1


	//   ....[36]....
        /*0d74*/ 	.word	0x0000cd70
        /*0d78*/ 	.word	0x000000ff
        /*0d7c*/ 	.word	0x00000000
        /*0d80*/ 	.short	0x0101
        /*0d82*/ 	.byte	0x06
	.zero		1


	//   ....[37]....
        /*0d84*/ 	.word	0x0000e7b0
        /*0d88*/ 	.word	0x000000ff
        /*0d8c*/ 	.word	0x00000000
        /*0d90*/ 	.short	0x0101
        /*0d92*/ 	.byte	0x06
	.zero		1


	//   ....[38]....
        /*0d94*/ 	.word	0x0000ef20
        /*0d98*/ 	.word	0x000000ff
        /*0d9c*/ 	.word	0x00022830
        /*0da0*/ 	.short	0x010a
        /*0da2*/ 	.byte	0x06
	.zero		1


	//   ....[39]....
        /*0da4*/ 	.word	0x0000ef60
        /*0da8*/ 	.word	0x000000ff
        /*0dac*/ 	.word	0x00022830
        /*0db0*/ 	.short	0x010a
        /*0db2*/ 	.byte	0x06
	.zero		1


	//   ....[40]....
        /*0db4*/ 	.word	0x0000f7c0
        /*0db8*/ 	.word	0x000000ff
        /*0dbc*/ 	.word	0x00022850
        /*0dc0*/ 	.short	0x010a
        /*0dc2*/ 	.byte	0x06
	.zero		1


	//   ....[41]....
        /*0dc4*/ 	.word	0x0000f800
        /*0dc8*/ 	.word	0x000000ff
        /*0dcc*/ 	.word	0x00022850
        /*0dd0*/ 	.short	0x010a
        /*0dd2*/ 	.byte	0x06
	.zero		1


	//   ....[42]....
        /*0dd4*/ 	.word	0x00010050
        /*0dd8*/ 	.word	0x000000ff
        /*0ddc*/ 	.word	0x00000000
        /*0de0*/ 	.short	0x0101
        /*0de2*/ 	.byte	0x06
	.zero		1


	//   ....[43]....
        /*0de4*/ 	.word	0x00013790
        /*0de8*/ 	.word	0x000000ff
        /*0dec*/ 	.word	0x00000000
        /*0df0*/ 	.short	0x0101
        /*0df2*/ 	.byte	0x06
	.zero		1


	//   ....[44]....
        /*0df4*/ 	.word	0x00013e00
        /*0df8*/ 	.word	0x000000ff
        /*0dfc*/ 	.word	0x00022850
        /*0e00*/ 	.short	0x010a
        /*0e02*/ 	.byte	0x09
	.zero		1


	//   ....[45]....
        /*0e04*/ 	.word	0x00013e40
        /*0e08*/ 	.word	0x000000ff
        /*0e0c*/ 	.word	0x00022850
        /*0e10*/ 	.short	0x010a
        /*0e12*/ 	.byte	0x09
	.zero		1


	//   ....[46]....
        /*0e14*/ 	.word	0x000144d0
        /*0e18*/ 	.word	0x000000ff
        /*0e1c*/ 	.word	0x00000000
        /*0e20*/ 	.short	0x0101
        /*0e22*/ 	.byte	0x04
	.zero		1


	//   ....[47]....
        /*0e24*/ 	.word	0x00016110
        /*0e28*/ 	.word	0x00000004
        /*0e2c*/ 	.word	0x00000000
        /*0e30*/ 	.short	0x0101
        /*0e32*/ 	.byte	0x3f
	.zero		1


	//   ....[48]....
        /*0e34*/ 	.word	0x00019400
        /*0e38*/ 	.word	0x00000000
        /*0e3c*/ 	.word	0x00022880
        /*0e40*/ 	.short	0x010a
        /*0e42*/ 	.byte	0x3f
	.zero		1


	//   ....[49]....
        /*0e44*/ 	.word	0x00019c90
        /*0e48*/ 	.word	0x00000000
        /*0e4c*/ 	.word	0x00022870
        /*0e50*/ 	.short	0x0107
        /*0e52*/ 	.byte	0x3f
	.zero		1


	//   ....[50]....
        /*0e54*/ 	.word	0x00019d50
        /*0e58*/ 	.word	0x00000000
        /*0e5c*/ 	.word	0x00022870
        /*0e60*/ 	.short	0x0101
        /*0e62*/ 	.byte	0x3f
	.zero		1


	//   ....[51]....
        /*0e64*/ 	.word	0x00019d80
        /*0e68*/ 	.word	0x00000000
        /*0e6c*/ 	.word	0x00022840
        /*0e70*/ 	.short	0x010a
        /*0e72*/ 	.byte	0x3f
	.zero		1


	//   ....[52]....
        /*0e74*/ 	.word	0x0001a4a0
        /*0e78*/ 	.word	0x00000000
        /*0e7c*/ 	.word	0x00022830
        /*0e80*/ 	.short	0x0107
        /*0e82*/ 	.byte	0x3f
	.zero		1


	//   ....[53]....
        /*0e84*/ 	.word	0x0001a560
        /*0e88*/ 	.word	0x00000000
        /*0e8c*/ 	.word	0x00022830
        /*0e90*/ 	.short	0x0101
        /*0e92*/ 	.byte	0x3f
	.zero		1


	//   ....[54]....
        /*0e94*/ 	.word	0x0001ae90
        /*0e98*/ 	.word	0x00000011
        /*0e9c*/ 	.word	0x00022800
        /*0ea0*/ 	.short	0x0107
        /*0ea2*/ 	.byte	0x3f
	.zero		1


	//   ....[55]....
        /*0ea4*/ 	.word	0x0001af80
        /*0ea8*/ 	.word	0x00000011
        /*0eac*/ 	.word	0x00022800
        /*0eb0*/ 	.short	0x0101
        /*0eb2*/ 	.byte	0x3f
	.zero		1


	//   ....[56]....
        /*0eb4*/ 	.word	0x0001afa0
        /*0eb8*/ 	.word	0x00000011
        /*0ebc*/ 	.word	0x00022820
        /*0ec0*/ 	.short	0x010a
        /*0ec2*/ 	.byte	0x3f
	.zero		1


	//   ....[57]....
        /*0ec4*/ 	.word	0x0001b4b0
        /*0ec8*/ 	.word	0x00000000
        /*0ecc*/ 	.word	0x00022880
        /*0ed0*/ 	.short	0x010a
        /*0ed2*/ 	.byte	0x3f
	.zero		1


	//   ....[58]....
        /*0ed4*/ 	.word	0x0001ba90
        /*0ed8*/ 	.word	0x00000000
        /*0edc*/ 	.word	0x00022870
        /*0ee0*/ 	.short	0x0107
        /*0ee2*/ 	.byte	0x3f
	.zero		1


	//   ....[59]....
        /*0ee4*/ 	.word	0x0001bb50
        /*0ee8*/ 	.word	0x00000000
        /*0eec*/ 	.word	0x00022870
        /*0ef0*/ 	.short	0x0101
        /*0ef2*/ 	.byte	0x3f
	.zero		1


	//   ....[60]....
        /*0ef4*/ 	.word	0x0001bb80
        /*0ef8*/ 	.word	0x00000000
        /*0efc*/ 	.word	0x00022840
        /*0f00*/ 	.short	0x010a
        /*0f02*/ 	.byte	0x3f
	.zero		1


	//   ....[61]....
        /*0f04*/ 	.word	0x0001c130
        /*0f08*/ 	.word	0x00000000
        /*0f0c*/ 	.word	0x00022830
        /*0f10*/ 	.short	0x0107
        /*0f12*/ 	.byte	0x3f
	.zero		1


	//   ....[62]....
        /*0f14*/ 	.word	0x0001c1f0
        /*0f18*/ 	.word	0x00000000
        /*0f1c*/ 	.word	0x00022830
        /*0f20*/ 	.short	0x0101
        /*0f22*/ 	.byte	0x3f
	.zero		1


	//   ....[63]....
        /*0f24*/ 	.word	0x0001c280
        /*0f28*/ 	.word	0x00000012
        /*0f2c*/ 	.word	0x00022870
        /*0f30*/ 	.short	0x010a
        /*0f32*/ 	.byte	0x3f
	.zero		1


	//   ....[64]....
        /*0f34*/ 	.word	0x0001c310
        /*0f38*/ 	.word	0x00000012
        /*0f3c*/ 	.word	0x00022860
        /*0f40*/ 	.short	0x010a
        /*0f42*/ 	.byte	0x3f
	.zero		1


	//   ....[65]....
        /*0f44*/ 	.word	0x0001c810
        /*0f48*/ 	.word	0x00000012
        /*0f4c*/ 	.word	0x00022850
        /*0f50*/ 	.short	0x0101
        /*0f52*/ 	.byte	0x3f
	.zero		1


	//   ....[66]....
        /*0f54*/ 	.word	0x0001c8a0
        /*0f58*/ 	.word	0x00000012
        /*0f5c*/ 	.word	0x00000000
        /*0f60*/ 	.short	0x0101
        /*0f62*/ 	.byte	0x3f
	.zero		1


	//   ....[67]....
        /*0f64*/ 	.word	0x0001ca60
        /*0f68*/ 	.word	0x00000012
        /*0f6c*/ 	.word	0x00022870
        /*0f70*/ 	.short	0x010a
        /*0f72*/ 	.byte	0x3f
	.zero		1


	//   ....[68]....
        /*0f74*/ 	.word	0x0001cae0
        /*0f78*/ 	.word	0x00000012
        /*0f7c*/ 	.word	0x00022860
        /*0f80*/ 	.short	0x010a
        /*0f82*/ 	.byte	0x3f
	.zero		1


	//   ....[69]....
        /*0f84*/ 	.word	0x0001cff0
        /*0f88*/ 	.word	0x00000012
        /*0f8c*/ 	.word	0x00022850
        /*0f90*/ 	.short	0x0101
        /*0f92*/ 	.byte	0x3f
	.zero		1


	//   ....[70]....
        /*0f94*/ 	.word	0x0001d0b0
        /*0f98*/ 	.word	0x00000012
        /*0f9c*/ 	.word	0x00000000
        /*0fa0*/ 	.short	0x0101
        /*0fa2*/ 	.byte	0x3f
	.zero		1


	//   ....[71]....
        /*0fa4*/ 	.word	0x0001dda0
        /*0fa8*/ 	.word	0x00000007
        /*0fac*/ 	.word	0x00022820
        /*0fb0*/ 	.short	0x010a
        /*0fb2*/ 	.byte	0x3f
	.zero		1


	//   ....[72]....
        /*0fb4*/ 	.word	0x0001df20
        /*0fb8*/ 	.word	0x00000005
        /*0fbc*/ 	.word	0x00022840
        /*0fc0*/ 	.short	0x010a
        /*0fc2*/ 	.byte	0x3f
	.zero		1


	//   ....[73]....
        /*0fc4*/ 	.word	0x0001dfc0
        /*0fc8*/ 	.word	0x00000003
        /*0fcc*/ 	.word	0x00022840
        /*0fd0*/ 	.short	0x010a
        /*0fd2*/ 	.byte	0x3f
	.zero		1


	//   ....[74]....
        /*0fd4*/ 	.word	0x0001e000
        /*0fd8*/ 	.word	0x00000005
        /*0fdc*/ 	.word	0x00022860
        /*0fe0*/ 	.short	0x010a
        /*0fe2*/ 	.byte	0x3f
	.zero		1


	//   ....[75]....
        /*0fe4*/ 	.word	0x0001e040
        /*0fe8*/ 	.word	0x00000003
        /*0fec*/ 	.word	0x00022860
        /*0ff0*/ 	.short	0x010a
        /*0ff2*/ 	.byte	0x3f
	.zero		1


	//   ....[76]....
        /*0ff4*/ 	.word	0x0001e080
        /*0ff8*/ 	.word	0x00000005
        /*0ffc*/ 	.word	0x00022880
        /*1000*/ 	.short	0x010a
        /*1002*/ 	.byte	0x3f
	.zero		1


	//   ....[77]....
        /*1004*/ 	.word	0x0001e0c0
        /*1008*/ 	.word	0x00000003
        /*100c*/ 	.word	0x00022880
        /*1010*/ 	.short	0x010a
        /*1012*/ 	.byte	0x3f
	.zero		1


	//   ....[78]....
        /*1014*/ 	.word	0x0001e130
        /*1018*/ 	.word	0x00000003
        /*101c*/ 	.word	0x00022800
        /*1020*/ 	.short	0x010a
        /*1022*/ 	.byte	0x3f
	.zero		1


	//   ....[79]....
        /*1024*/ 	.word	0x0001e180
        /*1028*/ 	.word	0x0000006a
        /*102c*/ 	.word	0x00022830
        /*1030*/ 	.short	0x010a
        /*1032*/ 	.byte	0x3f
	.zero		1


	//   ....[80]....
        /*1034*/ 	.word	0x0001e1e0
        /*1038*/ 	.word	0x0000000a
        /*103c*/ 	.word	0x00022830
        /*1040*/ 	.short	0x010a
        /*1042*/ 	.byte	0x3f
	.zero		1


	//   ....[81]....
        /*1044*/ 	.word	0x0001e240
        /*1048*/ 	.word	0x0000000a
        /*104c*/ 	.word	0x00022850
        /*1050*/ 	.short	0x010a
        /*1052*/ 	.byte	0x3f
	.zero		1


	//   ....[82]....
        /*1054*/ 	.word	0x0001e2a0
        /*1058*/ 	.word	0x0000000a
        /*105c*/ 	.word	0x00022830
        /*1060*/ 	.short	0x010a
        /*1062*/ 	.byte	0x3f
	.zero		1


	//   ....[83]....
        /*1064*/ 	.word	0x0001e300
        /*1068*/ 	.word	0x0000000a
        /*106c*/ 	.word	0x00022850
        /*1070*/ 	.short	0x010a
        /*1072*/ 	.byte	0x3f
	.zero		1


	//   ....[84]....
        /*1074*/ 	.word	0x0001e360
        /*1078*/ 	.word	0x0000000a
        /*107c*/ 	.word	0x00022830
        /*1080*/ 	.short	0x010a
        /*1082*/ 	.byte	0x3f
	.zero		1


	//   ....[85]....
        /*1084*/ 	.word	0x0001e3c0
        /*1088*/ 	.word	0x0000000a
        /*108c*/ 	.word	0x00022850
        /*1090*/ 	.short	0x010a
        /*1092*/ 	.byte	0x3f
	.zero		1


	//   ....[86]....
        /*1094*/ 	.word	0x0001e420
        /*1098*/ 	.word	0x00000005
        /*109c*/ 	.word	0x00022850
        /*10a0*/ 	.short	0x010a
        /*10a2*/ 	.byte	0x3f
	.zero		1


	//   ....[87]....
        /*10a4*/ 	.word	0x0001e520
        /*10a8*/ 	.word	0x00000000
        /*10ac*/ 	.word	0x00022880
        /*10b0*/ 	.short	0x010a
        /*10b2*/ 	.byte	0x3f
	.zero		1


	//   ....[88]....
        /*10b4*/ 	.word	0x0001f200
        /*10b8*/ 	.word	0x00000000
        /*10bc*/ 	.word	0x00022840
        /*10c0*/ 	.short	0x010a
        /*10c2*/ 	.byte	0x3f
	.zero		1


	//   ....[89]....
        /*10c4*/ 	.word	0x00020690
        /*10c8*/ 	.word	0x00000011
        /*10cc*/ 	.word	0x00022820
        /*10d0*/ 	.short	0x010a
        /*10d2*/ 	.byte	0x3f
	.zero		1


	//   ....[90]....
        /*10d4*/ 	.word	0x000206e0
        /*10d8*/ 	.word	0x00000000
        /*10dc*/ 	.word	0x00022880
        /*10e0*/ 	.short	0x010a
        /*10e2*/ 	.byte	0x3f
	.zero		1


	//   ....[91]....
        /*10e4*/ 	.word	0x00021220
        /*10e8*/ 	.word	0x00000000
        /*10ec*/ 	.word	0x00022840
        /*10f0*/ 	.short	0x010a
        /*10f2*/ 	.byte	0x3f
	.zero		1


	//   ....[92]....
        /*10f4*/ 	.word	0x00021d30
        /*10f8*/ 	.word	0x00000012
        /*10fc*/ 	.word	0x00022870
        /*1100*/ 	.short	0x010a
        /*1102*/ 	.byte	0x3f
	.zero		1


	//   ....[93]....
        /*1104*/ 	.word	0x00021d80
        /*1108*/ 	.word	0x00000012
        /*110c*/ 	.word	0x00022860
        /*1110*/ 	.short	0x010a
        /*1112*/ 	.byte	0x3f
	.zero		1


	//   ....[94]....
        /*1114*/ 	.word	0x00021dd0
        /*1118*/ 	.word	0x00000012
        /*111c*/ 	.word	0x00022870
        /*1120*/ 	.short	0x010a
        /*1122*/ 	.byte	0x3f
	.zero		1


	//   ....[95]....
        /*1124*/ 	.word	0x00021e20
        /*1128*/ 	.word	0x00000012
        /*112c*/ 	.word	0x00022860
        /*1130*/ 	.short	0x010a
        /*1132*/ 	.byte	0x3f
	.zero		1


	//   ....[96]....
        /*1134*/ 	.word	0x00021e70
        /*1138*/ 	.word	0x00000007
        /*113c*/ 	.word	0x00022820
        /*1140*/ 	.short	0x010a
        /*1142*/ 	.byte	0x3f
	.zero		1


	//   ....[97]....
        /*1144*/ 	.word	0x00022010
        /*1148*/ 	.word	0x00000005
        /*114c*/ 	.word	0x00022840
        /*1150*/ 	.short	0x010a
        /*1152*/ 	.byte	0x3f
	.zero		1


	//   ....[98]....
        /*1154*/ 	.word	0x00022060
        /*1158*/ 	.word	0x00000003
        /*115c*/ 	.word	0x00022840
        /*1160*/ 	.short	0x010a
        /*1162*/ 	.byte	0x3f
	.zero		1


	//   ....[99]....
        /*1164*/ 	.word	0x000220b0
        /*1168*/ 	.word	0x00000005
        /*116c*/ 	.word	0x00022860
        /*1170*/ 	.short	0x010a
        /*1172*/ 	.byte	0x3f
	.zero		1


	//   ....[100]....
        /*1174*/ 	.word	0x00022100
        /*1178*/ 	.word	0x00000003
        /*117c*/ 	.word	0x00022860
        /*1180*/ 	.short	0x010a
        /*1182*/ 	.byte	0x3f
	.zero		1


	//   ....[101]....
        /*1184*/ 	.word	0x00022150
        /*1188*/ 	.word	0x00000005
        /*118c*/ 	.word	0x00022880
        /*1190*/ 	.short	0x010a
        /*1192*/ 	.byte	0x3f
	.zero		1


	//----- nvinfo : EIATTR_NUM_MBARRIERS
	.align		4
.L_209:
        /*1194*/ 	.byte	0x03, 0x38
        /*1196*/ 	.short	0x0016


	//----- nvinfo : EIATTR_EXIT_INSTR_OFFSETS
	.align		4
        /*1198*/ 	.byte	0x04, 0x1c
        /*119a*/ 	.short	(.L_211 - .L_210)


	//   ....[0]....
.L_210:
        /*119c*/ 	.word	0x000009c0


	//   ....[1]....
        /*11a0*/ 	.word	0x00017070


	//   ....[2]....
        /*11a4*/ 	.word	0x0001e110


	//----- nvinfo : EIATTR_MAX_THREADS
	.align		4
.L_211:
        /*11a8*/ 	.byte	0x04, 0x05
        /*11aa*/ 	.short	(.L_213 - .L_212)
.L_212:
        /*11ac*/ 	.word	0x00000180
        /*11b0*/ 	.word	0x00000001
        /*11b4*/ 	.word	0x00000001


	//----- nvinfo : EIATTR_CRS_STACK_SIZE
	.align		4
.L_213:
        /*11b8*/ 	.byte	0x04, 0x1e
        /*11ba*/ 	.short	(.L_215 - .L_214)
.L_214:
        /*11bc*/ 	.word	0x00000000


	//----- nvinfo : EIATTR_CBANK_PARAM_SIZE
	.align		4
.L_215:
        /*11c0*/ 	.byte	0x03, 0x19
        /*11c2*/ 	.short	0x0af0


	//----- nvinfo : EIATTR_PARAM_CBANK
	.align		4
        /*11c4*/ 	.byte	0x04, 0x0a
        /*11c6*/ 	.short	(.L_217 - .L_216)
	.align		4
.L_216:
        /*11c8*/ 	.word	index@(.nv.constant0._ZN7cutlass13device_kernelIN5flash11enable_sm90INS1_16FlashAttnFwdSm90INS1_25CollectiveMainloopFwdSm90ILi2EN4cute5tupleIJNS5_1CILi1EEES8_S8_EEENS6_IJNS7_ILi128EEENS7_ILi160EEESA_EEELi128ENS_12float_e4m3_tEfNS_4arch4Sm90ELb0ELb1ELb1ELb1ELb1ELb0ELb0ELb1ELb1ELb1ELb0ELb0EEENS1_21CollectiveEpilogueFwdINS6_IJSA_SA_SB_EEES9_NS_10bfloat16_tESF_Li256ELb1ELb1ELb0ELb1EEENS1_36VarlenDynamicPersistentTileSchedulerILi128ELi160ELi256ELi128ELb0ELb1ELb1ELb1ELb0ELb1EEEEEEEEEvNT_6ParamsE)
        /*11cc*/ 	.short	0x0210
        /*11ce*/ 	.short	0x0af0


	//----- nvinfo : EIATTR_SW_WAR
	.align		4
.L_217:
        /*11d0*/ 	.byte	0x04, 0x36
        /*11d2*/ 	.short	(.L_219 - .L_218)
.L_218:
        /*11d4*/ 	.word	0x00000008
.L_219:


//--------------------- .nv.info._ZN7cutlass13device_kernelIN5flash11enable_sm90INS1_16FlashAttnFwdSm90INS1_25CollectiveMainloopFwdSm90ILi2EN4cute5tupleIJNS5_1CILi1EEES8_S8_EEENS6_IJNS7_ILi128EEENS7_ILi160EEESA_EEELi128ENS_12float_e4m3_tEfNS_4arch4Sm90ELb0ELb1ELb1ELb1ELb1ELb1ELb0ELb1ELb1ELb1ELb0ELb0EEENS1_21CollectiveEpilogueFwdINS6_IJSA_SA_SB_EEES9_NS_10bfloat16_tESF_Li256ELb1ELb1ELb0ELb1EEENS1_36VarlenDynamicPersistentTileSchedulerILi128ELi160ELi256ELi128ELb0ELb1ELb1ELb1ELb0ELb1EEEEEEEEEvNT_6ParamsE --------------------------
	.section	.nv.info._ZN7cutlass13device_kernelIN5flash11enable_sm90INS1_16FlashAttnFwdSm90INS1_25CollectiveMainloopFwdSm90ILi2EN4cute5tupleIJNS5_1CILi1EEES8_S8_EEENS6_IJNS7_ILi128EEENS7_ILi160EEESA_EEELi128ENS_12float_e4m3_tEfNS_4arch4Sm90ELb0ELb1ELb1ELb1ELb1ELb1ELb0ELb1ELb1ELb1ELb0ELb0EEENS1_21CollectiveEpilogueFwdINS6_IJSA_SA_SB_EEES9_NS_10bfloat16_tESF_Li256ELb1ELb1ELb0ELb1EEENS1_36VarlenDynamicPersistentTileSchedulerILi128ELi160ELi256ELi128ELb0ELb1ELb1ELb1ELb0ELb1EEEEEEEEEvNT_6ParamsE,"",@"SHT_CUDA_INFO"
	.sectionflags	@""
	.align	4


	//----- nvinfo : EIATTR_CUDA_API_VERSION
	.align		4
        /*0000*/ 	.byte	0x04, 0x37
        /*0002*/ 	.short	(.L_221 - .L_220)
.L_220:
        /*0004*/ 	.word	0x00000082


	//----- nvinfo : EIATTR_KPARAM_INFO
	.align		4
.L_221:
        /*0008*/ 	.byte	0x04, 0x17
        /*000a*/ 	.short	(.L_223 - .L_222)
.L_222:
        /*000c*/ 	.word	0x00000000
        /*0010*/ 	.short	0x0000
        /*0012*/ 	.short	0x0070
        /*0014*/ 	.byte	0x00, 0xf0, 0x01, 0x2a


	//----- nvinfo : EIATTR_SPARSE_MMA_MASK
	.align		4
.L_223:
        /*0018*/ 	.byte	0x03, 0x50
        /*001a*/ 	.short	0x0000


	//----- nvinfo : EIATTR_MAXREG_COUNT
	.align		4
        /*001c*/ 	.byte	0x03, 0x1b
        /*001e*/ 	.short	0x00a8


	//----- nvinfo : EIATTR_NUM_BARRIERS
	.align		4
        /*0020*/ 	.byte	0x02, 0x4c
        /*0022*/ 	.byte	0x10
	.zero		1


	//----- nvinfo : EIATTR_EXTERNS
	.align		4
        /*0024*/ 	.byte	0x04, 0x0f
        /*0026*/ 	.short	(.L_225 - .L_224)


	//   ....[0]....
	.align		4
.L_224:
        /*0028*/ 	.word	index@(__assertfail)


	//----- nvinfo : EIATTR_ANNOTATIONS
	.align		4
.L_225:
        /*002c*/ 	.byte	0x04, 0x55
        /*002e*/ 	.short	(.L_227 - .L_226)


	//   ....[0]....
.L_226:
        /* <DEDUP_REMOVED lines=40> */


	//----- nvinfo : EIATTR_MERCURY_ISA_VERSION
	.align		4
.L_227:
        /*0298*/ 	.byte	0x03, 0x5f
        /*029a*/ 	.short	0x0101


	//----- nvinfo : EIATTR_UNUSED_LOAD_BYTE_OFFSET
	.align		4
        /*029c*/ 	.byte	0x04, 0x44
        /*029e*/ 	.short	(.L_229 - .L_228)


	//   ....[0]....
.L_228:
        /*02a0*/ 	.word	0x00000a80
        /*02a4*/ 	.word	0x0000fff0


	//   ....[1]....
        /*02a8*/ 	.word	0x00023090
        /*02ac*/ 	.word	0x0000fff0


	//----- nvinfo : EIATTR_INT_WARP_WIDE_INSTR_OFFSETS
	.align		4
.L_229:
        /*02b0*/ 	.byte	0x04, 0x31
        /*02b2*/ 	.short	(.L_231 - .L_230)


	//   ....[0]....
.L_230:
        /*02b4*/ 	.word	0x00000120


	//   ....[1]....
        /*02b8*/ 	.word	0x000001c0


	//   ....[2]....
        /*02bc*/ 	.word	0x00000230


	//   ....[3]....
        /*02c0*/ 	.word	0x00028280


	//   ....[4]....
        /*02c4*/ 	.word	0x00028310


	//   ....[5]....
        /*02c8*/ 	.word	0x0002c5e0


	//   ....[6]....
        /*02cc*/ 	.word	0x0002c670


	//----- nvinfo : EIATTR_COOP_GROUP_MASK_REGIDS
	.align		4
.L_231:
        /*02d0*/ 	.byte	0x04, 0x29
        /*02d2*/ 	.short	(.L_233 - .L_232)


	//   ....[0]....
.L_232:
        /*02d4*/ 	.word	0xffffffff


	//   ....[1]....
        /*02d8*/ 	.word	0xffffffff


	//   ....[2]....
        /*02dc*/ 	.word	0xffffffff


	//   ....[3]....
        /*02e0*/ 	.word	0xffffffff


	//   ....[4]....
        /*02e4*/ 	.word	0xffffffff


	//   ....[5]....
        /*02e8*/ 	.word	0xffffffff


	//   ....[6]....
        /*02ec*/ 	.word	0xffffffff


	//   ....[7]....
        /*02f0*/ 	.word	0xffffffff


	//   ....[8]....
        /*02f4*/ 	.word	0xffffffff


	//   ....[9]....
        /*02f8*/ 	.word	0xffffffff


	//   ....[10]....
        /*02fc*/ 	.word	0xffffffff


	//   ....[11]....
        /*0300*/ 	.word	0xffffffff


	//   ....[12]....
        /*0304*/ 	.word	0xffffffff


	//   ....[13]....
        /*0308*/ 	.word	0xffffffff


	//   ....[14]....
        /*030c*/ 	.word	0xffffffff


	//   ....[15]....
        /*0310*/ 	.word	0xffffffff


	//   ....[16]....
        /*0314*/ 	.word	0xffffffff


	//   ....[17]....
        /*0318*/ 	.word	0xffffffff


	//   ....[18]....
        /*031c*/ 	.word	0xffffffff


	//   ....[19]....
        /*0320*/ 	.word	0xffffffff


	//   ....[20]....
        /*0324*/ 	.word	0xffffffff


	//   ....[21]....
        /*0328*/ 	.word	0xffffffff


	//   ....[22]....
        /*032c*/ 	.word	0xffffffff


	//   ....[23]....
        /*0330*/ 	.word	0xffffffff


	//   ....[24]....
        /*0334*/ 	.word	0xffffffff


	//   ....[25]....
        /*0338*/ 	.word	0xffffffff


	//   ....[26]....
        /*033c*/ 	.word	0xffffffff


	//   ....[27]....
        /*0340*/ 	.word	0xffffffff


	//   ....[28]....
        /*0344*/ 	.word	0xffffffff


	//   ....[29]....
        /*0348*/ 	.word	0xffffffff


	//   ....[30]....
        /*034c*/ 	.word	0xffffffff


	//   ....[31]....
        /*0350*/ 	.word	0xffffffff


	//   ....[32]....
        /*0354*/ 	.word	0xffffffff


	//   ....[33]....
        /*0358*/ 	.word	0xffffffff


	//   ....[34]....
        /*035c*/ 	.word	0xffffffff


	//   ....[35]....
        /*0360*/ 	.word	0xffffffff


	//   ....[36]....
        /*0364*/ 	.word	0xffffffff


	//   ....[37]....
        /*0368*/ 	.word	0xffffffff


	//   ....[38]....
        /*036c*/ 	.word	0xffffffff


	//   ....[39]....
        /*0370*/ 	.word	0xffffffff


	//   ....[40]....
        /*0374*/ 	.word	0xffffffff


	//   ....[41]....
        /*0378*/ 	.word	0xffffffff


	//   ....[42]....
        /*037c*/ 	.word	0xffffffff


	//   ....[43]....
        /*0380*/ 	.word	0xffffffff


	//   ....[44]....
        /*0384*/ 	.word	0xffffffff


	//   ....[45]....
        /*0388*/ 	.word	0xffffffff


	//   ....[46]....
        /*038c*/ 	.word	0xffffffff


	//   ....[47]....
        /*0390*/ 	.word	0xffffffff


	//   ....[48]....
        /*0394*/ 	.word	0xffffffff


	//   ....[49]....
        /*0398*/ 	.word	0xffffffff


	//   ....[50]....
        /*039c*/ 	.word	0xffffffff


	//   ....[51]....
        /*03a0*/ 	.word	0xffffffff


	//   ....[52]....
        /*03a4*/ 	.word	0xffffffff


	//   ....[53]....
        /*03a8*/ 	.word	0xffffffff


	//   ....[54]....
        /*03ac*/ 	.word	0xffffffff


	//   ....[55]....
        /*03b0*/ 	.word	0xffffffff


	//   ....[56]....
        /*03b4*/ 	.word	0xffffffff


	//   ....[57]....
        /*03b8*/ 	.word	0xffffffff


	//   ....[58]....
        /*03bc*/ 	.word	0xffffffff


	//   ....[59]....
        /*03c0*/ 	.word	0xffffffff


	//   ....[60]....
        /*03c4*/ 	.word	0xffffffff


	//   ....[61]....
        /*03c8*/ 	.word	0xffffffff


	//   ....[62]....
        /*03cc*/ 	.word	0xffffffff


	//   ....[63]....
        /*03d0*/ 	.word	0xffffffff


	//   ....[64]....
        /*03d4*/ 	.word	0xffffffff


	//   ....[65]....
        /*03d8*/ 	.word	0xffffffff


	//   ....[66]....
        /*03dc*/ 	.word	0xffffffff


	//   ....[67]....
        /*03e0*/ 	.word	0xffffffff


	//   ....[68]....
        /*03e4*/ 	.word	0xffffffff


	//   ....[69]....
        /*03e8*/ 	.word	0xffffffff


	//   ....[70]....
        /*03ec*/ 	.word	0xffffffff


	//   ....[71]....
        /*03f0*/ 	.word	0xffffffff


	//   ....[72]....
        /*03f4*/ 	.word	0xffffffff


	//   ....[73]....
        /*03f8*/ 	.word	0xffffffff


	//   ....[74]....
        /*03fc*/ 	.word	0xffffffff


	//   ....[75]....
        /*0400*/ 	.word	0xffffffff


	//   ....[76]....
        /*0404*/ 	.word	0xffffffff


	//   ....[77]....
        /*0408*/ 	.word	0xffffffff


	//   ....[78]....
        /*040c*/ 	.word	0xffffffff


	//   ....[79]....
        /*0410*/ 	.word	0xffffffff


	//   ....[80]....
        /*0414*/ 	.word	0xffffffff


	//   ....[81]....
        /*0418*/ 	.word	0xffffffff


	//   ....[82]....
        /*041c*/ 	.word	0xffffffff


	//   ....[83]....
        /*0420*/ 	.word	0xffffffff


	//   ....[84]....
        /*0424*/ 	.word	0xffffffff


	//   ....[85]....
        /*0428*/ 	.word	0xffffffff


	//   ....[86]....
        /*042c*/ 	.word	0xffffffff


	//   ....[87]....
        /*0430*/ 	.word	0xffffffff


	//   ....[88]....
        /*0434*/ 	.word	0xffffffff


	//   ....[89]....
        /*0438*/ 	.word	0xffffffff


	//   ....[90]....
        /*043c*/ 	.word	0xffffffff


	//   ....[91]....
        /*0440*/ 	.word	0xffffffff


	//   ....[92]....
        /*0444*/ 	.word	0xffffffff


	//   ....[93]....
        /*0448*/ 	.word	0xffffffff


	//   ....[94]....
        /*044c*/ 	.word	0xffffffff


	//   ....[95]....
        /*0450*/ 	.word	0xffffffff


	//   ....[96]....
        /*0454*/ 	.word	0xffffffff


	//   ....[97]....
        /*0458*/ 	.word	0xffffffff


	//   ....[98]....
        /*045c*/ 	.word	0xffffffff


	//   ....[99]....
        /*0460*/ 	.word	0xffffffff


	//   ....[100]....
        /*0464*/ 	.word	0xffffffff


	//   ....[101]....
        /*0468*/ 	.word	0xffffffff


	//   ....[102]....
        /*046c*/ 	.word	0xffffffff


	//   ....[103]....
        /*0470*/ 	.word	0xffffffff


	//   ....[104]....
        /*0474*/ 	.word	0xffffffff


	//   ....[105]....
        /*0478*/ 	.word	0xffffffff


	//   ....[106]....
        /*047c*/ 	.word	0xffffffff


	//   ....[107]....
        /*0480*/ 	.word	0xffffffff


	//   ....[108]....
        /*0484*/ 	.word	0xffffffff


	//   ....[109]....
        /*0488*/ 	.word	0xffffffff


	//   ....[110]....
        /*048c*/ 	.word	0xffffffff


	//   ....[111]....
        /*0490*/ 	.word	0xffffffff


	//   ....[112]....
        /*0494*/ 	.word	0xffffffff


	//   ....[113]....
        /*0498*/ 	.word	0xffffffff


	//   ....[114]....
        /*049c*/ 	.word	0xffffffff


	//   ....[115]....
        /*04a0*/ 	.word	0xffffffff


	//   ....[116]....
        /*04a4*/ 	.word	0xffffffff


	//   ....[117]....
        /*04a8*/ 	.word	0xffffffff


	//   ....[118]....
        /*04ac*/ 	.word	0xffffffff


	//   ....[119]....
        /*04b0*/ 	.word	0xffffffff


	//   ....[120]....
        /*04b4*/ 	.word	0xffffffff


	//   ....[121]....
        /*04b8*/ 	.word	0xffffffff


	//   ....[122]....
        /*04bc*/ 	.word	0xffffffff


	//   ....[123]....
        /*04c0*/ 	.word	0xffffffff


	//   ....[124]....
        /*04c4*/ 	.word	0xffffffff


	//   ....[125]....
        /*04c8*/ 	.word	0xffffffff


	//   ....[126]....
        /*04cc*/ 	.word	0xffffffff


	//   ....[127]....
        /*04d0*/ 	.word	0xffffffff


	//   ....[128]....
        /*04d4*/ 	.word	0xffffffff


	//   ....[129]....
        /*04d8*/ 	.word	0xffffffff


	//   ....[130]....
        /*04dc*/ 	.word	0xffffffff


	//   ....[131]....
        /*04e0*/ 	.word	0xffffffff


	//   ....[132]....
        /*04e4*/ 	.word	0xffffffff


	//   ....[133]....
        /*04e8*/ 	.word	0xffffffff


	//   ....[134]....
        /*04ec*/ 	.word	0xffffffff


	//   ....[135]....
        /*04f0*/ 	.word	0xffffffff


	//   ....[136]....
        /*04f4*/ 	.word	0xffffffff


	//   ....[137]....
        /*04f8*/ 	.word	0xffffffff


	//   ....[138]....
        /*04fc*/ 	.word	0xffffffff


	//   ....[139]....
        /*0500*/ 	.word	0xffffffff


	//   ....[140]....
        /*0504*/ 	.word	0xffffffff


	//   ....[141]....
        /*0508*/ 	.word	0xffffffff


	//   ....[142]....
        /*050c*/ 	.word	0xffffffff


	//   ....[143]....
        /*0510*/ 	.word	0xffffffff


	//   ....[144]....
        /*0514*/ 	.word	0xffffffff


	//   ....[145]....
        /*0518*/ 	.word	0xffffffff


	//   ....[146]....
        /*051c*/ 	.word	0xffffffff


	//   ....[147]....
        /*0520*/ 	.word	0xffffffff


	//   ....[148]....
        /*0524*/ 	.word	0xffffffff


	//   ....[149]....
        /*0528*/ 	.word	0xffffffff


	//   ....[150]....
        /*052c*/ 	.word	0xffffffff


	//   ....[151]....
        /*0530*/ 	.word	0xffffffff


	//   ....[152]....
        /*0534*/ 	.word	0xffffffff


	//   ....[153]....
        /*0538*/ 	.word	0xffffffff


	//   ....[154]....
        /*053c*/ 	.word	0xffffffff


	//   ....[155]....
        /*0540*/ 	.word	0xffffffff


	//   ....[156]....
        /*0544*/ 	.word	0xffffffff


	//   ....[157]....
        /*0548*/ 	.word	0xffffffff


	//   ....[158]....
        /*054c*/ 	.word	0xffffffff


	//   ....[159]....
        /*0550*/ 	.word	0xffffffff


	//   ....[160]....
        /*0554*/ 	.word	0xffffffff


	//   ....[161]....
        /*0558*/ 	.word	0xffffffff


	//   ....[162]....
        /*055c*/ 	.word	0xffffffff


	//   ....[163]....
        /*0560*/ 	.word	0xffffffff


	//   ....[164]....
        /*0564*/ 	.word	0xffffffff


	//   ....[165]....
        /*0568*/ 	.word	0xffffffff


	//   ....[166]....
        /*056c*/ 	.word	0xffffffff


	//   ....[167]....
        /*0570*/ 	.word	0xffffffff


	//   ....[168]....
        /*0574*/ 	.word	0xffffffff


	//   ....[169]....
        /*0578*/ 	.word	0xffffffff


	//   ....[170]....
        /*057c*/ 	.word	0xffffffff


	//   ....[171]....
        /*0580*/ 	.word	0xffffffff


	//   ....[172]....
        /*0584*/ 	.word	0xffffffff


	//   ....[173]....
        /*0588*/ 	.word	0xffffffff


	//   ....[174]....
        /*058c*/ 	.word	0xffffffff


	//   ....[175]....
        /*0590*/ 	.word	0xffffffff


	//   ....[176]....
        /*0594*/ 	.word	0xffffffff


	//   ....[177]....
        /*0598*/ 	.word	0xffffffff


	//   ....[178]....
        /*059c*/ 	.word	0xffffffff


	//   ....[179]....
        /*05a0*/ 	.word	0xffffffff


	//   ....[180]....
        /*05a4*/ 	.word	0xffffffff


	//   ....[181]....
        /*05a8*/ 	.word	0xffffffff


	//   ....[182]....
        /*05ac*/ 	.word	0xffffffff


	//   ....[183]....
        /*05b0*/ 	.word	0xffffffff


	//   ....[184]....
        /*05b4*/ 	.word	0xffffffff


	//   ....[185]....
        /*05b8*/ 	.word	0xffffffff


	//   ....[186]....
        /*05bc*/ 	.word	0xffffffff


	//   ....[187]....
        /*05c0*/ 	.word	0xffffffff


	//   ....[188]....
        /*05c4*/ 	.word	0xffffffff


	//   ....[189]....
        /*05c8*/ 	.word	0xffffffff


	//   ....[190]....
        /*05cc*/ 	.word	0xffffffff


	//   ....[191]....
        /*05d0*/ 	.word	0xffffffff


	//   ....[192]....
        /*05d4*/ 	.word	0xffffffff


	//   ....[193]....
        /*05d8*/ 	.word	0xffffffff


	//   ....[194]....
        /*05dc*/ 	.word	0xffffffff


	//   ....[195]....
        /*05e0*/ 	.word	0xffffffff


	//   ....[196]....
        /*05e4*/ 	.word	0xffffffff


	//   ....[197]....
        /*05e8*/ 	.word	0xffffffff


	//   ....[198]....
        /*05ec*/ 	.word	0xffffffff


	//   ....[199]....
        /*05f0*/ 	.word	0xffffffff


	//   ....[200]....
        /*05f4*/ 	.word	0xffffffff


	//   ....[201]....
        /*05f8*/ 	.word	0xffffffff


	//   ....[202]....
        /*05fc*/ 	.word	0xffffffff


	//   ....[203]....
        /*0600*/ 	.word	0xffffffff


	//   ....[204]....
        /*0604*/ 	.word	0xffffffff


	//   ....[205]....
        /*0608*/ 	.word	0xffffffff


	//   ....[206]....
        /*060c*/ 	.word	0xffffffff


	//   ....[207]....
        /*0610*/ 	.word	0xffffffff


	//   ....[208]....
        /*0614*/ 	.word	0xffffffff


	//   ....[209]....
        /*0618*/ 	.word	0xffffffff


	//   ....[210]....
        /*061c*/ 	.word	0xffffffff


	//   ....[211]....
        /*0620*/ 	.word	0xffffffff


	//   ....[212]....
        /*0624*/ 	.word	0xffffffff


	//   ....[213]....
        /*0628*/ 	.word	0xffffffff


	//   ....[214]....
        /*062c*/ 	.word	0xffffffff


	//   ....[215]....
        /*0630*/ 	.word	0xffffffff


	//   ....[216]....
        /*0634*/ 	.word	0xffffffff


	//   ....[217]....
        /*0638*/ 	.word	0xffffffff


	//   ....[218]....
        /*063c*/ 	.word	0xffffffff


	//   ....[219]....
        /*0640*/ 	.word	0xffffffff


	//   ....[220]....
        /*0644*/ 	.word	0xffffffff


	//   ....[221]....
        /*0648*/ 	.word	0xffffffff


	//   ....[222]....
        /*064c*/ 	.word	0xffffffff


	//   ....[223]....
        /*0650*/ 	.word	0xffffffff


	//   ....[224]....
        /*0654*/ 	.word	0xffffffff


	//   ....[225]....
        /*0658*/ 	.word	0xffffffff


	//   ....[226]....
        /*065c*/ 	.word	0xffffffff


	//   ....[227]....
        /*0660*/ 	.word	0xffffffff


	//   ....[228]....
        /*0664*/ 	.word	0xffffffff


	//   ....[229]....
        /*0668*/ 	.word	0xffffffff


	//   ....[230]....
        /*066c*/ 	.word	0xffffffff


	//   ....[231]....
        /*0670*/ 	.word	0xffffffff


	//   ....[232]....
        /*0674*/ 	.word	0xffffffff


	//   ....[233]....
        /*0678*/ 	.word	0xffffffff


	//   ....[234]....
        /*067c*/ 	.word	0xffffffff


	//   ....[235]....
        /*0680*/ 	.word	0xffffffff


	//   ....[236]....
        /*0684*/ 	.word	0xffffffff


	//   ....[237]....
        /*0688*/ 	.word	0xffffffff


	//   ....[238]....
        /*068c*/ 	.word	0xffffffff


	//   ....[239]....
        /*0690*/ 	.word	0xffffffff


	//   ....[240]....
        /*0694*/ 	.word	0xffffffff


	//   ....[241]....
        /*0698*/ 	.word	0xffffffff


	//   ....[242]....
        /*069c*/ 	.word	0xffffffff


	//   ....[243]....
        /*06a0*/ 	.word	0xffffffff


	//   ....[244]....
        /*06a4*/ 	.word	0xffffffff


	//   ....[245]....
        /*06a8*/ 	.word	0xffffffff


	//   ....[246]....
        /*06ac*/ 	.word	0xffffffff


	//   ....[247]....
        /*06b0*/ 	.word	0xffffffff


	//   ....[248]....
        /*06b4*/ 	.word	0xffffffff


	//   ....[249]....
        /*06b8*/ 	.word	0xffffffff


	//   ....[250]....
        /*06bc*/ 	.word	0xffffffff


	//   ....[251]....
        /*06c0*/ 	.word	0xffffffff


	//   ....[252]....
        /*06c4*/ 	.word	0xffffffff


	//   ....[253]....
        /*06c8*/ 	.word	0xffffffff


	//   ....[254]....
        /*06cc*/ 	.word	0xffffffff


	//   ....[255]....
        /*06d0*/ 	.word	0xffffffff


	//   ....[0]....
        /*06d4*/ 	.word	0xffffffff


	//   ....[1]....
        /*06d8*/ 	.word	0x0500000f


	//   ....[2]....
        /*06dc*/ 	.word	0x0500000f


	//   ....[3]....
        /*06e0*/ 	.word	0x0500000f


	//   ....[4]....
        /*06e4*/ 	.word	0x0500000f


	//   ....[5]....
        /*06e8*/ 	.word	0x0500000f


	//   ....[6]....
        /*06ec*/ 	.word	0x0500000f


	//   ....[7]....
        /*06f0*/ 	.word	0x0500000f


	//   ....[8]....
        /*06f4*/ 	.word	0x0500000f


	//   ....[9]....
        /*06f8*/ 	.word	0x0500000f


	//   ....[10]....
        /*06fc*/ 	.word	0x0500000f


	//   ....[11]....
        /*0700*/ 	.word	0x0500000f


	//   ....[12]....
        /*0704*/ 	.word	0x0500000f


	//   ....[13]....
        /*0708*/ 	.word	0x0500000f


	//   ....[14]....
        /*070c*/ 	.word	0x0500000f


	//   ....[15]....
        /*0710*/ 	.word	0x0500000f


	//   ....[16]....
        /*0714*/ 	.word	0x0500000f


	//   ....[17]....
        /*0718*/ 	.word	0x0500000f


	//   ....[18]....
        /*071c*/ 	.word	0x0500000f


	//   ....[19]....
        /*0720*/ 	.word	0x0500000f


	//   ....[20]....
        /*0724*/ 	.word	0x0500000f


	//   ....[21]....
        /*0728*/ 	.word	0x0500000f


	//   ....[22]....
        /*072c*/ 	.word	0x0500000f


	//   ....[23]....
        /*0730*/ 	.word	0x0500000f


	//   ....[24]....
        /*0734*/ 	.word	0x0500000f


	//   ....[25]....
        /*0738*/ 	.word	0x0500000f


	//   ....[26]....
        /*073c*/ 	.word	0x0500000f


	//   ....[27]....
        /*0740*/ 	.word	0x0500000f


	//   ....[28]....
        /*0744*/ 	.word	0x0500000f


	//   ....[29]....
        /*0748*/ 	.word	0x0500000f


	//   ....[30]....
        /*074c*/ 	.word	0x0500000f


	//   ....[31]....
        /*0750*/ 	.word	0x0500000f


	//   ....[32]....
        /*0754*/ 	.word	0x0500000f


	//   ....[33]....
        /*0758*/ 	.word	0x0500000f


	//   ....[34]....
        /*075c*/ 	.word	0x0500000f


	//   ....[35]....
        /*0760*/ 	.word	0x0500000f


	//   ....[36]....
        /*0764*/ 	.word	0x0500000f


	//   ....[37]....
        /*0768*/ 	.word	0x0500000f


	//   ....[38]....
        /*076c*/ 	.word	0x0500000f


	//   ....[39]....
        /*0770*/ 	.word	0x0500000f


	//   ....[40]....
        /*0774*/ 	.word	0x0500000f


	//   ....[41]....
        /*0778*/ 	.word	0x0500000f


	//   ....[42]....
        /*077c*/ 	.word	0x0500000f


	//   ....[43]....
        /*0780*/ 	.word	0x0500000f


	//   ....[44]....
        /*0784*/ 	.word	0x0500000f


	//   ....[45]....
        /*0788*/ 	.word	0x0500000f


	//   ....[46]....
        /*078c*/ 	.word	0x0500000f


	//   ....[47]....
        /*0790*/ 	.word	0x0500000f


	//   ....[48]....
        /*0794*/ 	.word	0x0500000f


	//   ....[49]....
        /*0798*/ 	.word	0x0500000f


	//   ....[50]....
        /*079c*/ 	.word	0x0500000f


	//   ....[51]....
        /*07a0*/ 	.word	0x0500000f


	//   ....[52]....
        /*07a4*/ 	.word	0x0500000f


	//   ....[53]....
        /*07a8*/ 	.word	0x0500000f


	//   ....[54]....
        /*07ac*/ 	.word	0x0500000f


	//   ....[55]....
        /*07b0*/ 	.word	0x0500000f


	//   ....[56]....
        /*07b4*/ 	.word	0x0500000f


	//   ....[57]....
        /*07b8*/ 	.word	0x0500000f


	//   ....[58]....
        /*07bc*/ 	.word	0x0500000f


	//   ....[59]....
        /*07c0*/ 	.word	0x0500000f


	//   ....[60]....
        /*07c4*/ 	.word	0x0500000f


	//   ....[61]....
        /*07c8*/ 	.word	0x0500000f


	//   ....[62]....
        /*07cc*/ 	.word	0x0500000f


	//   ....[63]....
        /*07d0*/ 	.word	0x0500000f


	//   ....[64]....
        /*07d4*/ 	.word	0x0500000f


	//   ....[65]....
        /*07d8*/ 	.word	0x0500000f


	//   ....[66]....
        /*07dc*/ 	.word	0x0500000f


	//   ....[67]....
        /*07e0*/ 	.word	0x0500000f


	//   ....[68]....
        /*07e4*/ 	.word	0x0500000f


	//   ....[69]....
        /*07e8*/ 	.word	0x0500000f


	//   ....[70]....
        /*07ec*/ 	.word	0x0500000f


	//   ....[71]....
        /*07f0*/ 	.word	0x0500000f


	//   ....[72]....
        /*07f4*/ 	.word	0x0500000f


	//   ....[73]....
        /*07f8*/ 	.word	0x0500000f


	//   ....[74]....
        /*07fc*/ 	.word	0x0500000f


	//   ....[75]....
        /*0800*/ 	.word	0x0500000f


	//   ....[76]....
        /*0804*/ 	.word	0x0500000f


	//   ....[77]....
        /*0808*/ 	.word	0x0500000f


	//   ....[78]....
        /*080c*/ 	.word	0x0500000f


	//   ....[79]....
        /*0810*/ 	.word	0x0500000f


	//   ....[80]....
        /*0814*/ 	.word	0x0500000f


	//   ....[81]....
        /*0818*/ 	.word	0x0500000f


	//   ....[82]....
        /*081c*/ 	.word	0x0500000f


	//   ....[83]....
        /*0820*/ 	.word	0x0500000f


	//   ....[84]....
        /*0824*/ 	.word	0x0500000f


	//   ....[85]....
        /*0828*/ 	.word	0x0500000f


	//   ....[86]....
        /*082c*/ 	.word	0x0500000f


	//   ....[87]....
        /*0830*/ 	.word	0x0500000f


	//   ....[88]....
        /*0834*/ 	.word	0x0500000f


	//   ....[89]....
        /*0838*/ 	.word	0x0500000f


	//   ....[90]....
        /*083c*/ 	.word	0x0500000f


	//   ....[91]....
        /*0840*/ 	.word	0x0500000f


	//   ....[92]....
        /*0844*/ 	.word	0x0500000f


	//   ....[93]....
        /*0848*/ 	.word	0x0500000f


	//   ....[94]....
        /*084c*/ 	.word	0x0500000f


	//   ....[95]....
        /*0850*/ 	.word	0x0500000f


	//   ....[96]....
        /*0854*/ 	.word	0x0500000f


	//   ....[97]....
        /*0858*/ 	.word	0x0500000f


	//   ....[98]....
        /*085c*/ 	.word	0x0500000f


	//   ....[99]....
        /*0860*/ 	.word	0x0500000f


	//   ....[100]....
        /*0864*/ 	.word	0x0500000f


	//   ....[101]....
        /*0868*/ 	.word	0x0500000f


	//   ....[102]....
        /*086c*/ 	.word	0x0500000f


	//   ....[103]....
        /*0870*/ 	.word	0x0500000f


	//   ....[104]....
        /*0874*/ 	.word	0x0500000f


	//   ....[105]....
        /*0878*/ 	.word	0x0500000f


	//   ....[106]....
        /*087c*/ 	.word	0x0500000f


	//   ....[107]....
        /*0880*/ 	.word	0x0500000f


	//   ....[108]....
        /*0884*/ 	.word	0x0500000f


	//   ....[109]....
        /*0888*/ 	.word	0x0500000f


	//   ....[110]....
        /*088c*/ 	.word	0x0500000f


	//   ....[111]....
        /*0890*/ 	.word	0x0500000f


	//   ....[112]....
        /*0894*/ 	.word	0x0500000f


	//   ....[113]....
        /*0898*/ 	.word	0x0500000f


	//   ....[114]....
        /*089c*/ 	.word	0x0500000f


	//   ....[115]....
        /*08a0*/ 	.word	0x0500000f


	//   ....[116]....
        /*08a4*/ 	.word	0x0500000f


	//   ....[117]....
        /*08a8*/ 	.word	0x0500000f


	//   ....[118]....
        /*08ac*/ 	.word	0x0500000f


	//   ....[119]....
        /*08b0*/ 	.word	0x0500000f


	//   ....[120]....
        /*08b4*/ 	.word	0x0500000f


	//   ....[121]....
        /*08b8*/ 	.word	0x0500000f


	//   ....[122]....
        /*08bc*/ 	.word	0x0500000f


	//   ....[123]....
        /*08c0*/ 	.word	0x0500000f


	//   ....[124]....
        /*08c4*/ 	.word	0x0500000f


	//   ....[125]....
        /*08c8*/ 	.word	0x0500000f


	//   ....[126]....
        /*08cc*/ 	.word	0x0500000f


	//   ....[127]....
        /*08d0*/ 	.word	0x0500000f


	//   ....[128]....
        /*08d4*/ 	.word	0x0500000f


	//   ....[129]....
        /*08d8*/ 	.word	0x0500000f


	//   ....[130]....
        /*08dc*/ 	.word	0x0500000f


	//   ....[131]....
        /*08e0*/ 	.word	0x0500000f


	//   ....[132]....
        /*08e4*/ 	.word	0x0500000f


	//   ....[133]....
        /*08e8*/ 	.word	0x0500000f


	//   ....[134]....
        /*08ec*/ 	.word	0x0500000f


	//   ....[135]....
        /*08f0*/ 	.word	0x0500000f


	//   ....[136]....
        /*08f4*/ 	.word	0x0500000f


	//   ....[137]....
        /*08f8*/ 	.word	0x0500000f


	//   ....[138]....
        /*08fc*/ 	.word	0x0500000f


	//   ....[139]....
        /*0900*/ 	.word	0x0500000f


	//   ....[140]....
        /*0904*/ 	.word	0x0500000f


	//   ....[141]....
        /*0908*/ 	.word	0x0500000f


	//   ....[142]....
        /*090c*/ 	.word	0x0500000f


	//   ....[143]....
        /*0910*/ 	.word	0x0500000f


	//   ....[144]....
        /*0914*/ 	.word	0x0500000f


	//   ....[145]....
        /*0918*/ 	.word	0x0500000f


	//   ....[146]....
        /*091c*/ 	.word	0x0500000f


	//   ....[147]....
        /*0920*/ 	.word	0x0500000f


	//   ....[148]....
        /*0924*/ 	.word	0x0500000f


	//   ....[149]....
        /*0928*/ 	.word	0x0500000f


	//   ....[150]....
        /*092c*/ 	.word	0x0500000f


	//   ....[151]....
        /*0930*/ 	.word	0x0500000f


	//   ....[152]....
        /*0934*/ 	.word	0x0500000f


	//   ....[153]....
        /*0938*/ 	.word	0x0500000f


	//   ....[154]....
        /*093c*/ 	.word	0x0500000f


	//   ....[155]....
        /*0940*/ 	.word	0x0500000f


	//   ....[156]....
        /*0944*/ 	.word	0x0500000f


	//   ....[157]....
        /*0948*/ 	.word	0x0500000f


	//   ....[158]....
        /*094c*/ 	.word	0x0500000f


	//   ....[159]....
        /*0950*/ 	.word	0x0500000f


	//   ....[160]....
        /*0954*/ 	.word	0x0500000f


	//   ....[161]....
        /*0958*/ 	.word	0x0500000f


	//   ....[162]....
        /*095c*/ 	.word	0x0500000f


	//   ....[163]....
        /*0960*/ 	.word	0x0500000f


	//   ....[164]....
        /*0964*/ 	.word	0x0500000f


	//   ....[165]....
        /*0968*/ 	.word	0x0500000f


	//   ....[166]....
        /*096c*/ 	.word	0x0500000f


	//   ....[167]....
        /*0970*/ 	.word	0x0500000f


	//   ....[168]....
        /*0974*/ 	.word	0x0500000f


	//   ....[169]....
        /*0978*/ 	.word	0x0500000f


	//   ....[170]....
        /*097c*/ 	.word	0x0500000f


	//   ....[171]....
        /*0980*/ 	.word	0x0500000f


	//   ....[172]....
        /*0984*/ 	.word	0x0500000f


	//   ....[173]....
        /*0988*/ 	.word	0x0500000f


	//   ....[174]....
        /*098c*/ 	.word	0x0500000f


	//   ....[175]....
        /*0990*/ 	.word	0x0500000f


	//   ....[176]....
        /*0994*/ 	.word	0x0500000f


	//   ....[177]....
        /*0998*/ 	.word	0x0500000f


	//   ....[178]....
        /*099c*/ 	.word	0x0500000f


	//   ....[179]....
        /*09a0*/ 	.word	0x0500000f


	//   ....[180]....
        /*09a4*/ 	.word	0x0500000f


	//   ....[181]....
        /*09a8*/ 	.word	0x0500000f


	//   ....[182]....
        /*09ac*/ 	.word	0x0500000f


	//   ....[183]....
        /*09b0*/ 	.word	0x0500000f


	//   ....[184]....
        /*09b4*/ 	.word	0x0500000f


	//   ....[185]....
        /*09b8*/ 	.word	0x0500000f


	//   ....[186]....
        /*09bc*/ 	.word	0x0500000f


	//   ....[187]....
        /*09c0*/ 	.word	0x0500000f


	//   ....[188]....
        /*09c4*/ 	.word	0x0500000f


	//   ....[189]....
        /*09c8*/ 	.word	0x0500000f


	//   ....[190]....
        /*09cc*/ 	.word	0x0500000f


	//   ....[191]....
        /*09d0*/ 	.word	0x0500000f


	//----- nvinfo : EIATTR_COOP_GROUP_INSTR_OFFSETS
	.align		4
.L_233:
        /*09d4*/ 	.byte	0x04, 0x28
        /*09d6*/ 	.short	(.L_235 - .L_234)


	//   ....[0]....
.L_234:
        /*09d8*/ 	.word	0x00000060


	//   ....[1]....
        /*09dc*/ 	.word	0x00000130


	//   ....[2]....
        /*09e0*/ 	.word	0x000001e0


	//   ....[3]....
        /*09e4*/ 	.word	0x000003a0


	//   ....[4]....
        /*09e8*/ 	.word	0x00000500


	//   ....[5]....
        /*09ec*/ 	.word	0x00000620


	//   ....[6]....
        /*09f0*/ 	.word	0x00000780


	//   ....[7]....
        /*09f4*/ 	.word	0x00002db0


	//   ....[8]....
        /*09f8*/ 	.word	0x00002dc0


	//   ....[9]....
        /*09fc*/ 	.word	0x00003c70


	//   ....[10]....
        /*0a00*/ 	.word	0x00003c80


	//   ....[11]....
        /*0a04*/ 	.word	0x00004b40


	//   ....[12]....
        /*0a08*/ 	.word	0x00004b50


	//   ....[13]....
        /*0a0c*/ 	.word	0x00005ec0


	//   ....[14]....
        /*0a10*/ 	.word	0x00005ed0


	//   ....[15]....
        /*0a14*/ 	.word	0x00006da0


	//   ....[16]....
        /*0a18*/ 	.word	0x00006db0


	//   ....[17]....
        /*0a1c*/ 	.word	0x00007d00


	//   ....[18]....
        /*0a20*/ 	.word	0x00007d10


	//   ....[19]....
        /*0a24*/ 	.word	0x00008e50


	//   ....[20]....
        /*0a28*/ 	.word	0x00008e60


	//   ....[21]....
        /*0a2c*/ 	.word	0x00008f70


	//   ....[22]....
        /*0a30*/ 	.word	0x00008f80


	//   ....[23]....
        /*0a34*/ 	.word	0x000090a0


	//   ....[24]....
        /*0a38*/ 	.word	0x000090b0


	//   ....[25]....
        /*0a3c*/ 	.word	0x00009420


	//   ....[26]....
        /*0a40*/ 	.word	0x00009440


	//   ....[27]....
        /*0a44*/ 	.word	0x00009530


	//   ....[28]....
        /*0a48*/ 	.word	0x00009550


	//   ....[29]....
        /*0a4c*/ 	.word	0x00009640


	//   ....[30]....
        /*0a50*/ 	.word	0x00009660


	//   ....[31]....
        /*0a54*/ 	.word	0x00009fd0


	//   ....[32]....
        /*0a58*/ 	.word	0x0000a940


	//   ....[33]....
        /*0a5c*/ 	.word	0x0000a950


	//   ....[34]....
        /*0a60*/ 	.word	0x0000a960


	//   ....[35]....
        /*0a64*/ 	.word	0x0000a970


	//   ....[36]....
        /*0a68*/ 	.word	0x0000ab80


	//   ....[37]....
        /*0a6c*/ 	.word	0x0000ab90


	//   ....[38]....
        /*0a70*/ 	.word	0x0000aba0


	//   ....[39]....
        /*0a74*/ 	.word	0x0000abb0


	//   ....[40]....
        /*0a78*/ 	.word	0x0000cfe0


	//   ....[41]....
        /*0a7c*/ 	.word	0x0000d000


	//   ....[42]....
        /*0a80*/ 	.word	0x0000d010


	//   ....[43]....
        /*0a84*/ 	.word	0x0000d020


	//   ....[44]....
        /*0a88*/ 	.word	0x0000d110


	//   ....[45]....
        /*0a8c*/ 	.word	0x0000d130


	//   ....[46]....
        /*0a90*/ 	.word	0x0000d140


	//   ....[47]....
        /*0a94*/ 	.word	0x0000d150


	//   ....[48]....
        /*0a98*/ 	.word	0x00010510


	//   ....[49]....
        /*0a9c*/ 	.word	0x00010de0


	//   ....[50]....
        /*0aa0*/ 	.word	0x00012360


	//   ....[51]....
        /*0aa4*/ 	.word	0x00012460


	//   ....[52]....
        /*0aa8*/ 	.word	0x00012ea0


	//   ....[53]....
        /*0aac*/ 	.word	0x00012f30


	//   ....[54]....
        /*0ab0*/ 	.word	0x000156d0


	//   ....[55]....
        /*0ab4*/ 	.word	0x00015eb0


	//   ....[56]....
        /*0ab8*/ 	.word	0x00017b40


	//   ....[57]....
        /*0abc*/ 	.word	0x00017b60


	//   ....[58]....
        /*0ac0*/ 	.word	0x00018110


	//   ....[59]....
        /*0ac4*/ 	.word	0x000181a0


	//   ....[60]....
        /*0ac8*/ 	.word	0x0001b840


	//   ....[61]....
        /*0acc*/ 	.word	0x0001b870


	//   ....[62]....
        /*0ad0*/ 	.word	0x0001b890


	//   ....[63]....
        /*0ad4*/ 	.word	0x0001b8c0


	//   ....[64]....
        /*0ad8*/ 	.word	0x0001e6b0


	//   ....[65]....
        /*0adc*/ 	.word	0x0001ee90


	//   ....[66]....
        /*0ae0*/ 	.word	0x000204f0


	//   ....[67]....
        /*0ae4*/ 	.word	0x00020600


	//   ....[68]....
        /*0ae8*/ 	.word	0x00021170


	//   ....[69]....
        /*0aec*/ 	.word	0x000211d0


	//   ....[70]....
        /*0af0*/ 	.word	0x000228f0


	//   ....[71]....
        /*0af4*/ 	.word	0x00022950


	//   ....[72]....
        /*0af8*/ 	.word	0x00022970


	//   ....[73]....
        /*0afc*/ 	.word	0x00022990


	//   ....[74]....
        /*0b00*/ 	.word	0x000236e0


	//   ....[75]....
        /*0b04*/ 	.word	0x00023710


	//   ....[76]....
        /*0b08*/ 	.word	0x00023740


	//   ....[77]....
        /*0b0c*/ 	.word	0x00023770


	//   ....[78]....
        /*0b10*/ 	.word	0x000237a0


	//   ....[79]....
        /*0b14*/ 	.word	0x000237d0


	//   ....[80]....
        /*0b18*/ 	.word	0x00023800


	//   ....[81]....
        /*0b1c*/ 	.word	0x00023830


	//   ....[82]....
        /*0b20*/ 	.word	0x00023860


	//   ....[83]....
        /*0b24*/ 	.word	0x00023890


	//   ....[84]....
        /*0b28*/ 	.word	0x000238c0


	//   ....[85]....
        /*0b2c*/ 	.word	0x000238f0


	//   ....[86]....
        /*0b30*/ 	.word	0x00023920


	//   ....[87]....
        /*0b34*/ 	.word	0x00023950


	//   ....[88]....
        /*0b38*/ 	.word	0x00023980


	//   ....[89]....
        /*0b3c*/ 	.word	0x000239b0


	//   ....[90]....
        /*0b40*/ 	.word	0x000239e0


	//   ....[91]....
        /*0b44*/ 	.word	0x00023a10


	//   ....[92]....
        /*0b48*/ 	.word	0x00023a40


	//   ....[93]....
        /*0b4c*/ 	.word	0x00023a70


	//   ....[94]....
        /*0b50*/ 	.word	0x00023aa0


	//   ....[95]....
        /*0b54*/ 	.word	0x00023ad0


	//   ....[96]....
        /*0b58*/ 	.word	0x00023af0


	//   ....[97]....
        /*0b5c*/ 	.word	0x00023b20


	//   ....[98]....
        /*0b60*/ 	.word	0x00023b30


	//   ....[99]....
        /*0b64*/ 	.word	0x00023b40


	//   ....[100]....
        /*0b68*/ 	.word	0x00023b60


	//   ....[101]....
        /*0b6c*/ 	.word	0x00023b70


	//   ....[102]....
        /*0b70*/ 	.word	0x00023b80


	//   ....[103]....
        /*0b74*/ 	.word	0x00023b90


	//   ....[104]....
        /*0b78*/ 	.word	0x00023bc0


	//   ....[105]....
        /*0b7c*/ 	.word	0x00023bf0


	//   ....[106]....
        /*0b80*/ 	.word	0x000241d0


	//   ....[107]....
        /*0b84*/ 	.word	0x00024210


	//   ....[108]....
        /*0b88*/ 	.word	0x00024250


	//   ....[109]....
        /*0b8c*/ 	.word	0x00024280


	//   ....[110]....
        /*0b90*/ 	.word	0x00024890


	//   ....[111]....
        /*0b94*/ 	.word	0x000248c0


	//   ....[112]....
        /*0b98*/ 	.word	0x00024980


	//   ....[113]....
        /*0b9c*/ 	.word	0x000249a0


	//   ....[114]....
        /*0ba0*/ 	.word	0x00024a60


	//   ....[115]....
        /*0ba4*/ 	.word	0x00024a80


	//   ....[116]....
        /*0ba8*/ 	.word	0x00024b50


	//   ....[117]....
        /*0bac*/ 	.word	0x00024b70


	//   ....[118]....
        /*0bb0*/ 	.word	0x00025350


	//   ....[119]....
        /*0bb4*/ 	.word	0x00025360


	//   ....[120]....
        /*0bb8*/ 	.word	0x000254a0


	//   ....[121]....
        /*0bbc*/ 	.word	0x000254b0


	//   ....[122]....
        /*0bc0*/ 	.word	0x000255e0


	//   ....[123]....
        /*0bc4*/ 	.word	0x000255f0


	//   ....[124]....
        /*0bc8*/ 	.word	0x00025720


	//   ....[125]....
        /*0bcc*/ 	.word	0x00025730


	//   ....[126]....
        /*0bd0*/ 	.word	0x000258b0


	//   ....[127]....
        /*0bd4*/ 	.word	0x00025a60


	//   ....[128]....
        /*0bd8*/ 	.word	0x00025a90


	//   ....[129]....
        /*0bdc*/ 	.word	0x00025ac0


	//   ....[130]....
        /*0be0*/ 	.word	0x00025af0


	//   ....[131]....
        /*0be4*/ 	.word	0x00025b20


	//   ....[132]....
        /*0be8*/ 	.word	0x00025b50


	//   ....[133]....
        /*0bec*/ 	.word	0x00025cc0


	//   ....[134]....
        /*0bf0*/ 	.word	0x00025cf0


	//   ....[135]....
        /*0bf4*/ 	.word	0x00025d20


	//   ....[136]....
        /*0bf8*/ 	.word	0x00025d50


	//   ....[137]....
        /*0bfc*/ 	.word	0x00025d80


	//   ....[138]....
        /*0c00*/ 	.word	0x00025db0


	//   ....[139]....
        /*0c04*/ 	.word	0x00025e40


	//   ....[140]....
        /*0c08*/ 	.word	0x00025ea0


	//   ....[141]....
        /*0c0c*/ 	.word	0x00025f30


	//   ....[142]....
        /*0c10*/ 	.word	0x00027180


	//   ....[143]....
        /*0c14*/ 	.word	0x00029170


	//   ....[144]....
        /*0c18*/ 	.word	0x000291a0


	//   ....[145]....
        /*0c1c*/ 	.word	0x00029220


	//   ....[146]....
        /*0c20*/ 	.word	0x00029240


	//   ....[147]....
        /*0c24*/ 	.word	0x00029280


	//   ....[148]....
        /*0c28*/ 	.word	0x000292a0


	//   ....[149]....
        /*0c2c*/ 	.word	0x000292e0


	//   ....[150]....
        /*0c30*/ 	.word	0x00029300


	//   ....[151]....
        /*0c34*/ 	.word	0x00029340


	//   ....[152]....
        /*0c38*/ 	.word	0x00029360


	//   ....[153]....
        /*0c3c*/ 	.word	0x000293a0


	//   ....[154]....
        /*0c40*/ 	.word	0x000293c0


	//   ....[155]....
        /*0c44*/ 	.word	0x00029400


	//   ....[156]....
        /*0c48*/ 	.word	0x00029410


	//   ....[157]....
        /*0c4c*/ 	.word	0x00029430


	//   ....[158]....
        /*0c50*/ 	.word	0x00029440


	//   ....[159]....
        /*0c54*/ 	.word	0x000294c0


	//   ....[160]....
        /*0c58*/ 	.word	0x000294e0


	//   ....[161]....
        /*0c5c*/ 	.word	0x00029520


	//   ....[162]....
        /*0c60*/ 	.word	0x00029530


	//   ....[163]....
        /*0c64*/ 	.word	0x00029a10


	//   ....[164]....
        /*0c68*/ 	.word	0x00029a40


	//   ....[165]....
        /*0c6c*/ 	.word	0x00029b50


	//   ....[166]....
        /*0c70*/ 	.word	0x00029b60


	//   ....[167]....
        /*0c74*/ 	.word	0x00029be0


	//   ....[168]....
        /*0c78*/ 	.word	0x00029bf0


	//   ....[169]....
        /*0c7c*/ 	.word	0x00029c70


	//   ....[170]....
        /*0c80*/ 	.word	0x00029c80


	//   ....[171]....
        /*0c84*/ 	.word	0x00029d00


	//   ....[172]....
        /*0c88*/ 	.word	0x00029d10


	//   ....[173]....
        /*0c8c*/ 	.word	0x00029d80


	//   ....[174]....
        /*0c90*/ 	.word	0x00029d90


	//   ....[175]....
        /*0c94*/ 	.word	0x00029e00


	//   ....[176]....
        /*0c98*/ 	.word	0x00029e10


	//   ....[177]....
        /*0c9c*/ 	.word	0x00029e20


	//   ....[178]....
        /*0ca0*/ 	.word	0x00029e90


	//   ....[179]....
        /*0ca4*/ 	.word	0x00029ea0


	//   ....[180]....
        /*0ca8*/ 	.word	0x00029eb0


	//   ....[181]....
        /*0cac*/ 	.word	0x00029ee0


	//   ....[182]....
        /*0cb0*/ 	.word	0x00029f00


	//   ....[183]....
        /*0cb4*/ 	.word	0x0002a610


	//   ....[184]....
        /*0cb8*/ 	.word	0x0002a640


	//   ....[185]....
        /*0cbc*/ 	.word	0x0002a670


	//   ....[186]....
        /*0cc0*/ 	.word	0x0002a6b0


	//   ....[187]....
        /*0cc4*/ 	.word	0x0002a740


	//   ....[188]....
        /*0cc8*/ 	.word	0x0002a760


	//   ....[189]....
        /*0ccc*/ 	.word	0x0002a7e0


	//   ....[190]....
        /*0cd0*/ 	.word	0x0002a800


	//   ....[191]....
        /*0cd4*/ 	.word	0x0002a880


	//   ....[192]....
        /*0cd8*/ 	.word	0x0002a8a0


	//   ....[193]....
        /*0cdc*/ 	.word	0x0002a920


	//   ....[194]....
        /*0ce0*/ 	.word	0x0002a940


	//   ....[195]....
        /*0ce4*/ 	.word	0x0002a9c0


	//   ....[196]....
        /*0ce8*/ 	.word	0x0002a9e0


	//   ....[197]....
        /*0cec*/ 	.word	0x0002a9f0


	//   ....[198]....
        /*0cf0*/ 	.word	0x0002aa00


	//   ....[199]....
        /*0cf4*/ 	.word	0x0002b3a0


	//   ....[200]....
        /*0cf8*/ 	.word	0x0002b3c0


	//   ....[201]....
        /*0cfc*/ 	.word	0x0002b3d0


	//   ....[202]....
        /*0d00*/ 	.word	0x0002b3e0


	//   ....[203]....
        /*0d04*/ 	.word	0x0002b3f0


	//   ....[204]....
        /*0d08*/ 	.word	0x0002b440


	//   ....[205]....
        /*0d0c*/ 	.word	0x0002b460


	//   ....[206]....
        /*0d10*/ 	.word	0x0002b480


	//   ....[207]....
        /*0d14*/ 	.word	0x0002b490


	//   ....[208]....
        /*0d18*/ 	.word	0x0002b4d0


	//   ....[209]....
        /*0d1c*/ 	.word	0x0002b4e0


	//   ....[210]....
        /*0d20*/ 	.word	0x0002b520


	//   ....[211]....
        /*0d24*/ 	.word	0x0002b530


	//   ....[212]....
        /*0d28*/ 	.word	0x0002b570


	//   ....[213]....
        /*0d2c*/ 	.word	0x0002b580


	//   ....[214]....
        /*0d30*/ 	.word	0x0002b5c0


	//   ....[215]....
        /*0d34*/ 	.word	0x0002b5d0


	//   ....[216]....
        /*0d38*/ 	.word	0x0002b5e0


	//   ....[217]....
        /*0d3c*/ 	.word	0x0002b620


	//   ....[218]....
        /*0d40*/ 	.word	0x0002b690


	//   ....[219]....
        /*0d44*/ 	.word	0x0002ba60


	//   ....[220]....
        /*0d48*/ 	.word	0x0002ba70


	//   ....[221]....
        /*0d4c*/ 	.word	0x0002ba80


	//   ....[222]....
        /*0d50*/ 	.word	0x0002ba90


	//   ....[223]....
        /*0d54*/ 	.word	0x0002bae0


	//   ....[224]....
        /*0d58*/ 	.word	0x0002bb00


	//   ....[225]....
        /*0d5c*/ 	.word	0x0002bb20


	//   ....[226]....
        /*0d60*/ 	.word	0x0002bb30


	//   ....[227]....
        /*0d64*/ 	.word	0x0002bb70


	//   ....[228]....
        /*0d68*/ 	.word	0x0002bb80


	//   ....[229]....
        /*0d6c*/ 	.word	0x0002bbc0


	//   ....[230]....
        /*0d70*/ 	.word	0x0002bbd0


	//   ....[231]....
        /*0d74*/ 	.word	0x0002bc10


	//   ....[232]....
        /*0d78*/ 	.word	0x0002bc20


	//   ....[233]....
        /*0d7c*/ 	.word	0x0002bc60


	//   ....[234]....
        /*0d80*/ 	.word	0x0002bc70


	//   ....[235]....
        /*0d84*/ 	.word	0x0002bc80


	//   ....[236]....
        /*0d88*/ 	.word	0x0002bcc0


	//   ....[237]....
        /*0d8c*/ 	.word	0x0002bce0


	//   ....[238]....
        /*0d90*/ 	.word	0x0002bd40


	//   ....[239]....
        /*0d94*/ 	.word	0x0002cf00


	//   ....[240]....
        /*0d98*/ 	.word	0x0002cf30


	//   ....[241]....
        /*0d9c*/ 	.word	0x0002cf70


	//   ....[242]....
        /*0da0*/ 	.word	0x0002cfa0


	//   ....[243]....
        /*0da4*/ 	.word	0x0002cfd0


	//   ....[244]....
        /*0da8*/ 	.word	0x0002d000


	//   ....[245]....
        /*0dac*/ 	.word	0x0002d030


	//   ....[246]....
        /*0db0*/ 	.word	0x0002d060


	//   ....[247]....
        /*0db4*/ 	.word	0x0002d1e0


	//   ....[248]....
        /*0db8*/ 	.word	0x0002d210


	//   ....[249]....
        /*0dbc*/ 	.word	0x0002d240


	//   ....[250]....
        /*0dc0*/ 	.word	0x0002d270


	//   ....[251]....
        /*0dc4*/ 	.word	0x0002d2a0


	//   ....[252]....
        /*0dc8*/ 	.word	0x0002d2d0


	//   ....[253]....
        /*0dcc*/ 	.word	0x0002d390


	//   ....[254]....
        /*0dd0*/ 	.word	0x0002d3b0


	//   ....[255]....
        /*0dd4*/ 	.word	0x0002d420


	//   ....[0]....
        /*0dd8*/ 	.word	0x0002dae0


	//   ....[1]....
        /*0ddc*/ 	.word	0x0002de80


	//   ....[2]....
        /*0de0*/ 	.word	0x0002df10


	//   ....[3]....
        /*0de4*/ 	.word	0x0002dfa0


	//   ....[4]....
        /*0de8*/ 	.word	0x0002e030


	//   ....[5]....
        /*0dec*/ 	.word	0x0002e0c0


	//   ....[6]....
        /*0df0*/ 	.word	0x0002e150


	//   ....[7]....
        /*0df4*/ 	.word	0x0002e230


	//   ....[8]....
        /*0df8*/ 	.word	0x0002e2c0


	//   ....[9]....
        /*0dfc*/ 	.word	0x0002e360


	//   ....[10]....
        /*0e00*/ 	.word	0x0002e3f0


	//   ....[11]....
        /*0e04*/ 	.word	0x0002e480


	//   ....[12]....
        /*0e08*/ 	.word	0x0002e510


	//   ....[13]....
        /*0e0c*/ 	.word	0x0002e5f0


	//   ....[14]....
        /*0e10*/ 	.word	0x0002e680


	//   ....[15]....
        /*0e14*/ 	.word	0x0002e710


	//   ....[16]....
        /*0e18*/ 	.word	0x0002e7a0


	//   ....[17]....
        /*0e1c*/ 	.word	0x0002e830


	//   ....[18]....
        /*0e20*/ 	.word	0x0002e8c0


	//   ....[19]....
        /*0e24*/ 	.word	0x0002e9f0


	//   ....[20]....
        /*0e28*/ 	.word	0x0002eaa0


	//   ....[21]....
        /*0e2c*/ 	.word	0x0002eb30


	//   ....[22]....
        /*0e30*/ 	.word	0x0002eb80


	//   ....[23]....
        /*0e34*/ 	.word	0x0002ebd0


	//   ....[24]....
        /*0e38*/ 	.word	0x0002ec60


	//   ....[25]....
        /*0e3c*/ 	.word	0x0002ecf0


	//   ....[26]....
        /*0e40*/ 	.word	0x0002ed40


	//   ....[27]....
        /*0e44*/ 	.word	0x0002ed90


	//   ....[28]....
        /*0e48*/ 	.word	0x0002ee80


	//   ....[29]....
        /*0e4c*/ 	.word	0x0002ef30


	//   ....[30]....
        /*0e50*/ 	.word	0x0002ef90


	//   ....[31]....
        /*0e54*/ 	.word	0x0002f010


	//   ....[32]....
        /*0e58*/ 	.word	0x0002f100


	//   ....[33]....
        /*0e5c*/ 	.word	0x0002f150


	//   ....[34]....
        /*0e60*/ 	.word	0x0002f1a0


	//   ....[35]....
        /*0e64*/ 	.word	0x0002f1f0


	//   ....[36]....
        /*0e68*/ 	.word	0x0002f600


	//   ....[37]....
        /*0e6c*/ 	.word	0x0002f730


	//   ....[38]....
        /*0e70*/ 	.word	0x0002f860


	//   ....[39]....
        /*0e74*/ 	.word	0x0002f8e0


	//   ....[40]....
        /*0e78*/ 	.word	0x0002f940


	//   ....[41]....
        /*0e7c*/ 	.word	0x0002f9c0


	//   ....[42]....
        /*0e80*/ 	.word	0x0002fa20


	//   ....[43]....
        /*0e84*/ 	.word	0x0002faa0


	//   ....[44]....
        /*0e88*/ 	.word	0x0002fb00


	//   ....[45]....
        /*0e8c*/ 	.word	0x0002fb80


	//   ....[46]....
        /*0e90*/ 	.word	0x0002fbe0


	//   ....[47]....
        /*0e94*/ 	.word	0x0002fc60


	//   ....[48]....
        /*0e98*/ 	.word	0x0002fcc0


	//   ....[49]....
        /*0e9c*/ 	.word	0x0002fd40


	//   ....[50]....
        /*0ea0*/ 	.word	0x0002fda0


	//   ....[51]....
        /*0ea4*/ 	.word	0x0002fe00


	//   ....[52]....
        /*0ea8*/ 	.word	0x0002fe60


	//   ....[53]....
        /*0eac*/ 	.word	0x0002fef0


	//   ....[54]....
        /*0eb0*/ 	.word	0x0002ff50


	//   ....[55]....
        /*0eb4*/ 	.word	0x0002ffd0


	//   ....[56]....
        /*0eb8*/ 	.word	0x00030030


	//   ....[57]....
        /*0ebc*/ 	.word	0x000300a0


	//   ....[58]....
        /*0ec0*/ 	.word	0x00030100


	//   ....[59]....
        /*0ec4*/ 	.word	0x00030180


	//   ....[60]....
        /*0ec8*/ 	.word	0x000301e0


	//   ....[61]....
        /*0ecc*/ 	.word	0x00030260


	//   ....[62]....
        /*0ed0*/ 	.word	0x000302c0


	//   ....[63]....
        /*0ed4*/ 	.word	0x00030340


	//   ....[64]....
        /*0ed8*/ 	.word	0x000303a0


	//   ....[65]....
        /*0edc*/ 	.word	0x00030410


	//   ....[66]....
        /*0ee0*/ 	.word	0x00030470


	//   ....[67]....
        /*0ee4*/ 	.word	0x000304d0


	//   ....[68]....
        /*0ee8*/ 	.word	0x000305c0


	//   ....[69]....
        /*0eec*/ 	.word	0x00030610


	//   ....[70]....
        /*0ef0*/ 	.word	0x000306a0


	//   ....[71]....
        /*0ef4*/ 	.word	0x00030730


	//   ....[72]....
        /*0ef8*/ 	.word	0x000307c0


	//   ....[73]....
        /*0efc*/ 	.word	0x00030850


	//   ....[74]....
        /*0f00*/ 	.word	0x000308e0


	//   ....[75]....
        /*0f04*/ 	.word	0x00030970


	//   ....[76]....
        /*0f08*/ 	.word	0x00030a30


	//   ....[77]....
        /*0f0c*/ 	.word	0x00030d00


	//   ....[78]....
        /*0f10*/ 	.word	0x00030e00


	//   ....[79]....
        /*0f14*/ 	.word	0x00030ee0


	//   ....[80]....
        /*0f18*/ 	.word	0x00030f60


	//   ....[81]....
        /*0f1c*/ 	.word	0x00031010


	//   ....[82]....
        /*0f20*/ 	.word	0x00031090


	//   ....[83]....
        /*0f24*/ 	.word	0x00031130


	//   ....[84]....
        /*0f28*/ 	.word	0x000311b0


	//   ....[85]....
        /*0f2c*/ 	.word	0x00031250


	//   ....[86]....
        /*0f30*/ 	.word	0x000312d0


	//   ....[87]....
        /*0f34*/ 	.word	0x00031370


	//   ....[88]....
        /*0f38*/ 	.word	0x000313f0


	//   ....[89]....
        /*0f3c*/ 	.word	0x00031490


	//   ....[90]....
        /*0f40*/ 	.word	0x00031510


	//   ....[91]....
        /*0f44*/ 	.word	0x000315b0


	//   ....[92]....
        /*0f48*/ 	.word	0x00031630


	//   ....[93]....
        /*0f4c*/ 	.word	0x000316d0


	//   ....[94]....
        /*0f50*/ 	.word	0x00031730


	//   ....[95]....
        /*0f54*/ 	.word	0x000317f0


	//   ....[96]....
        /*0f58*/ 	.word	0x00031880


	//   ....[97]....
        /*0f5c*/ 	.word	0x00031930


	//   ....[98]....
        /*0f60*/ 	.word	0x00031af0


	//   ....[99]....
        /*0f64*/ 	.word	0x00031b80


	//   ....[100]....
        /*0f68*/ 	.word	0x00031c80


	//   ....[101]....
        /*0f6c*/ 	.word	0x00031cd0


	//   ....[102]....
        /*0f70*/ 	.word	0x00031dd0


	//   ....[103]....
        /*0f74*/ 	.word	0x00031e20


	//   ....[104]....
        /*0f78*/ 	.word	0x00031f20


	//   ....[105]....
        /*0f7c*/ 	.word	0x00031f70


	//   ....[106]....
        /*0f80*/ 	.word	0x00031fd0


	//   ....[107]....
        /*0f84*/ 	.word	0x000320c0


	//   ....[108]....
        /*0f88*/ 	.word	0x000321c0


	//   ....[109]....
        /*0f8c*/ 	.word	0x00032210


	//   ....[110]....
        /*0f90*/ 	.word	0x00032270


	//   ....[111]....
        /*0f94*/ 	.word	0x00032350


	//   ....[112]....
        /*0f98*/ 	.word	0x000323b0


	//   ....[113]....
        /*0f9c*/ 	.word	0x00032450


	//   ....[114]....
        /*0fa0*/ 	.word	0x000324f0


	//   ....[115]....
        /*0fa4*/ 	.word	0x000325a0


	//   ....[116]....
        /*0fa8*/ 	.word	0x00032600


	//   ....[117]....
        /*0fac*/ 	.word	0x000326b0


	//   ....[118]....
        /*0fb0*/ 	.word	0x00032760


	//   ....[119]....
        /*0fb4*/ 	.word	0x000327c0


	//   ....[120]....
        /*0fb8*/ 	.word	0x00032820


	//   ....[121]....
        /*0fbc*/ 	.word	0x00032910


	//   ....[122]....
        /*0fc0*/ 	.word	0x00032970


	//   ....[123]....
        /*0fc4*/ 	.word	0x00032a70


	//   ....[124]....
        /*0fc8*/ 	.word	0x00032ad0


	//   ....[125]....
        /*0fcc*/ 	.word	0x00032bd0


	//   ....[126]....
        /*0fd0*/ 	.word	0x00032c30


	//   ....[127]....
        /*0fd4*/ 	.word	0x00032d30


	//   ....[128]....
        /*0fd8*/ 	.word	0x00032d90


	//   ....[129]....
        /*0fdc*/ 	.word	0x00032e90


	//   ....[130]....
        /*0fe0*/ 	.word	0x00032ef0


	//   ....[131]....
        /*0fe4*/ 	.word	0x00032fe0


	//   ....[132]....
        /*0fe8*/ 	.word	0x00033040


	//   ....[133]....
        /*0fec*/ 	.word	0x000330e0


	//   ....[134]....
        /*0ff0*/ 	.word	0x00033260


	//   ....[135]....
        /*0ff4*/ 	.word	0x00033300


	//   ....[136]....
        /*0ff8*/ 	.word	0x00033360


	//   ....[137]....
        /*0ffc*/ 	.word	0x00033410


	//   ....[138]....
        /*1000*/ 	.word	0x000334a0


	//   ....[139]....
        /*1004*/ 	.word	0x00033530


	//   ....[140]....
        /*1008*/ 	.word	0x00033590


	//   ....[141]....
        /*100c*/ 	.word	0x00033640


	//   ....[142]....
        /*1010*/ 	.word	0x000336a0


	//   ....[143]....
        /*1014*/ 	.word	0x00033750


	//   ....[144]....
        /*1018*/ 	.word	0x000337b0


	//   ....[145]....
        /*101c*/ 	.word	0x00033860


	//   ....[146]....
        /*1020*/ 	.word	0x000338c0


	//   ....[147]....
        /*1024*/ 	.word	0x00033970


	//   ....[148]....
        /*1028*/ 	.word	0x000339d0


	//   ....[149]....
        /*102c*/ 	.word	0x00033a80


	//   ....[150]....
        /*1030*/ 	.word	0x00033b10


	//   ....[151]....
        /*1034*/ 	.word	0x00033ba0


	//   ....[152]....
        /*1038*/ 	.word	0x00033c20


	//   ....[153]....
        /*103c*/ 	.word	0x00033cb0


	//   ....[154]....
        /*1040*/ 	.word	0x00033da0


	//   ....[155]....
        /*1044*/ 	.word	0x00033e30


	//   ....[156]....
        /*1048*/ 	.word	0x00033e90


	//   ....[157]....
        /*104c*/ 	.word	0x00033f40


	//   ....[158]....
        /*1050*/ 	.word	0x00033fa0


	//   ....[159]....
        /*1054*/ 	.word	0x00034050


	//   ....[160]....
        /*1058*/ 	.word	0x000340b0


	//   ....[161]....
        /*105c*/ 	.word	0x00034160


	//   ....[162]....
        /*1060*/ 	.word	0x000341c0


	//   ....[163]....
        /*1064*/ 	.word	0x00034270


	//   ....[164]....
        /*1068*/ 	.word	0x000342d0


	//   ....[165]....
        /*106c*/ 	.word	0x00034380


	//   ....[166]....
        /*1070*/ 	.word	0x000343e0


	//   ....[167]....
        /*1074*/ 	.word	0x00034490


	//   ....[168]....
        /*1078*/ 	.word	0x000344f0


	//   ....[169]....
        /*107c*/ 	.word	0x000345a0


	//   ....[170]....
        /*1080*/ 	.word	0x00034600


	//   ....[171]....
        /*1084*/ 	.word	0x000346b0


	//   ....[172]....
        /*1088*/ 	.word	0x00034710


	//   ....[173]....
        /*108c*/ 	.word	0x000347c0


	//   ....[174]....
        /*1090*/ 	.word	0x000349a0


	//   ....[175]....
        /*1094*/ 	.word	0x00034a40


	//   ....[176]....
        /*1098*/ 	.word	0x00034b60


	//   ....[177]....
        /*109c*/ 	.word	0x00034bd0


	//   ....[178]....
        /*10a0*/ 	.word	0x00034c40


	//   ....[179]....
        /*10a4*/ 	.word	0x00034cb0


	//   ....[180]....
        /*10a8*/ 	.word	0x00034d20


	//   ....[181]....
        /*10ac*/ 	.word	0x00034da0


	//   ....[182]....
        /*10b0*/ 	.word	0x00034e30


	//   ....[183]....
        /*10b4*/ 	.word	0x00034ec0


	//   ....[184]....
        /*10b8*/ 	.word	0x00034f30


	//   ....[185]....
        /*10bc*/ 	.word	0x00034fa0


	//   ....[186]....
        /*10c0*/ 	.word	0x00035010


	//   ....[187]....
        /*10c4*/ 	.word	0x00035090


	//   ....[188]....
        /*10c8*/ 	.word	0x00035100


	//   ....[189]....
        /*10cc*/ 	.word	0x000351a0


	//   ....[190]....
        /*10d0*/ 	.word	0x00035230


	//   ....[191]....
        /*10d4*/ 	.word	0x00035360


	//----- nvinfo : EIATTR_REG_RECONFIG
	.align		4
.L_235:
        /*10d8*/ 	.byte	0x01, 0x54
	.zero		2


	//----- nvinfo : EIATTR_SYSCALL_OFFSETS
	.align		4
        /*10dc*/ 	.byte	0x04, 0x46
        /*10de*/ 	.short	(.L_237 - .L_236)


	//   ....[0]....
.L_236:
        /*10e0*/ 	.word	0x00001b90


	//   ....[1]....
        /*10e4*/ 	.word	0x00001ce0


	//   ....[2]....
        /*10e8*/ 	.word	0x0000a170


	//   ....[3]....
        /*10ec*/ 	.word	0x0000a710


	//   ....[4]....
        /*10f0*/ 	.word	0x00028470


	//   ....[5]....
        /*10f4*/ 	.word	0x000285e0


	//   ....[6]....
        /*10f8*/ 	.word	0x00028730


	//   ....[7]....
        /*10fc*/ 	.word	0x00028870


	//   ....[8]....
        /*1100*/ 	.word	0x0002a2c0


	//----- nvinfo : EIATTR_MBARRIER_INSTR_OFFSETS
	.align		4
.L_237:
        /*1104*/ 	.byte	0x04, 0x39
        /*1106*/ 	.short	(.L_239 - .L_238)


	//   ....[0]....
.L_238:
        /*1108*/ 	.word	0x00000250
        /*110c*/ 	.word	0x000000ff
        /*1110*/ 	.word	0x00022800
        /*1114*/ 	.short	0x0100
        /*1116*/ 	.byte	0x08
	.zero		1


	//   ....[1]....
        /*1118*/ 	.word	0x00000260
        /*111c*/ 	.word	0x000000ff
        /*1120*/ 	.word	0x00022820
        /*1124*/ 	.short	0x0100
        /*1126*/ 	.byte	0x08
	.zero		1


	//   ....[2]....
        /*1128*/ 	.word	0x00000350
        /*112c*/ 	.word	0x000000ff
        /*1130*/ 	.word	0x00022830
        /*1134*/ 	.short	0x0100
        /*1136*/ 	.byte	0x08
	.zero		1


	//   ....[3]....
        /*1138*/ 	.word	0x00000360
        /*113c*/ 	.word	0x000000ff
        /*1140*/ 	.word	0x00022840
        /*1144*/ 	.short	0x0100
        /*1146*/ 	.byte	0x08
	.zero		1


	//   ....[4]....
        /*1148*/ 	.word	0x00000370
        /*114c*/ 	.word	0x000000ff
        /*1150*/ 	.word	0x00022838
        /*1154*/ 	.short	0x0100
        /*1156*/ 	.byte	0x08
	.zero		1


	//   ....[5]....
        /*1158*/ 	.word	0x00000380
        /*115c*/ 	.word	0x000000ff
        /*1160*/ 	.word	0x00022848
        /*1164*/ 	.short	0x0100
        /*1166*/ 	.byte	0x08
	.zero		1


	//   ....[6]....
        /*1168*/ 	.word	0x000004b0
        /*116c*/ 	.word	0x000000ff
        /*1170*/ 	.word	0x00022850
        /*1174*/ 	.short	0x0100
        /*1176*/ 	.byte	0x08
	.zero		1


	//   ....[7]....
        /*1178*/ 	.word	0x000004c0
        /*117c*/ 	.word	0x000000ff
        /*1180*/ 	.word	0x00022860
        /*1184*/ 	.short	0x0100
        /*1186*/ 	.byte	0x08
	.zero		1


	//   ....[8]....
        /*1188*/ 	.word	0x000004d0
        /*118c*/ 	.word	0x000000ff
        /*1190*/ 	.word	0x00022858
        /*1194*/ 	.short	0x0100
        /*1196*/ 	.byte	0x08
	.zero		1


	//   ....[9]....
        /*1198*/ 	.word	0x000004e0
        /*119c*/ 	.word	0x000000ff
        /*11a0*/ 	.word	0x00022868
        /*11a4*/ 	.short	0x0100
        /*11a6*/ 	.byte	0x08
	.zero		1


	//   ....[10]....
        /*11a8*/ 	.word	0x000005d0
        /*11ac*/ 	.word	0x000000ff
        /*11b0*/ 	.word	0x00022870
        /*11b4*/ 	.short	0x0100
        /*11b6*/ 	.byte	0x06
	.zero		1


	//   ....[11]....
        /*11b8*/ 	.word	0x000005e0
        /*11bc*/ 	.word	0x000000ff
        /*11c0*/ 	.word	0x00022880
        /*11c4*/ 	.short	0x0100
        /*11c6*/ 	.byte	0x06
	.zero		1


	//   ....[12]....
        /*11c8*/ 	.word	0x000005f0
        /*11cc*/ 	.word	0x000000ff
        /*11d0*/ 	.word	0x00022878
        /*11d4*/ 	.short	0x0100
        /*11d6*/ 	.byte	0x06
	.zero		1


	//   ....[13]....
        /*11d8*/ 	.word	0x00000600
        /*11dc*/ 	.word	0x000000ff
        /*11e0*/ 	.word	0x00022888
        /*11e4*/ 	.short	0x0100
        /*11e6*/ 	.byte	0x06
	.zero		1


	//   ....[14]....
        /*11e8*/ 	.word	0x00000730
        /*11ec*/ 	.word	0x000000ff
        /*11f0*/ 	.word	0x00022890
        /*11f4*/ 	.short	0x0100
        /*11f6*/ 	.byte	0x08
	.zero		1


	//   ....[15]....
        /*11f8*/ 	.word	0x00000740
        /*11fc*/ 	.word	0x000000ff
        /*1200*/ 	.word	0x000228a0
        /*1204*/ 	.short	0x0100
        /*1206*/ 	.byte	0x08
	.zero		1


	//   ....[16]....
        /*1208*/ 	.word	0x00000750
        /*120c*/ 	.word	0x000000ff
        /*1210*/ 	.word	0x00022898
        /*1214*/ 	.short	0x0100
        /*1216*/ 	.byte	0x08
	.zero		1


	//   ....[17]....
        /*1218*/ 	.word	0x00000760
        /*121c*/ 	.word	0x000000ff
        /*1220*/ 	.word	0x000228a8
        /*1224*/ 	.short	0x0100
        /*1226*/ 	.byte	0x08
	.zero		1


	//   ....[18]....
        /*1228*/ 	.word	0x000008a0
        /*122c*/ 	.word	0x000000ff
        /*1230*/ 	.word	0x000228b0
        /*1234*/ 	.short	0x0100
        /*1236*/ 	.byte	0x08
	.zero		1


	//   ....[19]....
        /*1238*/ 	.word	0x000008b0
        /*123c*/ 	.word	0x000000ff
        /*1240*/ 	.word	0x000228c0
        /*1244*/ 	.short	0x0100
        /*1246*/ 	.byte	0x08
	.zero		1


	//   ....[20]....
        /*1248*/ 	.word	0x000008c0
        /*124c*/ 	.word	0x000000ff
        /*1250*/ 	.word	0x000228b8
        /*1254*/ 	.short	0x0100
        /*1256*/ 	.byte	0x08
	.zero		1


	//   ....[21]....
        /*1258*/ 	.word	0x000008d0
        /*125c*/ 	.word	0x000000ff
        /*1260*/ 	.word	0x000228c8
        /*1264*/ 	.short	0x0100
        /*1266*/ 	.byte	0x08
	.zero		1


	//   ....[22]....
        /*1268*/ 	.word	0x00002d60
        /*126c*/ 	.word	0x00000057
        /*1270*/ 	.word	0x00022890
        /*1274*/ 	.short	0x010a
        /*1276*/ 	.byte	0x3f
	.zero		1


	//   ....[23]....
        /*1278*/ 	.word	0x00005e60
        /*127c*/ 	.word	0x00000057
        /*1280*/ 	.word	0x00022890
        /*1284*/ 	.short	0x010a
        /*1286*/ 	.byte	0x3f
	.zero		1


	//   ....[24]....
        /*1288*/ 	.word	0x00008ca0
        /*128c*/ 	.word	0x00000057
        /*1290*/ 	.word	0x00022890
        /*1294*/ 	.short	0x010a
        /*1296*/ 	.byte	0x3f
	.zero		1


	//   ....[25]....
        /*1298*/ 	.word	0x00009270
        /*129c*/ 	.word	0x00000004
        /*12a0*/ 	.word	0x00000000
        /*12a4*/ 	.short	0x0101
        /*12a6*/ 	.byte	0x3f
	.zero		1


	//   ....[26]....
        /*12a8*/ 	.word	0x000092b0
        /*12ac*/ 	.word	0x00000057
        /*12b0*/ 	.word	0x000228b0
        /*12b4*/ 	.short	0x010a
        /*12b6*/ 	.byte	0x3f
	.zero		1


	//   ....[27]....
        /*12b8*/ 	.word	0x000097f0
        /*12bc*/ 	.word	0x00000057
        /*12c0*/ 	.word	0x00000000
        /*12c4*/ 	.short	0x0101
        /*12c6*/ 	.byte	0x3f
	.zero		1


	//   ....[28]....
        /*12c8*/ 	.word	0x0000a490
        /*12cc*/ 	.word	0x00000011
        /*12d0*/ 	.word	0x00022800
        /*12d4*/ 	.short	0x010a
        /*12d6*/ 	.byte	0x3f
	.zero		1


	//   ....[29]....
        /*12d8*/ 	.word	0x0000a4e0
        /*12dc*/ 	.word	0x00000011
        /*12e0*/ 	.word	0x00022800
        /*12e4*/ 	.short	0x010a
        /*12e6*/ 	.byte	0x3f
	.zero		1


	//   ....[30]....
        /*12e8*/ 	.word	0x0000adc0
        /*12ec*/ 	.word	0x00000011
        /*12f0*/ 	.word	0x00022800
        /*12f4*/ 	.short	0x010a
        /*12f6*/ 	.byte	0x3f
	.zero		1


	//   ....[31]....
        /*12f8*/ 	.word	0x0000d350
        /*12fc*/ 	.word	0x00000011
        /*1300*/ 	.word	0x00022800
        /*1304*/ 	.short	0x010a
        /*1306*/ 	.byte	0x3f
	.zero		1


	//   ....[32]....
        /*1308*/ 	.word	0x0000f3f0
        /*130c*/ 	.word	0x0000000e
        /*1310*/ 	.word	0x00022830
        /*1314*/ 	.short	0x010a
        /*1316*/ 	.byte	0x3f
	.zero		1


	//   ....[33]....
        /*1318*/ 	.word	0x0000f480
        /*131c*/ 	.word	0x0000000e
        /*1320*/ 	.word	0x00022830
        /*1324*/ 	.short	0x010a
        /*1326*/ 	.byte	0x3f
	.zero		1


	//   ....[34]....
        /*1328*/ 	.word	0x00010690
        /*132c*/ 	.word	0x0000000e
        /*1330*/ 	.word	0x00000000
        /*1334*/ 	.short	0x0101
        /*1336*/ 	.byte	0x3f
	.zero		1


	//   ....[35]....
        /*1338*/ 	.word	0x00014190
        /*133c*/ 	.word	0x00000015
        /*1340*/ 	.word	0x00022830
        /*1344*/ 	.short	0x010a
        /*1346*/ 	.byte	0x3f
	.zero		1


	//   ....[36]....
        /*1348*/ 	.word	0x000141e0
        /*134c*/ 	.word	0x00000015
        /*1350*/ 	.word	0x00022830
        /*1354*/ 	.short	0x010a
        /*1356*/ 	.byte	0x3f
	.zero		1


	//   ....[37]....
        /*1358*/ 	.word	0x00014e50
        /*135c*/ 	.word	0x00000015
        /*1360*/ 	.word	0x00022850
        /*1364*/ 	.short	0x010a
        /*1366*/ 	.byte	0x3f
	.zero		1


	//   ....[38]....
        /*1368*/ 	.word	0x00014e90
        /*136c*/ 	.word	0x00000015
        /*1370*/ 	.word	0x00022850
        /*1374*/ 	.short	0x010a
        /*1376*/ 	.byte	0x3f
	.zero		1


	//   ....[39]....
        /*1378*/ 	.word	0x00015830
        /*137c*/ 	.word	0x00000058
        /*1380*/ 	.word	0x00000000
        /*1384*/ 	.short	0x0101
        /*1386*/ 	.byte	0x3f
	.zero		1


	//   ....[40]....
        /*1388*/ 	.word	0x00018f30
        /*138c*/ 	.word	0x00000014
        /*1390*/ 	.word	0x00000000
        /*1394*/ 	.short	0x0101
        /*1396*/ 	.byte	0x3f
	.zero		1


	//   ....[41]....
        /*1398*/ 	.word	0x00019920
        /*139c*/ 	.word	0x00000014
        /*13a0*/ 	.word	0x00022830
        /*13a4*/ 	.short	0x010a
        /*13a6*/ 	.byte	0x3f
	.zero		1


	//   ....[42]....
        /*13a8*/ 	.word	0x00019970
        /*13ac*/ 	.word	0x00000014
        /*13b0*/ 	.word	0x00022830
        /*13b4*/ 	.short	0x010a
        /*13b6*/ 	.byte	0x3f
	.zero		1


	//   ....[43]....
        /*13b8*/ 	.word	0x0001a610
        /*13bc*/ 	.word	0x00000015
        /*13c0*/ 	.word	0x00022850
        /*13c4*/ 	.short	0x010a
        /*13c6*/ 	.byte	0x3f
	.zero		1


	//   ....[44]....
        /*13c8*/ 	.word	0x0001a650
        /*13cc*/ 	.word	0x00000015
        /*13d0*/ 	.word	0x00022850
        /*13d4*/ 	.short	0x010a
        /*13d6*/ 	.byte	0x3f
	.zero		1


	//   ....[45]....
        /*13d8*/ 	.word	0x0001bf60
        /*13dc*/ 	.word	0x000000a8
        /*13e0*/ 	.word	0x00000000
        /*13e4*/ 	.short	0x0101
        /*13e6*/ 	.byte	0x3f
	.zero		1


	//   ....[46]....
        /*13e8*/ 	.word	0x0001ca00
        /*13ec*/ 	.word	0x00000014
        /*13f0*/ 	.word	0x00000000
        /*13f4*/ 	.short	0x0101
        /*13f6*/ 	.byte	0x3f
	.zero		1


	//   ....[47]....
        /*13f8*/ 	.word	0x0001d130
        /*13fc*/ 	.word	0x00000014
        /*1400*/ 	.word	0x00022830
        /*1404*/ 	.short	0x010a
        /*1406*/ 	.byte	0x3f
	.zero		1


	//   ....[48]....
        /*1408*/ 	.word	0x0001d180
        /*140c*/ 	.word	0x00000014
        /*1410*/ 	.word	0x00022830
        /*1414*/ 	.short	0x010a
        /*1416*/ 	.byte	0x3f
	.zero		1


	//   ....[49]....
        /*1418*/ 	.word	0x0001de20
        /*141c*/ 	.word	0x00000015
        /*1420*/ 	.word	0x00022850
        /*1424*/ 	.short	0x010a
        /*1426*/ 	.byte	0x3f
	.zero		1


	//   ....[50]....
        /*1428*/ 	.word	0x0001de60
        /*142c*/ 	.word	0x00000015
        /*1430*/ 	.word	0x00022850
        /*1434*/ 	.short	0x010a
        /*1436*/ 	.byte	0x3f
	.zero		1


	//   ....[51]....
        /*1438*/ 	.word	0x0001e810
        /*143c*/ 	.word	0x00000058
        /*1440*/ 	.word	0x00000000
        /*1444*/ 	.short	0x0101
        /*1446*/ 	.byte	0x3f
	.zero		1


	//   ....[52]....
        /*1448*/ 	.word	0x00021f10
        /*144c*/ 	.word	0x0000000f
        /*1450*/ 	.word	0x00000000
        /*1454*/ 	.short	0x0101
        /*1456*/ 	.byte	0x3f
	.zero		1


	//   ....[53]....
        /*1458*/ 	.word	0x00022570
        /*145c*/ 	.word	0x0000000b
        /*1460*/ 	.word	0x00022850
        /*1464*/ 	.short	0x010a
        /*1466*/ 	.byte	0x3f
	.zero		1


	//   ....[54]....
        /*1468*/ 	.word	0x000225f0
        /*146c*/ 	.word	0x0000000b
        /*1470*/ 	.word	0x00022850
        /*1474*/ 	.short	0x010a
        /*1476*/ 	.byte	0x3f
	.zero		1


	//   ....[55]....
        /*1478*/ 	.word	0x00022dc0
        /*147c*/ 	.word	0x00000000
        /*1480*/ 	.word	0x00000000
        /*1484*/ 	.short	0x0101
        /*1486*/ 	.byte	0x3f
	.zero		1


	//   ....[56]....
        /*1488*/ 	.word	0x000248b0
        /*148c*/ 	.word	0x00000000
        /*1490*/ 	.word	0x00000000
        /*1494*/ 	.short	0x0101
        /*1496*/ 	.byte	0x3f
	.zero		1


	//   ....[57]....
        /*1498*/ 	.word	0x00027260
        /*149c*/ 	.word	0x00000011
        /*14a0*/ 	.word	0x00022820
        /*14a4*/ 	.short	0x010a
        /*14a6*/ 	.byte	0x3f
	.zero		1


	//   ....[58]....
        /*14a8*/ 	.word	0x00027320
        /*14ac*/ 	.word	0x00000005
        /*14b0*/ 	.word	0x000228a0
        /*14b4*/ 	.short	0x010a
        /*14b6*/ 	.byte	0x3f
	.zero		1


	//   ....[59]....
        /*14b8*/ 	.word	0x00027550
        /*14bc*/ 	.word	0x00000005
        /*14c0*/ 	.word	0x000228c0
        /*14c4*/ 	.short	0x010a
        /*14c6*/ 	.byte	0x3f
	.zero		1


	//   ....[60]....
        /*14c8*/ 	.word	0x000278d0
        /*14cc*/ 	.word	0x00000005
        /*14d0*/ 	.word	0x000228a0
        /*14d4*/ 	.short	0x010a
        /*14d6*/ 	.byte	0x3f
	.zero		1


	//   ....[61]....
        /*14d8*/ 	.word	0x00027af0
        /*14dc*/ 	.word	0x00000005
        /*14e0*/ 	.word	0x000228c0
        /*14e4*/ 	.short	0x010a
        /*14e6*/ 	.byte	0x3f
	.zero		1


	//   ....[62]....
        /*14e8*/ 	.word	0x00028e10
        /*14ec*/ 	.word	0x00000006
        /*14f0*/ 	.word	0x00022880
        /*14f4*/ 	.short	0x010a
        /*14f6*/ 	.byte	0x3f
	.zero		1


	//   ....[63]....
        /*14f8*/ 	.word	0x000296b0
        /*14fc*/ 	.word	0x00000006
        /*1500*/ 	.word	0x00022870
        /*1504*/ 	.short	0x0107
        /*1506*/ 	.byte	0x3f
	.zero		1


	//   ....[64]....
        /*1508*/ 	.word	0x00029770
        /*150c*/ 	.word	0x00000006
        /*1510*/ 	.word	0x00022870
        /*1514*/ 	.short	0x0101
        /*1516*/ 	.byte	0x3f
	.zero		1


	//   ....[65]....
        /*1518*/ 	.word	0x000297c0
        /*151c*/ 	.word	0x00000006
        /*1520*/ 	.word	0x00022840
        /*1524*/ 	.short	0x010a
        /*1526*/ 	.byte	0x3f
	.zero		1


	//   ....[66]....
        /*1528*/ 	.word	0x00029fe0
        /*152c*/ 	.word	0x00000006
        /*1530*/ 	.word	0x00022830
        /*1534*/ 	.short	0x0107
        /*1536*/ 	.byte	0x3f
	.zero		1


	//   ....[67]....
        /*1538*/ 	.word	0x0002a0c0
        /*153c*/ 	.word	0x00000006
        /*1540*/ 	.word	0x00022830
        /*1544*/ 	.short	0x0101
        /*1546*/ 	.byte	0x3f
	.zero		1


	//   ....[68]....
        /*1548*/ 	.word	0x0002ab00
        /*154c*/ 	.word	0x00000011
        /*1550*/ 	.word	0x00022800
        /*1554*/ 	.short	0x0107
        /*1556*/ 	.byte	0x3f
	.zero		1


	//   ....[69]....
        /*1558*/ 	.word	0x0002ac00
        /*155c*/ 	.word	0x00000011
        /*1560*/ 	.word	0x00022800
        /*1564*/ 	.short	0x0101
        /*1566*/ 	.byte	0x3f
	.zero		1


	//   ....[70]....
        /*1568*/ 	.word	0x0002ac30
        /*156c*/ 	.word	0x00000011
        /*1570*/ 	.word	0x00022820
        /*1574*/ 	.short	0x010a
        /*1576*/ 	.byte	0x3f
	.zero		1


	//   ....[71]....
        /*1578*/ 	.word	0x0002b120
        /*157c*/ 	.word	0x00000000
        /*1580*/ 	.word	0x00022880
        /*1584*/ 	.short	0x010a
        /*1586*/ 	.byte	0x3f
	.zero		1


	//   ....[72]....
        /*1588*/ 	.word	0x0002b710
        /*158c*/ 	.word	0x00000000
        /*1590*/ 	.word	0x00022870
        /*1594*/ 	.short	0x0107
        /*1596*/ 	.byte	0x3f
	.zero		1


	//   ....[73]....
        /*1598*/ 	.word	0x0002b7d0
        /*159c*/ 	.word	0x00000000
        /*15a0*/ 	.word	0x00022870
        /*15a4*/ 	.short	0x0101
        /*15a6*/ 	.byte	0x3f
	.zero		1


	//   ....[74]....
        /*15a8*/ 	.word	0x0002b800
        /*15ac*/ 	.word	0x00000000
        /*15b0*/ 	.word	0x00022840
        /*15b4*/ 	.short	0x010a
        /*15b6*/ 	.byte	0x3f
	.zero		1


	//   ....[75]....
        /*15b8*/ 	.word	0x0002bdc0
        /*15bc*/ 	.word	0x00000000
        /*15c0*/ 	.word	0x00022830
        /*15c4*/ 	.short	0x0107
        /*15c6*/ 	.byte	0x3f
	.zero		1


	//   ....[76]....
        /*15c8*/ 	.word	0x0002be90
        /*15cc*/ 	.word	0x00000000
        /*15d0*/ 	.word	0x00022830
        /*15d4*/ 	.short	0x0101
        /*15d6*/ 	.byte	0x3f
	.zero		1


	//   ....[77]....
        /*15d8*/ 	.word	0x0002bf10
        /*15dc*/ 	.word	0x00000003
        /*15e0*/ 	.word	0x00022870
        /*15e4*/ 	.short	0x010a
        /*15e6*/ 	.byte	0x3f
	.zero		1


	//   ....[78]....
        /*15e8*/ 	.word	0x0002bfa0
        /*15ec*/ 	.word	0x00000003
        /*15f0*/ 	.word	0x00022860
        /*15f4*/ 	.short	0x010a
        /*15f6*/ 	.byte	0x3f
	.zero		1


	//   ....[79]....
        /*15f8*/ 	.word	0x0002c4b0
        /*15fc*/ 	.word	0x00000003
        /*1600*/ 	.word	0x00022850
        /*1604*/ 	.short	0x0101
        /*1606*/ 	.byte	0x3f
	.zero		1


	//   ....[80]....
        /*1608*/ 	.word	0x0002c540
        /*160c*/ 	.word	0x00000003
        /*1610*/ 	.word	0x00000000
        /*1614*/ 	.short	0x0101
        /*1616*/ 	.byte	0x3f
	.zero		1


	//   ....[81]....
        /*1618*/ 	.word	0x0002c700
        /*161c*/ 	.word	0x00000012
        /*1620*/ 	.word	0x00022870
        /*1624*/ 	.short	0x010a
        /*1626*/ 	.byte	0x3f
	.zero		1


	//   ....[82]....
        /*1628*/ 	.word	0x0002c780
        /*162c*/ 	.word	0x00000012
        /*1630*/ 	.word	0x00022860
        /*1634*/ 	.short	0x010a
        /*1636*/ 	.byte	0x3f
	.zero		1


	//   ....[83]....
        /*1638*/ 	.word	0x0002cca0
        /*163c*/ 	.word	0x00000012
        /*1640*/ 	.word	0x00022850
        /*1644*/ 	.short	0x0101
        /*1646*/ 	.byte	0x3f
	.zero		1


	//   ....[84]....
        /*1648*/ 	.word	0x0002cd50
        /*164c*/ 	.word	0x00000012
        /*1650*/ 	.word	0x00000000
        /*1654*/ 	.short	0x0101
        /*1656*/ 	.byte	0x3f
	.zero		1


	//   ....[85]....
        /*1658*/ 	.word	0x0002da60
        /*165c*/ 	.word	0x00000005
        /*1660*/ 	.word	0x00022820
        /*1664*/ 	.short	0x010a
        /*1666*/ 	.byte	0x3f
	.zero		1


	//   ....[86]....
        /*1668*/ 	.word	0x0002dbd0
        /*166c*/ 	.word	0x00000003
        /*1670*/ 	.word	0x00022840
        /*1674*/ 	.short	0x010a
        /*1676*/ 	.byte	0x3f
	.zero		1


	//   ....[87]....
        /*1678*/ 	.word	0x0002dc70
        /*167c*/ 	.word	0x00000021
        /*1680*/ 	.word	0x00022840
        /*1684*/ 	.short	0x010a
        /*1686*/ 	.byte	0x3f
	.zero		1


	//   ....[88]....
        /*1688*/ 	.word	0x0002dcb0
        /*168c*/ 	.word	0x00000003
        /*1690*/ 	.word	0x00022860
        /*1694*/ 	.short	0x010a
        /*1696*/ 	.byte	0x3f
	.zero		1


	//   ....[89]....
        /*1698*/ 	.word	0x0002dcf0
        /*169c*/ 	.word	0x00000021
        /*16a0*/ 	.word	0x00022860
        /*16a4*/ 	.short	0x010a
        /*16a6*/ 	.byte	0x3f
	.zero		1


	//   ....[90]....
        /*16a8*/ 	.word	0x0002dd30
        /*16ac*/ 	.word	0x00000003
        /*16b0*/ 	.word	0x00022880
        /*16b4*/ 	.short	0x010a
        /*16b6*/ 	.byte	0x3f
	.zero		1


	//   ....[91]....
        /*16b8*/ 	.word	0x0002dd70
        /*16bc*/ 	.word	0x00000021
        /*16c0*/ 	.word	0x00022880
        /*16c4*/ 	.short	0x010a
        /*16c6*/ 	.byte	0x3f
	.zero		1


	//   ....[92]....
        /*16c8*/ 	.word	0x0002ddd0
        /*16cc*/ 	.word	0x00000057
        /*16d0*/ 	.word	0x00022890
        /*16d4*/ 	.short	0x010a
        /*16d6*/ 	.byte	0x3f
	.zero		1


	//   ....[93]....
        /*16d8*/ 	.word	0x0002e180
        /*16dc*/ 	.word	0x00000057
        /*16e0*/ 	.word	0x00022890
        /*16e4*/ 	.short	0x010a
        /*16e6*/ 	.byte	0x3f
	.zero		1


	//   ....[94]....
        /*16e8*/ 	.word	0x0002e540
        /*16ec*/ 	.word	0x00000057
        /*16f0*/ 	.word	0x00022890
        /*16f4*/ 	.short	0x010a
        /*16f6*/ 	.byte	0x3f
	.zero		1


	//   ....[95]....
        /*16f8*/ 	.word	0x0002e8f0
        /*16fc*/ 	.word	0x00000057
        /*1700*/ 	.word	0x000228b0
        /*1704*/ 	.short	0x010a
        /*1706*/ 	.byte	0x3f
	.zero		1


	//   ....[96]....
        /*1708*/ 	.word	0x0002edc0
        /*170c*/ 	.word	0x00000011
        /*1710*/ 	.word	0x00022800
        /*1714*/ 	.short	0x010a
        /*1716*/ 	.byte	0x3f
	.zero		1


	//   ....[97]....
        /*1718*/ 	.word	0x0002f2b0
        /*171c*/ 	.word	0x00000011
        /*1720*/ 	.word	0x00022800
        /*1724*/ 	.short	0x010a
        /*1726*/ 	.byte	0x3f
	.zero		1


	//   ....[98]....
        /*1728*/ 	.word	0x0002f300
        /*172c*/ 	.word	0x0000000e
        /*1730*/ 	.word	0x00022830
        /*1734*/ 	.short	0x010a
        /*1736*/ 	.byte	0x3f
	.zero		1


	//   ....[99]....
        /*1738*/ 	.word	0x0002f350
        /*173c*/ 	.word	0x00000015
        /*1740*/ 	.word	0x00022830
        /*1744*/ 	.short	0x010a
        /*1746*/ 	.byte	0x3f
	.zero		1


	//   ....[100]....
        /*1748*/ 	.word	0x0002f3a0
        /*174c*/ 	.word	0x00000015
        /*1750*/ 	.word	0x00022850
        /*1754*/ 	.short	0x010a
        /*1756*/ 	.byte	0x3f
	.zero		1


	//   ....[101]....
        /*1758*/ 	.word	0x0002f3f0
        /*175c*/ 	.word	0x00000014
        /*1760*/ 	.word	0x00022830
        /*1764*/ 	.short	0x010a
        /*1766*/ 	.byte	0x3f
	.zero		1


	//   ....[102]....
        /*1768*/ 	.word	0x0002f440
        /*176c*/ 	.word	0x00000015
        /*1770*/ 	.word	0x00022850
        /*1774*/ 	.short	0x010a
        /*1776*/ 	.byte	0x3f
	.zero		1


	//   ....[103]....
        /*1778*/ 	.word	0x0002f490
        /*177c*/ 	.word	0x00000014
        /*1780*/ 	.word	0x00022830
        /*1784*/ 	.short	0x010a
        /*1786*/ 	.byte	0x3f
	.zero		1


	//   ....[104]....
        /*1788*/ 	.word	0x0002f4e0
        /*178c*/ 	.word	0x00000015
        /*1790*/ 	.word	0x00022850
        /*1794*/ 	.short	0x010a
        /*1796*/ 	.byte	0x3f
	.zero		1


	//   ....[105]....
        /*1798*/ 	.word	0x0002f530
        /*179c*/ 	.word	0x0000000b
        /*17a0*/ 	.word	0x00022850
        /*17a4*/ 	.short	0x010a
        /*17a6*/ 	.byte	0x3f
	.zero		1


	//   ....[106]....
        /*17a8*/ 	.word	0x00030af0
        /*17ac*/ 	.word	0x00000011
        /*17b0*/ 	.word	0x00022820
        /*17b4*/ 	.short	0x010a
        /*17b6*/ 	.byte	0x3f
	.zero		1


	//   ....[107]....
        /*17b8*/ 	.word	0x00030b40
        /*17bc*/ 	.word	0x00000005
        /*17c0*/ 	.word	0x000228a0
        /*17c4*/ 	.short	0x010a
        /*17c6*/ 	.byte	0x3f
	.zero		1


	//   ....[108]....
        /*17c8*/ 	.word	0x00030b90
        /*17cc*/ 	.word	0x00000005
        /*17d0*/ 	.word	0x000228c0
        /*17d4*/ 	.short	0x010a
        /*17d6*/ 	.byte	0x3f
	.zero		1


	//   ....[109]....
        /*17d8*/ 	.word	0x00030be0
        /*17dc*/ 	.word	0x00000005
        /*17e0*/ 	.word	0x000228a0
        /*17e4*/ 	.short	0x010a
        /*17e6*/ 	.byte	0x3f
	.zero		1


	//   ....[110]....
        /*17e8*/ 	.word	0x00030c30
        /*17ec*/ 	.word	0x00000005
        /*17f0*/ 	.word	0x000228c0
        /*17f4*/ 	.short	0x010a
        /*17f6*/ 	.byte	0x3f
	.zero		1


	//   ....[111]....
        /*17f8*/ 	.word	0x00030d50
        /*17fc*/ 	.word	0x00000006
        /*1800*/ 	.word	0x00022880
        /*1804*/ 	.short	0x010a
        /*1806*/ 	.byte	0x3f
	.zero		1


	//   ....[112]....
        /*1808*/ 	.word	0x00031a40
        /*180c*/ 	.word	0x00000006
        /*1810*/ 	.word	0x00022840
        /*1814*/ 	.short	0x010a
        /*1816*/ 	.byte	0x3f
	.zero		1


	//   ....[113]....
        /*1818*/ 	.word	0x00033160
        /*181c*/ 	.word	0x00000011
        /*1820*/ 	.word	0x00022820
        /*1824*/ 	.short	0x010a
        /*1826*/ 	.byte	0x3f
	.zero		1


	//   ....[114]....
        /*1828*/ 	.word	0x000331b0
        /*182c*/ 	.word	0x00000000
        /*1830*/ 	.word	0x00022880
        /*1834*/ 	.short	0x010a
        /*1836*/ 	.byte	0x3f
	.zero		1


	//   ....[115]....
        /*1838*/ 	.word	0x00033cf0
        /*183c*/ 	.word	0x00000000
        /*1840*/ 	.word	0x00022840
        /*1844*/ 	.short	0x010a
        /*1846*/ 	.byte	0x3f
	.zero		1


	//   ....[116]....
        /*1848*/ 	.word	0x00034800
        /*184c*/ 	.word	0x00000003
        /*1850*/ 	.word	0x00022870
        /*1854*/ 	.short	0x010a
        /*1856*/ 	.byte	0x3f
	.zero		1


	//   ....[117]....
        /*1858*/ 	.word	0x00034850
        /*185c*/ 	.word	0x00000003
        /*1860*/ 	.word	0x00022860
        /*1864*/ 	.short	0x010a
        /*1866*/ 	.byte	0x3f
	.zero		1


	//   ....[118]....
        /*1868*/ 	.word	0x000348a0
        /*186c*/ 	.word	0x00000012
        /*1870*/ 	.word	0x00022870
        /*1874*/ 	.short	0x010a
        /*1876*/ 	.byte	0x3f
	.zero		1


	//   ....[119]....
        /*1878*/ 	.word	0x000348f0
        /*187c*/ 	.word	0x00000012
        /*1880*/ 	.word	0x00022860
        /*1884*/ 	.short	0x010a
        /*1886*/ 	.byte	0x3f
	.zero		1


	//   ....[120]....
        /*1888*/ 	.word	0x00035280
        /*188c*/ 	.word	0x00000005
        /*1890*/ 	.word	0x00022820
        /*1894*/ 	.short	0x010a
        /*1896*/ 	.byte	0x3f
	.zero		1


	//   ....[121]....
        /*1898*/ 	.word	0x00035420
        /*189c*/ 	.word	0x00000003
        /*18a0*/ 	.word	0x00022840
        /*18a4*/ 	.short	0x010a
        /*18a6*/ 	.byte	0x3f
	.zero		1


	//   ....[122]....
        /*18a8*/ 	.word	0x00035470
        /*18ac*/ 	.word	0x00000021
        /*18b0*/ 	.word	0x00022840
        /*18b4*/ 	.short	0x010a
        /*18b6*/ 	.byte	0x3f
	.zero		1


	//   ....[123]....
        /*18b8*/ 	.word	0x000354c0
        /*18bc*/ 	.word	0x00000003
        /*18c0*/ 	.word	0x00022860
        /*18c4*/ 	.short	0x010a
        /*18c6*/ 	.byte	0x3f
	.zero		1


	//   ....[124]....
        /*18c8*/ 	.word	0x00035510
        /*18cc*/ 	.word	0x00000021
        /*18d0*/ 	.word	0x00022860
        /*18d4*/ 	.short	0x010a
        /*18d6*/ 	.byte	0x3f
	.zero		1


	//   ....[125]....
        /*18d8*/ 	.word	0x00035560
        /*18dc*/ 	.word	0x00000003
        /*18e0*/ 	.word	0x00022880
        /*18e4*/ 	.short	0x010a
        /*18e6*/ 	.byte	0x3f
	.zero		1


	//----- nvinfo : EIATTR_NUM_MBARRIERS
	.align		4
.L_239:
        /*18e8*/ 	.byte	0x03, 0x38
        /*18ea*/ 	.short	0x0016


	//----- nvinfo : EIATTR_EXIT_INSTR_OFFSETS
	.align		4
        /*18ec*/ 	.byte	0x04, 0x1c
        /*18ee*/ 	.short	(.L_241 - .L_240)


	//   ....[0]....
.L_240:
        /*18f0*/ 	.word	0x0002ddc0


	//----- nvinfo : EIATTR_MAX_THREADS
	.align		4
.L_241:
        /*18f4*/ 	.byte	0x04, 0x05
        /*18f6*/ 	.short	(.L_243 - .L_242)
.L_242:
        /*18f8*/ 	.word	0x00000180
        /*18fc*/ 	.word	0x00000001
        /*1900*/ 	.word	0x00000001


	//----- nvinfo : EIATTR_CRS_STACK_SIZE
	.align		4
.L_243:
        /*1904*/ 	.byte	0x04, 0x1e
        /*1906*/ 	.short	(.L_245 - .L_244)
.L_244:
        /*1908*/ 	.word	0x00000000


	//----- nvinfo : EIATTR_CBANK_PARAM_SIZE
	.align		4
.L_245:
        /*190c*/ 	.byte	0x03, 0x19
        /*190e*/ 	.short	0x0af0


	//----- nvinfo : EIATTR_PARAM_CBANK
	.align		4
        /*1910*/ 	.byte	0x04, 0x0a
        /*1912*/ 	.short	(.L_247 - .L_246)
	.align		4
.L_246:
        /*1914*/ 	.word	index@(.nv.constant0._ZN7cutlass13device_kernelIN5flash11enable_sm90INS1_16FlashAttnFwdSm90INS1_25CollectiveMainloopFwdSm90ILi2EN4cute5tupleIJNS5_1CILi1EEES8_S8_EEENS6_IJNS7_ILi128EEENS7_ILi160EEESA_EEELi128ENS_12float_e4m3_tEfNS_4arch4Sm90ELb0ELb1ELb1ELb1ELb1ELb1ELb0ELb1ELb1ELb1ELb0ELb0EEENS1_21CollectiveEpilogueFwdINS6_IJSA_SA_SB_EEES9_NS_10bfloat16_tESF_Li256ELb1ELb1ELb0ELb1EEENS1_36VarlenDynamicPersistentTileSchedulerILi128ELi160ELi256ELi128ELb0ELb1ELb1ELb1ELb0ELb1EEEEEEEEEvNT_6ParamsE)
        /*1918*/ 	.short	0x0210
        /*191a*/ 	.short	0x0af0


	//----- nvinfo : EIATTR_SW_WAR
	.align		4
.L_247:
        /*191c*/ 	.byte	0x04, 0x36
        /*191e*/ 	.short	(.L_249 - .L_248)
.L_248:
        /*1920*/ 	.word	0x00000008
.L_249:


//--------------------- .nv.info._ZN7cutlass13device_kernelIN5flash11enable_sm90INS1_16FlashAttnFwdSm90INS1_25CollectiveMainloopFwdSm90ILi2EN4cute5tupleIJNS5_1CILi1EEES8_S8_EEENS6_IJNS7_ILi128EEENS7_ILi160EEESA_EEELi128ENS_12float_e4m3_tEfNS_4arch4Sm90ELb1ELb0ELb1ELb0ELb1ELb0ELb0ELb1ELb1ELb1ELb0ELb0EEENS1_21CollectiveEpilogueFwdINS6_IJSA_SA_SB_EEES9_NS_10bfloat16_tESF_Li256ELb0ELb1ELb0ELb1EEENS1_30DynamicPersistentTileSchedulerILi256ELi128ELb0ELb1ELb1EEEEEEEEEvNT_6ParamsE --------------------------
	.section	.nv.info._ZN7cutlass13device_kernelIN5flash11enable_sm90INS1_16FlashAttnFwdSm90INS1_25CollectiveMainloopFwdSm90ILi2EN4cute5tupleIJNS5_1CILi1EEES8_S8_EEENS6_IJNS7_ILi128EEENS7_ILi160EEESA_EEELi128ENS_12float_e4m3_tEfNS_4arch4Sm90ELb1ELb0ELb1ELb0ELb1ELb0ELb0ELb1ELb1ELb1ELb0ELb0EEENS1_21CollectiveEpilogueFwdINS6_IJSA_SA_SB_EEES9_NS_10bfloat16_tESF_Li256ELb0ELb1ELb0ELb1EEENS1_30DynamicPersistentTileSchedulerILi256ELi128ELb0ELb1ELb1EEEEEEEEEvNT_6ParamsE,"",@"SHT_CUDA_INFO"
	.sectionflags	@""
	.align	4


	//----- nvinfo : EIATTR_CUDA_API_VERSION
	.align		4
        /*0000*/ 	.byte	0x04, 0x37
        /*0002*/ 	.short	(.L_251 - .L_250)
.L_250:
        /*0004*/ 	.word	0x00000082


	//----- nvinfo : EIATTR_KPARAM_INFO
	.align		4
.L_251:
        /*0008*/ 	.byte	0x04, 0x17
        /*000a*/ 	.short	(.L_253 - .L_252)
.L_252:
        /*000c*/ 	.word	0x00000000
        /*0010*/ 	.short	0x0000
        /*0012*/ 	.short	0x0070
        /*0014*/ 	.byte	0x00, 0xf0, 0x01, 0x2a


	//----- nvinfo : EIATTR_SPARSE_MMA_MASK
	.align		4
.L_253:
        /*0018*/ 	.byte	0x03, 0x50
        /*001a*/ 	.short	0x0000


	//----- nvinfo : EIATTR_MAXREG_COUNT
	.align		4
        /*001c*/ 	.byte	0x03, 0x1b
        /*001e*/ 	.short	0x00a8


	//----- nvinfo : EIATTR_NUM_BARRIERS
	.align		4
        /*0020*/ 	.byte	0x02, 0x4c
        /*0022*/ 	.byte	0x10
	.zero		1


	//----- nvinfo : EIATTR_EXTERNS
	.align		4
        /*0024*/ 	.byte	0x04, 0x0f
        /*0026*/ 	.short	(.L_255 - .L_254)


	//   ....[0]....
	.align		4
.L_254:
        /*0028*/ 	.word	index@(__assertfail)


	//----- nvinfo : EIATTR_ANNOTATIONS
	.align		4
.L_255:
        /*002c*/ 	.byte	0x04, 0x55
        /*002e*/ 	.short	(.L_257 - .L_256)


	//   ....[0]....
.L_256:
        /* <DEDUP_REMOVED lines=19> */


	//----- nvinfo : EIATTR_MERCURY_ISA_VERSION
	.align		4
.L_257:
        /*0150*/ 	.byte	0x03, 0x5f
        /*0152*/ 	.short	0x0101


	//----- nvinfo : EIATTR_INT_WARP_WIDE_INSTR_OFFSETS
	.align		4
        /*0154*/ 	.byte	0x04, 0x31
        /*0156*/ 	.short	(.L_259 - .L_258)


	//   ....[0]....
.L_258:
        /*0158*/ 	.word	0x000000c0


	//   ....[1]....
        /*015c*/ 	.word	0x000000d0


	//   ....[2]....
        /*0160*/ 	.word	0x00000170


	//   ....[3]....
        /*0164*/ 	.word	0x0000fdc0


	//   ....[4]....
        /*0168*/ 	.word	0x0000fe50


	//   ....[5]....
        /*016c*/ 	.word	0x00013e30


	//   ....[6]....
        /*0170*/ 	.word	0x00013ec0


	//----- nvinfo : EIATTR_COOP_GROUP_MASK_REGIDS
	.align		4
.L_259:
        /*0174*/ 	.byte	0x04, 0x29
        /*0176*/ 	.short	(.L_261 - .L_260)


	//   ....[0]....
.L_260:
        /*0178*/ 	.word	0xffffffff


	//   ....[1]....
        /*017c*/ 	.word	0xffffffff


	//   ....[2]....
        /*0180*/ 	.word	0xffffffff


	//   ....[3]....
        /*0184*/ 	.word	0xffffffff


	//   ....[4]....
        /*0188*/ 	.word	0xffffffff


	//   ....[5]....
        /*018c*/ 	.word	0xffffffff


	//   ....[6]....
        /*0190*/ 	.word	0xffffffff


	//   ....[7]....
        /*0194*/ 	.word	0xffffffff


	//   ....[8]....
        /*0198*/ 	.word	0xffffffff


	//   ....[9]....
        /*019c*/ 	.word	0xffffffff


	//   ....[10]....
        /*01a0*/ 	.word	0xffffffff


	//   ....[11]....
        /*01a4*/ 	.word	0xffffffff


	//   ....[12]....
        /*01a8*/ 	.word	0xffffffff


	//   ....[13]....
        /*01ac*/ 	.word	0xffffffff


	//   ....[14]....
        /*01b0*/ 	.word	0xffffffff


	//   ....[15]....
        /*01b4*/ 	.word	0xffffffff


	//   ....[16]....
        /*01b8*/ 	.word	0xffffffff


	//   ....[17]....
        /*01bc*/ 	.word	0xffffffff


	//   ....[18]....
        /*01c0*/ 	.word	0xffffffff


	//   ....[19]....
        /*01c4*/ 	.word	0xffffffff


	//   ....[20]....
        /*01c8*/ 	.word	0xffffffff


	//   ....[21]....
        /*01cc*/ 	.word	0xffffffff


	//   ....[22]....
        /*01d0*/ 	.word	0xffffffff


	//   ....[23]....
        /*01d4*/ 	.word	0xffffffff


	//   ....[24]....
        /*01d8*/ 	.word	0xffffffff


	//   ....[25]....
        /*01dc*/ 	.word	0xffffffff


	//   ....[26]....
        /*01e0*/ 	.word	0xffffffff


	//   ....[27]....
        /*01e4*/ 	.word	0xffffffff


	//   ....[28]....
        /*01e8*/ 	.word	0xffffffff


	//   ....[29]....
        /*01ec*/ 	.word	0xffffffff


	//   ....[30]....
        /*01f0*/ 	.word	0xffffffff


	//   ....[31]....
        /*01f4*/ 	.word	0xffffffff


	//   ....[32]....
        /*01f8*/ 	.word	0xffffffff


	//   ....[33]....
        /*01fc*/ 	.word	0xffffffff


	//   ....[34]....
        /*0200*/ 	.word	0xffffffff


	//   ....[35]....
        /*0204*/ 	.word	0xffffffff


	//   ....[36]....
        /*0208*/ 	.word	0xffffffff


	//   ....[37]....
        /*020c*/ 	.word	0xffffffff


	//   ....[38]....
        /*0210*/ 	.word	0xffffffff


	//   ....[39]....
        /*0214*/ 	.word	0xffffffff


	//   ....[40]....
        /*0218*/ 	.word	0xffffffff


	//   ....[41]....
        /*021c*/ 	.word	0xffffffff


	//   ....[42]....
        /*0220*/ 	.word	0xffffffff


	//   ....[43]....
        /*0224*/ 	.word	0xffffffff


	//   ....[44]....
        /*0228*/ 	.word	0xffffffff


	//   ....[45]....
        /*022c*/ 	.word	0xffffffff


	//   ....[46]....
        /*0230*/ 	.word	0xffffffff


	//   ....[47]....
        /*0234*/ 	.word	0xffffffff


	//   ....[48]....
        /*0238*/ 	.word	0xffffffff


	//   ....[49]....
        /*023c*/ 	.word	0xffffffff


	//   ....[50]....
        /*0240*/ 	.word	0xffffffff


	//   ....[51]....
        /*0244*/ 	.word	0xffffffff


	//   ....[52]....
        /*0248*/ 	.word	0xffffffff


	//   ....[53]....
        /*024c*/ 	.word	0xffffffff


	//   ....[54]....
        /*0250*/ 	.word	0xffffffff


	//   ....[55]....
        /*0254*/ 	.word	0xffffffff


	//   ....[56]....
        /*0258*/ 	.word	0xffffffff


	//   ....[57]....
        /*025c*/ 	.word	0xffffffff


	//   ....[58]....
        /*0260*/ 	.word	0xffffffff


	//   ....[59]....
        /*0264*/ 	.word	0xffffffff


	//   ....[60]....
        /*0268*/ 	.word	0xffffffff


	//   ....[61]....
        /*026c*/ 	.word	0xffffffff


	//   ....[62]....
        /*0270*/ 	.word	0xffffffff


	//   ....[63]....
        /*0274*/ 	.word	0xffffffff


	//   ....[64]....
        /*0278*/ 	.word	0xffffffff


	//   ....[65]....
        /*027c*/ 	.word	0xffffffff


	//   ....[66]....
        /*0280*/ 	.word	0xffffffff


	//   ....[67]....
        /*0284*/ 	.word	0xffffffff


	//   ....[68]....
        /*0288*/ 	.word	0xffffffff


	//   ....[69]....
        /*028c*/ 	.word	0xffffffff


	//   ....[70]....
        /*0290*/ 	.word	0xffffffff


	//   ....[71]....
        /*0294*/ 	.word	0xffffffff


	//   ....[72]....
        /*0298*/ 	.word	0xffffffff


	//   ....[73]....
        /*029c*/ 	.word	0xffffffff


	//   ....[74]....
        /*02a0*/ 	.word	0xffffffff


	//   ....[75]....
        /*02a4*/ 	.word	0xffffffff


	//   ....[76]....
        /*02a8*/ 	.word	0xffffffff


	//   ....[77]....
        /*02ac*/ 	.word	0xffffffff


	//   ....[78]....
        /*02b0*/ 	.word	0xffffffff


	//   ....[79]....
        /*02b4*/ 	.word	0xffffffff


	//   ....[80]....
        /*02b8*/ 	.word	0xffffffff


	//   ....[81]....
        /*02bc*/ 	.word	0xffffffff


	//   ....[82]....
        /*02c0*/ 	.word	0xffffffff


	//   ....[83]....
        /*02c4*/ 	.word	0xffffffff


	//   ....[84]....
        /*02c8*/ 	.word	0xffffffff


	//   ....[85]....
        /*02cc*/ 	.word	0xffffffff


	//   ....[86]....
        /*02d0*/ 	.word	0xffffffff


	//   ....[87]....
        /*02d4*/ 	.word	0xffffffff


	//   ....[88]....
        /*02d8*/ 	.word	0xffffffff


	//   ....[89]....
        /*02dc*/ 	.word	0xffffffff


	//   ....[90]....
        /*02e0*/ 	.word	0xffffffff


	//   ....[91]....
        /*02e4*/ 	.word	0xffffffff


	//   ....[92]....
        /*02e8*/ 	.word	0xffffffff


	//   ....[93]....
        /*02ec*/ 	.word	0xffffffff


	//   ....[94]....
        /*02f0*/ 	.word	0xffffffff


	//   ....[95]....
        /*02f4*/ 	.word	0xffffffff


	//   ....[96]....
        /*02f8*/ 	.word	0xffffffff


	//   ....[97]....
        /*02fc*/ 	.word	0xffffffff


	//   ....[98]....
        /*0300*/ 	.word	0xffffffff


	//   ....[99]....
        /*0304*/ 	.word	0xffffffff


	//   ....[100]....
        /*0308*/ 	.word	0xffffffff


	//   ....[101]....
        /*030c*/ 	.word	0xffffffff


	//   ....[102]....
        /*0310*/ 	.word	0xffffffff


	//   ....[103]....
        /*0314*/ 	.word	0xffffffff


	//   ....[104]....
        /*0318*/ 	.word	0xffffffff


	//   ....[105]....
        /*031c*/ 	.word	0xffffffff


	//   ....[106]....
        /*0320*/ 	.word	0xffffffff


	//   ....[107]....
        /*0324*/ 	.word	0xffffffff


	//   ....[108]....
        /*0328*/ 	.word	0xffffffff


	//   ....[109]....
        /*032c*/ 	.word	0xffffffff


	//   ....[110]....
        /*0330*/ 	.word	0xffffffff


	//   ....[111]....
        /*0334*/ 	.word	0xffffffff


	//   ....[112]....
        /*0338*/ 	.word	0xffffffff


	//   ....[113]....
        /*033c*/ 	.word	0xffffffff


	//   ....[114]....
        /*0340*/ 	.word	0xffffffff


	//   ....[115]....
        /*0344*/ 	.word	0xffffffff


	//   ....[116]....
        /*0348*/ 	.word	0xffffffff


	//   ....[117]....
        /*034c*/ 	.word	0xffffffff


	//   ....[118]....
        /*0350*/ 	.word	0xffffffff


	//   ....[119]....
        /*0354*/ 	.word	0xffffffff


	//   ....[120]....
        /*0358*/ 	.word	0xffffffff


	//   ....[121]....
        /*035c*/ 	.word	0xffffffff


	//   ....[122]....
        /*0360*/ 	.word	0xffffffff


	//   ....[123]....
        /*0364*/ 	.word	0xffffffff


	//   ....[124]....
        /*0368*/ 	.word	0xffffffff


	//   ....[125]....
        /*036c*/ 	.word	0xffffffff


	//   ....[126]....
        /*0370*/ 	.word	0xffffffff


	//   ....[127]....
        /*0374*/ 	.word	0xffffffff


	//   ....[128]....
        /*0378*/ 	.word	0xffffffff


	//   ....[129]....
        /*037c*/ 	.word	0xffffffff


	//   ....[130]....
        /*0380*/ 	.word	0xffffffff


	//   ....[131]....
        /*0384*/ 	.word	0xffffffff


	//   ....[132]....
        /*0388*/ 	.word	0xffffffff


	//   ....[133]....
        /*038c*/ 	.word	0xffffffff


	//   ....[134]....
        /*0390*/ 	.word	0xffffffff


	//   ....[135]....
        /*0394*/ 	.word	0xffffffff


	//   ....[136]....
        /*0398*/ 	.word	0xffffffff


	//   ....[137]....
        /*039c*/ 	.word	0xffffffff


	//   ....[138]....
        /*03a0*/ 	.word	0xffffffff


	//   ....[139]....
        /*03a4*/ 	.word	0xffffffff


	//   ....[140]....
        /*03a8*/ 	.word	0xffffffff


	//   ....[141]....
        /*03ac*/ 	.word	0xffffffff


	//   ....[142]....
        /*03b0*/ 	.word	0xffffffff


	//   ....[143]....
        /*03b4*/ 	.word	0xffffffff


	//   ....[144]....
        /*03b8*/ 	.word	0xffffffff


	//   ....[145]....
        /*03bc*/ 	.word	0xffffffff


	//   ....[146]....
        /*03c0*/ 	.word	0xffffffff


	//   ....[147]....
        /*03c4*/ 	.word	0xffffffff


	//   ....[148]....
        /*03c8*/ 	.word	0xffffffff


	//   ....[149]....
        /*03cc*/ 	.word	0xffffffff


	//   ....[150]....
        /*03d0*/ 	.word	0xffffffff


	//   ....[151]....
        /*03d4*/ 	.word	0xffffffff


	//   ....[152]....
        /*03d8*/ 	.word	0xffffffff


	//   ....[153]....
        /*03dc*/ 	.word	0xffffffff


	//   ....[154]....
        /*03e0*/ 	.word	0xffffffff


	//   ....[155]....
        /*03e4*/ 	.word	0xffffffff


	//   ....[156]....
        /*03e8*/ 	.word	0xffffffff


	//   ....[157]....
        /*03ec*/ 	.word	0xffffffff


	//   ....[158]....
        /*03f0*/ 	.word	0xffffffff


	//   ....[159]....
        /*03f4*/ 	.word	0xffffffff


	//   ....[160]....
        /*03f8*/ 	.word	0xffffffff


	//   ....[161]....
        /*03fc*/ 	.word	0xffffffff


	//   ....[162]....
        /*0400*/ 	.word	0xffffffff


	//   ....[163]....
        /*0404*/ 	.word	0xffffffff


	//   ....[164]....
        /*0408*/ 	.word	0xffffffff


	//   ....[165]....
        /*040c*/ 	.word	0xffffffff


	//   ....[166]....
        /*0410*/ 	.word	0xffffffff


	//   ....[167]....
        /*0414*/ 	.word	0xffffffff


	//   ....[168]....
        /*0418*/ 	.word	0xffffffff


	//   ....[169]....
        /*041c*/ 	.word	0xffffffff


	//   ....[170]....
        /*0420*/ 	.word	0xffffffff


	//   ....[171]....
        /*0424*/ 	.word	0xffffffff


	//   ....[172]....
        /*0428*/ 	.word	0xffffffff


	//   ....[173]....
        /*042c*/ 	.word	0xffffffff


	//   ....[174]....
        /*0430*/ 	.word	0xffffffff


	//   ....[175]....
        /*0434*/ 	.word	0xffffffff


	//   ....[176]....
        /*0438*/ 	.word	0xffffffff


	//   ....[177]....
        /*043c*/ 	.word	0xffffffff


	//   ....[178]....
        /*0440*/ 	.word	0x0500000f


	//   ....[179]....
        /*0444*/ 	.word	0x0500000f


	//   ....[180]....
        /*0448*/ 	.word	0x0500000f


	//   ....[181]....
        /*044c*/ 	.word	0x0500000f


	//   ....[182]....
        /*0450*/ 	.word	0x0500000f


	//   ....[183]....
        /*0454*/ 	.word	0x0500000f


	//   ....[184]....
        /*0458*/ 	.word	0x0500000f


	//   ....[185]....
        /*045c*/ 	.word	0x0500000f


	//   ....[186]....
        /*0460*/ 	.word	0x0500000f


	//   ....[187]....
        /*0464*/ 	.word	0x0500000f


	//   ....[188]....
        /*0468*/ 	.word	0x0500000f


	//   ....[189]....
        /*046c*/ 	.word	0x0500000f


	//   ....[190]....
        /*0470*/ 	.word	0x0500000f


	//   ....[191]....
        /*0474*/ 	.word	0x0500000f


	//   ....[192]....
        /*0478*/ 	.word	0x0500000f


	//   ....[193]....
        /*047c*/ 	.word	0x0500000f


	//   ....[194]....
        /*0480*/ 	.word	0x0500000f


	//   ....[195]....
        /*0484*/ 	.word	0x0500000f


	//   ....[196]....
        /*0488*/ 	.word	0x0500000f


	//   ....[197]....
        /*048c*/ 	.word	0x0500000f


	//   ....[198]....
        /*0490*/ 	.word	0x0500000f


	//   ....[199]....
        /*0494*/ 	.word	0x0500000f


	//   ....[200]....
        /*0498*/ 	.word	0x0500000f


	//   ....[201]....
        /*049c*/ 	.word	0x0500000f


	//   ....[202]....
        /*04a0*/ 	.word	0x0500000f


	//   ....[203]....
        /*04a4*/ 	.word	0x0500000f


	//   ....[204]....
        /*04a8*/ 	.word	0x0500000f


	//   ....[205]....
        /*04ac*/ 	.word	0x0500000f


	//   ....[206]....
        /*04b0*/ 	.word	0x0500000f


	//   ....[207]....
        /*04b4*/ 	.word	0x0500000f


	//   ....[208]....
        /*04b8*/ 	.word	0x0500000f


	//   ....[209]....
        /*04bc*/ 	.word	0x0500000f


	//   ....[210]....
        /*04c0*/ 	.word	0x0500000f


	//   ....[211]....
        /*04c4*/ 	.word	0x0500000f


	//   ....[212]....
        /*04c8*/ 	.word	0x0500000f


	//   ....[213]....
        /*04cc*/ 	.word	0x0500000f


	//   ....[214]....
        /*04d0*/ 	.word	0x0500000f


	//   ....[215]....
        /*04d4*/ 	.word	0x0500000f


	//   ....[216]....
        /*04d8*/ 	.word	0x0500000f


	//   ....[217]....
        /*04dc*/ 	.word	0x0500000f


	//   ....[218]....
        /*04e0*/ 	.word	0x0500000f


	//   ....[219]....
        /*04e4*/ 	.word	0x0500000f


	//   ....[220]....
        /*04e8*/ 	.word	0x0500000f


	//   ....[221]....
        /*04ec*/ 	.word	0x0500000f


	//   ....[222]....
        /*04f0*/ 	.word	0x0500000f


	//   ....[223]....
        /*04f4*/ 	.word	0x0500000f


	//   ....[224]....
        /*04f8*/ 	.word	0x0500000f


	//   ....[225]....
        /*04fc*/ 	.word	0x0500000f


	//   ....[226]....
        /*0500*/ 	.word	0x0500000f


	//   ....[227]....
        /*0504*/ 	.word	0x0500000f


	//   ....[228]....
        /*0508*/ 	.word	0x0500000f


	//   ....[229]....
        /*050c*/ 	.word	0x0500000f


	//   ....[230]....
        /*0510*/ 	.word	0x0500000f


	//   ....[231]....
        /*0514*/ 	.word	0x0500000f


	//   ....[232]....
        /*0518*/ 	.word	0x0500000f


	//   ....[233]....
        /*051c*/ 	.word	0x0500000f


	//   ....[234]....
        /*0520*/ 	.word	0x0500000f


	//   ....[235]....
        /*0524*/ 	.word	0x0500000f


	//   ....[236]....
        /*0528*/ 	.word	0x0500000f


	//   ....[237]....
        /*052c*/ 	.word	0x0500000f


	//   ....[238]....
        /*0530*/ 	.word	0x0500000f


	//   ....[239]....
        /*0534*/ 	.word	0x0500000f


	//   ....[240]....
        /*0538*/ 	.word	0x0500000f


	//   ....[241]....
        /*053c*/ 	.word	0x0500000f


	//   ....[242]....
        /*0540*/ 	.word	0x0500000f


	//   ....[243]....
        /*0544*/ 	.word	0x0500000f


	//   ....[244]....
        /*0548*/ 	.word	0x0500000f


	//   ....[245]....
        /*054c*/ 	.word	0x0500000f


	//   ....[246]....
        /*0550*/ 	.word	0x0500000f


	//   ....[247]....
        /*0554*/ 	.word	0x0500000f


	//   ....[248]....
        /*0558*/ 	.word	0x0500000f


	//   ....[249]....
        /*055c*/ 	.word	0x0500000f


	//   ....[250]....
        /*0560*/ 	.word	0x0500000f


	//   ....[251]....
        /*0564*/ 	.word	0x0500000f


	//   ....[252]....
        /*0568*/ 	.word	0x0500000f


	//   ....[253]....
        /*056c*/ 	.word	0x0500000f


	//   ....[254]....
        /*0570*/ 	.word	0x0500000f


	//   ....[255]....
        /*0574*/ 	.word	0x0500000f


	//   ....[0]....
        /*0578*/ 	.word	0x0500000f


	//   ....[1]....
        /*057c*/ 	.word	0x0500000f


	//   ....[2]....
        /*0580*/ 	.word	0x0500000f


	//   ....[3]....
        /*0584*/ 	.word	0x0500000f


	//   ....[4]....
        /*0588*/ 	.word	0x0500000f


	//   ....[5]....
        /*058c*/ 	.word	0x0500000f


	//   ....[6]....
        /*0590*/ 	.word	0x0500000f


	//   ....[7]....
        /*0594*/ 	.word	0x0500000f


	//   ....[8]....
        /*0598*/ 	.word	0x0500000f


	//   ....[9]....
        /*059c*/ 	.word	0x0500000f


	//   ....[10]....
        /*05a0*/ 	.word	0x0500000f


	//   ....[11]....
        /*05a4*/ 	.word	0x0500000f


	//   ....[12]....
        /*05a8*/ 	.word	0x0500000f


	//   ....[13]....
        /*05ac*/ 	.word	0x0500000f


	//   ....[14]....
        /*05b0*/ 	.word	0x0500000f


	//   ....[15]....
        /*05b4*/ 	.word	0x0500000f


	//   ....[16]....
        /*05b8*/ 	.word	0x0500000f


	//   ....[17]....
        /*05bc*/ 	.word	0x0500000f


	//   ....[18]....
        /*05c0*/ 	.word	0x0500000f


	//   ....[19]....
        /*05c4*/ 	.word	0x0500000f


	//----- nvinfo : EIATTR_COOP_GROUP_INSTR_OFFSETS
	.align		4
.L_261:
        /*05c8*/ 	.byte	0x04, 0x28
        /*05ca*/ 	.short	(.L_263 - .L_262)


	//   ....[0]....
.L_262:
        /*05cc*/ 	.word	0x00000080


	//   ....[1]....
        /*05d0*/ 	.word	0x00000090


	//   ....[2]....
        /*05d4*/ 	.word	0x000002d0


	//   ....[3]....
        /*05d8*/ 	.word	0x00000430


	//   ....[4]....
        /*05dc*/ 	.word	0x00000550


	//   ....[5]....
        /*05e0*/ 	.word	0x000006b0


	//   ....[6]....
        /*05e4*/ 	.word	0x000013e0


	//   ....[7]....
        /*05e8*/ 	.word	0x00002480


	//   ....[8]....
        /*05ec*/ 	.word	0x000028a0


	//   ....[9]....
        /*05f0*/ 	.word	0x00003480


	//   ....[10]....
        /*05f4*/ 	.word	0x000034e0


	//   ....[11]....
        /*05f8*/ 	.word	0x000041e0


	//   ....[12]....
        /*05fc*/ 	.word	0x00004240


	//   ....[13]....
        /*0600*/ 	.word	0x00006130


	//   ....[14]....
        /*0604*/ 	.word	0x00006ff0


	//   ....[15]....
        /*0608*/ 	.word	0x00007050


	//   ....[16]....
        /*060c*/ 	.word	0x000070a0


	//   ....[17]....
        /*0610*/ 	.word	0x00007d70


	//   ....[18]....
        /*0614*/ 	.word	0x00007de0


	//   ....[19]....
        /*0618*/ 	.word	0x0000ad90


	//   ....[20]....
        /*061c*/ 	.word	0x0000adb0


	//   ....[21]....
        /*0620*/ 	.word	0x0000ade0


	//   ....[22]....
        /*0624*/ 	.word	0x0000adf0


	//   ....[23]....
        /*0628*/ 	.word	0x0000c8c0


	//   ....[24]....
        /*062c*/ 	.word	0x0000c8d0


	//   ....[25]....
        /*0630*/ 	.word	0x0000c950


	//   ....[26]....
        /*0634*/ 	.word	0x0000c960


	//   ....[27]....
        /*0638*/ 	.word	0x0000dcb0


	//   ....[28]....
        /*063c*/ 	.word	0x0000dcc0


	//   ....[29]....
        /*0640*/ 	.word	0x0000dcd0


	//   ....[30]....
        /*0644*/ 	.word	0x0000dce0


	//   ....[31]....
        /*0648*/ 	.word	0x0000dcf0


	//   ....[32]....
        /*064c*/ 	.word	0x0000dd00


	//   ....[33]....
        /*0650*/ 	.word	0x0000dd10


	//   ....[34]....
        /*0654*/ 	.word	0x0000dd20


	//   ....[35]....
        /*0658*/ 	.word	0x0000dd30


	//   ....[36]....
        /*065c*/ 	.word	0x0000dd40


	//   ....[37]....
        /*0660*/ 	.word	0x0000dd70


	//   ....[38]....
        /*0664*/ 	.word	0x0000dd80


	//   ....[39]....
        /*0668*/ 	.word	0x0000dd90


	//   ....[40]....
        /*066c*/ 	.word	0x0000dda0


	//   ....[41]....
        /*0670*/ 	.word	0x0000ddc0


	//   ....[42]....
        /*0674*/ 	.word	0x0000ddd0


	//   ....[43]....
        /*0678*/ 	.word	0x0000de00


	//   ....[44]....
        /*067c*/ 	.word	0x0000de10


	//   ....[45]....
        /*0680*/ 	.word	0x0000de30


	//   ....[46]....
        /*0684*/ 	.word	0x0000de40


	//   ....[47]....
        /*0688*/ 	.word	0x0000de50


	//   ....[48]....
        /*068c*/ 	.word	0x0000de60


	//   ....[49]....
        /*0690*/ 	.word	0x0000de70


	//   ....[50]....
        /*0694*/ 	.word	0x0000de80


	//   ....[51]....
        /*0698*/ 	.word	0x0000dea0


	//   ....[52]....
        /*069c*/ 	.word	0x0000ded0


	//   ....[53]....
        /*06a0*/ 	.word	0x0000df10


	//   ....[54]....
        /*06a4*/ 	.word	0x0000df50


	//   ....[55]....
        /*06a8*/ 	.word	0x0000df90


	//   ....[56]....
        /*06ac*/ 	.word	0x0000dfd0


	//   ....[57]....
        /*06b0*/ 	.word	0x0000dfe0


	//   ....[58]....
        /*06b4*/ 	.word	0x0000dff0


	//   ....[59]....
        /*06b8*/ 	.word	0x0000e0e0


	//   ....[60]....
        /*06bc*/ 	.word	0x0000e110


	//   ....[61]....
        /*06c0*/ 	.word	0x0000e140


	//   ....[62]....
        /*06c4*/ 	.word	0x0000e1a0


	//   ....[63]....
        /*06c8*/ 	.word	0x0000e620


	//   ....[64]....
        /*06cc*/ 	.word	0x0000e660


	//   ....[65]....
        /*06d0*/ 	.word	0x0000e720


	//   ....[66]....
        /*06d4*/ 	.word	0x0000e740


	//   ....[67]....
        /*06d8*/ 	.word	0x0000e800


	//   ....[68]....
        /*06dc*/ 	.word	0x0000e820


	//   ....[69]....
        /*06e0*/ 	.word	0x0000e8f0


	//   ....[70]....
        /*06e4*/ 	.word	0x0000e910


	//   ....[71]....
        /*06e8*/ 	.word	0x0000efb0


	//   ....[72]....
        /*06ec*/ 	.word	0x0000efd0


	//   ....[73]....
        /*06f0*/ 	.word	0x0000f090


	//   ....[74]....
        /*06f4*/ 	.word	0x0000f0b0


	//   ....[75]....
        /*06f8*/ 	.word	0x0000f170


	//   ....[76]....
        /*06fc*/ 	.word	0x0000f190


	//   ....[77]....
        /*0700*/ 	.word	0x0000f260


	//   ....[78]....
        /*0704*/ 	.word	0x0000f280


	//   ....[79]....
        /*0708*/ 	.word	0x0000f410


	//   ....[80]....
        /*070c*/ 	.word	0x00010ca0


	//   ....[81]....
        /*0710*/ 	.word	0x00010ce0


	//   ....[82]....
        /*0714*/ 	.word	0x00010db0


	//   ....[83]....
        /*0718*/ 	.word	0x00010dc0


	//   ....[84]....
        /*071c*/ 	.word	0x00010e10


	//   ....[85]....
        /*0720*/ 	.word	0x00010e20


	//   ....[86]....
        /*0724*/ 	.word	0x00010e70


	//   ....[87]....
        /*0728*/ 	.word	0x00010e80


	//   ....[88]....
        /*072c*/ 	.word	0x00010ed0


	//   ....[89]....
        /*0730*/ 	.word	0x00010ee0


	//   ....[90]....
        /*0734*/ 	.word	0x00010f30


	//   ....[91]....
        /*0738*/ 	.word	0x00010f40


	//   ....[92]....
        /*073c*/ 	.word	0x00010f90


	//   ....[93]....
        /*0740*/ 	.word	0x00010fa0


	//   ....[94]....
        /*0744*/ 	.word	0x00010fb0


	//   ....[95]....
        /*0748*/ 	.word	0x00011000


	//   ....[96]....
        /*074c*/ 	.word	0x00011050


	//   ....[97]....
        /*0750*/ 	.word	0x00011060


	//   ....[98]....
        /*0754*/ 	.word	0x00011070


	//   ....[99]....
        /*0758*/ 	.word	0x000110d0


	//   ....[100]....
        /*075c*/ 	.word	0x00011530


	//   ....[101]....
        /*0760*/ 	.word	0x00011560


	//   ....[102]....
        /*0764*/ 	.word	0x000115d0


	//   ....[103]....
        /*0768*/ 	.word	0x00011600


	//   ....[104]....
        /*076c*/ 	.word	0x00011640


	//   ....[105]....
        /*0770*/ 	.word	0x00011670


	//   ....[106]....
        /*0774*/ 	.word	0x000116c0


	//   ....[107]....
        /*0778*/ 	.word	0x000116f0


	//   ....[108]....
        /*077c*/ 	.word	0x00011720


	//   ....[109]....
        /*0780*/ 	.word	0x00011750


	//   ....[110]....
        /*0784*/ 	.word	0x000117a0


	//   ....[111]....
        /*0788*/ 	.word	0x000117d0


	//   ....[112]....
        /*078c*/ 	.word	0x00011820


	//   ....[113]....
        /*0790*/ 	.word	0x00011840


	//   ....[114]....
        /*0794*/ 	.word	0x00011890


	//   ....[115]....
        /*0798*/ 	.word	0x000118b0


	//   ....[116]....
        /*079c*/ 	.word	0x000118d0


	//   ....[117]....
        /*07a0*/ 	.word	0x00011910


	//   ....[118]....
        /*07a4*/ 	.word	0x00011930


	//   ....[119]....
        /*07a8*/ 	.word	0x00011990


	//   ....[120]....
        /*07ac*/ 	.word	0x00011fd0


	//   ....[121]....
        /*07b0*/ 	.word	0x00011ff0


	//   ....[122]....
        /*07b4*/ 	.word	0x00012010


	//   ....[123]....
        /*07b8*/ 	.word	0x00012070


	//   ....[124]....
        /*07bc*/ 	.word	0x000120c0


	//   ....[125]....
        /*07c0*/ 	.word	0x000120e0


	//   ....[126]....
        /*07c4*/ 	.word	0x00012130


	//   ....[127]....
        /*07c8*/ 	.word	0x00012150


	//   ....[128]....
        /*07cc*/ 	.word	0x000121a0


	//   ....[129]....
        /*07d0*/ 	.word	0x000121c0


	//   ....[130]....
        /*07d4*/ 	.word	0x00012210


	//   ....[131]....
        /*07d8*/ 	.word	0x00012230


	//   ....[132]....
        /*07dc*/ 	.word	0x00012280


	//   ....[133]....
        /*07e0*/ 	.word	0x000122a0


	//   ....[134]....
        /*07e4*/ 	.word	0x000122e0


	//   ....[135]....
        /*07e8*/ 	.word	0x00012300


	//   ....[136]....
        /*07ec*/ 	.word	0x00012c30


	//   ....[137]....
        /*07f0*/ 	.word	0x00012c40


	//   ....[138]....
        /*07f4*/ 	.word	0x00012c50


	//   ....[139]....
        /*07f8*/ 	.word	0x00012c60


	//   ....[140]....
        /*07fc*/ 	.word	0x00012c70


	//   ....[141]....
        /*0800*/ 	.word	0x00012c80


	//   ....[142]....
        /*0804*/ 	.word	0x00012ca0


	//   ....[143]....
        /*0808*/ 	.word	0x00012cc0


	//   ....[144]....
        /*080c*/ 	.word	0x00012d80


	//   ....[145]....
        /*0810*/ 	.word	0x00012d90


	//   ....[146]....
        /*0814*/ 	.word	0x00012da0


	//   ....[147]....
        /*0818*/ 	.word	0x00012db0


	//   ....[148]....
        /*081c*/ 	.word	0x00012e20


	//   ....[149]....
        /*0820*/ 	.word	0x00012e30


	//   ....[150]....
        /*0824*/ 	.word	0x00012e40


	//   ....[151]....
        /*0828*/ 	.word	0x00012e50


	//   ....[152]....
        /*082c*/ 	.word	0x00012e70


	//   ....[153]....
        /*0830*/ 	.word	0x00012e90


	//   ....[154]....
        /*0834*/ 	.word	0x00012ed0


	//   ....[155]....
        /*0838*/ 	.word	0x00012f20


	//   ....[156]....
        /*083c*/ 	.word	0x000132d0


	//   ....[157]....
        /*0840*/ 	.word	0x000132e0


	//   ....[158]....
        /*0844*/ 	.word	0x000132f0


	//   ....[159]....
        /*0848*/ 	.word	0x00013300


	//   ....[160]....
        /*084c*/ 	.word	0x00013310


	//   ....[161]....
        /*0850*/ 	.word	0x00013330


	//   ....[162]....
        /*0854*/ 	.word	0x00013350


	//   ....[163]....
        /*0858*/ 	.word	0x000133b0


	//   ....[164]....
        /*085c*/ 	.word	0x000133f0


	//   ....[165]....
        /*0860*/ 	.word	0x00013400


	//   ....[166]....
        /*0864*/ 	.word	0x00013420


	//   ....[167]....
        /*0868*/ 	.word	0x00013440


	//   ....[168]....
        /*086c*/ 	.word	0x00013490


	//   ....[169]....
        /*0870*/ 	.word	0x000134b0


	//   ....[170]....
        /*0874*/ 	.word	0x000134c0


	//   ....[171]....
        /*0878*/ 	.word	0x000134d0


	//   ....[172]....
        /*087c*/ 	.word	0x000134f0


	//   ....[173]....
        /*0880*/ 	.word	0x00013510


	//   ....[174]....
        /*0884*/ 	.word	0x00013530


	//   ....[175]....
        /*0888*/ 	.word	0x00013570


	//   ....[176]....
        /*088c*/ 	.word	0x00014720


	//   ....[177]....
        /*0890*/ 	.word	0x000148c0


	//   ....[178]....
        /*0894*/ 	.word	0x00014ed0


	//   ....[179]....
        /*0898*/ 	.word	0x00014fb0


	//   ....[180]....
        /*089c*/ 	.word	0x000150a0


	//   ....[181]....
        /*08a0*/ 	.word	0x00015100


	//   ....[182]....
        /*08a4*/ 	.word	0x000151c0


	//   ....[183]....
        /*08a8*/ 	.word	0x00015220


	//   ....[184]....
        /*08ac*/ 	.word	0x000152e0


	//   ....[185]....
        /*08b0*/ 	.word	0x00015340


	//   ....[186]....
        /*08b4*/ 	.word	0x00015400


	//   ....[187]....
        /*08b8*/ 	.word	0x00015460


	//   ....[188]....
        /*08bc*/ 	.word	0x00015520


	//   ....[189]....
        /*08c0*/ 	.word	0x00015580


	//   ....[190]....
        /*08c4*/ 	.word	0x00015640


	//   ....[191]....
        /*08c8*/ 	.word	0x000156a0


	//   ....[192]....
        /*08cc*/ 	.word	0x00015760


	//   ....[193]....
        /*08d0*/ 	.word	0x000157c0


	//   ....[194]....
        /*08d4*/ 	.word	0x00015880


	//   ....[195]....
        /*08d8*/ 	.word	0x000158e0


	//   ....[196]....
        /*08dc*/ 	.word	0x000159a0


	//   ....[197]....
        /*08e0*/ 	.word	0x00015a00


	//   ....[198]....
        /*08e4*/ 	.word	0x00015af0


	//   ....[199]....
        /*08e8*/ 	.word	0x00015ca0


	//   ....[200]....
        /*08ec*/ 	.word	0x00015d30


	//   ....[201]....
        /*08f0*/ 	.word	0x00015e00


	//   ....[202]....
        /*08f4*/ 	.word	0x00015e50


	//   ....[203]....
        /*08f8*/ 	.word	0x00015f20


	//   ....[204]....
        /*08fc*/ 	.word	0x00015f70


	//   ....[205]....
        /*0900*/ 	.word	0x00016050


	//   ....[206]....
        /*0904*/ 	.word	0x000160a0


	//   ....[207]....
        /*0908*/ 	.word	0x00016110


	//   ....[208]....
        /*090c*/ 	.word	0x000161d0


	//   ....[209]....
        /*0910*/ 	.word	0x00016240


	//   ....[210]....
        /*0914*/ 	.word	0x00016300


	//   ....[211]....
        /*0918*/ 	.word	0x00016380


	//   ....[212]....
        /*091c*/ 	.word	0x00016420


	//   ....[213]....
        /*0920*/ 	.word	0x00016490


	//   ....[214]....
        /*0924*/ 	.word	0x00016540


	//   ....[215]....
        /*0928*/ 	.word	0x000165b0


	//   ....[216]....
        /*092c*/ 	.word	0x00016660


	//   ....[217]....
        /*0930*/ 	.word	0x000166d0


	//   ....[218]....
        /*0934*/ 	.word	0x00016780


	//   ....[219]....
        /*0938*/ 	.word	0x00016810


	//   ....[220]....
        /*093c*/ 	.word	0x00016890


	//   ....[221]....
        /*0940*/ 	.word	0x00016910


	//   ....[222]....
        /*0944*/ 	.word	0x000169b0


	//   ....[223]....
        /*0948*/ 	.word	0x00016a10


	//   ....[224]....
        /*094c*/ 	.word	0x00016ad0


	//   ....[225]....
        /*0950*/ 	.word	0x00016b30


	//   ....[226]....
        /*0954*/ 	.word	0x00016bf0


	//   ....[227]....
        /*0958*/ 	.word	0x00016c50


	//   ....[228]....
        /*095c*/ 	.word	0x00016d10


	//   ....[229]....
        /*0960*/ 	.word	0x00016d70


	//   ....[230]....
        /*0964*/ 	.word	0x00016e30


	//   ....[231]....
        /*0968*/ 	.word	0x00016e90


	//   ....[232]....
        /*096c*/ 	.word	0x00016f50


	//   ....[233]....
        /*0970*/ 	.word	0x00016fb0


	//   ....[234]....
        /*0974*/ 	.word	0x00017050


	//   ....[235]....
        /*0978*/ 	.word	0x00017180


	//   ....[236]....
        /*097c*/ 	.word	0x00017210


	//   ....[237]....
        /*0980*/ 	.word	0x00017290


	//   ....[238]....
        /*0984*/ 	.word	0x00017330


	//   ....[239]....
        /*0988*/ 	.word	0x00017390


	//   ....[240]....
        /*098c*/ 	.word	0x00017440


	//   ....[241]....
        /*0990*/ 	.word	0x000174a0


	//   ....[242]....
        /*0994*/ 	.word	0x00017550


	//   ....[243]....
        /*0998*/ 	.word	0x000175b0


	//   ....[244]....
        /*099c*/ 	.word	0x00017650


	//   ....[245]....
        /*09a0*/ 	.word	0x000176b0


	//   ....[246]....
        /*09a4*/ 	.word	0x00017760


	//   ....[247]....
        /*09a8*/ 	.word	0x000177c0


	//   ....[248]....
        /*09ac*/ 	.word	0x00017860


	//   ....[249]....
        /*09b0*/ 	.word	0x000178c0


	//   ....[250]....
        /*09b4*/ 	.word	0x00017970


	//   ....[251]....
        /*09b8*/ 	.word	0x000179d0


	//   ....[252]....
        /*09bc*/ 	.word	0x00017a80


	//   ....[253]....
        /*09c0*/ 	.word	0x00017ae0


	//   ....[254]....
        /*09c4*/ 	.word	0x00017b90


	//   ....[255]....
        /*09c8*/ 	.word	0x00017c80


	//   ....[0]....
        /*09cc*/ 	.word	0x00017d10


	//   ....[1]....
        /*09d0*/ 	.word	0x00017d90


	//   ....[2]....
        /*09d4*/ 	.word	0x00017e20


	//   ....[3]....
        /*09d8*/ 	.word	0x00017e80


	//   ....[4]....
        /*09dc*/ 	.word	0x00017f20


	//   ....[5]....
        /*09e0*/ 	.word	0x00017f80


	//   ....[6]....
        /*09e4*/ 	.word	0x00018030


	//   ....[7]....
        /*09e8*/ 	.word	0x00018090


	//   ....[8]....
        /*09ec*/ 	.word	0x00018130


	//   ....[9]....
        /*09f0*/ 	.word	0x00018190


	//   ....[10]....
        /*09f4*/ 	.word	0x00018240


	//   ....[11]....
        /*09f8*/ 	.word	0x000182a0


	//   ....[12]....
        /*09fc*/ 	.word	0x00018340


	//   ....[13]....
        /*0a00*/ 	.word	0x000183a0


	//   ....[14]....
        /*0a04*/ 	.word	0x00018450


	//   ....[15]....
        /*0a08*/ 	.word	0x000184b0


	//   ....[16]....
        /*0a0c*/ 	.word	0x00018560


	//   ....[17]....
        /*0a10*/ 	.word	0x000185c0


	//   ....[18]....
        /*0a14*/ 	.word	0x00018670


	//   ....[19]....
        /*0a18*/ 	.word	0x000188d0


	//----- nvinfo : EIATTR_REG_RECONFIG
	.align		4
.L_263:
        /*0a1c*/ 	.byte	0x01, 0x54
	.zero		2


	//----- nvinfo : EIATTR_SYSCALL_OFFSETS
	.align		4
        /*0a20*/ 	.byte	0x04, 0x46
        /*0a22*/ 	.short	(.L_265 - .L_264)


	//   ....[0]....
.L_264:
        /*0a24*/ 	.word	0x000015c0


	//   ....[1]....
        /*0a28*/ 	.word	0x0000ffc0


	//   ....[2]....
        /*0a2c*/ 	.word	0x00010130


	//   ....[3]....
        /*0a30*/ 	.word	0x00010280


	//   ....[4]....
        /*0a34*/ 	.word	0x000103c0


	//   ....[5]....
        /*0a38*/ 	.word	0x00011c50


	//----- nvinfo : EIATTR_MBARRIER_INSTR_OFFSETS
	.align		4
.L_265:
        /*0a3c*/ 	.byte	0x04, 0x39
        /*0a3e*/ 	.short	(.L_267 - .L_266)


	//   ....[0]....
.L_266:
        /*0a40*/ 	.word	0x00000180
        /*0a44*/ 	.word	0x000000ff
        /*0a48*/ 	.word	0x00022800
        /*0a4c*/ 	.short	0x0100
        /*0a4e*/ 	.byte	0x08
	.zero		1


	//   ....[1]....
        /*0a50*/ 	.word	0x00000190
        /*0a54*/ 	.word	0x000000ff
        /*0a58*/ 	.word	0x00022820
        /*0a5c*/ 	.short	0x0100
        /*0a5e*/ 	.byte	0x08
	.zero		1


	//   ....[2]....
        /*0a60*/ 	.word	0x00000280
        /*0a64*/ 	.word	0x000000ff
        /*0a68*/ 	.word	0x00022830
        /*0a6c*/ 	.short	0x0100
        /*0a6e*/ 	.byte	0x08
	.zero		1


	//   ....[3]....
        /*0a70*/ 	.word	0x00000290
        /*0a74*/ 	.word	0x000000ff
        /*0a78*/ 	.word	0x00022840
        /*0a7c*/ 	.short	0x0100
        /*0a7e*/ 	.byte	0x08
	.zero		1


	//   ....[4]....
        /*0a80*/ 	.word	0x000002a0
        /*0a84*/ 	.word	0x000000ff
        /*0a88*/ 	.word	0x00022838
        /*0a8c*/ 	.short	0x0100
        /*0a8e*/ 	.byte	0x08
	.zero		1


	//   ....[5]....
        /*0a90*/ 	.word	0x000002b0
        /*0a94*/ 	.word	0x000000ff
        /*0a98*/ 	.word	0x00022848
        /*0a9c*/ 	.short	0x0100
        /*0a9e*/ 	.byte	0x08
	.zero		1


	//   ....[6]....
        /*0aa0*/ 	.word	0x000003e0
        /*0aa4*/ 	.word	0x000000ff
        /*0aa8*/ 	.word	0x00022850
        /*0aac*/ 	.short	0x0100
        /*0aae*/ 	.byte	0x08
	.zero		1


	//   ....[7]....
        /*0ab0*/ 	.word	0x000003f0
        /*0ab4*/ 	.word	0x000000ff
        /*0ab8*/ 	.word	0x00022860
        /*0abc*/ 	.short	0x0100
        /*0abe*/ 	.byte	0x08
	.zero		1


	//   ....[8]....
        /*0ac0*/ 	.word	0x00000400
        /*0ac4*/ 	.word	0x000000ff
        /*0ac8*/ 	.word	0x00022858
        /*0acc*/ 	.short	0x0100
        /*0ace*/ 	.byte	0x08
	.zero		1


	//   ....[9]....
        /*0ad0*/ 	.word	0x00000410
        /*0ad4*/ 	.word	0x000000ff
        /*0ad8*/ 	.word	0x00022868
        /*0adc*/ 	.short	0x0100
        /*0ade*/ 	.byte	0x08
	.zero		1


	//   ....[10]....
        /*0ae0*/ 	.word	0x00000500
        /*0ae4*/ 	.word	0x000000ff
        /*0ae8*/ 	.word	0x00022870
        /*0aec*/ 	.short	0x0100
        /*0aee*/ 	.byte	0x06
	.zero		1


	//   ....[11]....
        /*0af0*/ 	.word	0x00000510
        /*0af4*/ 	.word	0x000000ff
        /*0af8*/ 	.word	0x00022880
        /*0afc*/ 	.short	0x0100
        /*0afe*/ 	.byte	0x06
	.zero		1


	//   ....[12]....
        /*0b00*/ 	.word	0x00000520
        /*0b04*/ 	.word	0x000000ff
        /*0b08*/ 	.word	0x00022878
        /*0b0c*/ 	.short	0x0100
        /*0b0e*/ 	.byte	0x06
	.zero		1


	//   ....[13]....
        /*0b10*/ 	.word	0x00000530
        /*0b14*/ 	.word	0x000000ff
        /*0b18*/ 	.word	0x00022888
        /*0b1c*/ 	.short	0x0100
        /*0b1e*/ 	.byte	0x06
	.zero		1


	//   ....[14]....
        /*0b20*/ 	.word	0x00000660
        /*0b24*/ 	.word	0x000000ff
        /*0b28*/ 	.word	0x00022890
        /*0b2c*/ 	.short	0x0100
        /*0b2e*/ 	.byte	0x08
	.zero		1


	//   ....[15]....
        /*0b30*/ 	.word	0x00000670
        /*0b34*/ 	.word	0x000000ff
        /*0b38*/ 	.word	0x000228a0
        /*0b3c*/ 	.short	0x0100
        /*0b3e*/ 	.byte	0x08
	.zero		1


	//   ....[16]....
        /*0b40*/ 	.word	0x00000680
        /*0b44*/ 	.word	0x000000ff
        /*0b48*/ 	.word	0x00022898
        /*0b4c*/ 	.short	0x0100
        /*0b4e*/ 	.byte	0x08
	.zero		1


	//   ....[17]....
        /*0b50*/ 	.word	0x00000690
        /*0b54*/ 	.word	0x000000ff
        /*0b58*/ 	.word	0x000228a8
        /*0b5c*/ 	.short	0x0100
        /*0b5e*/ 	.byte	0x08
	.zero		1


	//   ....[18]....
        /*0b60*/ 	.word	0x000007e0
        /*0b64*/ 	.word	0x000000ff
        /*0b68*/ 	.word	0x000228b0
        /*0b6c*/ 	.short	0x0100
        /*0b6e*/ 	.byte	0x08
	.zero		1


	//   ....[19]....
        /*0b70*/ 	.word	0x000007f0
        /*0b74*/ 	.word	0x000000ff
        /*0b78*/ 	.word	0x000228c0
        /*0b7c*/ 	.short	0x0100
        /*0b7e*/ 	.byte	0x08
	.zero		1


	//   ....[20]....
        /*0b80*/ 	.word	0x00000800
        /*0b84*/ 	.word	0x000000ff
        /*0b88*/ 	.word	0x000228b8
        /*0b8c*/ 	.short	0x0100
        /*0b8e*/ 	.byte	0x08
	.zero		1


	//   ....[21]....
        /*0b90*/ 	.word	0x00000810
        /*0b94*/ 	.word	0x000000ff
        /*0b98*/ 	.word	0x000228c8
        /*0b9c*/ 	.short	0x0100
        /*0b9e*/ 	.byte	0x08
	.zero		1


	//   ....[22]....
        /*0ba0*/ 	.word	0x00001910
        /*0ba4*/ 	.word	0x000000ff
        /*0ba8*/ 	.word	0x00022800
        /*0bac*/ 	.short	0x010a
        /*0bae*/ 	.byte	0x2b
	.zero		1


	//   ....[23]....
        /*0bb0*/ 	.word	0x000019b0
        /*0bb4*/ 	.word	0x00000002
        /*0bb8*/ 	.word	0x00022830
        /*0bbc*/ 	.short	0x010a
        /*0bbe*/ 	.byte	0x3f
	.zero		1


	//   ....[24]....
        /*0bc0*/ 	.word	0x000019f0
        /*0bc4*/ 	.word	0x00000002
        /*0bc8*/ 	.word	0x00022830
        /*0bcc*/ 	.short	0x010a
        /*0bce*/ 	.byte	0x3f
	.zero		1


	//   ....[25]....
        /*0bd0*/ 	.word	0x00002f40
        /*0bd4*/ 	.word	0x000000ff
        /*0bd8*/ 	.word	0x00000000
        /*0bdc*/ 	.short	0x0101
        /*0bde*/ 	.byte	0x06
	.zero		1


	//   ....[26]....
        /*0be0*/ 	.word	0x000053f0
        /*0be4*/ 	.word	0x000000ff
        /*0be8*/ 	.word	0x00022830
        /*0bec*/ 	.short	0x010a
        /*0bee*/ 	.byte	0x06
	.zero		1


	//   ....[27]....
        /*0bf0*/ 	.word	0x00005430
        /*0bf4*/ 	.word	0x000000ff
        /*0bf8*/ 	.word	0x00022830
        /*0bfc*/ 	.short	0x010a
        /*0bfe*/ 	.byte	0x06
	.zero		1


	//   ....[28]....
        /*0c00*/ 	.word	0x00005cc0
        /*0c04*/ 	.word	0x000000ff
        /*0c08*/ 	.word	0x00022850
        /*0c0c*/ 	.short	0x010a
        /*0c0e*/ 	.byte	0x06
	.zero		1


	//   ....[29]....
        /*0c10*/ 	.word	0x00005d00
        /*0c14*/ 	.word	0x000000ff
        /*0c18*/ 	.word	0x00022850
        /*0c1c*/ 	.short	0x010a
        /*0c1e*/ 	.byte	0x06
	.zero		1


	//   ....[30]....
        /*0c20*/ 	.word	0x000067f0
        /*0c24*/ 	.word	0x000000ff
        /*0c28*/ 	.word	0x00000000
        /*0c2c*/ 	.short	0x0101
        /*0c2e*/ 	.byte	0x06
	.zero		1


	//   ....[31]....
        /*0c30*/ 	.word	0x00008ba0
        /*0c34*/ 	.word	0x000000ff
        /*0c38*/ 	.word	0x00000000
        /*0c3c*/ 	.short	0x0101
        /*0c3e*/ 	.byte	0x06
	.zero		1


	//   ....[32]....
        /*0c40*/ 	.word	0x000092e0
        /*0c44*/ 	.word	0x000000ff
        /*0c48*/ 	.word	0x00022830
        /*0c4c*/ 	.short	0x010a
        /*0c4e*/ 	.byte	0x06
	.zero		1


	//   ....[33]....
        /*0c50*/ 	.word	0x00009320
        /*0c54*/ 	.word	0x000000ff
        /*0c58*/ 	.word	0x00022830
        /*0c5c*/ 	.short	0x010a
        /*0c5e*/ 	.byte	0x06
	.zero		1


	//   ....[34]....
        /*0c60*/ 	.word	0x00009bb0
        /*0c64*/ 	.word	0x000000ff
        /*0c68*/ 	.word	0x00022850
        /*0c6c*/ 	.short	0x010a
        /*0c6e*/ 	.byte	0x06
	.zero		1


	//   ....[35]....
        /*0c70*/ 	.word	0x00009bf0
        /*0c74*/ 	.word	0x000000ff
        /*0c78*/ 	.word	0x00022850
        /*0c7c*/ 	.short	0x010a
        /*0c7e*/ 	.byte	0x06
	.zero		1


	//   ....[36]....
        /*0c80*/ 	.word	0x0000a4c0
        /*0c84*/ 	.word	0x000000ff
        /*0c88*/ 	.word	0x00000000
        /*0c8c*/ 	.short	0x0101
        /*0c8e*/ 	.byte	0x06
	.zero		1


	//   ....[37]....
        /*0c90*/ 	.word	0x0000bef0
        /*0c94*/ 	.word	0x000000ff
        /*0c98*/ 	.word	0x00000000
        /*0c9c*/ 	.short	0x0101
        /*0c9e*/ 	.byte	0x06
	.zero		1


	//   ....[38]....
        /*0ca0*/ 	.word	0x0000c570
        /*0ca4*/ 	.word	0x000000ff
        /*0ca8*/ 	.word	0x00022850
        /*0cac*/ 	.short	0x010a
        /*0cae*/ 	.byte	0x09
	.zero		1


	//   ....[39]....
        /*0cb0*/ 	.word	0x0000c5b0
        /*0cb4*/ 	.word	0x000000ff
        /*0cb8*/ 	.word	0x00022850
        /*0cbc*/ 	.short	0x010a
        /*0cbe*/ 	.byte	0x09
	.zero		1


	//   ....[40]....
        /*0cc0*/ 	.word	0x0000cc50
        /*0cc4*/ 	.word	0x000000ff
        /*0cc8*/ 	.word	0x00000000
        /*0ccc*/ 	.short	0x0101
        /*0cce*/ 	.byte	0x04
	.zero		1


	//   ....[41]....
        /*0cd0*/ 	.word	0x0000e650
        /*0cd4*/ 	.word	0x00000003
        /*0cd8*/ 	.word	0x00000000
        /*0cdc*/ 	.short	0x0101
        /*0cde*/ 	.byte	0x3f
	.zero		1


	//   ....[42]....
        /*0ce0*/ 	.word	0x000109b0
        /*0ce4*/ 	.word	0x00000000
        /*0ce8*/ 	.word	0x00022880
        /*0cec*/ 	.short	0x010a
        /*0cee*/ 	.byte	0x3f
	.zero		1


	//   ....[43]....
        /*0cf0*/ 	.word	0x00011210
        /*0cf4*/ 	.word	0x00000000
        /*0cf8*/ 	.word	0x00022870
        /*0cfc*/ 	.short	0x0107
        /*0cfe*/ 	.byte	0x3f
	.zero		1


	//   ....[44]....
        /*0d00*/ 	.word	0x000112d0
        /*0d04*/ 	.word	0x00000000
        /*0d08*/ 	.word	0x00022870
        /*0d0c*/ 	.short	0x0101
        /*0d0e*/ 	.byte	0x3f
	.zero		1


	//   ....[45]....
        /*0d10*/ 	.word	0x00011300
        /*0d14*/ 	.word	0x00000000
        /*0d18*/ 	.word	0x00022840
        /*0d1c*/ 	.short	0x010a
        /*0d1e*/ 	.byte	0x3f
	.zero		1


	//   ....[46]....
        /*0d20*/ 	.word	0x00011a30
        /*0d24*/ 	.word	0x00000000
        /*0d28*/ 	.word	0x00022830
        /*0d2c*/ 	.short	0x0107
        /*0d2e*/ 	.byte	0x3f
	.zero		1


	//   ....[47]....
        /*0d30*/ 	.word	0x00011af0
        /*0d34*/ 	.word	0x00000000
        /*0d38*/ 	.word	0x00022830
        /*0d3c*/ 	.short	0x0101
        /*0d3e*/ 	.byte	0x3f
	.zero		1


	//   ....[48]....
        /*0d40*/ 	.word	0x000123b0
        /*0d44*/ 	.word	0x00000011
        /*0d48*/ 	.word	0x00022800
        /*0d4c*/ 	.short	0x0107
        /*0d4e*/ 	.byte	0x3f
	.zero		1


	//   ....[49]....
        /*0d50*/ 	.word	0x000124a0
        /*0d54*/ 	.word	0x00000011
        /*0d58*/ 	.word	0x00022800
        /*0d5c*/ 	.short	0x0101
        /*0d5e*/ 	.byte	0x3f
	.zero		1


	//   ....[50]....
        /*0d60*/ 	.word	0x000124c0
        /*0d64*/ 	.word	0x00000011
        /*0d68*/ 	.word	0x00022820
        /*0d6c*/ 	.short	0x010a
        /*0d6e*/ 	.byte	0x3f
	.zero		1


	//   ....[51]....
        /*0d70*/ 	.word	0x000129d0
        /*0d74*/ 	.word	0x00000000
        /*0d78*/ 	.word	0x00022880
        /*0d7c*/ 	.short	0x010a
        /*0d7e*/ 	.byte	0x3f
	.zero		1


	//   ....[52]....
        /*0d80*/ 	.word	0x00012fa0
        /*0d84*/ 	.word	0x00000000
        /*0d88*/ 	.word	0x00022870
        /*0d8c*/ 	.short	0x0107
        /*0d8e*/ 	.byte	0x3f
	.zero		1


	//   ....[53]....
        /*0d90*/ 	.word	0x00013060
        /*0d94*/ 	.word	0x00000000
        /*0d98*/ 	.word	0x00022870
        /*0d9c*/ 	.short	0x0101
        /*0d9e*/ 	.byte	0x3f
	.zero		1


	//   ....[54]....
        /*0da0*/ 	.word	0x00013090
        /*0da4*/ 	.word	0x00000000
        /*0da8*/ 	.word	0x00022840
        /*0dac*/ 	.short	0x010a
        /*0dae*/ 	.byte	0x3f
	.zero		1


	//   ....[55]....
        /*0db0*/ 	.word	0x00013630
        /*0db4*/ 	.word	0x00000000
        /*0db8*/ 	.word	0x00022830
        /*0dbc*/ 	.short	0x0107
        /*0dbe*/ 	.byte	0x3f
	.zero		1


	//   ....[56]....
        /*0dc0*/ 	.word	0x000136f0
        /*0dc4*/ 	.word	0x00000000
        /*0dc8*/ 	.word	0x00022830
        /*0dcc*/ 	.short	0x0101
        /*0dce*/ 	.byte	0x3f
	.zero		1


	//   ....[57]....
        /*0dd0*/ 	.word	0x00013780
        /*0dd4*/ 	.word	0x00000013
        /*0dd8*/ 	.word	0x00022870
        /*0ddc*/ 	.short	0x010a
        /*0dde*/ 	.byte	0x3f
	.zero		1


	//   ....[58]....
        /*0de0*/ 	.word	0x00013810
        /*0de4*/ 	.word	0x00000013
        /*0de8*/ 	.word	0x00022860
        /*0dec*/ 	.short	0x010a
        /*0dee*/ 	.byte	0x3f
	.zero		1


	//   ....[59]....
        /*0df0*/ 	.word	0x00013d10
        /*0df4*/ 	.word	0x00000013
        /*0df8*/ 	.word	0x00022850
        /*0dfc*/ 	.short	0x0101
        /*0dfe*/ 	.byte	0x3f
	.zero		1


	//   ....[60]....
        /*0e00*/ 	.word	0x00013da0
        /*0e04*/ 	.word	0x00000013
        /*0e08*/ 	.word	0x00000000
        /*0e0c*/ 	.short	0x0101
        /*0e0e*/ 	.byte	0x3f
	.zero		1


	//   ....[61]....
        /*0e10*/ 	.word	0x00013f70
        /*0e14*/ 	.word	0x00000012
        /*0e18*/ 	.word	0x00022870
        /*0e1c*/ 	.short	0x010a
        /*0e1e*/ 	.byte	0x3f
	.zero		1


	//   ....[62]....
        /*0e20*/ 	.word	0x00014000
        /*0e24*/ 	.word	0x00000012
        /*0e28*/ 	.word	0x00022860
        /*0e2c*/ 	.short	0x010a
        /*0e2e*/ 	.byte	0x3f
	.zero		1


	//   ....[63]....
        /*0e30*/ 	.word	0x00014500
        /*0e34*/ 	.word	0x00000012
        /*0e38*/ 	.word	0x00022850
        /*0e3c*/ 	.short	0x0101
        /*0e3e*/ 	.byte	0x3f
	.zero		1


	//   ....[64]....
        /*0e40*/ 	.word	0x000145b0
        /*0e44*/ 	.word	0x00000012
        /*0e48*/ 	.word	0x00000000
        /*0e4c*/ 	.short	0x0101
        /*0e4e*/ 	.byte	0x3f
	.zero		1


	//   ....[65]....
        /*0e50*/ 	.word	0x00014840
        /*0e54*/ 	.word	0x00000005
        /*0e58*/ 	.word	0x00022820
        /*0e5c*/ 	.short	0x010a
        /*0e5e*/ 	.byte	0x3f
	.zero		1


	//   ....[66]....
        /*0e60*/ 	.word	0x000149c0
        /*0e64*/ 	.word	0x00000003
        /*0e68*/ 	.word	0x00022840
        /*0e6c*/ 	.short	0x010a
        /*0e6e*/ 	.byte	0x3f
	.zero		1


	//   ....[67]....
        /*0e70*/ 	.word	0x00014a60
        /*0e74*/ 	.word	0x0000001d
        /*0e78*/ 	.word	0x00022840
        /*0e7c*/ 	.short	0x010a
        /*0e7e*/ 	.byte	0x3f
	.zero		1


	//   ....[68]....
        /*0e80*/ 	.word	0x00014aa0
        /*0e84*/ 	.word	0x00000003
        /*0e88*/ 	.word	0x00022860
        /*0e8c*/ 	.short	0x010a
        /*0e8e*/ 	.byte	0x3f
	.zero		1


	//   ....[69]....
        /*0e90*/ 	.word	0x00014ae0
        /*0e94*/ 	.word	0x0000001d
        /*0e98*/ 	.word	0x00022860
        /*0e9c*/ 	.short	0x010a
        /*0e9e*/ 	.byte	0x3f
	.zero		1


	//   ....[70]....
        /*0ea0*/ 	.word	0x00014b20
        /*0ea4*/ 	.word	0x00000003
        /*0ea8*/ 	.word	0x00022880
        /*0eac*/ 	.short	0x010a
        /*0eae*/ 	.byte	0x3f
	.zero		1


	//   ....[71]....
        /*0eb0*/ 	.word	0x00014b60
        /*0eb4*/ 	.word	0x0000001d
        /*0eb8*/ 	.word	0x00022880
        /*0ebc*/ 	.short	0x010a
        /*0ebe*/ 	.byte	0x3f
	.zero		1


	//   ....[72]....
        /*0ec0*/ 	.word	0x00014bd0
        /*0ec4*/ 	.word	0x00000003
        /*0ec8*/ 	.word	0x00022800
        /*0ecc*/ 	.short	0x010a
        /*0ece*/ 	.byte	0x3f
	.zero		1


	//   ....[73]....
        /*0ed0*/ 	.word	0x00014c20
        /*0ed4*/ 	.word	0x00000002
        /*0ed8*/ 	.word	0x00022830
        /*0edc*/ 	.short	0x010a
        /*0ede*/ 	.byte	0x3f
	.zero		1


	//   ....[74]....
        /*0ee0*/ 	.word	0x00014c80
        /*0ee4*/ 	.word	0x00000008
        /*0ee8*/ 	.word	0x00022830
        /*0eec*/ 	.short	0x010a
        /*0eee*/ 	.byte	0x3f
	.zero		1


	//   ....[75]....
        /*0ef0*/ 	.word	0x00014ce0
        /*0ef4*/ 	.word	0x00000008
        /*0ef8*/ 	.word	0x00022850
        /*0efc*/ 	.short	0x010a
        /*0efe*/ 	.byte	0x3f
	.zero		1


	//   ....[76]....
        /*0f00*/ 	.word	0x00014d40
        /*0f04*/ 	.word	0x00000008
        /*0f08*/ 	.word	0x00022830
        /*0f0c*/ 	.short	0x010a
        /*0f0e*/ 	.byte	0x3f
	.zero		1


	//   ....[77]....
        /*0f10*/ 	.word	0x00014da0
        /*0f14*/ 	.word	0x00000008
        /*0f18*/ 	.word	0x00022850
        /*0f1c*/ 	.short	0x010a
        /*0f1e*/ 	.byte	0x3f
	.zero		1


	//   ....[78]....
        /*0f20*/ 	.word	0x00014e00
        /*0f24*/ 	.word	0x00000005
        /*0f28*/ 	.word	0x00022850
        /*0f2c*/ 	.short	0x010a
        /*0f2e*/ 	.byte	0x3f
	.zero		1


	//   ....[79]....
        /*0f30*/ 	.word	0x00014f00
        /*0f34*/ 	.word	0x00000000
        /*0f38*/ 	.word	0x00022880
        /*0f3c*/ 	.short	0x010a
        /*0f3e*/ 	.byte	0x3f
	.zero		1


	//   ....[80]....
        /*0f40*/ 	.word	0x00015bf0
        /*0f44*/ 	.word	0x00000000
        /*0f48*/ 	.word	0x00022840
        /*0f4c*/ 	.short	0x010a
        /*0f4e*/ 	.byte	0x3f
	.zero		1


	//   ....[81]....
        /*0f50*/ 	.word	0x00017080
        /*0f54*/ 	.word	0x00000011
        /*0f58*/ 	.word	0x00022820
        /*0f5c*/ 	.short	0x010a
        /*0f5e*/ 	.byte	0x3f
	.zero		1


	//   ....[82]....
        /*0f60*/ 	.word	0x000170d0
        /*0f64*/ 	.word	0x00000000
        /*0f68*/ 	.word	0x00022880
        /*0f6c*/ 	.short	0x010a
        /*0f6e*/ 	.byte	0x3f
	.zero		1


	//   ....[83]....
        /*0f70*/ 	.word	0x00017bd0
        /*0f74*/ 	.word	0x00000000
        /*0f78*/ 	.word	0x00022840
        /*0f7c*/ 	.short	0x010a
        /*0f7e*/ 	.byte	0x3f
	.zero		1


	//   ....[84]....
        /*0f80*/ 	.word	0x000186b0
        /*0f84*/ 	.word	0x00000013
        /*0f88*/ 	.word	0x00022870
        /*0f8c*/ 	.short	0x010a
        /*0f8e*/ 	.byte	0x3f
	.zero		1


	//   ....[85]....
        /*0f90*/ 	.word	0x00018700
        /*0f94*/ 	.word	0x00000013
        /*0f98*/ 	.word	0x00022860
        /*0f9c*/ 	.short	0x010a
        /*0f9e*/ 	.byte	0x3f
	.zero		1


	//   ....[86]....
        /*0fa0*/ 	.word	0x00018750
        /*0fa4*/ 	.word	0x00000012
        /*0fa8*/ 	.word	0x00022870
        /*0fac*/ 	.short	0x010a
        /*0fae*/ 	.byte	0x3f
	.zero		1


	//   ....[87]....
        /*0fb0*/ 	.word	0x000187a0
        /*0fb4*/ 	.word	0x00000012
        /*0fb8*/ 	.word	0x00022860
        /*0fbc*/ 	.short	0x010a
        /*0fbe*/ 	.byte	0x3f
	.zero		1


	//   ....[88]....
        /*0fc0*/ 	.word	0x000187f0
        /*0fc4*/ 	.word	0x00000005
        /*0fc8*/ 	.word	0x00022820
        /*0fcc*/ 	.short	0x010a
        /*0fce*/ 	.byte	0x3f
	.zero		1


	//   ....[89]....
        /*0fd0*/ 	.word	0x00018990
        /*0fd4*/ 	.word	0x00000003
        /*0fd8*/ 	.word	0x00022840
        /*0fdc*/ 	.short	0x010a
        /*0fde*/ 	.byte	0x3f
	.zero		1


	//   ....[90]....
        /*0fe0*/ 	.word	0x000189e0
        /*0fe4*/ 	.word	0x0000001d
        /*0fe8*/ 	.word	0x00022840
        /*0fec*/ 	.short	0x010a
        /*0fee*/ 	.byte	0x3f
	.zero		1


	//   ....[91]....
        /*0ff0*/ 	.word	0x00018a30
        /*0ff4*/ 	.word	0x00000003
        /*0ff8*/ 	.word	0x00022860
        /*0ffc*/ 	.short	0x010a
        /*0ffe*/ 	.byte	0x3f
	.zero		1


	//   ....[92]....
        /*1000*/ 	.word	0x00018a80
        /*1004*/ 	.word	0x0000001d
        /*1008*/ 	.word	0x00022860
        /*100c*/ 	.short	0x010a
        /*100e*/ 	.byte	0x3f
	.zero		1


	//   ....[93]....
        /*1010*/ 	.word	0x00018ad0
        /*1014*/ 	.word	0x00000003
        /*1018*/ 	.word	0x00022880
        /*101c*/ 	.short	0x010a
        /*101e*/ 	.byte	0x3f
	.zero		1


	//----- nvinfo : EIATTR_NUM_MBARRIERS
	.align		4
.L_267:
        /*1020*/ 	.byte	0x03, 0x38
        /*1022*/ 	.short	0x0016


	//----- nvinfo : EIATTR_EXIT_INSTR_OFFSETS
	.align		4
        /*1024*/ 	.byte	0x04, 0x1c
        /*1026*/ 	.short	(.L_269 - .L_268)


	//   ....[0]....
.L_268:
        /*1028*/ 	.word	0x000009a0


	//   ....[1]....
        /*102c*/ 	.word	0x0000f380


	//   ....[2]....
        /*1030*/ 	.word	0x00014bb0


	//----- nvinfo : EIATTR_MAX_THREADS
	.align		4
.L_269:
        /*1034*/ 	.byte	0x04, 0x05
        /*1036*/ 	.short	(.L_271 - .L_270)
.L_270:
        /*1038*/ 	.word	0x00000180
        /*103c*/ 	.word	0x00000001
        /*1040*/ 	.word	0x00000001


	//----- nvinfo : EIATTR_CRS_STACK_SIZE
	.align		4
.L_271:
        /*1044*/ 	.byte	0x04, 0x1e
        /*1046*/ 	.short	(.L_273 - .L_272)
.L_272:
        /*1048*/ 	.word	0x00000000


	//----- nvinfo : EIATTR_CBANK_PARAM_SIZE
	.align		4
.L_273:
        /*104c*/ 	.byte	0x03, 0x19
        /*104e*/ 	.short	0x0af0


	//----- nvinfo : EIATTR_PARAM_CBANK
	.align		4
        /*1050*/ 	.byte	0x04, 0x0a
        /*1052*/ 	.short	(.L_275 - .L_274)
	.align		4
.L_274:
        /*1054*/ 	.word	index@(.nv.constant0._ZN7cutlass13device_kernelIN5flash11enable_sm90INS1_16FlashAttnFwdSm90INS1_25CollectiveMainloopFwdSm90ILi2EN4cute5tupleIJNS5_1CILi1EEES8_S8_EEENS6_IJNS7_ILi128EEENS7_ILi160EEESA_EEELi128ENS_12float_e4m3_tEfNS_4arch4Sm90ELb1ELb0ELb1ELb0ELb1ELb0ELb0ELb1ELb1ELb1ELb0ELb0EEENS1_21CollectiveEpilogueFwdINS6_IJSA_SA_SB_EEES9_NS_10bfloat16_tESF_Li256ELb0ELb1ELb0ELb1EEENS1_30DynamicPersistentTileSchedulerILi256ELi128ELb0ELb1ELb1EEEEEEEEEvNT_6ParamsE)
        /*1058*/ 	.short	0x0210
        /*105a*/ 	.short	0x0af0


	//----- nvinfo : EIATTR_SW_WAR
	.align		4
.L_275:
        /*105c*/ 	.byte	0x04, 0x36
        /*105e*/ 	.short	(.L_277 - .L_276)
.L_276:
        /*1060*/ 	.word	0x00000008
.L_277:


//--------------------- .nv.info._ZN7cutlass13device_kernelIN5flash11enable_sm90INS1_16FlashAttnFwdSm90INS1_25CollectiveMainloopFwdSm90ILi2EN4cute5tupleIJNS5_1CILi1EEES8_S8_EEENS6_IJNS7_ILi128EEENS7_ILi160EEESA_EEELi128ENS_12float_e4m3_tEfNS_4arch4Sm90ELb1ELb0ELb1ELb1ELb1ELb0ELb0ELb1ELb1ELb1ELb0ELb0EEENS1_21CollectiveEpilogueFwdINS6_IJSA_SA_SB_EEES9_NS_10bfloat16_tESF_Li256ELb1ELb1ELb0ELb1EEENS1_36VarlenDynamicPersistentTileSchedulerILi128ELi160ELi256ELi128ELb0ELb1ELb1ELb1ELb1ELb1EEEEEEEEEvNT_6ParamsE --------------------------
	.section	.nv.info._ZN7cutlass13device_kernelIN5flash11enable_sm90INS1_16FlashAttnFwdSm90INS1_25CollectiveMainloopFwdSm90ILi2EN4cute5tupleIJNS5_1CILi1EEES8_S8_EEENS6_IJNS7_ILi128EEENS7_ILi160EEESA_EEELi128ENS_12float_e4m3_tEfNS_4arch4Sm90ELb1ELb0ELb1ELb1ELb1ELb0ELb0ELb1ELb1ELb1ELb0ELb0EEENS1_21CollectiveEpilogueFwdINS6_IJSA_SA_SB_EEES9_NS_10bfloat16_tESF_Li256ELb1ELb1ELb0ELb1EEENS1_36VarlenDynamicPersistentTileSchedulerILi128ELi160ELi256ELi128ELb0ELb1ELb1ELb1ELb1ELb1EEEEEEEEEvNT_6ParamsE,"",@"SHT_CUDA_INFO"
	.sectionflags	@""
	.align	4


	//----- nvinfo : EIATTR_CUDA_API_VERSION
	.align		4
        /*0000*/ 	.byte	0x04, 0x37
        /*0002*/ 	.short	(.L_279 - .L_278)
.L_278:
        /*0004*/ 	.word	0x00000082


	//----- nvinfo : EIATTR_KPARAM_INFO
	.align		4
.L_279:
        /*0008*/ 	.byte	0x04, 0x17
        /*000a*/ 	.short	(.L_281 - .L_280)
.L_280:
        /*000c*/ 	.word	0x00000000
        /*0010*/ 	.short	0x0000
        /*0012*/ 	.short	0x0070
        /*0014*/ 	.byte	0x00, 0xf0, 0x01, 0x2a


	//----- nvinfo : EIATTR_SPARSE_MMA_MASK
	.align		4
.L_281:
        /*0018*/ 	.byte	0x03, 0x50
        /*001a*/ 	.short	0x0000


	//----- nvinfo : EIATTR_MAXREG_COUNT
	.align		4
        /*001c*/ 	.byte	0x03, 0x1b
        /*001e*/ 	.short	0x00a8


	//----- nvinfo : EIATTR_NUM_BARRIERS
	.align		4
        /*0020*/ 	.byte	0x02, 0x4c
        /*0022*/ 	.byte	0x10
	.zero		1


	//----- nvinfo : EIATTR_EXTERNS
	.align		4
        /*0024*/ 	.byte	0x04, 0x0f
        /*0026*/ 	.short	(.L_283 - .L_282)


	//   ....[0]....
	.align		4
.L_282:
        /*0028*/ 	.word	index@(__assertfail)


	//----- nvinfo : EIATTR_ANNOTATIONS
	.align		4
.L_283:
        /*002c*/ 	.byte	0x04, 0x55
        /*002e*/ 	.short	(.L_285 - .L_284)


	//   ....[0]....
.L_284:
        /* <DEDUP_REMOVED lines=14> */


	//----- nvinfo : EIATTR_MERCURY_ISA_VERSION
	.align		4
.L_285:
        /*00f8*/ 	.byte	0x03, 0x5f
        /*00fa*/ 	.short	0x0101


	//----- nvinfo : EIATTR_UNUSED_LOAD_BYTE_OFFSET
	.align		4
        /*00fc*/ 	.byte	0x04, 0x44
        /*00fe*/ 	.short	(.L_287 - .L_286)


	//   ....[0]....
.L_286:
        /*0100*/ 	.word	0x00000980
        /*0104*/ 	.word	0x0000fff0


	//   ....[1]....
        /*0108*/ 	.word	0x0000d130
        /*010c*/ 	.word	0x0000fff0


	//----- nvinfo : EIATTR_INT_WARP_WIDE_INSTR_OFFSETS
	.align		4
.L_287:
        /*0110*/ 	.byte	0x04, 0x31
        /*0112*/ 	.short	(.L_289 - .L_288)


	//   ....[0]....
.L_288:
        /*0114*/ 	.word	0x000000c0


	//   ....[1]....
        /*0118*/ 	.word	0x000000d0


	//   ....[2]....
        /*011c*/ 	.word	0x00000170


	//   ....[3]....
        /*0120*/ 	.word	0x00010e60


	//   ....[4]....
        /*0124*/ 	.word	0x00010ef0


	//   ....[5]....
        /*0128*/ 	.word	0x00014fa0


	//   ....[6]....
        /*012c*/ 	.word	0x00015030


	//----- nvinfo : EIATTR_COOP_GROUP_MASK_REGIDS
	.align		4
.L_289:
        /*0130*/ 	.byte	0x04, 0x29
        /*0132*/ 	.short	(.L_291 - .L_290)


	//   ....[0]....
.L_290:
        /*0134*/ 	.word	0xffffffff


	//   ....[1]....
        /*0138*/ 	.word	0xffffffff


	//   ....[2]....
        /*013c*/ 	.word	0xffffffff


	//   ....[3]....
        /*0140*/ 	.word	0xffffffff


	//   ....[4]....
        /*0144*/ 	.word	0xffffffff


	//   ....[5]....
        /*0148*/ 	.word	0xffffffff


	//   ....[6]....
        /*014c*/ 	.word	0xffffffff


	//   ....[7]....
        /*0150*/ 	.word	0xffffffff


	//   ....[8]....
        /*0154*/ 	.word	0xffffffff


	//   ....[9]....
        /*0158*/ 	.word	0xffffffff


	//   ....[10]....
        /*015c*/ 	.word	0xffffffff


	//   ....[11]....
        /*0160*/ 	.word	0xffffffff


	//   ....[12]....
        /*0164*/ 	.word	0xffffffff


	//   ....[13]....
        /*0168*/ 	.word	0xffffffff


	//   ....[14]....
        /*016c*/ 	.word	0xffffffff


	//   ....[15]....
        /*0170*/ 	.word	0xffffffff


	//   ....[16]....
        /*0174*/ 	.word	0xffffffff


	//   ....[17]....
        /*0178*/ 	.word	0xffffffff


	//   ....[18]....
        /*017c*/ 	.word	0xffffffff


	//   ....[19]....
        /*0180*/ 	.word	0xffffffff


	//   ....[20]....
        /*0184*/ 	.word	0xffffffff


	//   ....[21]....
        /*0188*/ 	.word	0xffffffff


	//   ....[22]....
        /*018c*/ 	.word	0xffffffff


	//   ....[23]....
        /*0190*/ 	.word	0xffffffff


	//   ....[24]....
        /*0194*/ 	.word	0xffffffff


	//   ....[25]....
        /*0198*/ 	.word	0xffffffff


	//   ....[26]....
        /*019c*/ 	.word	0xffffffff


	//   ....[27]....
        /*01a0*/ 	.word	0xffffffff


	//   ....[28]....
        /*01a4*/ 	.word	0xffffffff


	//   ....[29]....
        /*01a8*/ 	.word	0xffffffff


	//   ....[30]....
        /*01ac*/ 	.word	0xffffffff


	//   ....[31]....
        /*01b0*/ 	.word	0xffffffff


	//   ....[32]....
        /*01b4*/ 	.word	0xffffffff


	//   ....[33]....
        /*01b8*/ 	.word	0xffffffff


	//   ....[34]....
        /*01bc*/ 	.word	0xffffffff


	//   ....[35]....
        /*01c0*/ 	.word	0xffffffff


	//   ....[36]....
        /*01c4*/ 	.word	0xffffffff


	//   ....[37]....
        /*01c8*/ 	.word	0xffffffff


	//   ....[38]....
        /*01cc*/ 	.word	0xffffffff


	//   ....[39]....
        /*01d0*/ 	.word	0xffffffff


	//   ....[40]....
        /*01d4*/ 	.word	0xffffffff


	//   ....[41]....
        /*01d8*/ 	.word	0xffffffff


	//   ....[42]....
        /*01dc*/ 	.word	0xffffffff


	//   ....[43]....
        /*01e0*/ 	.word	0xffffffff


	//   ....[44]....
        /*01e4*/ 	.word	0xffffffff


	//   ....[45]....
        /*01e8*/ 	.word	0xffffffff


	//   ....[46]....
        /*01ec*/ 	.word	0xffffffff


	//   ....[47]....
        /*01f0*/ 	.word	0xffffffff


	//   ....[48]....
        /*01f4*/ 	.word	0xffffffff


	//   ....[49]....
        /*01f8*/ 	.word	0xffffffff


	//   ....[50]....
        /*01fc*/ 	.word	0xffffffff


	//   ....[51]....
        /*0200*/ 	.word	0xffffffff


	//   ....[52]....
        /*0204*/ 	.word	0xffffffff


	//   ....[53]....
        /*0208*/ 	.word	0xffffffff


	//   ....[54]....
        /*020c*/ 	.word	0xffffffff


	//   ....[55]....
        /*0210*/ 	.word	0xffffffff


	//   ....[56]....
        /*0214*/ 	.word	0xffffffff


	//   ....[57]....
        /*0218*/ 	.word	0xffffffff


	//   ....[58]....
        /*021c*/ 	.word	0xffffffff


	//   ....[59]....
        /*0220*/ 	.word	0xffffffff


	//   ....[60]....
        /*0224*/ 	.word	0xffffffff


	//   ....[61]....
        /*0228*/ 	.word	0xffffffff


	//   ....[62]....
        /*022c*/ 	.word	0xffffffff


	//   ....[63]....
        /*0230*/ 	.word	0xffffffff


	//   ....[64]....
        /*0234*/ 	.word	0xffffffff


	//   ....[65]....
        /*0238*/ 	.word	0xffffffff


	//   ....[66]....
        /*023c*/ 	.word	0xffffffff


	//   ....[67]....
        /*0240*/ 	.word	0xffffffff


	//   ....[68]....
        /*0244*/ 	.word	0xffffffff


	//   ....[69]....
        /*0248*/ 	.word	0xffffffff


	//   ....[70]....
        /*024c*/ 	.word	0xffffffff


	//   ....[71]....
        /*0250*/ 	.word	0xffffffff


	//   ....[72]....
        /*0254*/ 	.word	0xffffffff


	//   ....[73]....
        /*0258*/ 	.word	0xffffffff


	//   ....[74]....
        /*025c*/ 	.word	0xffffffff


	//   ....[75]....
        /*0260*/ 	.word	0xffffffff


	//   ....[76]....
        /*0264*/ 	.word	0xffffffff


	//   ....[77]....
        /*0268*/ 	.word	0xffffffff


	//   ....[78]....
        /*026c*/ 	.word	0xffffffff


	//   ....[79]....
        /*0270*/ 	.word	0xffffffff


	//   ....[80]....
        /*0274*/ 	.word	0xffffffff


	//   ....[81]....
        /*0278*/ 	.word	0xffffffff


	//   ....[82]....
        /*027c*/ 	.word	0xffffffff


	//   ....[83]....
        /*0280*/ 	.word	0xffffffff


	//   ....[84]....
        /*0284*/ 	.word	0xffffffff


	//   ....[85]....
        /*0288*/ 	.word	0xffffffff


	//   ....[86]....
        /*028c*/ 	.word	0xffffffff


	//   ....[87]....
        /*0290*/ 	.word	0xffffffff


	//   ....[88]....
        /*0294*/ 	.word	0xffffffff


	//   ....[89]....
        /*0298*/ 	.word	0xffffffff


	//   ....[90]....
        /*029c*/ 	.word	0xffffffff


	//   ....[91]....
        /*02a0*/ 	.word	0xffffffff


	//   ....[92]....
        /*02a4*/ 	.word	0xffffffff


	//   ....[93]....
        /*02a8*/ 	.word	0xffffffff


	//   ....[94]....
        /*02ac*/ 	.word	0xffffffff


	//   ....[95]....
        /*02b0*/ 	.word	0xffffffff


	//   ....[96]....
        /*02b4*/ 	.word	0xffffffff


	//   ....[97]....
        /*02b8*/ 	.word	0xffffffff


	//   ....[98]....
        /*02bc*/ 	.word	0xffffffff


	//   ....[99]....
        /*02c0*/ 	.word	0xffffffff


	//   ....[100]....
        /*02c4*/ 	.word	0xffffffff


	//   ....[101]....
        /*02c8*/ 	.word	0xffffffff


	//   ....[102]....
        /*02cc*/ 	.word	0xffffffff


	//   ....[103]....
        /*02d0*/ 	.word	0xffffffff


	//   ....[104]....
        /*02d4*/ 	.word	0xffffffff


	//   ....[105]....
        /*02d8*/ 	.word	0xffffffff


	//   ....[106]....
        /*02dc*/ 	.word	0xffffffff


	//   ....[107]....
        /*02e0*/ 	.word	0xffffffff


	//   ....[108]....
        /*02e4*/ 	.word	0xffffffff


	//   ....[109]....
        /*02e8*/ 	.word	0xffffffff


	//   ....[110]....
        /*02ec*/ 	.word	0xffffffff


	//   ....[111]....
        /*02f0*/ 	.word	0xffffffff


	//   ....[112]....
        /*02f4*/ 	.word	0xffffffff


	//   ....[113]....
        /*02f8*/ 	.word	0xffffffff


	//   ....[114]....
        /*02fc*/ 	.word	0xffffffff


	//   ....[115]....
        /*0300*/ 	.word	0xffffffff


	//   ....[116]....
        /*0304*/ 	.word	0xffffffff


	//   ....[117]....
        /*0308*/ 	.word	0xffffffff


	//   ....[118]....
        /*030c*/ 	.word	0xffffffff


	//   ....[119]....
        /*0310*/ 	.word	0xffffffff


	//   ....[120]....
        /*0314*/ 	.word	0xffffffff


	//   ....[121]....
        /*0318*/ 	.word	0xffffffff


	//   ....[122]....
        /*031c*/ 	.word	0xffffffff


	//   ....[123]....
        /*0320*/ 	.word	0xffffffff


	//   ....[124]....
        /*0324*/ 	.word	0xffffffff


	//   ....[125]....
        /*0328*/ 	.word	0xffffffff


	//   ....[126]....
        /*032c*/ 	.word	0xffffffff


	//   ....[127]....
        /*0330*/ 	.word	0xffffffff


	//   ....[128]....
        /*0334*/ 	.word	0xffffffff


	//   ....[129]....
        /*0338*/ 	.word	0xffffffff


	//   ....[130]....
        /*033c*/ 	.word	0xffffffff


	//   ....[131]....
        /*0340*/ 	.word	0xffffffff


	//   ....[132]....
        /*0344*/ 	.word	0xffffffff


	//   ....[133]....
        /*0348*/ 	.word	0xffffffff


	//   ....[134]....
        /*034c*/ 	.word	0xffffffff


	//   ....[135]....
        /*0350*/ 	.word	0xffffffff


	//   ....[136]....
        /*0354*/ 	.word	0xffffffff


	//   ....[137]....
        /*0358*/ 	.word	0xffffffff


	//   ....[138]....
        /*035c*/ 	.word	0xffffffff


	//   ....[139]....
        /*0360*/ 	.word	0xffffffff


	//   ....[140]....
        /*0364*/ 	.word	0xffffffff


	//   ....[141]....
        /*0368*/ 	.word	0xffffffff


	//   ....[142]....
        /*036c*/ 	.word	0xffffffff


	//   ....[143]....
        /*0370*/ 	.word	0xffffffff


	//   ....[144]....
        /*0374*/ 	.word	0xffffffff


	//   ....[145]....
        /*0378*/ 	.word	0xffffffff


	//   ....[146]....
        /*037c*/ 	.word	0xffffffff


	//   ....[147]....
        /*0380*/ 	.word	0xffffffff


	//   ....[148]....
        /*0384*/ 	.word	0xffffffff


	//   ....[149]....
        /*0388*/ 	.word	0xffffffff


	//   ....[150]....
        /*038c*/ 	.word	0xffffffff


	//   ....[151]....
        /*0390*/ 	.word	0xffffffff


	//   ....[152]....
        /*0394*/ 	.word	0xffffffff


	//   ....[153]....
        /*0398*/ 	.word	0xffffffff


	//   ....[154]....
        /*039c*/ 	.word	0xffffffff


	//   ....[155]....
        /*03a0*/ 	.word	0xffffffff


	//   ....[156]....
        /*03a4*/ 	.word	0xffffffff


	//   ....[157]....
        /*03a8*/ 	.word	0xffffffff


	//   ....[158]....
        /*03ac*/ 	.word	0xffffffff


	//   ....[159]....
        /*03b0*/ 	.word	0xffffffff


	//   ....[160]....
        /*03b4*/ 	.word	0xffffffff


	//   ....[161]....
        /*03b8*/ 	.word	0xffffffff


	//   ....[162]....
        /*03bc*/ 	.word	0xffffffff


	//   ....[163]....
        /*03c0*/ 	.word	0xffffffff


	//   ....[164]....
        /*03c4*/ 	.word	0xffffffff


	//   ....[165]....
        /*03c8*/ 	.word	0xffffffff


	//   ....[166]....
        /*03cc*/ 	.word	0xffffffff


	//   ....[167]....
        /*03d0*/ 	.word	0xffffffff


	//   ....[168]....
        /*03d4*/ 	.word	0xffffffff


	//   ....[169]....
        /*03d8*/ 	.word	0xffffffff


	//   ....[170]....
        /*03dc*/ 	.word	0xffffffff


	//   ....[171]....
        /*03e0*/ 	.word	0xffffffff


	//   ....[172]....
        /*03e4*/ 	.word	0xffffffff


	//   ....[173]....
        /*03e8*/ 	.word	0xffffffff


	//   ....[174]....
        /*03ec*/ 	.word	0xffffffff


	//   ....[175]....
        /*03f0*/ 	.word	0xffffffff


	//   ....[176]....
        /*03f4*/ 	.word	0xffffffff


	//   ....[177]....
        /*03f8*/ 	.word	0xffffffff


	//   ....[178]....
        /*03fc*/ 	.word	0xffffffff


	//   ....[179]....
        /*0400*/ 	.word	0xffffffff


	//   ....[180]....
        /*0404*/ 	.word	0xffffffff


	//   ....[181]....
        /*0408*/ 	.word	0xffffffff


	//   ....[182]....
        /*040c*/ 	.word	0xffffffff


	//   ....[183]....
        /*0410*/ 	.word	0xffffffff


	//   ....[184]....
        /*0414*/ 	.word	0xffffffff


	//   ....[185]....
        /*0418*/ 	.word	0xffffffff


	//   ....[186]....
        /*041c*/ 	.word	0xffffffff


	//   ....[187]....
        /*0420*/ 	.word	0xffffffff


	//   ....[188]....
        /*0424*/ 	.word	0xffffffff


	//   ....[189]....
        /*0428*/ 	.word	0xffffffff


	//   ....[190]....
        /*042c*/ 	.word	0xffffffff


	//   ....[191]....
        /*0430*/ 	.word	0xffffffff


	//   ....[192]....
        /*0434*/ 	.word	0xffffffff


	//   ....[193]....
        /*0438*/ 	.word	0xffffffff


	//   ....[194]....
        /*043c*/ 	.word	0xffffffff


	//   ....[195]....
        /*0440*/ 	.word	0xffffffff


	//   ....[196]....
        /*0444*/ 	.word	0xffffffff


	//   ....[197]....
        /*0448*/ 	.word	0xffffffff


	//   ....[198]....
        /*044c*/ 	.word	0xffffffff


	//   ....[199]....
        /*0450*/ 	.word	0xffffffff


	//   ....[200]....
        /*0454*/ 	.word	0xffffffff


	//   ....[201]....
        /*0458*/ 	.word	0xffffffff


	//   ....[202]....
        /*045c*/ 	.word	0xffffffff


	//   ....[203]....
        /*0460*/ 	.word	0xffffffff


	//   ....[204]....
        /*0464*/ 	.word	0xffffffff


	//   ....[205]....
        /*0468*/ 	.word	0xffffffff


	//   ....[206]....
        /*046c*/ 	.word	0xffffffff


	//   ....[207]....
        /*0470*/ 	.word	0xffffffff


	//   ....[208]....
        /*0474*/ 	.word	0xffffffff


	//   ....[209]....
        /*0478*/ 	.word	0x0500000f


	//   ....[210]....
        /*047c*/ 	.word	0x0500000f


	//   ....[211]....
        /*0480*/ 	.word	0x0500000f


	//   ....[212]....
        /*0484*/ 	.word	0x0500000f


	//   ....[213]....
        /*0488*/ 	.word	0x0500000f


	//   ....[214]....
        /*048c*/ 	.word	0x0500000f


	//   ....[215]....
        /*0490*/ 	.word	0x0500000f


	//   ....[216]....
        /*0494*/ 	.word	0x0500000f


	//   ....[217]....
        /*0498*/ 	.word	0x0500000f


	//   ....[218]....
        /*049c*/ 	.word	0x0500000f


	//   ....[219]....
        /*04a0*/ 	.word	0x0500000f


	//   ....[220]....
        /*04a4*/ 	.word	0x0500000f


	//   ....[221]....
        /*04a8*/ 	.word	0x0500000f


	//   ....[222]....
        /*04ac*/ 	.word	0x0500000f


	//   ....[223]....
        /*04b0*/ 	.word	0x0500000f


	//   ....[224]....
        /*04b4*/ 	.word	0x0500000f


	//   ....[225]....
        /*04b8*/ 	.word	0x0500000f


	//   ....[226]....
        /*04bc*/ 	.word	0x0500000f


	//   ....[227]....
        /*04c0*/ 	.word	0x0500000f


	//   ....[228]....
        /*04c4*/ 	.word	0x0500000f


	//   ....[229]....
        /*04c8*/ 	.word	0x0500000f


	//   ....[230]....
        /*04cc*/ 	.word	0x0500000f


	//   ....[231]....
        /*04d0*/ 	.word	0x0500000f


	//   ....[232]....
        /*04d4*/ 	.word	0x0500000f


	//   ....[233]....
        /*04d8*/ 	.word	0x0500000f


	//   ....[234]....
        /*04dc*/ 	.word	0x0500000f


	//   ....[235]....
        /*04e0*/ 	.word	0x0500000f


	//   ....[236]....
        /*04e4*/ 	.word	0x0500000f


	//   ....[237]....
        /*04e8*/ 	.word	0x0500000f


	//   ....[238]....
        /*04ec*/ 	.word	0x0500000f


	//   ....[239]....
        /*04f0*/ 	.word	0x0500000f


	//   ....[240]....
        /*04f4*/ 	.word	0x0500000f


	//   ....[241]....
        /*04f8*/ 	.word	0x0500000f


	//   ....[242]....
        /*04fc*/ 	.word	0x0500000f


	//   ....[243]....
        /*0500*/ 	.word	0x0500000f


	//   ....[244]....
        /*0504*/ 	.word	0x0500000f


	//   ....[245]....
        /*0508*/ 	.word	0x0500000f


	//   ....[246]....
        /*050c*/ 	.word	0x0500000f


	//   ....[247]....
        /*0510*/ 	.word	0x0500000f


	//   ....[248]....
        /*0514*/ 	.word	0x0500000f


	//   ....[249]....
        /*0518*/ 	.word	0x0500000f


	//   ....[250]....
        /*051c*/ 	.word	0x0500000f


	//   ....[251]....
        /*0520*/ 	.word	0x0500000f


	//   ....[252]....
        /*0524*/ 	.word	0x0500000f


	//   ....[253]....
        /*0528*/ 	.word	0x0500000f


	//   ....[254]....
        /*052c*/ 	.word	0x0500000f


	//   ....[255]....
        /*0530*/ 	.word	0x0500000f


	//   ....[0]....
        /*0534*/ 	.word	0x0500000f


	//   ....[1]....
        /*0538*/ 	.word	0x0500000f


	//   ....[2]....
        /*053c*/ 	.word	0x0500000f


	//   ....[3]....
        /*0540*/ 	.word	0x0500000f


	//   ....[4]....
        /*0544*/ 	.word	0x0500000f


	//   ....[5]....
        /*0548*/ 	.word	0x0500000f


	//   ....[6]....
        /*054c*/ 	.word	0x0500000f


	//   ....[7]....
        /*0550*/ 	.word	0x0500000f


	//   ....[8]....
        /*0554*/ 	.word	0x0500000f


	//   ....[9]....
        /*0558*/ 	.word	0x0500000f


	//   ....[10]....
        /*055c*/ 	.word	0x0500000f


	//   ....[11]....
        /*0560*/ 	.word	0x0500000f


	//   ....[12]....
        /*0564*/ 	.word	0x0500000f


	//   ....[13]....
        /*0568*/ 	.word	0x0500000f


	//   ....[14]....
        /*056c*/ 	.word	0x0500000f


	//   ....[15]....
        /*0570*/ 	.word	0x0500000f


	//   ....[16]....
        /*0574*/ 	.word	0x0500000f


	//   ....[17]....
        /*0578*/ 	.word	0x0500000f


	//   ....[18]....
        /*057c*/ 	.word	0x0500000f


	//   ....[19]....
        /*0580*/ 	.word	0x0500000f


	//   ....[20]....
        /*0584*/ 	.word	0x0500000f


	//   ....[21]....
        /*0588*/ 	.word	0x0500000f


	//   ....[22]....
        /*058c*/ 	.word	0x0500000f


	//   ....[23]....
        /*0590*/ 	.word	0x0500000f


	//   ....[24]....
        /*0594*/ 	.word	0x0500000f


	//   ....[25]....
        /*0598*/ 	.word	0x0500000f


	//   ....[26]....
        /*059c*/ 	.word	0x0500000f


	//   ....[27]....
        /*05a0*/ 	.word	0x0500000f


	//   ....[28]....
        /*05a4*/ 	.word	0x0500000f


	//   ....[29]....
        /*05a8*/ 	.word	0x0500000f


	//   ....[30]....
        /*05ac*/ 	.word	0x0500000f


	//   ....[31]....
        /*05b0*/ 	.word	0x0500000f


	//   ....[32]....
        /*05b4*/ 	.word	0x0500000f


	//   ....[33]....
        /*05b8*/ 	.word	0x0500000f


	//   ....[34]....
        /*05bc*/ 	.word	0x0500000f


	//   ....[35]....
        /*05c0*/ 	.word	0x0500000f


	//   ....[36]....
        /*05c4*/ 	.word	0x0500000f


	//   ....[37]....
        /*05c8*/ 	.word	0x0500000f


	//   ....[38]....
        /*05cc*/ 	.word	0x0500000f


	//   ....[39]....
        /*05d0*/ 	.word	0x0500000f


	//   ....[40]....
        /*05d4*/ 	.word	0x0500000f


	//   ....[41]....
        /*05d8*/ 	.word	0x0500000f


	//   ....[42]....
        /*05dc*/ 	.word	0x0500000f


	//   ....[43]....
        /*05e0*/ 	.word	0x0500000f


	//   ....[44]....
        /*05e4*/ 	.word	0x0500000f


	//   ....[45]....
        /*05e8*/ 	.word	0x0500000f


	//   ....[46]....
        /*05ec*/ 	.word	0x0500000f


	//   ....[47]....
        /*05f0*/ 	.word	0x0500000f


	//   ....[48]....
        /*05f4*/ 	.word	0x0500000f


	//   ....[49]....
        /*05f8*/ 	.word	0x0500000f


	//   ....[50]....
        /*05fc*/ 	.word	0x0500000f


	//----- nvinfo : EIATTR_COOP_GROUP_INSTR_OFFSETS
	.align		4
.L_291:
        /*0600*/ 	.byte	0x04, 0x28
        /*0602*/ 	.short	(.L_293 - .L_292)


	//   ....[0]....
.L_292:
        /*0604*/ 	.word	0x00000080


	//   ....[1]....
        /*0608*/ 	.word	0x00000090


	//   ....[2]....
        /*060c*/ 	.word	0x000002d0


	//   ....[3]....
        /*0610*/ 	.word	0x00000430


	//   ....[4]....
        /*0614*/ 	.word	0x00000550


	//   ....[5]....
        /*0618*/ 	.word	0x000006b0


	//   ....[6]....
        /*061c*/ 	.word	0x00001590


	//   ....[7]....
        /*0620*/ 	.word	0x000025e0


	//   ....[8]....
        /*0624*/ 	.word	0x00002930


	//   ....[9]....
        /*0628*/ 	.word	0x000035c0


	//   ....[10]....
        /*062c*/ 	.word	0x00003620


	//   ....[11]....
        /*0630*/ 	.word	0x00004300


	//   ....[12]....
        /*0634*/ 	.word	0x00004350


	//   ....[13]....
        /*0638*/ 	.word	0x00006260


	//   ....[14]....
        /*063c*/ 	.word	0x00007120


	//   ....[15]....
        /*0640*/ 	.word	0x00007180


	//   ....[16]....
        /*0644*/ 	.word	0x000071d0


	//   ....[17]....
        /*0648*/ 	.word	0x00007ea0


	//   ....[18]....
        /*064c*/ 	.word	0x00007f10


	//   ....[19]....
        /*0650*/ 	.word	0x0000ae80


	//   ....[20]....
        /*0654*/ 	.word	0x0000aea0


	//   ....[21]....
        /*0658*/ 	.word	0x0000aed0


	//   ....[22]....
        /*065c*/ 	.word	0x0000aee0


	//   ....[23]....
        /*0660*/ 	.word	0x0000c990


	//   ....[24]....
        /*0664*/ 	.word	0x0000c9a0


	//   ....[25]....
        /*0668*/ 	.word	0x0000ca20


	//   ....[26]....
        /*066c*/ 	.word	0x0000ca30


	//   ....[27]....
        /*0670*/ 	.word	0x0000d9b0


	//   ....[28]....
        /*0674*/ 	.word	0x0000d9c0


	//   ....[29]....
        /*0678*/ 	.word	0x0000d9d0


	//   ....[30]....
        /*067c*/ 	.word	0x0000d9e0


	//   ....[31]....
        /*0680*/ 	.word	0x0000d9f0


	//   ....[32]....
        /*0684*/ 	.word	0x0000da00


	//   ....[33]....
        /*0688*/ 	.word	0x0000da10


	//   ....[34]....
        /*068c*/ 	.word	0x0000da20


	//   ....[35]....
        /*0690*/ 	.word	0x0000da50


	//   ....[36]....
        /*0694*/ 	.word	0x0000da60


	//   ....[37]....
        /*0698*/ 	.word	0x0000da90


	//   ....[38]....
        /*069c*/ 	.word	0x0000daa0


	//   ....[39]....
        /*06a0*/ 	.word	0x0000dad0


	//   ....[40]....
        /*06a4*/ 	.word	0x0000dae0


	//   ....[41]....
        /*06a8*/ 	.word	0x0000db10


	//   ....[42]....
        /*06ac*/ 	.word	0x0000db20


	//   ....[43]....
        /*06b0*/ 	.word	0x0000db50


	//   ....[44]....
        /*06b4*/ 	.word	0x0000db60


	//   ....[45]....
        /*06b8*/ 	.word	0x0000db90


	//   ....[46]....
        /*06bc*/ 	.word	0x0000dba0


	//   ....[47]....
        /*06c0*/ 	.word	0x0000dbc0


	//   ....[48]....
        /*06c4*/ 	.word	0x0000dbd0


	//   ....[49]....
        /*06c8*/ 	.word	0x0000dc00


	//   ....[50]....
        /*06cc*/ 	.word	0x0000dc20


	//   ....[51]....
        /*06d0*/ 	.word	0x0000dc30


	//   ....[52]....
        /*06d4*/ 	.word	0x0000dc60


	//   ....[53]....
        /*06d8*/ 	.word	0x0000dcb0


	//   ....[54]....
        /*06dc*/ 	.word	0x0000dcc0


	//   ....[55]....
        /*06e0*/ 	.word	0x0000dcf0


	//   ....[56]....
        /*06e4*/ 	.word	0x0000dd20


	//   ....[57]....
        /*06e8*/ 	.word	0x0000dd40


	//   ....[58]....
        /*06ec*/ 	.word	0x0000dd50


	//   ....[59]....
        /*06f0*/ 	.word	0x0000e2e0


	//   ....[60]....
        /*06f4*/ 	.word	0x0000e320


	//   ....[61]....
        /*06f8*/ 	.word	0x0000e360


	//   ....[62]....
        /*06fc*/ 	.word	0x0000e3a0


	//   ....[63]....
        /*0700*/ 	.word	0x0000e920


	//   ....[64]....
        /*0704*/ 	.word	0x0000e960


	//   ....[65]....
        /*0708*/ 	.word	0x0000ea20


	//   ....[66]....
        /*070c*/ 	.word	0x0000ea40


	//   ....[67]....
        /*0710*/ 	.word	0x0000eb00


	//   ....[68]....
        /*0714*/ 	.word	0x0000eb20


	//   ....[69]....
        /*0718*/ 	.word	0x0000ebf0


	//   ....[70]....
        /*071c*/ 	.word	0x0000ec10


	//   ....[71]....
        /*0720*/ 	.word	0x0000f4d0


	//   ....[72]....
        /*0724*/ 	.word	0x0000f4f0


	//   ....[73]....
        /*0728*/ 	.word	0x0000f5b0


	//   ....[74]....
        /*072c*/ 	.word	0x0000f5d0


	//   ....[75]....
        /*0730*/ 	.word	0x0000f690


	//   ....[76]....
        /*0734*/ 	.word	0x0000f6b0


	//   ....[77]....
        /*0738*/ 	.word	0x0000f780


	//   ....[78]....
        /*073c*/ 	.word	0x0000f7a0


	//   ....[79]....
        /*0740*/ 	.word	0x0000f8e0


	//   ....[80]....
        /*0744*/ 	.word	0x0000fa90


	//   ....[81]....
        /*0748*/ 	.word	0x0000fac0


	//   ....[82]....
        /*074c*/ 	.word	0x0000faf0


	//   ....[83]....
        /*0750*/ 	.word	0x0000fb20


	//   ....[84]....
        /*0754*/ 	.word	0x0000fb50


	//   ....[85]....
        /*0758*/ 	.word	0x0000fb90


	//   ....[86]....
        /*075c*/ 	.word	0x0000fce0


	//   ....[87]....
        /*0760*/ 	.word	0x0000fd10


	//   ....[88]....
        /*0764*/ 	.word	0x0000fd40


	//   ....[89]....
        /*0768*/ 	.word	0x0000fd70


	//   ....[90]....
        /*076c*/ 	.word	0x0000fda0


	//   ....[91]....
        /*0770*/ 	.word	0x0000fde0


	//   ....[92]....
        /*0774*/ 	.word	0x0000fe60


	//   ....[93]....
        /*0778*/ 	.word	0x0000ff00


	//   ....[94]....
        /*077c*/ 	.word	0x0000ffa0


	//   ....[95]....
        /*0780*/ 	.word	0x00011d60


	//   ....[96]....
        /*0784*/ 	.word	0x00011d90


	//   ....[97]....
        /*0788*/ 	.word	0x00011e30


	//   ....[98]....
        /*078c*/ 	.word	0x00011e40


	//   ....[99]....
        /*0790*/ 	.word	0x00011e90


	//   ....[100]....
        /*0794*/ 	.word	0x00011ea0


	//   ....[101]....
        /*0798*/ 	.word	0x00011ef0


	//   ....[102]....
        /*079c*/ 	.word	0x00011f00


	//   ....[103]....
        /*07a0*/ 	.word	0x00011f50


	//   ....[104]....
        /*07a4*/ 	.word	0x00011f60


	//   ....[105]....
        /*07a8*/ 	.word	0x00011fb0


	//   ....[106]....
        /*07ac*/ 	.word	0x00011fc0


	//   ....[107]....
        /*07b0*/ 	.word	0x00012010


	//   ....[108]....
        /*07b4*/ 	.word	0x00012020


	//   ....[109]....
        /*07b8*/ 	.word	0x00012030


	//   ....[110]....
        /*07bc*/ 	.word	0x00012080


	//   ....[111]....
        /*07c0*/ 	.word	0x000120d0


	//   ....[112]....
        /*07c4*/ 	.word	0x000120e0


	//   ....[113]....
        /*07c8*/ 	.word	0x000120f0


	//   ....[114]....
        /*07cc*/ 	.word	0x00012150


	//   ....[115]....
        /*07d0*/ 	.word	0x000125e0


	//   ....[116]....
        /*07d4*/ 	.word	0x00012610


	//   ....[117]....
        /*07d8*/ 	.word	0x00012640


	//   ....[118]....
        /*07dc*/ 	.word	0x00012690


	//   ....[119]....
        /*07e0*/ 	.word	0x000126b0


	//   ....[120]....
        /*07e4*/ 	.word	0x00012710


	//   ....[121]....
        /*07e8*/ 	.word	0x00012750


	//   ....[122]....
        /*07ec*/ 	.word	0x00012780


	//   ....[123]....
        /*07f0*/ 	.word	0x000127c0


	//   ....[124]....
        /*07f4*/ 	.word	0x00012800


	//   ....[125]....
        /*07f8*/ 	.word	0x00012850


	//   ....[126]....
        /*07fc*/ 	.word	0x00012870


	//   ....[127]....
        /*0800*/ 	.word	0x000128c0


	//   ....[128]....
        /*0804*/ 	.word	0x000128e0


	//   ....[129]....
        /*0808*/ 	.word	0x000128f0


	//   ....[130]....
        /*080c*/ 	.word	0x00012930


	//   ....[131]....
        /*0810*/ 	.word	0x00012990


	//   ....[132]....
        /*0814*/ 	.word	0x000129b0


	//   ....[133]....
        /*0818*/ 	.word	0x000129d0


	//   ....[134]....
        /*081c*/ 	.word	0x00012a20


	//   ....[135]....
        /*0820*/ 	.word	0x00013120


	//   ....[136]....
        /*0824*/ 	.word	0x00013150


	//   ....[137]....
        /*0828*/ 	.word	0x00013180


	//   ....[138]....
        /*082c*/ 	.word	0x000131c0


	//   ....[139]....
        /*0830*/ 	.word	0x00013210


	//   ....[140]....
        /*0834*/ 	.word	0x00013230


	//   ....[141]....
        /*0838*/ 	.word	0x00013280


	//   ....[142]....
        /*083c*/ 	.word	0x000132a0


	//   ....[143]....
        /*0840*/ 	.word	0x000132f0


	//   ....[144]....
        /*0844*/ 	.word	0x00013310


	//   ....[145]....
        /*0848*/ 	.word	0x00013360


	//   ....[146]....
        /*084c*/ 	.word	0x00013380


	//   ....[147]....
        /*0850*/ 	.word	0x000133d0


	//   ....[148]....
        /*0854*/ 	.word	0x000133f0


	//   ....[149]....
        /*0858*/ 	.word	0x00013430


	//   ....[150]....
        /*085c*/ 	.word	0x00013450


	//   ....[151]....
        /*0860*/ 	.word	0x00013d80


	//   ....[152]....
        /*0864*/ 	.word	0x00013da0


	//   ....[153]....
        /*0868*/ 	.word	0x00013db0


	//   ....[154]....
        /*086c*/ 	.word	0x00013dc0


	//   ....[155]....
        /*0870*/ 	.word	0x00013dd0


	//   ....[156]....
        /*0874*/ 	.word	0x00013de0


	//   ....[157]....
        /*0878*/ 	.word	0x00013e30


	//   ....[158]....
        /*087c*/ 	.word	0x00013e70


	//   ....[159]....
        /*0880*/ 	.word	0x00013ea0


	//   ....[160]....
        /*0884*/ 	.word	0x00013eb0


	//   ....[161]....
        /*0888*/ 	.word	0x00013ef0


	//   ....[162]....
        /*088c*/ 	.word	0x00013f00


	//   ....[163]....
        /*0890*/ 	.word	0x00013f40


	//   ....[164]....
        /*0894*/ 	.word	0x00013f50


	//   ....[165]....
        /*0898*/ 	.word	0x00013f90


	//   ....[166]....
        /*089c*/ 	.word	0x00013fa0


	//   ....[167]....
        /*08a0*/ 	.word	0x00013fb0


	//   ....[168]....
        /*08a4*/ 	.word	0x00013fc0


	//   ....[169]....
        /*08a8*/ 	.word	0x00013fd0


	//   ....[170]....
        /*08ac*/ 	.word	0x00014070


	//   ....[171]....
        /*08b0*/ 	.word	0x00014430


	//   ....[172]....
        /*08b4*/ 	.word	0x00014440


	//   ....[173]....
        /*08b8*/ 	.word	0x00014450


	//   ....[174]....
        /*08bc*/ 	.word	0x00014460


	//   ....[175]....
        /*08c0*/ 	.word	0x00014470


	//   ....[176]....
        /*08c4*/ 	.word	0x00014480


	//   ....[177]....
        /*08c8*/ 	.word	0x000144a0


	//   ....[178]....
        /*08cc*/ 	.word	0x000144f0


	//   ....[179]....
        /*08d0*/ 	.word	0x00014530


	//   ....[180]....
        /*08d4*/ 	.word	0x00014550


	//   ....[181]....
        /*08d8*/ 	.word	0x00014570


	//   ....[182]....
        /*08dc*/ 	.word	0x000145a0


	//   ....[183]....
        /*08e0*/ 	.word	0x000145c0


	//   ....[184]....
        /*08e4*/ 	.word	0x000145f0


	//   ....[185]....
        /*08e8*/ 	.word	0x00014610


	//   ....[186]....
        /*08ec*/ 	.word	0x00014640


	//   ....[187]....
        /*08f0*/ 	.word	0x00014650


	//   ....[188]....
        /*08f4*/ 	.word	0x00014660


	//   ....[189]....
        /*08f8*/ 	.word	0x00014670


	//   ....[190]....
        /*08fc*/ 	.word	0x00014680


	//   ....[191]....
        /*0900*/ 	.word	0x000158f0


	//   ....[192]....
        /*0904*/ 	.word	0x00015920


	//   ....[193]....
        /*0908*/ 	.word	0x00015950


	//   ....[194]....
        /*090c*/ 	.word	0x00015990


	//   ....[195]....
        /*0910*/ 	.word	0x000159a0


	//   ....[196]....
        /*0914*/ 	.word	0x000159d0


	//   ....[197]....
        /*0918*/ 	.word	0x00015a00


	//   ....[198]....
        /*091c*/ 	.word	0x00015a10


	//   ....[199]....
        /*0920*/ 	.word	0x00015b50


	//   ....[200]....
        /*0924*/ 	.word	0x00015b80


	//   ....[201]....
        /*0928*/ 	.word	0x00015bb0


	//   ....[202]....
        /*092c*/ 	.word	0x00015be0


	//   ....[203]....
        /*0930*/ 	.word	0x00015c10


	//   ....[204]....
        /*0934*/ 	.word	0x00015c50


	//   ....[205]....
        /*0938*/ 	.word	0x00015d00


	//   ....[206]....
        /*093c*/ 	.word	0x00015da0


	//   ....[207]....
        /*0940*/ 	.word	0x00015e50


	//   ....[208]....
        /*0944*/ 	.word	0x00016440


	//   ....[209]....
        /*0948*/ 	.word	0x00016a50


	//   ....[210]....
        /*094c*/ 	.word	0x00016b30


	//   ....[211]....
        /*0950*/ 	.word	0x00016c00


	//   ....[212]....
        /*0954*/ 	.word	0x00016c80


	//   ....[213]....
        /*0958*/ 	.word	0x00016d40


	//   ....[214]....
        /*095c*/ 	.word	0x00016da0


	//   ....[215]....
        /*0960*/ 	.word	0x00016e60


	//   ....[216]....
        /*0964*/ 	.word	0x00016ec0


	//   ....[217]....
        /*0968*/ 	.word	0x00016f80


	//   ....[218]....
        /*096c*/ 	.word	0x00016fe0


	//   ....[219]....
        /*0970*/ 	.word	0x000170a0


	//   ....[220]....
        /*0974*/ 	.word	0x00017100


	//   ....[221]....
        /*0978*/ 	.word	0x000171c0


	//   ....[222]....
        /*097c*/ 	.word	0x00017220


	//   ....[223]....
        /*0980*/ 	.word	0x000172e0


	//   ....[224]....
        /*0984*/ 	.word	0x00017340


	//   ....[225]....
        /*0988*/ 	.word	0x00017400


	//   ....[226]....
        /*098c*/ 	.word	0x00017460


	//   ....[227]....
        /*0990*/ 	.word	0x00017520


	//   ....[228]....
        /*0994*/ 	.word	0x00017580


	//   ....[229]....
        /*0998*/ 	.word	0x00017650


	//   ....[230]....
        /*099c*/ 	.word	0x00017810


	//   ....[231]....
        /*09a0*/ 	.word	0x000178a0


	//   ....[232]....
        /*09a4*/ 	.word	0x00017970


	//   ....[233]....
        /*09a8*/ 	.word	0x000179c0


	//   ....[234]....
        /*09ac*/ 	.word	0x00017a90


	//   ....[235]....
        /*09b0*/ 	.word	0x00017ae0


	//   ....[236]....
        /*09b4*/ 	.word	0x00017b60


	//   ....[237]....
        /*09b8*/ 	.word	0x00017c10


	//   ....[238]....
        /*09bc*/ 	.word	0x00017c90


	//   ....[239]....
        /*09c0*/ 	.word	0x00017d40


	//   ....[240]....
        /*09c4*/ 	.word	0x00017dc0


	//   ....[241]....
        /*09c8*/ 	.word	0x00017e70


	//   ....[242]....
        /*09cc*/ 	.word	0x00017ef0


	//   ....[243]....
        /*09d0*/ 	.word	0x00017f90


	//   ....[244]....
        /*09d4*/ 	.word	0x00018010


	//   ....[245]....
        /*09d8*/ 	.word	0x000180b0


	//   ....[246]....
        /*09dc*/ 	.word	0x00018120


	//   ....[247]....
        /*09e0*/ 	.word	0x000181d0


	//   ....[248]....
        /*09e4*/ 	.word	0x00018250


	//   ....[249]....
        /*09e8*/ 	.word	0x000182f0


	//   ....[250]....
        /*09ec*/ 	.word	0x00018390


	//   ....[251]....
        /*09f0*/ 	.word	0x00018400


	//   ....[252]....
        /*09f4*/ 	.word	0x00018480


	//   ....[253]....
        /*09f8*/ 	.word	0x00018530


	//   ....[254]....
        /*09fc*/ 	.word	0x00018590


	//   ....[255]....
        /*0a00*/ 	.word	0x00018650


	//   ....[0]....
        /*0a04*/ 	.word	0x000186b0


	//   ....[1]....
        /*0a08*/ 	.word	0x00018770


	//   ....[2]....
        /*0a0c*/ 	.word	0x000187d0


	//   ....[3]....
        /*0a10*/ 	.word	0x00018890


	//   ....[4]....
        /*0a14*/ 	.word	0x000188f0


	//   ....[5]....
        /*0a18*/ 	.word	0x000189a0


	//   ....[6]....
        /*0a1c*/ 	.word	0x00018a00


	//   ....[7]....
        /*0a20*/ 	.word	0x00018ac0


	//   ....[8]....
        /*0a24*/ 	.word	0x00018b20


	//   ....[9]....
        /*0a28*/ 	.word	0x00018bc0


	//   ....[10]....
        /*0a2c*/ 	.word	0x00018cf0


	//   ....[11]....
        /*0a30*/ 	.word	0x00018d90


	//   ....[12]....
        /*0a34*/ 	.word	0x00018df0


	//   ....[13]....
        /*0a38*/ 	.word	0x00018ea0


	//   ....[14]....
        /*0a3c*/ 	.word	0x00018f20


	//   ....[15]....
        /*0a40*/ 	.word	0x00018fb0


	//   ....[16]....
        /*0a44*/ 	.word	0x00019040


	//   ....[17]....
        /*0a48*/ 	.word	0x000190d0


	//   ....[18]....
        /*0a4c*/ 	.word	0x00019130


	//   ....[19]....
        /*0a50*/ 	.word	0x000191e0


	//   ....[20]....
        /*0a54*/ 	.word	0x00019240


	//   ....[21]....
        /*0a58*/ 	.word	0x000192f0


	//   ....[22]....
        /*0a5c*/ 	.word	0x00019350


	//   ....[23]....
        /*0a60*/ 	.word	0x00019400


	//   ....[24]....
        /*0a64*/ 	.word	0x00019460


	//   ....[25]....
        /*0a68*/ 	.word	0x00019510


	//   ....[26]....
        /*0a6c*/ 	.word	0x000195a0


	//   ....[27]....
        /*0a70*/ 	.word	0x00019630


	//   ....[28]....
        /*0a74*/ 	.word	0x000196b0


	//   ....[29]....
        /*0a78*/ 	.word	0x00019740


	//   ....[30]....
        /*0a7c*/ 	.word	0x00019830


	//   ....[31]....
        /*0a80*/ 	.word	0x000198c0


	//   ....[32]....
        /*0a84*/ 	.word	0x00019920


	//   ....[33]....
        /*0a88*/ 	.word	0x000199d0


	//   ....[34]....
        /*0a8c*/ 	.word	0x00019a50


	//   ....[35]....
        /*0a90*/ 	.word	0x00019ae0


	//   ....[36]....
        /*0a94*/ 	.word	0x00019b70


	//   ....[37]....
        /*0a98*/ 	.word	0x00019c00


	//   ....[38]....
        /*0a9c*/ 	.word	0x00019c60


	//   ....[39]....
        /*0aa0*/ 	.word	0x00019d00


	//   ....[40]....
        /*0aa4*/ 	.word	0x00019d60


	//   ....[41]....
        /*0aa8*/ 	.word	0x00019e00


	//   ....[42]....
        /*0aac*/ 	.word	0x00019e60


	//   ....[43]....
        /*0ab0*/ 	.word	0x00019f00


	//   ....[44]....
        /*0ab4*/ 	.word	0x00019f60


	//   ....[45]....
        /*0ab8*/ 	.word	0x0001a010


	//   ....[46]....
        /*0abc*/ 	.word	0x0001a070


	//   ....[47]....
        /*0ac0*/ 	.word	0x0001a120


	//   ....[48]....
        /*0ac4*/ 	.word	0x0001a180


	//   ....[49]....
        /*0ac8*/ 	.word	0x0001a230


	//   ....[50]....
        /*0acc*/ 	.word	0x0001a480


	//----- nvinfo : EIATTR_REG_RECONFIG
	.align		4
.L_293:
        /*0ad0*/ 	.byte	0x01, 0x54
	.zero		2


	//----- nvinfo : EIATTR_SYSCALL_OFFSETS
	.align		4
        /*0ad4*/ 	.byte	0x04, 0x46
        /*0ad6*/ 	.short	(.L_295 - .L_294)


	//   ....[0]....
.L_294:
        /*0ad8*/ 	.word	0x00001770


	//   ....[1]....
        /*0adc*/ 	.word	0x00011050


	//   ....[2]....
        /*0ae0*/ 	.word	0x000111c0


	//   ....[3]....
        /*0ae4*/ 	.word	0x00011310


	//   ....[4]....
        /*0ae8*/ 	.word	0x00011450


	//   ....[5]....
        /*0aec*/ 	.word	0x00012d90


	//----- nvinfo : EIATTR_MBARRIER_INSTR_OFFSETS
	.align		4
.L_295:
        /*0af0*/ 	.byte	0x04, 0x39
        /*0af2*/ 	.short	(.L_297 - .L_296)


	//   ....[0]....
.L_296:
        /*0af4*/ 	.word	0x00000180
        /*0af8*/ 	.word	0x000000ff
        /*0afc*/ 	.word	0x00022800
        /*0b00*/ 	.short	0x0100
        /*0b02*/ 	.byte	0x08
	.zero		1


	//   ....[1]....
        /*0b04*/ 	.word	0x00000190
        /*0b08*/ 	.word	0x000000ff
        /*0b0c*/ 	.word	0x00022820
        /*0b10*/ 	.short	0x0100
        /*0b12*/ 	.byte	0x08
	.zero		1


	//   ....[2]....
        /*0b14*/ 	.word	0x00000280
        /*0b18*/ 	.word	0x000000ff
        /*0b1c*/ 	.word	0x00022830
        /*0b20*/ 	.short	0x0100
        /*0b22*/ 	.byte	0x08
	.zero		1


	//   ....[3]....
        /*0b24*/ 	.word	0x00000290
        /*0b28*/ 	.word	0x000000ff
        /*0b2c*/ 	.word	0x00022840
        /*0b30*/ 	.short	0x0100
        /*0b32*/ 	.byte	0x08
	.zero		1


	//   ....[4]....
        /*0b34*/ 	.word	0x000002a0
        /*0b38*/ 	.word	0x000000ff
        /*0b3c*/ 	.word	0x00022838
        /*0b40*/ 	.short	0x0100
        /*0b42*/ 	.byte	0x08
	.zero		1


	//   ....[5]....
        /*0b44*/ 	.word	0x000002b0
        /*0b48*/ 	.word	0x000000ff
        /*0b4c*/ 	.word	0x00022848
        /*0b50*/ 	.short	0x0100
        /*0b52*/ 	.byte	0x08
	.zero		1


	//   ....[6]....
        /*0b54*/ 	.word	0x000003e0
        /*0b58*/ 	.word	0x000000ff
        /*0b5c*/ 	.word	0x00022850
        /*0b60*/ 	.short	0x0100
        /*0b62*/ 	.byte	0x08
	.zero		1


	//   ....[7]....
        /*0b64*/ 	.word	0x000003f0
        /*0b68*/ 	.word	0x000000ff
        /*0b6c*/ 	.word	0x00022860
        /*0b70*/ 	.short	0x0100
        /*0b72*/ 	.byte	0x08
	.zero		1


	//   ....[8]....
        /*0b74*/ 	.word	0x00000400
        /*0b78*/ 	.word	0x000000ff
        /*0b7c*/ 	.word	0x00022858
        /*0b80*/ 	.short	0x0100
        /*0b82*/ 	.byte	0x08
	.zero		1


	//   ....[9]....
        /*0b84*/ 	.word	0x00000410
        /*0b88*/ 	.word	0x000000ff
        /*0b8c*/ 	.word	0x00022868
        /*0b90*/ 	.short	0x0100
        /*0b92*/ 	.byte	0x08
	.zero		1


	//   ....[10]....
        /*0b94*/ 	.word	0x00000500
        /*0b98*/ 	.word	0x000000ff
        /*0b9c*/ 	.word	0x00022870
        /*0ba0*/ 	.short	0x0100
        /*0ba2*/ 	.byte	0x06
	.zero		1


	//   ....[11]....
        /*0ba4*/ 	.word	0x00000510
        /*0ba8*/ 	.word	0x000000ff
        /*0bac*/ 	.word	0x00022880
        /*0bb0*/ 	.short	0x0100
        /*0bb2*/ 	.byte	0x06
	.zero		1


	//   ....[12]....
        /*0bb4*/ 	.word	0x00000520
        /*0bb8*/ 	.word	0x000000ff
        /*0bbc*/ 	.word	0x00022878
        /*0bc0*/ 	.short	0x0100
        /*0bc2*/ 	.byte	0x06
	.zero		1


	//   ....[13]....
        /*0bc4*/ 	.word	0x00000530
        /*0bc8*/ 	.word	0x000000ff
        /*0bcc*/ 	.word	0x00022888
        /*0bd0*/ 	.short	0x0100
        /*0bd2*/ 	.byte	0x06
	.zero		1


	//   ....[14]....
        /*0bd4*/ 	.word	0x00000660
        /*0bd8*/ 	.word	0x000000ff
        /*0bdc*/ 	.word	0x00022890
        /*0be0*/ 	.short	0x0100
        /*0be2*/ 	.byte	0x08
	.zero		1


	//   ....[15]....
        /*0be4*/ 	.word	0x00000670
        /*0be8*/ 	.word	0x000000ff
        /*0bec*/ 	.word	0x000228a0
        /*0bf0*/ 	.short	0x0100
        /*0bf2*/ 	.byte	0x08
	.zero		1


	//   ....[16]....
        /*0bf4*/ 	.word	0x00000680
        /*0bf8*/ 	.word	0x000000ff
        /*0bfc*/ 	.word	0x00022898
        /*0c00*/ 	.short	0x0100
        /*0c02*/ 	.byte	0x08
	.zero		1


	//   ....[17]....
        /*0c04*/ 	.word	0x00000690
        /*0c08*/ 	.word	0x000000ff
        /*0c0c*/ 	.word	0x000228a8
        /*0c10*/ 	.short	0x0100
        /*0c12*/ 	.byte	0x08
	.zero		1


	//   ....[18]....
        /*0c14*/ 	.word	0x000007e0
        /*0c18*/ 	.word	0x000000ff
        /*0c1c*/ 	.word	0x000228b0
        /*0c20*/ 	.short	0x0100
        /*0c22*/ 	.byte	0x08
	.zero		1


	//   ....[19]....
        /*0c24*/ 	.word	0x000007f0
        /*0c28*/ 	.word	0x000000ff
        /*0c2c*/ 	.word	0x000228c0
        /*0c30*/ 	.short	0x0100
        /*0c32*/ 	.byte	0x08
	.zero		1


	//   ....[20]....
        /*0c34*/ 	.word	0x00000800
        /*0c38*/ 	.word	0x000000ff
        /*0c3c*/ 	.word	0x000228b8
        /*0c40*/ 	.short	0x0100
        /*0c42*/ 	.byte	0x08
	.zero		1


	//   ....[21]....
        /*0c44*/ 	.word	0x00000810
        /*0c48*/ 	.word	0x000000ff
        /*0c4c*/ 	.word	0x000228c8
        /*0c50*/ 	.short	0x0100
        /*0c52*/ 	.byte	0x08
	.zero		1


	//   ....[22]....
        /*0c54*/ 	.word	0x00001aa0
        /*0c58*/ 	.word	0x000000ff
        /*0c5c*/ 	.word	0x00022800
        /*0c60*/ 	.short	0x010a
        /*0c62*/ 	.byte	0x2b
	.zero		1


	//   ....[23]....
        /*0c64*/ 	.word	0x00001b40
        /*0c68*/ 	.word	0x00000002
        /*0c6c*/ 	.word	0x00022830
        /*0c70*/ 	.short	0x010a
        /*0c72*/ 	.byte	0x3f
	.zero		1


	//   ....[24]....
        /*0c74*/ 	.word	0x00001b80
        /*0c78*/ 	.word	0x00000002
        /*0c7c*/ 	.word	0x00022830
        /*0c80*/ 	.short	0x010a
        /*0c82*/ 	.byte	0x3f
	.zero		1


	//   ....[25]....
        /*0c84*/ 	.word	0x00002d70
        /*0c88*/ 	.word	0x000000ff
        /*0c8c*/ 	.word	0x00000000
        /*0c90*/ 	.short	0x0101
        /*0c92*/ 	.byte	0x06
	.zero		1


	//   ....[26]....
        /*0c94*/ 	.word	0x00005520
        /*0c98*/ 	.word	0x000000ff
        /*0c9c*/ 	.word	0x00022830
        /*0ca0*/ 	.short	0x010a
        /*0ca2*/ 	.byte	0x06
	.zero		1


	//   ....[27]....
        /*0ca4*/ 	.word	0x00005560
        /*0ca8*/ 	.word	0x000000ff
        /*0cac*/ 	.word	0x00022830
        /*0cb0*/ 	.short	0x010a
        /*0cb2*/ 	.byte	0x06
	.zero		1


	//   ....[28]....
        /*0cb4*/ 	.word	0x00005df0
        /*0cb8*/ 	.word	0x000000ff
        /*0cbc*/ 	.word	0x00022850
        /*0cc0*/ 	.short	0x010a
        /*0cc2*/ 	.byte	0x06
	.zero		1


	//   ....[29]....
        /*0cc4*/ 	.word	0x00005e30
        /*0cc8*/ 	.word	0x000000ff
        /*0ccc*/ 	.word	0x00022850
        /*0cd0*/ 	.short	0x010a
        /*0cd2*/ 	.byte	0x06
	.zero		1


	//   ....[30]....
        /*0cd4*/ 	.word	0x00006970
        /*0cd8*/ 	.word	0x000000ff
        /*0cdc*/ 	.word	0x00000000
        /*0ce0*/ 	.short	0x0101
        /*0ce2*/ 	.byte	0x06
	.zero		1


	//   ....[31]....
        /*0ce4*/ 	.word	0x00008cd0
        /*0ce8*/ 	.word	0x000000ff
        /*0cec*/ 	.word	0x00000000
        /*0cf0*/ 	.short	0x0101
        /*0cf2*/ 	.byte	0x06
	.zero		1


	//   ....[32]....
        /*0cf4*/ 	.word	0x00009400
        /*0cf8*/ 	.word	0x000000ff
        /*0cfc*/ 	.word	0x00022830
        /*0d00*/ 	.short	0x010a
        /*0d02*/ 	.byte	0x06
	.zero		1


	//   ....[33]....
        /*0d04*/ 	.word	0x00009440
        /*0d08*/ 	.word	0x000000ff
        /*0d0c*/ 	.word	0x00022830
        /*0d10*/ 	.short	0x010a
        /*0d12*/ 	.byte	0x06
	.zero		1


	//   ....[34]....
        /*0d14*/ 	.word	0x00009ca0
        /*0d18*/ 	.word	0x000000ff
        /*0d1c*/ 	.word	0x00022850
        /*0d20*/ 	.short	0x010a
        /*0d22*/ 	.byte	0x06
	.zero		1


	//   ....[35]....
        /*0d24*/ 	.word	0x00009ce0
        /*0d28*/ 	.word	0x000000ff
        /*0d2c*/ 	.word	0x00022850
        /*0d30*/ 	.short	0x010a
        /*0d32*/ 	.byte	0x06
	.zero		1


	//   ....[36]....
        /*0d34*/ 	.word	0x0000a5b0
        /*0d38*/ 	.word	0x000000ff
        /*0d3c*/ 	.word	0x00000000
        /*0d40*/ 	.short	0x0101
        /*0d42*/ 	.byte	0x06
	.zero		1


	//   ....[37]....
        /*0d44*/ 	.word	0x0000bfe0
        /*0d48*/ 	.word	0x000000ff
        /*0d4c*/ 	.word	0x00000000
        /*0d50*/ 	.short	0x0101
        /*0d52*/ 	.byte	0x06
	.zero		1


	//   ....[38]....
        /*0d54*/ 	.word	0x0000c660
        /*0d58*/ 	.word	0x000000ff
        /*0d5c*/ 	.word	0x00022850
        /*0d60*/ 	.short	0x010a
        /*0d62*/ 	.byte	0x09
	.zero		1


	//   ....[39]....
        /*0d64*/ 	.word	0x0000c6a0
        /*0d68*/ 	.word	0x000000ff
        /*0d6c*/ 	.word	0x00022850
        /*0d70*/ 	.short	0x010a
        /*0d72*/ 	.byte	0x09
	.zero		1


	//   ....[40]....
        /*0d74*/ 	.word	0x0000cd10
        /*0d78*/ 	.word	0x000000ff
        /*0d7c*/ 	.word	0x00000000
        /*0d80*/ 	.short	0x0101
        /*0d82*/ 	.byte	0x04
	.zero		1


	//   ....[41]....
        /*0d84*/ 	.word	0x0000e950
        /*0d88*/ 	.word	0x00000003
        /*0d8c*/ 	.word	0x00000000
        /*0d90*/ 	.short	0x0101
        /*0d92*/ 	.byte	0x3f
	.zero		1


	//   ....[42]....
        /*0d94*/ 	.word	0x00011a20
        /*0d98*/ 	.word	0x00000000
        /*0d9c*/ 	.word	0x00022880
        /*0da0*/ 	.short	0x010a
        /*0da2*/ 	.byte	0x3f
	.zero		1


	//   ....[43]....
        /*0da4*/ 	.word	0x000122b0
        /*0da8*/ 	.word	0x00000000
        /*0dac*/ 	.word	0x00022870
        /*0db0*/ 	.short	0x0107
        /*0db2*/ 	.byte	0x3f
	.zero		1


	//   ....[44]....
        /*0db4*/ 	.word	0x00012370
        /*0db8*/ 	.word	0x00000000
        /*0dbc*/ 	.word	0x00022870
        /*0dc0*/ 	.short	0x0101
        /*0dc2*/ 	.byte	0x3f
	.zero		1


	//   ....[45]....
        /*0dc4*/ 	.word	0x000123a0
        /*0dc8*/ 	.word	0x00000000
        /*0dcc*/ 	.word	0x00022840
        /*0dd0*/ 	.short	0x010a
        /*0dd2*/ 	.byte	0x3f
	.zero		1


	//   ....[46]....
        /*0dd4*/ 	.word	0x00012ac0
        /*0dd8*/ 	.word	0x00000000
        /*0ddc*/ 	.word	0x00022830
        /*0de0*/ 	.short	0x0107
        /*0de2*/ 	.byte	0x3f
	.zero		1


	//   ....[47]....
        /*0de4*/ 	.word	0x00012b80
        /*0de8*/ 	.word	0x00000000
        /*0dec*/ 	.word	0x00022830
        /*0df0*/ 	.short	0x0101
        /*0df2*/ 	.byte	0x3f
	.zero		1


	//   ....[48]....
        /*0df4*/ 	.word	0x00013500
        /*0df8*/ 	.word	0x00000016
        /*0dfc*/ 	.word	0x00022800
        /*0e00*/ 	.short	0x0107
        /*0e02*/ 	.byte	0x3f
	.zero		1


	//   ....[49]....
        /*0e04*/ 	.word	0x000135f0
        /*0e08*/ 	.word	0x00000016
        /*0e0c*/ 	.word	0x00022800
        /*0e10*/ 	.short	0x0101
        /*0e12*/ 	.byte	0x3f
	.zero		1


	//   ....[50]....
        /*0e14*/ 	.word	0x00013610
        /*0e18*/ 	.word	0x00000016
        /*0e1c*/ 	.word	0x00022820
        /*0e20*/ 	.short	0x010a
        /*0e22*/ 	.byte	0x3f
	.zero		1


	//   ....[51]....
        /*0e24*/ 	.word	0x00013b10
        /*0e28*/ 	.word	0x00000000
        /*0e2c*/ 	.word	0x00022880
        /*0e30*/ 	.short	0x010a
        /*0e32*/ 	.byte	0x3f
	.zero		1


	//   ....[52]....
        /*0e34*/ 	.word	0x000140f0
        /*0e38*/ 	.word	0x00000000
        /*0e3c*/ 	.word	0x00022870
        /*0e40*/ 	.short	0x0107
        /*0e42*/ 	.byte	0x3f
	.zero		1


	//   ....[53]....
        /*0e44*/ 	.word	0x000141b0
        /*0e48*/ 	.word	0x00000000
        /*0e4c*/ 	.word	0x00022870
        /*0e50*/ 	.short	0x0101
        /*0e52*/ 	.byte	0x3f
	.zero		1


	//   ....[54]....
        /*0e54*/ 	.word	0x000141e0
        /*0e58*/ 	.word	0x00000000
        /*0e5c*/ 	.word	0x00022840
        /*0e60*/ 	.short	0x010a
        /*0e62*/ 	.byte	0x3f
	.zero		1


	//   ....[55]....
        /*0e64*/ 	.word	0x00014790
        /*0e68*/ 	.word	0x00000000
        /*0e6c*/ 	.word	0x00022830
        /*0e70*/ 	.short	0x0107
        /*0e72*/ 	.byte	0x3f
	.zero		1


	//   ....[56]....
        /*0e74*/ 	.word	0x00014850
        /*0e78*/ 	.word	0x00000000
        /*0e7c*/ 	.word	0x00022830
        /*0e80*/ 	.short	0x0101
        /*0e82*/ 	.byte	0x3f
	.zero		1


	//   ....[57]....
        /*0e84*/ 	.word	0x000148e0
        /*0e88*/ 	.word	0x00000011
        /*0e8c*/ 	.word	0x00022870
        /*0e90*/ 	.short	0x010a
        /*0e92*/ 	.byte	0x3f
	.zero		1


	//   ....[58]....
        /*0e94*/ 	.word	0x00014970
        /*0e98*/ 	.word	0x00000011
        /*0e9c*/ 	.word	0x00022860
        /*0ea0*/ 	.short	0x010a
        /*0ea2*/ 	.byte	0x3f
	.zero		1


	//   ....[59]....
        /*0ea4*/ 	.word	0x00014e70
        /*0ea8*/ 	.word	0x00000011
        /*0eac*/ 	.word	0x00022850
        /*0eb0*/ 	.short	0x0101
        /*0eb2*/ 	.byte	0x3f
	.zero		1


	//   ....[60]....
        /*0eb4*/ 	.word	0x00014f00
        /*0eb8*/ 	.word	0x00000011
        /*0ebc*/ 	.word	0x00000000
        /*0ec0*/ 	.short	0x0101
        /*0ec2*/ 	.byte	0x3f
	.zero		1


	//   ....[61]....
        /*0ec4*/ 	.word	0x000150c0
        /*0ec8*/ 	.word	0x00000011
        /*0ecc*/ 	.word	0x00022870
        /*0ed0*/ 	.short	0x010a
        /*0ed2*/ 	.byte	0x3f
	.zero		1


	//   ....[62]....
        /*0ed4*/ 	.word	0x00015150
        /*0ed8*/ 	.word	0x00000011
        /*0edc*/ 	.word	0x00022860
        /*0ee0*/ 	.short	0x010a
        /*0ee2*/ 	.byte	0x3f
	.zero		1


	//   ....[63]....
        /*0ee4*/ 	.word	0x00015650
        /*0ee8*/ 	.word	0x00000011
        /*0eec*/ 	.word	0x00022850
        /*0ef0*/ 	.short	0x0101
        /*0ef2*/ 	.byte	0x3f
	.zero		1


	//   ....[64]....
        /*0ef4*/ 	.word	0x00015700
        /*0ef8*/ 	.word	0x00000011
        /*0efc*/ 	.word	0x00000000
        /*0f00*/ 	.short	0x0101
        /*0f02*/ 	.byte	0x3f
	.zero		1


	//   ....[65]....
        /*0f04*/ 	.word	0x000163c0
        /*0f08*/ 	.word	0x00000005
        /*0f0c*/ 	.word	0x00022820
        /*0f10*/ 	.short	0x010a
        /*0f12*/ 	.byte	0x3f
	.zero		1


	//   ....[66]....
        /*0f14*/ 	.word	0x00016540
        /*0f18*/ 	.word	0x00000003
        /*0f1c*/ 	.word	0x00022840
        /*0f20*/ 	.short	0x010a
        /*0f22*/ 	.byte	0x3f
	.zero		1


	//   ....[67]....
        /*0f24*/ 	.word	0x000165e0
        /*0f28*/ 	.word	0x00000005
        /*0f2c*/ 	.word	0x00022840
        /*0f30*/ 	.short	0x010a
        /*0f32*/ 	.byte	0x3f
	.zero		1


	//   ....[68]....
        /*0f34*/ 	.word	0x00016620
        /*0f38*/ 	.word	0x00000003
        /*0f3c*/ 	.word	0x00022860
        /*0f40*/ 	.short	0x010a
        /*0f42*/ 	.byte	0x3f
	.zero		1


	//   ....[69]....
        /*0f44*/ 	.word	0x00016660
        /*0f48*/ 	.word	0x00000005
        /*0f4c*/ 	.word	0x00022860
        /*0f50*/ 	.short	0x010a
        /*0f52*/ 	.byte	0x3f
	.zero		1


	//   ....[70]....
        /*0f54*/ 	.word	0x000166a0
        /*0f58*/ 	.word	0x00000003
        /*0f5c*/ 	.word	0x00022880
        /*0f60*/ 	.short	0x010a
        /*0f62*/ 	.byte	0x3f
	.zero		1


	//   ....[71]....
        /*0f64*/ 	.word	0x000166e0
        /*0f68*/ 	.word	0x00000005
        /*0f6c*/ 	.word	0x00022880
        /*0f70*/ 	.short	0x010a
        /*0f72*/ 	.byte	0x3f
	.zero		1


	//   ....[72]....
        /*0f74*/ 	.word	0x00016750
        /*0f78*/ 	.word	0x00000003
        /*0f7c*/ 	.word	0x00022800
        /*0f80*/ 	.short	0x010a
        /*0f82*/ 	.byte	0x3f
	.zero		1


	//   ....[73]....
        /*0f84*/ 	.word	0x000167a0
        /*0f88*/ 	.word	0x00000002
        /*0f8c*/ 	.word	0x00022830
        /*0f90*/ 	.short	0x010a
        /*0f92*/ 	.byte	0x3f
	.zero		1


	//   ....[74]....
        /*0f94*/ 	.word	0x00016800
        /*0f98*/ 	.word	0x00000008
        /*0f9c*/ 	.word	0x00022830
        /*0fa0*/ 	.short	0x010a
        /*0fa2*/ 	.byte	0x3f
	.zero		1


	//   ....[75]....
        /*0fa4*/ 	.word	0x00016860
        /*0fa8*/ 	.word	0x00000008
        /*0fac*/ 	.word	0x00022850
        /*0fb0*/ 	.short	0x010a
        /*0fb2*/ 	.byte	0x3f
	.zero		1


	//   ....[76]....
        /*0fb4*/ 	.word	0x000168c0
        /*0fb8*/ 	.word	0x00000008
        /*0fbc*/ 	.word	0x00022830
        /*0fc0*/ 	.short	0x010a
        /*0fc2*/ 	.byte	0x3f
	.zero		1


	//   ....[77]....
        /*0fc4*/ 	.word	0x00016920
        /*0fc8*/ 	.word	0x00000008
        /*0fcc*/ 	.word	0x00022850
        /*0fd0*/ 	.short	0x010a
        /*0fd2*/ 	.byte	0x3f
	.zero		1


	//   ....[78]....
        /*0fd4*/ 	.word	0x00016980
        /*0fd8*/ 	.word	0x00000005
        /*0fdc*/ 	.word	0x00022850
        /*0fe0*/ 	.short	0x010a
        /*0fe2*/ 	.byte	0x3f
	.zero		1


	//   ....[79]....
        /*0fe4*/ 	.word	0x00016a80
        /*0fe8*/ 	.word	0x00000000
        /*0fec*/ 	.word	0x00022880
        /*0ff0*/ 	.short	0x010a
        /*0ff2*/ 	.byte	0x3f
	.zero		1


	//   ....[80]....
        /*0ff4*/ 	.word	0x00017760
        /*0ff8*/ 	.word	0x00000000
        /*0ffc*/ 	.word	0x00022840
        /*1000*/ 	.short	0x010a
        /*1002*/ 	.byte	0x3f
	.zero		1


	//   ....[81]....
        /*1004*/ 	.word	0x00018bf0
        /*1008*/ 	.word	0x00000016
        /*100c*/ 	.word	0x00022820
        /*1010*/ 	.short	0x010a
        /*1012*/ 	.byte	0x3f
	.zero		1


	//   ....[82]....
        /*1014*/ 	.word	0x00018c40
        /*1018*/ 	.word	0x00000000
        /*101c*/ 	.word	0x00022880
        /*1020*/ 	.short	0x010a
        /*1022*/ 	.byte	0x3f
	.zero		1


	//   ....[83]....
        /*1024*/ 	.word	0x00019780
        /*1028*/ 	.word	0x00000000
        /*102c*/ 	.word	0x00022840
        /*1030*/ 	.short	0x010a
        /*1032*/ 	.byte	0x3f
	.zero		1


	//   ....[84]....
        /*1034*/ 	.word	0x0001a260
        /*1038*/ 	.word	0x00000011
        /*103c*/ 	.word	0x00022870
        /*1040*/ 	.short	0x010a
        /*1042*/ 	.byte	0x3f
	.zero		1


	//   ....[85]....
        /*1044*/ 	.word	0x0001a2b0
        /*1048*/ 	.word	0x00000011
        /*104c*/ 	.word	0x00022860
        /*1050*/ 	.short	0x010a
        /*1052*/ 	.byte	0x3f
	.zero		1


	//   ....[86]....
        /*1054*/ 	.word	0x0001a300
        /*1058*/ 	.word	0x00000011
        /*105c*/ 	.word	0x00022870
        /*1060*/ 	.short	0x010a
        /*1062*/ 	.byte	0x3f
	.zero		1


	//   ....[87]....
        /*1064*/ 	.word	0x0001a350
        /*1068*/ 	.word	0x00000011
        /*106c*/ 	.word	0x00022860
        /*1070*/ 	.short	0x010a
        /*1072*/ 	.byte	0x3f
	.zero		1


	//   ....[88]....
        /*1074*/ 	.word	0x0001a3a0
        /*1078*/ 	.word	0x00000005
        /*107c*/ 	.word	0x00022820
        /*1080*/ 	.short	0x010a
        /*1082*/ 	.byte	0x3f
	.zero		1


	//   ....[89]....
        /*1084*/ 	.word	0x0001a540
        /*1088*/ 	.word	0x00000003
        /*108c*/ 	.word	0x00022840
        /*1090*/ 	.short	0x010a
        /*1092*/ 	.byte	0x3f
	.zero		1


	//   ....[90]....
        /*1094*/ 	.word	0x0001a590
        /*1098*/ 	.word	0x00000005
        /*109c*/ 	.word	0x00022840
        /*10a0*/ 	.short	0x010a
        /*10a2*/ 	.byte	0x3f
	.zero		1


	//   ....[91]....
        /*10a4*/ 	.word	0x0001a5e0
        /*10a8*/ 	.word	0x00000003
        /*10ac*/ 	.word	0x00022860
        /*10b0*/ 	.short	0x010a
        /*10b2*/ 	.byte	0x3f
	.zero		1


	//   ....[92]....
        /*10b4*/ 	.word	0x0001a630
        /*10b8*/ 	.word	0x00000005
        /*10bc*/ 	.word	0x00022860
        /*10c0*/ 	.short	0x010a
        /*10c2*/ 	.byte	0x3f
	.zero		1


	//   ....[93]....
        /*10c4*/ 	.word	0x0001a680
        /*10c8*/ 	.word	0x00000003
        /*10cc*/ 	.word	0x00022880
        /*10d0*/ 	.short	0x010a
        /*10d2*/ 	.byte	0x3f
	.zero		1


	//----- nvinfo : EIATTR_NUM_MBARRIERS
	.align		4
.L_297:
        /*10d4*/ 	.byte	0x03, 0x38
        /*10d6*/ 	.short	0x0016


	//----- nvinfo : EIATTR_EXIT_INSTR_OFFSETS
	.align		4
        /*10d8*/ 	.byte	0x04, 0x1c
        /*10da*/ 	.short	(.L_299 - .L_298)


	//   ....[0]....
.L_298:
        /*10dc*/ 	.word	0x000009c0


	//   ....[1]....
        /*10e0*/ 	.word	0x0000f890


	//   ....[2]....
        /*10e4*/ 	.word	0x00016730


	//----- nvinfo : EIATTR_MAX_THREADS
	.align		4
.L_299:
        /*10e8*/ 	.byte	0x04, 0x05
        /*10ea*/ 	.short	(.L_301 - .L_300)
.L_300:
        /*10ec*/ 	.word	0x00000180
        /*10f0*/ 	.word	0x00000001
        /*10f4*/ 	.word	0x00000001


	//----- nvinfo : EIATTR_CRS_STACK_SIZE
	.align		4
.L_301:
        /*10f8*/ 	.byte	0x04, 0x1e
        /*10fa*/ 	.short	(.L_303 - .L_302)
.L_302:
        /*10fc*/ 	.word	0x00000000


	//----- nvinfo : EIATTR_CBANK_PARAM_SIZE
	.align		4
.L_303:
        /*1100*/ 	.byte	0x03, 0x19
        /*1102*/ 	.short	0x0af0


	//----- nvinfo : EIATTR_PARAM_CBANK
	.align		4
        /*1104*/ 	.byte	0x04, 0x0a
        /*1106*/ 	.short	(.L_305 - .L_304)
	.align		4
.L_304:
        /*1108*/ 	.word	index@(.nv.constant0._ZN7cutlass13device_kernelIN5flash11enable_sm90INS1_16FlashAttnFwdSm90INS1_25CollectiveMainloopFwdSm90ILi2EN4cute5tupleIJNS5_1CILi1EEES8_S8_EEENS6_IJNS7_ILi128EEENS7_ILi160EEESA_EEELi128ENS_12float_e4m3_tEfNS_4arch4Sm90ELb1ELb0ELb1ELb1ELb1ELb0ELb0ELb1ELb1ELb1ELb0ELb0EEENS1_21CollectiveEpilogueFwdINS6_IJSA_SA_SB_EEES9_NS_10bfloat16_tESF_Li256ELb1ELb1ELb0ELb1EEENS1_36VarlenDynamicPersistentTileSchedulerILi128ELi160ELi256ELi128ELb0ELb1ELb1ELb1ELb1ELb1EEEEEEEEEvNT_6ParamsE)
        /*110c*/ 	.short	0x0210
        /*110e*/ 	.short	0x0af0


	//----- nvinfo : EIATTR_SW_WAR
	.align		4
.L_305:
        /*1110*/ 	.byte	0x04, 0x36
        /*1112*/ 	.short	(.L_307 - .L_306)
.L_306:
        /*1114*/ 	.word	0x00000008
.L_307:


//--------------------- .nv.info._ZN7cutlass13device_kernelIN5flash11enable_sm90INS1_16FlashAttnFwdSm90INS1_25CollectiveMainloopFwdSm90ILi2EN4cute5tupleIJNS5_1CILi1EEES8_S8_EEENS6_IJNS7_ILi128EEENS7_ILi160EEESA_EEELi128ENS_12float_e4m3_tEfNS_4arch4Sm90ELb1ELb0ELb1ELb1ELb1ELb1ELb0ELb1ELb1ELb1ELb0ELb0EEENS1_21CollectiveEpilogueFwdINS6_IJSA_SA_SB_EEES9_NS_10bfloat16_tESF_Li256ELb1ELb1ELb0ELb1EEENS1_36VarlenDynamicPersistentTileSchedulerILi128ELi160ELi256ELi128ELb0ELb1ELb1ELb1ELb1ELb1EEEEEEEEEvNT_6ParamsE --------------------------
	.section	.nv.info._ZN7cutlass13device_kernelIN5flash11enable_sm90INS1_16FlashAttnFwdSm90INS1_25CollectiveMainloopFwdSm90ILi2EN4cute5tupleIJNS5_1CILi1EEES8_S8_EEENS6_IJNS7_ILi128EEENS7_ILi160EEESA_EEELi128ENS_12float_e4m3_tEfNS_4arch4Sm90ELb1ELb0ELb1ELb1ELb1ELb1ELb0ELb1ELb1ELb1ELb0ELb0EEENS1_21CollectiveEpilogueFwdINS6_IJSA_SA_SB_EEES9_NS_10bfloat16_tESF_Li256ELb1ELb1ELb0ELb1EEENS1_36VarlenDynamicPersistentTileSchedulerILi128ELi160ELi256ELi128ELb0ELb1ELb1ELb1ELb1ELb1EEEEEEEEEvNT_6ParamsE,"",@"SHT_CUDA_INFO"
	.sectionflags	@""
	.align	4


	//----- nvinfo : EIATTR_CUDA_API_VERSION
	.align		4
        /*0000*/ 	.byte	0x04, 0x37
        /*0002*/ 	.short	(.L_309 - .L_308)
.L_308:
        /*0004*/ 	.word	0x00000082


	//----- nvinfo : EIATTR_KPARAM_INFO
	.align		4
.L_309:
        /*0008*/ 	.byte	0x04, 0x17
        /*000a*/ 	.short	(.L_311 - .L_310)
.L_310:
        /*000c*/ 	.word	0x00000000
        /*0010*/ 	.short	0x0000
        /*0012*/ 	.short	0x0070
        /*0014*/ 	.byte	0x00, 0xf0, 0x01, 0x2a


	//----- nvinfo : EIATTR_SPARSE_MMA_MASK
	.align		4
.L_311:
        /*0018*/ 	.byte	0x03, 0x50
        /*001a*/ 	.short	0x0000


	//----- nvinfo : EIATTR_MAXREG_COUNT
	.align		4
        /*001c*/ 	.byte	0x03, 0x1b
        /*001e*/ 	.short	0x00a8


	//----- nvinfo : EIATTR_NUM_BARRIERS
	.align		4
        /*0020*/ 	.byte	0x02, 0x4c
        /*0022*/ 	.byte	0x10
	.zero		1


	//----- nvinfo : EIATTR_EXTERNS
	.align		4
        /*0024*/ 	.byte	0x04, 0x0f
        /*0026*/ 	.short	(.L_313 - .L_312)


	//   ....[0]....
	.align		4
.L_312:
        /*0028*/ 	.word	index@(__assertfail)


	//----- nvinfo : EIATTR_ANNOTATIONS
	.align		4
.L_313:
        /*002c*/ 	.byte	0x04, 0x55
        /*002e*/ 	.short	(.L_315 - .L_314)


	//   ....[0]....
.L_314:
        /* <DEDUP_REMOVED lines=37> */


	//----- nvinfo : EIATTR_MERCURY_ISA_VERSION
	.align		4
.L_315:
        /*0270*/ 	.byte	0x03, 0x5f
        /*0272*/ 	.short	0x0101


	//----- nvinfo : EIATTR_UNUSED_LOAD_BYTE_OFFSET
	.align		4
        /*0274*/ 	.byte	0x04, 0x44
        /*0276*/ 	.short	(.L_317 - .L_316)


	//   ....[0]....
.L_316:
        /*0278*/ 	.word	0x00000a60
        /*027c*/ 	.word	0x0000fff0


	//   ....[1]....
        /*0280*/ 	.word	0x0001afd0
        /*0284*/ 	.word	0x0000fff0


	//----- nvinfo : EIATTR_INT_WARP_WIDE_INSTR_OFFSETS
	.align		4
.L_317:
        /*0288*/ 	.byte	0x04, 0x31
        /*028a*/ 	.short	(.L_319 - .L_318)


	//   ....[0]....
.L_318:
        /*028c*/ 	.word	0x00000120


	//   ....[1]....
        /*0290*/ 	.word	0x000001c0


	//   ....[2]....
        /*0294*/ 	.word	0x00000230


	//   ....[3]....
        /*0298*/ 	.word	0x0001fb00


	//   ....[4]....
        /*029c*/ 	.word	0x0001fb90


	//   ....[5]....
        /*02a0*/ 	.word	0x00023e30


	//   ....[6]....
        /*02a4*/ 	.word	0x00023ec0


	//----- nvinfo : EIATTR_COOP_GROUP_MASK_REGIDS
	.align		4
.L_319:
        /*02a8*/ 	.byte	0x04, 0x29
        /*02aa*/ 	.short	(.L_321 - .L_320)


	//   ....[0]....
.L_320:
        /*02ac*/ 	.word	0xffffffff


	//   ....[1]....
        /*02b0*/ 	.word	0xffffffff


	//   ....[2]....
        /*02b4*/ 	.word	0xffffffff


	//   ....[3]....
        /*02b8*/ 	.word	0xffffffff


	//   ....[4]....
        /*02bc*/ 	.word	0xffffffff


	//   ....[5]....
        /*02c0*/ 	.word	0xffffffff


	//   ....[6]....
        /*02c4*/ 	.word	0xffffffff


	//   ....[7]....
        /*02c8*/ 	.word	0xffffffff


	//   ....[8]....
        /*02cc*/ 	.word	0xffffffff


	//   ....[9]....
        /*02d0*/ 	.word	0xffffffff


	//   ....[10]....
        /*02d4*/ 	.word	0xffffffff


	//   ....[11]....
        /*02d8*/ 	.word	0xffffffff


	//   ....[12]....
        /*02dc*/ 	.word	0xffffffff


	//   ....[13]....
        /*02e0*/ 	.word	0xffffffff


	//   ....[14]....
        /*02e4*/ 	.word	0xffffffff


	//   ....[15]....
        /*02e8*/ 	.word	0xffffffff


	//   ....[16]....
        /*02ec*/ 	.word	0xffffffff


	//   ....[17]....
        /*02f0*/ 	.word	0xffffffff


	//   ....[18]....
        /*02f4*/ 	.word	0xffffffff


	//   ....[19]....
        /*02f8*/ 	.word	0xffffffff


	//   ....[20]....
        /*02fc*/ 	.word	0xffffffff


	//   ....[21]....
        /*0300*/ 	.word	0xffffffff


	//   ....[22]....
        /*0304*/ 	.word	0xffffffff


	//   ....[23]....
        /*0308*/ 	.word	0xffffffff


	//   ....[24]....
        /*030c*/ 	.word	0xffffffff


	//   ....[25]....
        /*0310*/ 	.word	0xffffffff


	//   ....[26]....
        /*0314*/ 	.word	0xffffffff


	//   ....[27]....
        /*0318*/ 	.word	0xffffffff


	//   ....[28]....
        /*031c*/ 	.word	0xffffffff


	//   ....[29]....
        /*0320*/ 	.word	0xffffffff


	//   ....[30]....
        /*0324*/ 	.word	0xffffffff


	//   ....[31]....
        /*0328*/ 	.word	0xffffffff


	//   ....[32]....
        /*032c*/ 	.word	0xffffffff


	//   ....[33]....
        /*0330*/ 	.word	0xffffffff


	//   ....[34]....
        /*0334*/ 	.word	0xffffffff


	//   ....[35]....
        /*0338*/ 	.word	0xffffffff


	//   ....[36]....
        /*033c*/ 	.word	0xffffffff


	//   ....[37]....
        /*0340*/ 	.word	0xffffffff


	//   ....[38]....
        /*0344*/ 	.word	0xffffffff


	//   ....[39]....
        /*0348*/ 	.word	0xffffffff


	//   ....[40]....
        /*034c*/ 	.word	0xffffffff


	//   ....[41]....
        /*0350*/ 	.word	0xffffffff


	//   ....[42]....
        /*0354*/ 	.word	0xffffffff


	//   ....[43]....
        /*0358*/ 	.word	0xffffffff


	//   ....[44]....
        /*035c*/ 	.word	0xffffffff


	//   ....[45]....
        /*0360*/ 	.word	0xffffffff


	//   ....[46]....
        /*0364*/ 	.word	0xffffffff


	//   ....[47]....
        /*0368*/ 	.word	0xffffffff


	//   ....[48]....
        /*036c*/ 	.word	0xffffffff


	//   ....[49]....
        /*0370*/ 	.word	0xffffffff


	//   ....[50]....
        /*0374*/ 	.word	0xffffffff


	//   ....[51]....
        /*0378*/ 	.word	0xffffffff


	//   ....[52]....
        /*037c*/ 	.word	0xffffffff


	//   ....[53]....
        /*0380*/ 	.word	0xffffffff


	//   ....[54]....
        /*0384*/ 	.word	0xffffffff


	//   ....[55]....
        /*0388*/ 	.word	0xffffffff


	//   ....[56]....
        /*038c*/ 	.word	0xffffffff


	//   ....[57]....
        /*0390*/ 	.word	0xffffffff


	//   ....[58]....
        /*0394*/ 	.word	0xffffffff


	//   ....[59]....
        /*0398*/ 	.word	0xffffffff


	//   ....[60]....
        /*039c*/ 	.word	0xffffffff


	//   ....[61]....
        /*03a0*/ 	.word	0xffffffff


	//   ....[62]....
        /*03a4*/ 	.word	0xffffffff


	//   ....[63]....
        /*03a8*/ 	.word	0xffffffff


	//   ....[64]....
        /*03ac*/ 	.word	0xffffffff


	//   ....[65]....
        /*03b0*/ 	.word	0xffffffff


	//   ....[66]....
        /*03b4*/ 	.word	0xffffffff


	//   ....[67]....
        /*03b8*/ 	.word	0xffffffff


	//   ....[68]....
        /*03bc*/ 	.word	0xffffffff


	//   ....[69]....
        /*03c0*/ 	.word	0xffffffff


	//   ....[70]....
        /*03c4*/ 	.word	0xffffffff


	//   ....[71]....
        /*03c8*/ 	.word	0xffffffff


	//   ....[72]....
        /*03cc*/ 	.word	0xffffffff


	//   ....[73]....
        /*03d0*/ 	.word	0xffffffff


	//   ....[74]....
        /*03d4*/ 	.word	0xffffffff


	//   ....[75]....
        /*03d8*/ 	.word	0xffffffff


	//   ....[76]....
        /*03dc*/ 	.word	0xffffffff


	//   ....[77]....
        /*03e0*/ 	.word	0xffffffff


	//   ....[78]....
        /*03e4*/ 	.word	0xffffffff


	//   ....[79]....
        /*03e8*/ 	.word	0xffffffff


	//   ....[80]....
        /*03ec*/ 	.word	0xffffffff


	//   ....[81]....
        /*03f0*/ 	.word	0xffffffff


	//   ....[82]....
        /*03f4*/ 	.word	0xffffffff


	//   ....[83]....
        /*03f8*/ 	.word	0xffffffff


	//   ....[84]....
        /*03fc*/ 	.word	0xffffffff


	//   ....[85]....
        /*0400*/ 	.word	0xffffffff


	//   ....[86]....
        /*0404*/ 	.word	0xffffffff


	//   ....[87]....
        /*0408*/ 	.word	0xffffffff


	//   ....[88]....
        /*040c*/ 	.word	0xffffffff


	//   ....[89]....
        /*0410*/ 	.word	0xffffffff


	//   ....[90]....
        /*0414*/ 	.word	0xffffffff


	//   ....[91]....
        /*0418*/ 	.word	0xffffffff


	//   ....[92]....
        /*041c*/ 	.word	0xffffffff


	//   ....[93]....
        /*0420*/ 	.word	0xffffffff


	//   ....[94]....
        /*0424*/ 	.word	0xffffffff


	//   ....[95]....
        /*0428*/ 	.word	0xffffffff


	//   ....[96]....
        /*042c*/ 	.word	0xffffffff


	//   ....[97]....
        /*0430*/ 	.word	0xffffffff


	//   ....[98]....
        /*0434*/ 	.word	0xffffffff


	//   ....[99]....
        /*0438*/ 	.word	0xffffffff


	//   ....[100]....
        /*043c*/ 	.word	0xffffffff


	//   ....[101]....
        /*0440*/ 	.word	0xffffffff


	//   ....[102]....
        /*0444*/ 	.word	0xffffffff


	//   ....[103]....
        /*0448*/ 	.word	0xffffffff


	//   ....[104]....
        /*044c*/ 	.word	0xffffffff


	//   ....[105]....
        /*0450*/ 	.word	0xffffffff


	//   ....[106]....
        /*0454*/ 	.word	0xffffffff


	//   ....[107]....
        /*0458*/ 	.word	0xffffffff


	//   ....[108]....
        /*045c*/ 	.word	0xffffffff


	//   ....[109]....
        /*0460*/ 	.word	0xffffffff


	//   ....[110]....
        /*0464*/ 	.word	0xffffffff


	//   ....[111]....
        /*0468*/ 	.word	0xffffffff


	//   ....[112]....
        /*046c*/ 	.word	0xffffffff


	//   ....[113]....
        /*0470*/ 	.word	0xffffffff


	//   ....[114]....
        /*0474*/ 	.word	0xffffffff


	//   ....[115]....
        /*0478*/ 	.word	0xffffffff


	//   ....[116]....
        /*047c*/ 	.word	0xffffffff


	//   ....[117]....
        /*0480*/ 	.word	0xffffffff


	//   ....[118]....
        /*0484*/ 	.word	0xffffffff


	//   ....[119]....
        /*0488*/ 	.word	0xffffffff


	//   ....[120]....
        /*048c*/ 	.word	0xffffffff


	//   ....[121]....
        /*0490*/ 	.word	0xffffffff


	//   ....[122]....
        /*0494*/ 	.word	0xffffffff


	//   ....[123]....
        /*0498*/ 	.word	0xffffffff


	//   ....[124]....
        /*049c*/ 	.word	0xffffffff


	//   ....[125]....
        /*04a0*/ 	.word	0xffffffff


	//   ....[126]....
        /*04a4*/ 	.word	0xffffffff


	//   ....[127]....
        /*04a8*/ 	.word	0xffffffff


	//   ....[128]....
        /*04ac*/ 	.word	0xffffffff


	//   ....[129]....
        /*04b0*/ 	.word	0xffffffff


	//   ....[130]....
        /*04b4*/ 	.word	0xffffffff


	//   ....[131]....
        /*04b8*/ 	.word	0xffffffff


	//   ....[132]....
        /*04bc*/ 	.word	0xffffffff


	//   ....[133]....
        /*04c0*/ 	.word	0xffffffff


	//   ....[134]....
        /*04c4*/ 	.word	0xffffffff


	//   ....[135]....
        /*04c8*/ 	.word	0xffffffff


	//   ....[136]....
        /*04cc*/ 	.word	0xffffffff


	//   ....[137]....
        /*04d0*/ 	.word	0xffffffff


	//   ....[138]....
        /*04d4*/ 	.word	0xffffffff


	//   ....[139]....
        /*04d8*/ 	.word	0xffffffff


	//   ....[140]....
        /*04dc*/ 	.word	0xffffffff


	//   ....[141]....
        /*04e0*/ 	.word	0xffffffff


	//   ....[142]....
        /*04e4*/ 	.word	0xffffffff


	//   ....[143]....
        /*04e8*/ 	.word	0xffffffff


	//   ....[144]....
        /*04ec*/ 	.word	0xffffffff


	//   ....[145]....
        /*04f0*/ 	.word	0xffffffff


	//   ....[146]....
        /*04f4*/ 	.word	0xffffffff


	//   ....[147]....
        /*04f8*/ 	.word	0xffffffff


	//   ....[148]....
        /*04fc*/ 	.word	0xffffffff


	//   ....[149]....
        /*0500*/ 	.word	0xffffffff


	//   ....[150]....
        /*0504*/ 	.word	0xffffffff


	//   ....[151]....
        /*0508*/ 	.word	0xffffffff


	//   ....[152]....
        /*050c*/ 	.word	0xffffffff


	//   ....[153]....
        /*0510*/ 	.word	0xffffffff


	//   ....[154]....
        /*0514*/ 	.word	0xffffffff


	//   ....[155]....
        /*0518*/ 	.word	0xffffffff


	//   ....[156]....
        /*051c*/ 	.word	0xffffffff


	//   ....[157]....
        /*0520*/ 	.word	0xffffffff


	//   ....[158]....
        /*0524*/ 	.word	0xffffffff


	//   ....[159]....
        /*0528*/ 	.word	0xffffffff


	//   ....[160]....
        /*052c*/ 	.word	0xffffffff


	//   ....[161]....
        /*0530*/ 	.word	0xffffffff


	//   ....[162]....
        /*0534*/ 	.word	0xffffffff


	//   ....[163]....
        /*0538*/ 	.word	0xffffffff


	//   ....[164]....
        /*053c*/ 	.word	0xffffffff


	//   ....[165]....
        /*0540*/ 	.word	0xffffffff


	//   ....[166]....
        /*0544*/ 	.word	0xffffffff


	//   ....[167]....
        /*0548*/ 	.word	0xffffffff


	//   ....[168]....
        /*054c*/ 	.word	0xffffffff


	//   ....[169]....
        /*0550*/ 	.word	0xffffffff


	//   ....[170]....
        /*0554*/ 	.word	0xffffffff


	//   ....[171]....
        /*0558*/ 	.word	0xffffffff


	//   ....[172]....
        /*055c*/ 	.word	0xffffffff


	//   ....[173]....
        /*0560*/ 	.word	0xffffffff


	//   ....[174]....
        /*0564*/ 	.word	0xffffffff


	//   ....[175]....
        /*0568*/ 	.word	0xffffffff


	//   ....[176]....
        /*056c*/ 	.word	0xffffffff


	//   ....[177]....
        /*0570*/ 	.word	0xffffffff


	//   ....[178]....
        /*0574*/ 	.word	0xffffffff


	//   ....[179]....
        /*0578*/ 	.word	0xffffffff


	//   ....[180]....
        /*057c*/ 	.word	0xffffffff


	//   ....[181]....
        /*0580*/ 	.word	0xffffffff


	//   ....[182]....
        /*0584*/ 	.word	0xffffffff


	//   ....[183]....
        /*0588*/ 	.word	0xffffffff


	//   ....[184]....
        /*058c*/ 	.word	0xffffffff


	//   ....[185]....
        /*0590*/ 	.word	0xffffffff


	//   ....[186]....
        /*0594*/ 	.word	0xffffffff


	//   ....[187]....
        /*0598*/ 	.word	0xffffffff


	//   ....[188]....
        /*059c*/ 	.word	0xffffffff


	//   ....[189]....
        /*05a0*/ 	.word	0xffffffff


	//   ....[190]....
        /*05a4*/ 	.word	0xffffffff


	//   ....[191]....
        /*05a8*/ 	.word	0xffffffff


	//   ....[192]....
        /*05ac*/ 	.word	0xffffffff


	//   ....[193]....
        /*05b0*/ 	.word	0xffffffff


	//   ....[194]....
        /*05b4*/ 	.word	0xffffffff


	//   ....[195]....
        /*05b8*/ 	.word	0xffffffff


	//   ....[196]....
        /*05bc*/ 	.word	0xffffffff


	//   ....[197]....
        /*05c0*/ 	.word	0xffffffff


	//   ....[198]....
        /*05c4*/ 	.word	0xffffffff


	//   ....[199]....
        /*05c8*/ 	.word	0xffffffff


	//   ....[200]....
        /*05cc*/ 	.word	0xffffffff


	//   ....[201]....
        /*05d0*/ 	.word	0xffffffff


	//   ....[202]....
        /*05d4*/ 	.word	0xffffffff


	//   ....[203]....
        /*05d8*/ 	.word	0xffffffff


	//   ....[204]....
        /*05dc*/ 	.word	0xffffffff


	//   ....[205]....
        /*05e0*/ 	.word	0xffffffff


	//   ....[206]....
        /*05e4*/ 	.word	0xffffffff


	//   ....[207]....
        /*05e8*/ 	.word	0xffffffff


	//   ....[208]....
        /*05ec*/ 	.word	0xffffffff


	//   ....[209]....
        /*05f0*/ 	.word	0xffffffff


	//   ....[210]....
        /*05f4*/ 	.word	0xffffffff


	//   ....[211]....
        /*05f8*/ 	.word	0xffffffff


	//   ....[212]....
        /*05fc*/ 	.word	0xffffffff


	//   ....[213]....
        /*0600*/ 	.word	0xffffffff


	//   ....[214]....
        /*0604*/ 	.word	0xffffffff


	//   ....[215]....
        /*0608*/ 	.word	0xffffffff


	//   ....[216]....
        /*060c*/ 	.word	0xffffffff


	//   ....[217]....
        /*0610*/ 	.word	0xffffffff


	//   ....[218]....
        /*0614*/ 	.word	0xffffffff


	//   ....[219]....
        /*0618*/ 	.word	0xffffffff


	//   ....[220]....
        /*061c*/ 	.word	0xffffffff


	//   ....[221]....
        /*0620*/ 	.word	0xffffffff


	//   ....[222]....
        /*0624*/ 	.word	0xffffffff


	//   ....[223]....
        /*0628*/ 	.word	0xffffffff


	//   ....[224]....
        /*062c*/ 	.word	0xffffffff


	//   ....[225]....
        /*0630*/ 	.word	0xffffffff


	//   ....[226]....
        /*0634*/ 	.word	0xffffffff


	//   ....[227]....
        /*0638*/ 	.word	0xffffffff


	//   ....[228]....
        /*063c*/ 	.word	0xffffffff


	//   ....[229]....
        /*0640*/ 	.word	0xffffffff


	//   ....[230]....
        /*0644*/ 	.word	0xffffffff


	//   ....[231]....
        /*0648*/ 	.word	0xffffffff


	//   ....[232]....
        /*064c*/ 	.word	0xffffffff


	//   ....[233]....
        /*0650*/ 	.word	0xffffffff


	//   ....[234]....
        /*0654*/ 	.word	0xffffffff


	//   ....[235]....
        /*0658*/ 	.word	0xffffffff


	//   ....[236]....
        /*065c*/ 	.word	0xffffffff


	//   ....[237]....
        /*0660*/ 	.word	0xffffffff


	//   ....[238]....
        /*0664*/ 	.word	0xffffffff


	//   ....[239]....
        /*0668*/ 	.word	0xffffffff


	//   ....[240]....
        /*066c*/ 	.word	0xffffffff


	//   ....[241]....
        /*0670*/ 	.word	0xffffffff


	//   ....[242]....
        /*0674*/ 	.word	0xffffffff


	//   ....[243]....
        /*0678*/ 	.word	0xffffffff


	//   ....[244]....
        /*067c*/ 	.word	0xffffffff


	//   ....[245]....
        /*0680*/ 	.word	0xffffffff


	//   ....[246]....
        /*0684*/ 	.word	0xffffffff


	//   ....[247]....
        /*0688*/ 	.word	0xffffffff


	//   ....[248]....
        /*068c*/ 	.word	0xffffffff


	//   ....[249]....
        /*0690*/ 	.word	0xffffffff


	//   ....[250]....
        /*0694*/ 	.word	0xffffffff


	//   ....[251]....
        /*0698*/ 	.word	0x0500000f


	//   ....[252]....
        /*069c*/ 	.word	0x0500000f


	//   ....[253]....
        /*06a0*/ 	.word	0x0500000f


	//   ....[254]....
        /*06a4*/ 	.word	0x0500000f


	//   ....[255]....
        /*06a8*/ 	.word	0x0500000f


	//   ....[0]....
        /*06ac*/ 	.word	0x0500000f


	//   ....[1]....
        /*06b0*/ 	.word	0x0500000f


	//   ....[2]....
        /*06b4*/ 	.word	0x0500000f


	//   ....[3]....
        /*06b8*/ 	.word	0x0500000f


	//   ....[4]....
        /*06bc*/ 	.word	0x0500000f


	//   ....[5]....
        /*06c0*/ 	.word	0x0500000f


	//   ....[6]....
        /*06c4*/ 	.word	0x0500000f


	//   ....[7]....
        /*06c8*/ 	.word	0x0500000f


	//   ....[8]....
        /*06cc*/ 	.word	0x0500000f


	//   ....[9]....
        /*06d0*/ 	.word	0x0500000f


	//   ....[10]....
        /*06d4*/ 	.word	0x0500000f


	//   ....[11]....
        /*06d8*/ 	.word	0x0500000f


	//   ....[12]....
        /*06dc*/ 	.word	0x0500000f


	//   ....[13]....
        /*06e0*/ 	.word	0x0500000f


	//   ....[14]....
        /*06e4*/ 	.word	0x0500000f


	//   ....[15]....
        /*06e8*/ 	.word	0x0500000f


	//   ....[16]....
        /*06ec*/ 	.word	0x0500000f


	//   ....[17]....
        /*06f0*/ 	.word	0x0500000f


	//   ....[18]....
        /*06f4*/ 	.word	0x0500000f


	//   ....[19]....
        /*06f8*/ 	.word	0x0500000f


	//   ....[20]....
        /*06fc*/ 	.word	0x0500000f


	//   ....[21]....
        /*0700*/ 	.word	0x0500000f


	//   ....[22]....
        /*0704*/ 	.word	0x0500000f


	//   ....[23]....
        /*0708*/ 	.word	0x0500000f


	//   ....[24]....
        /*070c*/ 	.word	0x0500000f


	//   ....[25]....
        /*0710*/ 	.word	0x0500000f


	//   ....[26]....
        /*0714*/ 	.word	0x0500000f


	//   ....[27]....
        /*0718*/ 	.word	0x0500000f


	//   ....[28]....
        /*071c*/ 	.word	0x0500000f


	//   ....[29]....
        /*0720*/ 	.word	0x0500000f


	//   ....[30]....
        /*0724*/ 	.word	0x0500000f


	//   ....[31]....
        /*0728*/ 	.word	0x0500000f


	//   ....[32]....
        /*072c*/ 	.word	0x0500000f


	//   ....[33]....
        /*0730*/ 	.word	0x0500000f


	//   ....[34]....
        /*0734*/ 	.word	0x0500000f


	//   ....[35]....
        /*0738*/ 	.word	0x0500000f


	//   ....[36]....
        /*073c*/ 	.word	0x0500000f


	//   ....[37]....
        /*0740*/ 	.word	0x0500000f


	//   ....[38]....
        /*0744*/ 	.word	0x0500000f


	//   ....[39]....
        /*0748*/ 	.word	0x0500000f


	//   ....[40]....
        /*074c*/ 	.word	0x0500000f


	//   ....[41]....
        /*0750*/ 	.word	0x0500000f


	//   ....[42]....
        /*0754*/ 	.word	0x0500000f


	//   ....[43]....
        /*0758*/ 	.word	0x0500000f


	//   ....[44]....
        /*075c*/ 	.word	0x0500000f


	//   ....[45]....
        /*0760*/ 	.word	0x0500000f


	//   ....[46]....
        /*0764*/ 	.word	0x0500000f


	//   ....[47]....
        /*0768*/ 	.word	0x0500000f


	//   ....[48]....
        /*076c*/ 	.word	0x0500000f


	//   ....[49]....
        /*0770*/ 	.word	0x0500000f


	//   ....[50]....
        /*0774*/ 	.word	0x0500000f


	//   ....[51]....
        /*0778*/ 	.word	0x0500000f


	//   ....[52]....
        /*077c*/ 	.word	0x0500000f


	//   ....[53]....
        /*0780*/ 	.word	0x0500000f


	//   ....[54]....
        /*0784*/ 	.word	0x0500000f


	//   ....[55]....
        /*0788*/ 	.word	0x0500000f


	//   ....[56]....
        /*078c*/ 	.word	0x0500000f


	//   ....[57]....
        /*0790*/ 	.word	0x0500000f


	//   ....[58]....
        /*0794*/ 	.word	0x0500000f


	//   ....[59]....
        /*0798*/ 	.word	0x0500000f


	//   ....[60]....
        /*079c*/ 	.word	0x0500000f


	//   ....[61]....
        /*07a0*/ 	.word	0x0500000f


	//   ....[62]....
        /*07a4*/ 	.word	0x0500000f


	//   ....[63]....
        /*07a8*/ 	.word	0x0500000f


	//   ....[64]....
        /*07ac*/ 	.word	0x0500000f


	//   ....[65]....
        /*07b0*/ 	.word	0x0500000f


	//   ....[66]....
        /*07b4*/ 	.word	0x0500000f


	//   ....[67]....
        /*07b8*/ 	.word	0x0500000f


	//   ....[68]....
        /*07bc*/ 	.word	0x0500000f


	//   ....[69]....
        /*07c0*/ 	.word	0x0500000f


	//   ....[70]....
        /*07c4*/ 	.word	0x0500000f


	//   ....[71]....
        /*07c8*/ 	.word	0x0500000f


	//   ....[72]....
        /*07cc*/ 	.word	0x0500000f


	//   ....[73]....
        /*07d0*/ 	.word	0x0500000f


	//   ....[74]....
        /*07d4*/ 	.word	0x0500000f


	//   ....[75]....
        /*07d8*/ 	.word	0x0500000f


	//   ....[76]....
        /*07dc*/ 	.word	0x0500000f


	//   ....[77]....
        /*07e0*/ 	.word	0x0500000f


	//   ....[78]....
        /*07e4*/ 	.word	0x0500000f


	//   ....[79]....
        /*07e8*/ 	.word	0x0500000f


	//   ....[80]....
        /*07ec*/ 	.word	0x0500000f


	//   ....[81]....
        /*07f0*/ 	.word	0x0500000f


	//   ....[82]....
        /*07f4*/ 	.word	0x0500000f


	//   ....[83]....
        /*07f8*/ 	.word	0x0500000f


	//   ....[84]....
        /*07fc*/ 	.word	0x0500000f


	//   ....[85]....
        /*0800*/ 	.word	0x0500000f


	//   ....[86]....
        /*0804*/ 	.word	0x0500000f


	//   ....[87]....
        /*0808*/ 	.word	0x0500000f


	//   ....[88]....
        /*080c*/ 	.word	0x0500000f


	//   ....[89]....
        /*0810*/ 	.word	0x0500000f


	//   ....[90]....
        /*0814*/ 	.word	0x0500000f


	//   ....[91]....
        /*0818*/ 	.word	0x0500000f


	//   ....[92]....
        /*081c*/ 	.word	0x0500000f


	//   ....[93]....
        /*0820*/ 	.word	0x0500000f


	//   ....[94]....
        /*0824*/ 	.word	0x0500000f


	//   ....[95]....
        /*0828*/ 	.word	0x0500000f


	//   ....[96]....
        /*082c*/ 	.word	0x0500000f


	//   ....[97]....
        /*0830*/ 	.word	0x0500000f


	//   ....[98]....
        /*0834*/ 	.word	0x0500000f


	//   ....[99]....
        /*0838*/ 	.word	0x0500000f


	//   ....[100]....
        /*083c*/ 	.word	0x0500000f


	//   ....[101]....
        /*0840*/ 	.word	0x0500000f


	//   ....[102]....
        /*0844*/ 	.word	0x0500000f


	//   ....[103]....
        /*0848*/ 	.word	0x0500000f


	//   ....[104]....
        /*084c*/ 	.word	0x0500000f


	//   ....[105]....
        /*0850*/ 	.word	0x0500000f


	//   ....[106]....
        /*0854*/ 	.word	0x0500000f


	//   ....[107]....
        /*0858*/ 	.word	0x0500000f


	//   ....[108]....
        /*085c*/ 	.word	0x0500000f


	//   ....[109]....
        /*0860*/ 	.word	0x0500000f


	//   ....[110]....
        /*0864*/ 	.word	0x0500000f


	//   ....[111]....
        /*0868*/ 	.word	0x0500000f


	//   ....[112]....
        /*086c*/ 	.word	0x0500000f


	//   ....[113]....
        /*0870*/ 	.word	0x0500000f


	//   ....[114]....
        /*0874*/ 	.word	0x0500000f


	//   ....[115]....
        /*0878*/ 	.word	0x0500000f


	//   ....[116]....
        /*087c*/ 	.word	0x0500000f


	//   ....[117]....
        /*0880*/ 	.word	0x0500000f


	//   ....[118]....
        /*0884*/ 	.word	0x0500000f


	//   ....[119]....
        /*0888*/ 	.word	0x0500000f


	//   ....[120]....
        /*088c*/ 	.word	0x0500000f


	//   ....[121]....
        /*0890*/ 	.word	0x0500000f


	//   ....[122]....
        /*0894*/ 	.word	0x0500000f


	//   ....[123]....
        /*0898*/ 	.word	0x0500000f


	//   ....[124]....
        /*089c*/ 	.word	0x0500000f


	//   ....[125]....
        /*08a0*/ 	.word	0x0500000f


	//   ....[126]....
        /*08a4*/ 	.word	0x0500000f


	//   ....[127]....
        /*08a8*/ 	.word	0x0500000f


	//   ....[128]....
        /*08ac*/ 	.word	0x0500000f


	//   ....[129]....
        /*08b0*/ 	.word	0x0500000f


	//   ....[130]....
        /*08b4*/ 	.word	0x0500000f


	//   ....[131]....
        /*08b8*/ 	.word	0x0500000f


	//   ....[132]....
        /*08bc*/ 	.word	0x0500000f


	//   ....[133]....
        /*08c0*/ 	.word	0x0500000f


	//   ....[134]....
        /*08c4*/ 	.word	0x0500000f


	//   ....[135]....
        /*08c8*/ 	.word	0x0500000f


	//   ....[136]....
        /*08cc*/ 	.word	0x0500000f


	//   ....[137]....
        /*08d0*/ 	.word	0x0500000f


	//   ....[138]....
        /*08d4*/ 	.word	0x0500000f


	//   ....[139]....
        /*08d8*/ 	.word	0x0500000f


	//   ....[140]....
        /*08dc*/ 	.word	0x0500000f


	//   ....[141]....
        /*08e0*/ 	.word	0x0500000f


	//   ....[142]....
        /*08e4*/ 	.word	0x0500000f


	//   ....[143]....
        /*08e8*/ 	.word	0x0500000f


	//   ....[144]....
        /*08ec*/ 	.word	0x0500000f


	//   ....[145]....
        /*08f0*/ 	.word	0x0500000f


	//   ....[146]....
        /*08f4*/ 	.word	0x0500000f


	//   ....[147]....
        /*08f8*/ 	.word	0x0500000f


	//   ....[148]....
        /*08fc*/ 	.word	0x0500000f


	//   ....[149]....
        /*0900*/ 	.word	0x0500000f


	//   ....[150]....
        /*0904*/ 	.word	0x0500000f


	//   ....[151]....
        /*0908*/ 	.word	0x0500000f


	//   ....[152]....
        /*090c*/ 	.word	0x0500000f


	//   ....[153]....
        /*0910*/ 	.word	0x0500000f


	//   ....[154]....
        /*0914*/ 	.word	0x0500000f


	//   ....[155]....
        /*0918*/ 	.word	0x0500000f


	//   ....[156]....
        /*091c*/ 	.word	0x0500000f


	//   ....[157]....
        /*0920*/ 	.word	0x0500000f


	//   ....[158]....
        /*0924*/ 	.word	0x0500000f


	//   ....[159]....
        /*0928*/ 	.word	0x0500000f


	//   ....[160]....
        /*092c*/ 	.word	0x0500000f


	//   ....[161]....
        /*0930*/ 	.word	0x0500000f


	//   ....[162]....
        /*0934*/ 	.word	0x0500000f


	//   ....[163]....
        /*0938*/ 	.word	0x0500000f


	//   ....[164]....
        /*093c*/ 	.word	0x0500000f


	//   ....[165]....
        /*0940*/ 	.word	0x0500000f


	//   ....[166]....
        /*0944*/ 	.word	0x0500000f


	//   ....[167]....
        /*0948*/ 	.word	0x0500000f


	//   ....[168]....
        /*094c*/ 	.word	0x0500000f


	//   ....[169]....
        /*0950*/ 	.word	0x0500000f


	//   ....[170]....
        /*0954*/ 	.word	0x0500000f


	//   ....[171]....
        /*0958*/ 	.word	0x0500000f


	//   ....[172]....
        /*095c*/ 	.word	0x0500000f


	//   ....[173]....
        /*0960*/ 	.word	0x0500000f


	//   ....[174]....
        /*0964*/ 	.word	0x0500000f


	//   ....[175]....
        /*0968*/ 	.word	0x0500000f


	//   ....[176]....
        /*096c*/ 	.word	0x0500000f


	//   ....[177]....
        /*0970*/ 	.word	0x0500000f


	//   ....[178]....
        /*0974*/ 	.word	0x0500000f


	//   ....[179]....
        /*0978*/ 	.word	0x0500000f


	//   ....[180]....
        /*097c*/ 	.word	0x0500000f


	//   ....[181]....
        /*0980*/ 	.word	0x0500000f


	//   ....[182]....
        /*0984*/ 	.word	0x0500000f


	//   ....[183]....
        /*0988*/ 	.word	0x0500000f


	//   ....[184]....
        /*098c*/ 	.word	0x0500000f


	//   ....[185]....
        /*0990*/ 	.word	0x0500000f


	//----- nvinfo : EIATTR_COOP_GROUP_INSTR_OFFSETS
	.align		4
.L_321:
        /*0994*/ 	.byte	0x04, 0x28
        /*0996*/ 	.short	(.L_323 - .L_322)


	//   ....[0]....
.L_322:
        /*0998*/ 	.word	0x00000060


	//   ....[1]....
        /*099c*/ 	.word	0x00000130


	//   ....[2]....
        /*09a0*/ 	.word	0x000001e0


	//   ....[3]....
        /*09a4*/ 	.word	0x000003a0


	//   ....[4]....
        /*09a8*/ 	.word	0x00000500


	//   ....[5]....
        /*09ac*/ 	.word	0x00000620


	//   ....[6]....
        /*09b0*/ 	.word	0x00000780


	//   ....[7]....
        /*09b4*/ 	.word	0x00002a80


	//   ....[8]....
        /*09b8*/ 	.word	0x00002a90


	//   ....[9]....
        /*09bc*/ 	.word	0x00003940


	//   ....[10]....
        /*09c0*/ 	.word	0x00003950


	//   ....[11]....
        /*09c4*/ 	.word	0x00004810


	//   ....[12]....
        /*09c8*/ 	.word	0x00004820


	//   ....[13]....
        /*09cc*/ 	.word	0x00005b90


	//   ....[14]....
        /*09d0*/ 	.word	0x00005ba0


	//   ....[15]....
        /*09d4*/ 	.word	0x00006a80


	//   ....[16]....
        /*09d8*/ 	.word	0x00006a90


	//   ....[17]....
        /*09dc*/ 	.word	0x000079e0


	//   ....[18]....
        /*09e0*/ 	.word	0x000079f0


	//   ....[19]....
        /*09e4*/ 	.word	0x00008b30


	//   ....[20]....
        /*09e8*/ 	.word	0x00008b40


	//   ....[21]....
        /*09ec*/ 	.word	0x00008c50


	//   ....[22]....
        /*09f0*/ 	.word	0x00008c60


	//   ....[23]....
        /*09f4*/ 	.word	0x00008d80


	//   ....[24]....
        /*09f8*/ 	.word	0x00008d90


	//   ....[25]....
        /*09fc*/ 	.word	0x00009100


	//   ....[26]....
        /*0a00*/ 	.word	0x00009120


	//   ....[27]....
        /*0a04*/ 	.word	0x00009210


	//   ....[28]....
        /*0a08*/ 	.word	0x00009230


	//   ....[29]....
        /*0a0c*/ 	.word	0x00009320


	//   ....[30]....
        /*0a10*/ 	.word	0x00009340


	//   ....[31]....
        /*0a14*/ 	.word	0x00009960


	//   ....[32]....
        /*0a18*/ 	.word	0x0000a2b0


	//   ....[33]....
        /*0a1c*/ 	.word	0x0000a2c0


	//   ....[34]....
        /*0a20*/ 	.word	0x0000a2d0


	//   ....[35]....
        /*0a24*/ 	.word	0x0000a2e0


	//   ....[36]....
        /*0a28*/ 	.word	0x0000a4f0


	//   ....[37]....
        /*0a2c*/ 	.word	0x0000a500


	//   ....[38]....
        /*0a30*/ 	.word	0x0000a510


	//   ....[39]....
        /*0a34*/ 	.word	0x0000a520


	//   ....[40]....
        /*0a38*/ 	.word	0x0000c950


	//   ....[41]....
        /*0a3c*/ 	.word	0x0000c970


	//   ....[42]....
        /*0a40*/ 	.word	0x0000c980


	//   ....[43]....
        /*0a44*/ 	.word	0x0000c990


	//   ....[44]....
        /*0a48*/ 	.word	0x0000ca80


	//   ....[45]....
        /*0a4c*/ 	.word	0x0000caa0


	//   ....[46]....
        /*0a50*/ 	.word	0x0000cab0


	//   ....[47]....
        /*0a54*/ 	.word	0x0000cac0


	//   ....[48]....
        /*0a58*/ 	.word	0x0000feb0


	//   ....[49]....
        /*0a5c*/ 	.word	0x0000fef0


	//   ....[50]....
        /*0a60*/ 	.word	0x00010a70


	//   ....[51]....
        /*0a64*/ 	.word	0x00010b00


	//   ....[52]....
        /*0a68*/ 	.word	0x00011740


	//   ....[53]....
        /*0a6c*/ 	.word	0x000117b0


	//   ....[54]....
        /*0a70*/ 	.word	0x00013ce0


	//   ....[55]....
        /*0a74*/ 	.word	0x00013e80


	//   ....[56]....
        /*0a78*/ 	.word	0x00014bc0


	//   ....[57]....
        /*0a7c*/ 	.word	0x00014cf0


	//   ....[58]....
        /*0a80*/ 	.word	0x000157e0


	//   ....[59]....
        /*0a84*/ 	.word	0x00015860


	//   ....[60]....
        /*0a88*/ 	.word	0x00018cc0


	//   ....[61]....
        /*0a8c*/ 	.word	0x00018ce0


	//   ....[62]....
        /*0a90*/ 	.word	0x00018d00


	//   ....[63]....
        /*0a94*/ 	.word	0x00018d20


	//   ....[64]....
        /*0a98*/ 	.word	0x0001a830


	//   ....[65]....
        /*0a9c*/ 	.word	0x0001a840


	//   ....[66]....
        /*0aa0*/ 	.word	0x0001a8c0


	//   ....[67]....
        /*0aa4*/ 	.word	0x0001a8d0


	//   ....[68]....
        /*0aa8*/ 	.word	0x0001b620


	//   ....[69]....
        /*0aac*/ 	.word	0x0001b650


	//   ....[70]....
        /*0ab0*/ 	.word	0x0001b680


	//   ....[71]....
        /*0ab4*/ 	.word	0x0001b6b0


	//   ....[72]....
        /*0ab8*/ 	.word	0x0001b6e0


	//   ....[73]....
        /*0abc*/ 	.word	0x0001b710


	//   ....[74]....
        /*0ac0*/ 	.word	0x0001b740


	//   ....[75]....
        /*0ac4*/ 	.word	0x0001b770


	//   ....[76]....
        /*0ac8*/ 	.word	0x0001b7a0


	//   ....[77]....
        /*0acc*/ 	.word	0x0001b7d0


	//   ....[78]....
        /*0ad0*/ 	.word	0x0001b800


	//   ....[79]....
        /*0ad4*/ 	.word	0x0001b830


	//   ....[80]....
        /*0ad8*/ 	.word	0x0001b860


	//   ....[81]....
        /*0adc*/ 	.word	0x0001b890


	//   ....[82]....
        /*0ae0*/ 	.word	0x0001b8c0


	//   ....[83]....
        /*0ae4*/ 	.word	0x0001b8f0


	//   ....[84]....
        /*0ae8*/ 	.word	0x0001b920


	//   ....[85]....
        /*0aec*/ 	.word	0x0001b950


	//   ....[86]....
        /*0af0*/ 	.word	0x0001b980


	//   ....[87]....
        /*0af4*/ 	.word	0x0001b9b0


	//   ....[88]....
        /*0af8*/ 	.word	0x0001b9e0


	//   ....[89]....
        /*0afc*/ 	.word	0x0001ba10


	//   ....[90]....
        /*0b00*/ 	.word	0x0001ba40


	//   ....[91]....
        /*0b04*/ 	.word	0x0001ba60


	//   ....[92]....
        /*0b08*/ 	.word	0x0001ba70


	//   ....[93]....
        /*0b0c*/ 	.word	0x0001ba80


	//   ....[94]....
        /*0b10*/ 	.word	0x0001baa0


	//   ....[95]....
        /*0b14*/ 	.word	0x0001bab0


	//   ....[96]....
        /*0b18*/ 	.word	0x0001bac0


	//   ....[97]....
        /*0b1c*/ 	.word	0x0001bad0


	//   ....[98]....
        /*0b20*/ 	.word	0x0001bb00


	//   ....[99]....
        /*0b24*/ 	.word	0x0001bb30


	//   ....[100]....
        /*0b28*/ 	.word	0x0001c0f0


	//   ....[101]....
        /*0b2c*/ 	.word	0x0001c130


	//   ....[102]....
        /*0b30*/ 	.word	0x0001c170


	//   ....[103]....
        /*0b34*/ 	.word	0x0001c1a0


	//   ....[104]....
        /*0b38*/ 	.word	0x0001c7e0


	//   ....[105]....
        /*0b3c*/ 	.word	0x0001c7f0


	//   ....[106]....
        /*0b40*/ 	.word	0x0001c8b0


	//   ....[107]....
        /*0b44*/ 	.word	0x0001c8d0


	//   ....[108]....
        /*0b48*/ 	.word	0x0001c990


	//   ....[109]....
        /*0b4c*/ 	.word	0x0001c9b0


	//   ....[110]....
        /*0b50*/ 	.word	0x0001ca80


	//   ....[111]....
        /*0b54*/ 	.word	0x0001caa0


	//   ....[112]....
        /*0b58*/ 	.word	0x0001d270


	//   ....[113]....
        /*0b5c*/ 	.word	0x0001d280


	//   ....[114]....
        /*0b60*/ 	.word	0x0001d3c0


	//   ....[115]....
        /*0b64*/ 	.word	0x0001d3d0


	//   ....[116]....
        /*0b68*/ 	.word	0x0001d500


	//   ....[117]....
        /*0b6c*/ 	.word	0x0001d510


	//   ....[118]....
        /*0b70*/ 	.word	0x0001d640


	//   ....[119]....
        /*0b74*/ 	.word	0x0001d650


	//   ....[120]....
        /*0b78*/ 	.word	0x0001d7d0


	//   ....[121]....
        /*0b7c*/ 	.word	0x0001d980


	//   ....[122]....
        /*0b80*/ 	.word	0x0001d9b0


	//   ....[123]....
        /*0b84*/ 	.word	0x0001d9e0


	//   ....[124]....
        /*0b88*/ 	.word	0x0001da10


	//   ....[125]....
        /*0b8c*/ 	.word	0x0001da40


	//   ....[126]....
        /*0b90*/ 	.word	0x0001da70


	//   ....[127]....
        /*0b94*/ 	.word	0x0001dbe0


	//   ....[128]....
        /*0b98*/ 	.word	0x0001dc10


	//   ....[129]....
        /*0b9c*/ 	.word	0x0001dc40


	//   ....[130]....
        /*0ba0*/ 	.word	0x0001dc70


	//   ....[131]....
        /*0ba4*/ 	.word	0x0001dca0


	//   ....[132]....
        /*0ba8*/ 	.word	0x0001dcd0


	//   ....[133]....
        /*0bac*/ 	.word	0x0001dd60


	//   ....[134]....
        /*0bb0*/ 	.word	0x0001ddc0


	//   ....[135]....
        /*0bb4*/ 	.word	0x0001de50


	//   ....[136]....
        /*0bb8*/ 	.word	0x0001edc0


	//   ....[137]....
        /*0bbc*/ 	.word	0x00020a00


	//   ....[138]....
        /*0bc0*/ 	.word	0x00020a30


	//   ....[139]....
        /*0bc4*/ 	.word	0x00020ab0


	//   ....[140]....
        /*0bc8*/ 	.word	0x00020ad0


	//   ....[141]....
        /*0bcc*/ 	.word	0x00020b10


	//   ....[142]....
        /*0bd0*/ 	.word	0x00020b30


	//   ....[143]....
        /*0bd4*/ 	.word	0x00020b70


	//   ....[144]....
        /*0bd8*/ 	.word	0x00020b90


	//   ....[145]....
        /*0bdc*/ 	.word	0x00020bd0


	//   ....[146]....
        /*0be0*/ 	.word	0x00020bf0


	//   ....[147]....
        /*0be4*/ 	.word	0x00020c30


	//   ....[148]....
        /*0be8*/ 	.word	0x00020c50


	//   ....[149]....
        /*0bec*/ 	.word	0x00020c90


	//   ....[150]....
        /*0bf0*/ 	.word	0x00020ca0


	//   ....[151]....
        /*0bf4*/ 	.word	0x00020cc0


	//   ....[152]....
        /*0bf8*/ 	.word	0x00020cd0


	//   ....[153]....
        /*0bfc*/ 	.word	0x00020d50


	//   ....[154]....
        /*0c00*/ 	.word	0x00020d70


	//   ....[155]....
        /*0c04*/ 	.word	0x00020db0


	//   ....[156]....
        /*0c08*/ 	.word	0x00020dc0


	//   ....[157]....
        /*0c0c*/ 	.word	0x000212b0


	//   ....[158]....
        /*0c10*/ 	.word	0x000212d0


	//   ....[159]....
        /*0c14*/ 	.word	0x000213f0


	//   ....[160]....
        /*0c18*/ 	.word	0x00021400


	//   ....[161]....
        /*0c1c*/ 	.word	0x00021480


	//   ....[162]....
        /*0c20*/ 	.word	0x00021490


	//   ....[163]....
        /*0c24*/ 	.word	0x00021510


	//   ....[164]....
        /*0c28*/ 	.word	0x00021520


	//   ....[165]....
        /*0c2c*/ 	.word	0x000215a0


	//   ....[166]....
        /*0c30*/ 	.word	0x000215b0


	//   ....[167]....
        /*0c34*/ 	.word	0x00021620


	//   ....[168]....
        /*0c38*/ 	.word	0x00021630


	//   ....[169]....
        /*0c3c*/ 	.word	0x000216a0


	//   ....[170]....
        /*0c40*/ 	.word	0x000216b0


	//   ....[171]....
        /*0c44*/ 	.word	0x000216c0


	//   ....[172]....
        /*0c48*/ 	.word	0x00021730


	//   ....[173]....
        /*0c4c*/ 	.word	0x00021740


	//   ....[174]....
        /*0c50*/ 	.word	0x00021750


	//   ....[175]....
        /*0c54*/ 	.word	0x00021780


	//   ....[176]....
        /*0c58*/ 	.word	0x000217a0


	//   ....[177]....
        /*0c5c*/ 	.word	0x00021ec0


	//   ....[178]....
        /*0c60*/ 	.word	0x00021ef0


	//   ....[179]....
        /*0c64*/ 	.word	0x00021f10


	//   ....[180]....
        /*0c68*/ 	.word	0x00021f20


	//   ....[181]....
        /*0c6c*/ 	.word	0x00021f60


	//   ....[182]....
        /*0c70*/ 	.word	0x00022010


	//   ....[183]....
        /*0c74*/ 	.word	0x00022020


	//   ....[184]....
        /*0c78*/ 	.word	0x000220b0


	//   ....[185]....
        /*0c7c*/ 	.word	0x000220c0


	//   ....[186]....
        /*0c80*/ 	.word	0x00022150


	//   ....[187]....
        /*0c84*/ 	.word	0x00022160


	//   ....[188]....
        /*0c88*/ 	.word	0x000221f0


	//   ....[189]....
        /*0c8c*/ 	.word	0x00022200


	//   ....[190]....
        /*0c90*/ 	.word	0x00022280


	//   ....[191]....
        /*0c94*/ 	.word	0x00022290


	//   ....[192]....
        /*0c98*/ 	.word	0x000222a0


	//   ....[193]....
        /*0c9c*/ 	.word	0x00022bf0


	//   ....[194]....
        /*0ca0*/ 	.word	0x00022c10


	//   ....[195]....
        /*0ca4*/ 	.word	0x00022c20


	//   ....[196]....
        /*0ca8*/ 	.word	0x00022c30


	//   ....[197]....
        /*0cac*/ 	.word	0x00022c40


	//   ....[198]....
        /*0cb0*/ 	.word	0x00022c90


	//   ....[199]....
        /*0cb4*/ 	.word	0x00022cb0


	//   ....[200]....
        /*0cb8*/ 	.word	0x00022cd0


	//   ....[201]....
        /*0cbc*/ 	.word	0x00022ce0


	//   ....[202]....
        /*0cc0*/ 	.word	0x00022d20


	//   ....[203]....
        /*0cc4*/ 	.word	0x00022d30


	//   ....[204]....
        /*0cc8*/ 	.word	0x00022d70


	//   ....[205]....
        /*0ccc*/ 	.word	0x00022d80


	//   ....[206]....
        /*0cd0*/ 	.word	0x00022dc0


	//   ....[207]....
        /*0cd4*/ 	.word	0x00022dd0


	//   ....[208]....
        /*0cd8*/ 	.word	0x00022e10


	//   ....[209]....
        /*0cdc*/ 	.word	0x00022e20


	//   ....[210]....
        /*0ce0*/ 	.word	0x00022e30


	//   ....[211]....
        /*0ce4*/ 	.word	0x00022e70


	//   ....[212]....
        /*0ce8*/ 	.word	0x00022ee0


	//   ....[213]....
        /*0cec*/ 	.word	0x000232b0


	//   ....[214]....
        /*0cf0*/ 	.word	0x000232c0


	//   ....[215]....
        /*0cf4*/ 	.word	0x000232d0


	//   ....[216]....
        /*0cf8*/ 	.word	0x000232e0


	//   ....[217]....
        /*0cfc*/ 	.word	0x00023330


	//   ....[218]....
        /*0d00*/ 	.word	0x00023350


	//   ....[219]....
        /*0d04*/ 	.word	0x00023370


	//   ....[220]....
        /*0d08*/ 	.word	0x00023380


	//   ....[221]....
        /*0d0c*/ 	.word	0x000233c0


	//   ....[222]....
        /*0d10*/ 	.word	0x000233d0


	//   ....[223]....
        /*0d14*/ 	.word	0x00023410


	//   ....[224]....
        /*0d18*/ 	.word	0x00023420


	//   ....[225]....
        /*0d1c*/ 	.word	0x00023460


	//   ....[226]....
        /*0d20*/ 	.word	0x00023470


	//   ....[227]....
        /*0d24*/ 	.word	0x000234b0


	//   ....[228]....
        /*0d28*/ 	.word	0x000234c0


	//   ....[229]....
        /*0d2c*/ 	.word	0x000234d0


	//   ....[230]....
        /*0d30*/ 	.word	0x00023510


	//   ....[231]....
        /*0d34*/ 	.word	0x00023530


	//   ....[232]....
        /*0d38*/ 	.word	0x00023590


	//   ....[233]....
        /*0d3c*/ 	.word	0x00024760


	//   ....[234]....
        /*0d40*/ 	.word	0x000247b0


	//   ....[235]....
        /*0d44*/ 	.word	0x000247e0


	//   ....[236]....
        /*0d48*/ 	.word	0x00024810


	//   ....[237]....
        /*0d4c*/ 	.word	0x00024820


	//   ....[238]....
        /*0d50*/ 	.word	0x00024850


	//   ....[239]....
        /*0d54*/ 	.word	0x00024880


	//   ....[240]....
        /*0d58*/ 	.word	0x000248b0


	//   ....[241]....
        /*0d5c*/ 	.word	0x00024a30


	//   ....[242]....
        /*0d60*/ 	.word	0x00024a60


	//   ....[243]....
        /*0d64*/ 	.word	0x00024a90


	//   ....[244]....
        /*0d68*/ 	.word	0x00024ac0


	//   ....[245]....
        /*0d6c*/ 	.word	0x00024af0


	//   ....[246]....
        /*0d70*/ 	.word	0x00024b20


	//   ....[247]....
        /*0d74*/ 	.word	0x00024be0


	//   ....[248]....
        /*0d78*/ 	.word	0x00024c00


	//   ....[249]....
        /*0d7c*/ 	.word	0x00024c70


	//   ....[250]....
        /*0d80*/ 	.word	0x00025330


	//   ....[251]....
        /*0d84*/ 	.word	0x000256d0


	//   ....[252]....
        /*0d88*/ 	.word	0x00025760


	//   ....[253]....
        /*0d8c*/ 	.word	0x000257f0


	//   ....[254]....
        /*0d90*/ 	.word	0x00025880


	//   ....[255]....
        /*0d94*/ 	.word	0x00025910


	//   ....[0]....
        /*0d98*/ 	.word	0x000259a0


	//   ....[1]....
        /*0d9c*/ 	.word	0x00025a80


	//   ....[2]....
        /*0da0*/ 	.word	0x00025b10


	//   ....[3]....
        /*0da4*/ 	.word	0x00025bb0


	//   ....[4]....
        /*0da8*/ 	.word	0x00025c40


	//   ....[5]....
        /*0dac*/ 	.word	0x00025cd0


	//   ....[6]....
        /*0db0*/ 	.word	0x00025d60


	//   ....[7]....
        /*0db4*/ 	.word	0x00025e40


	//   ....[8]....
        /*0db8*/ 	.word	0x00025ed0


	//   ....[9]....
        /*0dbc*/ 	.word	0x00025f60


	//   ....[10]....
        /*0dc0*/ 	.word	0x00025ff0


	//   ....[11]....
        /*0dc4*/ 	.word	0x00026080


	//   ....[12]....
        /*0dc8*/ 	.word	0x00026110


	//   ....[13]....
        /*0dcc*/ 	.word	0x00026240


	//   ....[14]....
        /*0dd0*/ 	.word	0x000262f0


	//   ....[15]....
        /*0dd4*/ 	.word	0x00026380


	//   ....[16]....
        /*0dd8*/ 	.word	0x000263d0


	//   ....[17]....
        /*0ddc*/ 	.word	0x00026420


	//   ....[18]....
        /*0de0*/ 	.word	0x000264b0


	//   ....[19]....
        /*0de4*/ 	.word	0x00026540


	//   ....[20]....
        /*0de8*/ 	.word	0x00026590


	//   ....[21]....
        /*0dec*/ 	.word	0x000265e0


	//   ....[22]....
        /*0df0*/ 	.word	0x000266d0


	//   ....[23]....
        /*0df4*/ 	.word	0x00026780


	//   ....[24]....
        /*0df8*/ 	.word	0x000267e0


	//   ....[25]....
        /*0dfc*/ 	.word	0x00026860


	//   ....[26]....
        /*0e00*/ 	.word	0x00026950


	//   ....[27]....
        /*0e04*/ 	.word	0x000269a0


	//   ....[28]....
        /*0e08*/ 	.word	0x000269f0


	//   ....[29]....
        /*0e0c*/ 	.word	0x00026a40


	//   ....[30]....
        /*0e10*/ 	.word	0x00026d90


	//   ....[31]....
        /*0e14*/ 	.word	0x00026ec0


	//   ....[32]....
        /*0e18*/ 	.word	0x00026fe0


	//   ....[33]....
        /*0e1c*/ 	.word	0x00027090


	//   ....[34]....
        /*0e20*/ 	.word	0x000270f0


	//   ....[35]....
        /*0e24*/ 	.word	0x00027170


	//   ....[36]....
        /*0e28*/ 	.word	0x000271d0


	//   ....[37]....
        /*0e2c*/ 	.word	0x00027250


	//   ....[38]....
        /*0e30*/ 	.word	0x000272b0


	//   ....[39]....
        /*0e34*/ 	.word	0x00027330


	//   ....[40]....
        /*0e38*/ 	.word	0x00027390


	//   ....[41]....
        /*0e3c*/ 	.word	0x00027410


	//   ....[42]....
        /*0e40*/ 	.word	0x00027470


	//   ....[43]....
        /*0e44*/ 	.word	0x000274f0


	//   ....[44]....
        /*0e48*/ 	.word	0x00027550


	//   ....[45]....
        /*0e4c*/ 	.word	0x000275b0


	//   ....[46]....
        /*0e50*/ 	.word	0x00027610


	//   ....[47]....
        /*0e54*/ 	.word	0x000276a0


	//   ....[48]....
        /*0e58*/ 	.word	0x00027700


	//   ....[49]....
        /*0e5c*/ 	.word	0x00027780


	//   ....[50]....
        /*0e60*/ 	.word	0x000277e0


	//   ....[51]....
        /*0e64*/ 	.word	0x00027850


	//   ....[52]....
        /*0e68*/ 	.word	0x000278b0


	//   ....[53]....
        /*0e6c*/ 	.word	0x00027930


	//   ....[54]....
        /*0e70*/ 	.word	0x00027990


	//   ....[55]....
        /*0e74*/ 	.word	0x00027a10


	//   ....[56]....
        /*0e78*/ 	.word	0x00027a70


	//   ....[57]....
        /*0e7c*/ 	.word	0x00027af0


	//   ....[58]....
        /*0e80*/ 	.word	0x00027b50


	//   ....[59]....
        /*0e84*/ 	.word	0x00027bc0


	//   ....[60]....
        /*0e88*/ 	.word	0x00027c20


	//   ....[61]....
        /*0e8c*/ 	.word	0x00027c80


	//   ....[62]....
        /*0e90*/ 	.word	0x00027d70


	//   ....[63]....
        /*0e94*/ 	.word	0x00027dc0


	//   ....[64]....
        /*0e98*/ 	.word	0x00027e50


	//   ....[65]....
        /*0e9c*/ 	.word	0x00027ee0


	//   ....[66]....
        /*0ea0*/ 	.word	0x00027f70


	//   ....[67]....
        /*0ea4*/ 	.word	0x00028000


	//   ....[68]....
        /*0ea8*/ 	.word	0x00028090


	//   ....[69]....
        /*0eac*/ 	.word	0x00028120


	//   ....[70]....
        /*0eb0*/ 	.word	0x000281e0


	//   ....[71]....
        /*0eb4*/ 	.word	0x000284c0


	//   ....[72]....
        /*0eb8*/ 	.word	0x000285c0


	//   ....[73]....
        /*0ebc*/ 	.word	0x00028680


	//   ....[74]....
        /*0ec0*/ 	.word	0x00028720


	//   ....[75]....
        /*0ec4*/ 	.word	0x000287d0


	//   ....[76]....
        /*0ec8*/ 	.word	0x00028850


	//   ....[77]....
        /*0ecc*/ 	.word	0x000288f0


	//   ....[78]....
        /*0ed0*/ 	.word	0x00028970


	//   ....[79]....
        /*0ed4*/ 	.word	0x00028a10


	//   ....[80]....
        /*0ed8*/ 	.word	0x00028a90


	//   ....[81]....
        /*0edc*/ 	.word	0x00028b30


	//   ....[82]....
        /*0ee0*/ 	.word	0x00028bc0


	//   ....[83]....
        /*0ee4*/ 	.word	0x00028c50


	//   ....[84]....
        /*0ee8*/ 	.word	0x00028cd0


	//   ....[85]....
        /*0eec*/ 	.word	0x00028d70


	//   ....[86]....
        /*0ef0*/ 	.word	0x00028df0


	//   ....[87]....
        /*0ef4*/ 	.word	0x00028e90


	//   ....[88]....
        /*0ef8*/ 	.word	0x00028ef0


	//   ....[89]....
        /*0efc*/ 	.word	0x00028fb0


	//   ....[90]....
        /*0f00*/ 	.word	0x00029040


	//   ....[91]....
        /*0f04*/ 	.word	0x000290f0


	//   ....[92]....
        /*0f08*/ 	.word	0x000292b0


	//   ....[93]....
        /*0f0c*/ 	.word	0x00029340


	//   ....[94]....
        /*0f10*/ 	.word	0x00029440


	//   ....[95]....
        /*0f14*/ 	.word	0x00029490


	//   ....[96]....
        /*0f18*/ 	.word	0x00029590


	//   ....[97]....
        /*0f1c*/ 	.word	0x000295e0


	//   ....[98]....
        /*0f20*/ 	.word	0x000296e0


	//   ....[99]....
        /*0f24*/ 	.word	0x00029730


	//   ....[100]....
        /*0f28*/ 	.word	0x00029790


	//   ....[101]....
        /*0f2c*/ 	.word	0x00029880


	//   ....[102]....
        /*0f30*/ 	.word	0x00029980


	//   ....[103]....
        /*0f34*/ 	.word	0x000299d0


	//   ....[104]....
        /*0f38*/ 	.word	0x00029a30


	//   ....[105]....
        /*0f3c*/ 	.word	0x00029b10


	//   ....[106]....
        /*0f40*/ 	.word	0x00029b70


	//   ....[107]....
        /*0f44*/ 	.word	0x00029c10


	//   ....[108]....
        /*0f48*/ 	.word	0x00029cb0


	//   ....[109]....
        /*0f4c*/ 	.word	0x00029d60


	//   ....[110]....
        /*0f50*/ 	.word	0x00029dc0


	//   ....[111]....
        /*0f54*/ 	.word	0x00029e70


	//   ....[112]....
        /*0f58*/ 	.word	0x00029f20


	//   ....[113]....
        /*0f5c*/ 	.word	0x00029f90


	//   ....[114]....
        /*0f60*/ 	.word	0x00029ff0


	//   ....[115]....
        /*0f64*/ 	.word	0x0002a0d0


	//   ....[116]....
        /*0f68*/ 	.word	0x0002a130


	//   ....[117]....
        /*0f6c*/ 	.word	0x0002a230


	//   ....[118]....
        /*0f70*/ 	.word	0x0002a290


	//   ....[119]....
        /*0f74*/ 	.word	0x0002a390


	//   ....[120]....
        /*0f78*/ 	.word	0x0002a3f0


	//   ....[121]....
        /*0f7c*/ 	.word	0x0002a4f0


	//   ....[122]....
        /*0f80*/ 	.word	0x0002a550


	//   ....[123]....
        /*0f84*/ 	.word	0x0002a650


	//   ....[124]....
        /*0f88*/ 	.word	0x0002a6b0


	//   ....[125]....
        /*0f8c*/ 	.word	0x0002a7a0


	//   ....[126]....
        /*0f90*/ 	.word	0x0002a800


	//   ....[127]....
        /*0f94*/ 	.word	0x0002a8e0


	//   ....[128]....
        /*0f98*/ 	.word	0x0002aa10


	//   ....[129]....
        /*0f9c*/ 	.word	0x0002aab0


	//   ....[130]....
        /*0fa0*/ 	.word	0x0002ab10


	//   ....[131]....
        /*0fa4*/ 	.word	0x0002abc0


	//   ....[132]....
        /*0fa8*/ 	.word	0x0002ac50


	//   ....[133]....
        /*0fac*/ 	.word	0x0002ace0


	//   ....[134]....
        /*0fb0*/ 	.word	0x0002ad40


	//   ....[135]....
        /*0fb4*/ 	.word	0x0002adf0


	//   ....[136]....
        /*0fb8*/ 	.word	0x0002ae50


	//   ....[137]....
        /*0fbc*/ 	.word	0x0002af00


	//   ....[138]....
        /*0fc0*/ 	.word	0x0002af60


	//   ....[139]....
        /*0fc4*/ 	.word	0x0002b010


	//   ....[140]....
        /*0fc8*/ 	.word	0x0002b070


	//   ....[141]....
        /*0fcc*/ 	.word	0x0002b120


	//   ....[142]....
        /*0fd0*/ 	.word	0x0002b180


	//   ....[143]....
        /*0fd4*/ 	.word	0x0002b230


	//   ....[144]....
        /*0fd8*/ 	.word	0x0002b2c0


	//   ....[145]....
        /*0fdc*/ 	.word	0x0002b350


	//   ....[146]....
        /*0fe0*/ 	.word	0x0002b3d0


	//   ....[147]....
        /*0fe4*/ 	.word	0x0002b460


	//   ....[148]....
        /*0fe8*/ 	.word	0x0002b550


	//   ....[149]....
        /*0fec*/ 	.word	0x0002b5e0


	//   ....[150]....
        /*0ff0*/ 	.word	0x0002b640


	//   ....[151]....
        /*0ff4*/ 	.word	0x0002b6f0


	//   ....[152]....
        /*0ff8*/ 	.word	0x0002b750


	//   ....[153]....
        /*0ffc*/ 	.word	0x0002b800


	//   ....[154]....
        /*1000*/ 	.word	0x0002b860


	//   ....[155]....
        /*1004*/ 	.word	0x0002b910


	//   ....[156]....
        /*1008*/ 	.word	0x0002b970


	//   ....[157]....
        /*100c*/ 	.word	0x0002ba20


	//   ....[158]....
        /*1010*/ 	.word	0x0002ba80


	//   ....[159]....
        /*1014*/ 	.word	0x0002bb30


	//   ....[160]....
        /*1018*/ 	.word	0x0002bb90


	//   ....[161]....
        /*101c*/ 	.word	0x0002bc40


	//   ....[162]....
        /*1020*/ 	.word	0x0002bca0


	//   ....[163]....
        /*1024*/ 	.word	0x0002bd50


	//   ....[164]....
        /*1028*/ 	.word	0x0002bdb0


	//   ....[165]....
        /*102c*/ 	.word	0x0002be60


	//   ....[166]....
        /*1030*/ 	.word	0x0002bec0


	//   ....[167]....
        /*1034*/ 	.word	0x0002bf70


	//   ....[168]....
        /*1038*/ 	.word	0x0002c150


	//   ....[169]....
        /*103c*/ 	.word	0x0002c1f0


	//   ....[170]....
        /*1040*/ 	.word	0x0002c310


	//   ....[171]....
        /*1044*/ 	.word	0x0002c380


	//   ....[172]....
        /*1048*/ 	.word	0x0002c3f0


	//   ....[173]....
        /*104c*/ 	.word	0x0002c460


	//   ....[174]....
        /*1050*/ 	.word	0x0002c4d0


	//   ....[175]....
        /*1054*/ 	.word	0x0002c550


	//   ....[176]....
        /*1058*/ 	.word	0x0002c5e0


	//   ....[177]....
        /*105c*/ 	.word	0x0002c670


	//   ....[178]....
        /*1060*/ 	.word	0x0002c6e0


	//   ....[179]....
        /*1064*/ 	.word	0x0002c750


	//   ....[180]....
        /*1068*/ 	.word	0x0002c7c0


	//   ....[181]....
        /*106c*/ 	.word	0x0002c840


	//   ....[182]....
        /*1070*/ 	.word	0x0002c8b0


	//   ....[183]....
        /*1074*/ 	.word	0x0002c950


	//   ....[184]....
        /*1078*/ 	.word	0x0002c9e0


	//   ....[185]....
        /*107c*/ 	.word	0x0002cb00


	//----- nvinfo : EIATTR_REG_RECONFIG
	.align		4
.L_323:
        /*1080*/ 	.byte	0x01, 0x54
	.zero		2


	//----- nvinfo : EIATTR_SYSCALL_OFFSETS
	.align		4
        /*1084*/ 	.byte	0x04, 0x46
        /*1086*/ 	.short	(.L_325 - .L_324)


	//   ....[0]....
.L_324:
        /*1088*/ 	.word	0x00001870


	//   ....[1]....
        /*108c*/ 	.word	0x000019c0


	//   ....[2]....
        /*1090*/ 	.word	0x00009b00


	//   ....[3]....
        /*1094*/ 	.word	0x0000a080


	//   ....[4]....
        /*1098*/ 	.word	0x0001fcf0


	//   ....[5]....
        /*109c*/ 	.word	0x0001fe60


	//   ....[6]....
        /*10a0*/ 	.word	0x0001ffb0


	//   ....[7]....
        /*10a4*/ 	.word	0x000200f0


	//   ....[8]....
        /*10a8*/ 	.word	0x00021b60


	//----- nvinfo : EIATTR_MBARRIER_INSTR_OFFSETS
	.align		4
.L_325:
        /*10ac*/ 	.byte	0x04, 0x39
        /*10ae*/ 	.short	(.L_327 - .L_326)


	//   ....[0]....
.L_326:
        /*10b0*/ 	.word	0x00000250
        /*10b4*/ 	.word	0x000000ff
        /*10b8*/ 	.word	0x00022800
        /*10bc*/ 	.short	0x0100
        /*10be*/ 	.byte	0x08
	.zero		1


	//   ....[1]....
        /*10c0*/ 	.word	0x00000260
        /*10c4*/ 	.word	0x000000ff
        /*10c8*/ 	.word	0x00022820
        /*10cc*/ 	.short	0x0100
        /*10ce*/ 	.byte	0x08
	.zero		1


	//   ....[2]....
        /*10d0*/ 	.word	0x00000350
        /*10d4*/ 	.word	0x000000ff
        /*10d8*/ 	.word	0x00022830
        /*10dc*/ 	.short	0x0100
        /*10de*/ 	.byte	0x08
	.zero		1


	//   ....[3]....
        /*10e0*/ 	.word	0x00000360
        /*10e4*/ 	.word	0x000000ff
        /*10e8*/ 	.word	0x00022840
        /*10ec*/ 	.short	0x0100
        /*10ee*/ 	.byte	0x08
	.zero		1


	//   ....[4]....
        /*10f0*/ 	.word	0x00000370
        /*10f4*/ 	.word	0x000000ff
        /*10f8*/ 	.word	0x00022838
        /*10fc*/ 	.short	0x0100
        /*10fe*/ 	.byte	0x08
	.zero		1


	//   ....[5]....
        /*1100*/ 	.word	0x00000380
        /*1104*/ 	.word	0x000000ff
        /*1108*/ 	.word	0x00022848
        /*110c*/ 	.short	0x0100
        /*110e*/ 	.byte	0x08
	.zero		1


	//   ....[6]....
        /*1110*/ 	.word	0x000004b0
        /*1114*/ 	.word	0x000000ff
        /*1118*/ 	.word	0x00022850
        /*111c*/ 	.short	0x0100
        /*111e*/ 	.byte	0x08
	.zero		1


	//   ....[7]....
        /*1120*/ 	.word	0x000004c0
        /*1124*/ 	.word	0x000000ff
        /*1128*/ 	.word	0x00022860
        /*112c*/ 	.short	0x0100
        /*112e*/ 	.byte	0x08
	.zero		1


	//   ....[8]....
        /*1130*/ 	.word	0x000004d0
        /*1134*/ 	.word	0x000000ff
        /*1138*/ 	.word	0x00022858
        /*113c*/ 	.short	0x0100
        /*113e*/ 	.byte	0x08
	.zero		1


	//   ....[9]....
        /*1140*/ 	.word	0x000004e0
        /*1144*/ 	.word	0x000000ff
        /*1148*/ 	.word	0x00022868
        /*114c*/ 	.short	0x0100
        /*114e*/ 	.byte	0x08
	.zero		1


	//   ....[10]....
        /*1150*/ 	.word	0x000005d0
        /*1154*/ 	.word	0x000000ff
        /*1158*/ 	.word	0x00022870
        /*115c*/ 	.short	0x0100
        /*115e*/ 	.byte	0x06
	.zero		1


	//   ....[11]....
        /*1160*/ 	.word	0x000005e0
        /*1164*/ 	.word	0x000000ff
        /*1168*/ 	.word	0x00022880
        /*116c*/ 	.short	0x0100
        /*116e*/ 	.byte	0x06
	.zero		1


	//   ....[12]....
        /*1170*/ 	.word	0x000005f0
        /*1174*/ 	.word	0x000000ff
        /*1178*/ 	.word	0x00022878
        /*117c*/ 	.short	0x0100
        /*117e*/ 	.byte	0x06
	.zero		1


	//   ....[13]....
        /*1180*/ 	.word	0x00000600
        /*1184*/ 	.word	0x000000ff
        /*1188*/ 	.word	0x00022888
        /*118c*/ 	.short	0x0100
        /*118e*/ 	.byte	0x06
	.zero		1


	//   ....[14]....
        /*1190*/ 	.word	0x00000730
        /*1194*/ 	.word	0x000000ff
        /*1198*/ 	.word	0x00022890
        /*119c*/ 	.short	0x0100
        /*119e*/ 	.byte	0x08
	.zero		1


	//   ....[15]....
        /*11a0*/ 	.word	0x00000740
        /*11a4*/ 	.word	0x000000ff
        /*11a8*/ 	.word	0x000228a0
        /*11ac*/ 	.short	0x0100
        /*11ae*/ 	.byte	0x08
	.zero		1


	//   ....[16]....
        /*11b0*/ 	.word	0x00000750
        /*11b4*/ 	.word	0x000000ff
        /*11b8*/ 	.word	0x00022898
        /*11bc*/ 	.short	0x0100
        /*11be*/ 	.byte	0x08
	.zero		1


	//   ....[17]....
        /*11c0*/ 	.word	0x00000760
        /*11c4*/ 	.word	0x000000ff
        /*11c8*/ 	.word	0x000228a8
        /*11cc*/ 	.short	0x0100
        /*11ce*/ 	.byte	0x08
	.zero		1


	//   ....[18]....
        /*11d0*/ 	.word	0x000008a0
        /*11d4*/ 	.word	0x000000ff
        /*11d8*/ 	.word	0x000228b0
        /*11dc*/ 	.short	0x0100
        /*11de*/ 	.byte	0x08
	.zero		1


	//   ....[19]....
        /*11e0*/ 	.word	0x000008b0
        /*11e4*/ 	.word	0x000000ff
        /*11e8*/ 	.word	0x000228c0
        /*11ec*/ 	.short	0x0100
        /*11ee*/ 	.byte	0x08
	.zero		1


	//   ....[20]....
        /*11f0*/ 	.word	0x000008c0
        /*11f4*/ 	.word	0x000000ff
        /*11f8*/ 	.word	0x000228b8
        /*11fc*/ 	.short	0x0100
        /*11fe*/ 	.byte	0x08
	.zero		1


	//   ....[21]....
        /*1200*/ 	.word	0x000008d0
        /*1204*/ 	.word	0x000000ff
        /*1208*/ 	.word	0x000228c8
        /*120c*/ 	.short	0x0100
        /*120e*/ 	.byte	0x08
	.zero		1


	//   ....[22]....
        /*1210*/ 	.word	0x00002a30
        /*1214*/ 	.word	0x00000058
        /*1218*/ 	.word	0x00022890
        /*121c*/ 	.short	0x010a
        /*121e*/ 	.byte	0x3f
	.zero		1


	//   ....[23]....
        /*1220*/ 	.word	0x00005b30
        /*1224*/ 	.word	0x00000058
        /*1228*/ 	.word	0x00022890
        /*122c*/ 	.short	0x010a
        /*122e*/ 	.byte	0x3f
	.zero		1


	//   ....[24]....
        /*1230*/ 	.word	0x00008980
        /*1234*/ 	.word	0x00000058
        /*1238*/ 	.word	0x00022890
        /*123c*/ 	.short	0x010a
        /*123e*/ 	.byte	0x3f
	.zero		1


	//   ....[25]....
        /*1240*/ 	.word	0x00008f50
        /*1244*/ 	.word	0x00000004
        /*1248*/ 	.word	0x00000000
        /*124c*/ 	.short	0x0101
        /*124e*/ 	.byte	0x3f
	.zero		1


	//   ....[26]....
        /*1250*/ 	.word	0x00008f90
        /*1254*/ 	.word	0x00000058
        /*1258*/ 	.word	0x000228b0
        /*125c*/ 	.short	0x010a
        /*125e*/ 	.byte	0x3f
	.zero		1


	//   ....[27]....
        /*1260*/ 	.word	0x000094d0
        /*1264*/ 	.word	0x00000058
        /*1268*/ 	.word	0x00000000
        /*126c*/ 	.short	0x0101
        /*126e*/ 	.byte	0x3f
	.zero		1


	//   ....[28]....
        /*1270*/ 	.word	0x00009e00
        /*1274*/ 	.word	0x00000012
        /*1278*/ 	.word	0x00022800
        /*127c*/ 	.short	0x010a
        /*127e*/ 	.byte	0x3f
	.zero		1


	//   ....[29]....
        /*1280*/ 	.word	0x00009e50
        /*1284*/ 	.word	0x00000012
        /*1288*/ 	.word	0x00022800
        /*128c*/ 	.short	0x010a
        /*128e*/ 	.byte	0x3f
	.zero		1


	//   ....[30]....
        /*1290*/ 	.word	0x0000a730
        /*1294*/ 	.word	0x00000012
        /*1298*/ 	.word	0x00022800
        /*129c*/ 	.short	0x010a
        /*129e*/ 	.byte	0x3f
	.zero		1


	//   ....[31]....
        /*12a0*/ 	.word	0x0000ccc0
        /*12a4*/ 	.word	0x00000012
        /*12a8*/ 	.word	0x00022800
        /*12ac*/ 	.short	0x010a
        /*12ae*/ 	.byte	0x3f
	.zero		1


	//   ....[32]....
        /*12b0*/ 	.word	0x0000ed60
        /*12b4*/ 	.word	0x00000000
        /*12b8*/ 	.word	0x00022830
        /*12bc*/ 	.short	0x010a
        /*12be*/ 	.byte	0x3f
	.zero		1


	//   ....[33]....
        /*12c0*/ 	.word	0x0000edf0
        /*12c4*/ 	.word	0x00000000
        /*12c8*/ 	.word	0x00022830
        /*12cc*/ 	.short	0x010a
        /*12ce*/ 	.byte	0x3f
	.zero		1


	//   ....[34]....
        /*12d0*/ 	.word	0x00011b40
        /*12d4*/ 	.word	0x0000003e
        /*12d8*/ 	.word	0x00000000
        /*12dc*/ 	.short	0x0101
        /*12de*/ 	.byte	0x3f
	.zero		1


	//   ....[35]....
        /*12e0*/ 	.word	0x00012a60
        /*12e4*/ 	.word	0x0000000f
        /*12e8*/ 	.word	0x00022830
        /*12ec*/ 	.short	0x010a
        /*12ee*/ 	.byte	0x3f
	.zero		1


	//   ....[36]....
        /*12f0*/ 	.word	0x00012ab0
        /*12f4*/ 	.word	0x0000000f
        /*12f8*/ 	.word	0x00022830
        /*12fc*/ 	.short	0x010a
        /*12fe*/ 	.byte	0x3f
	.zero		1


	//   ....[37]....
        /*1300*/ 	.word	0x00013750
        /*1304*/ 	.word	0x0000000f
        /*1308*/ 	.word	0x00022850
        /*130c*/ 	.short	0x010a
        /*130e*/ 	.byte	0x3f
	.zero		1


	//   ....[38]....
        /*1310*/ 	.word	0x00013790
        /*1314*/ 	.word	0x0000000f
        /*1318*/ 	.word	0x00022850
        /*131c*/ 	.short	0x010a
        /*131e*/ 	.byte	0x3f
	.zero		1


	//   ....[39]....
        /*1320*/ 	.word	0x00015a00
        /*1324*/ 	.word	0x0000007e
        /*1328*/ 	.word	0x00000000
        /*132c*/ 	.short	0x0101
        /*132e*/ 	.byte	0x3f
	.zero		1


	//   ....[40]....
        /*1330*/ 	.word	0x00016670
        /*1334*/ 	.word	0x0000000f
        /*1338*/ 	.word	0x00000000
        /*133c*/ 	.short	0x0101
        /*133e*/ 	.byte	0x3f
	.zero		1


	//   ....[41]....
        /*1340*/ 	.word	0x00016da0
        /*1344*/ 	.word	0x0000000e
        /*1348*/ 	.word	0x00022830
        /*134c*/ 	.short	0x010a
        /*134e*/ 	.byte	0x3f
	.zero		1


	//   ....[42]....
        /*1350*/ 	.word	0x00016df0
        /*1354*/ 	.word	0x0000000e
        /*1358*/ 	.word	0x00022830
        /*135c*/ 	.short	0x010a
        /*135e*/ 	.byte	0x3f
	.zero		1


	//   ....[43]....
        /*1360*/ 	.word	0x00017a70
        /*1364*/ 	.word	0x0000000f
        /*1368*/ 	.word	0x00022850
        /*136c*/ 	.short	0x010a
        /*136e*/ 	.byte	0x3f
	.zero		1


	//   ....[44]....
        /*1370*/ 	.word	0x00017ab0
        /*1374*/ 	.word	0x0000000f
        /*1378*/ 	.word	0x00022850
        /*137c*/ 	.short	0x010a
        /*137e*/ 	.byte	0x3f
	.zero		1


	//   ....[45]....
        /*1380*/ 	.word	0x00019380
        /*1384*/ 	.word	0x000000a8
        /*1388*/ 	.word	0x00000000
        /*138c*/ 	.short	0x0101
        /*138e*/ 	.byte	0x3f
	.zero		1


	//   ....[46]....
        /*1390*/ 	.word	0x00019e60
        /*1394*/ 	.word	0x0000000f
        /*1398*/ 	.word	0x00000000
        /*139c*/ 	.short	0x0101
        /*139e*/ 	.byte	0x3f
	.zero		1


	//   ....[47]....
        /*13a0*/ 	.word	0x0001a4c0
        /*13a4*/ 	.word	0x0000000b
        /*13a8*/ 	.word	0x00022850
        /*13ac*/ 	.short	0x010a
        /*13ae*/ 	.byte	0x3f
	.zero		1


	//   ....[48]....
        /*13b0*/ 	.word	0x0001a540
        /*13b4*/ 	.word	0x0000000b
        /*13b8*/ 	.word	0x00022850
        /*13bc*/ 	.short	0x010a
        /*13be*/ 	.byte	0x3f
	.zero		1


	//   ....[49]....
        /*13c0*/ 	.word	0x0001ad00
        /*13c4*/ 	.word	0x00000000
        /*13c8*/ 	.word	0x00000000
        /*13cc*/ 	.short	0x0101
        /*13ce*/ 	.byte	0x3f
	.zero		1


	//   ....[50]....
        /*13d0*/ 	.word	0x0001c7d0
        /*13d4*/ 	.word	0x00000000
        /*13d8*/ 	.word	0x00000000
        /*13dc*/ 	.short	0x0101
        /*13de*/ 	.byte	0x3f
	.zero		1


	//   ....[51]....
        /*13e0*/ 	.word	0x0001eea0
        /*13e4*/ 	.word	0x00000016
        /*13e8*/ 	.word	0x00022820
        /*13ec*/ 	.short	0x010a
        /*13ee*/ 	.byte	0x3f
	.zero		1


	//   ....[52]....
        /*13f0*/ 	.word	0x0001ef50
        /*13f4*/ 	.word	0x00000006
        /*13f8*/ 	.word	0x000228a0
        /*13fc*/ 	.short	0x010a
        /*13fe*/ 	.byte	0x3f
	.zero		1


	//   ....[53]....
        /*1400*/ 	.word	0x0001f180
        /*1404*/ 	.word	0x00000006
        /*1408*/ 	.word	0x000228c0
        /*140c*/ 	.short	0x010a
        /*140e*/ 	.byte	0x3f
	.zero		1


	//   ....[54]....
        /*1410*/ 	.word	0x0001f4d0
        /*1414*/ 	.word	0x00000006
        /*1418*/ 	.word	0x000228a0
        /*141c*/ 	.short	0x010a
        /*141e*/ 	.byte	0x3f
	.zero		1


	//   ....[55]....
        /*1420*/ 	.word	0x0001f6f0
        /*1424*/ 	.word	0x00000006
        /*1428*/ 	.word	0x000228c0
        /*142c*/ 	.short	0x010a
        /*142e*/ 	.byte	0x3f
	.zero		1


	//   ....[56]....
        /*1430*/ 	.word	0x00020670
        /*1434*/ 	.word	0x00000006
        /*1438*/ 	.word	0x00022880
        /*143c*/ 	.short	0x010a
        /*143e*/ 	.byte	0x3f
	.zero		1


	//   ....[57]....
        /*1440*/ 	.word	0x00020f40
        /*1444*/ 	.word	0x00000006
        /*1448*/ 	.word	0x00022870
        /*144c*/ 	.short	0x0107
        /*144e*/ 	.byte	0x3f
	.zero		1


	//   ....[58]....
        /*1450*/ 	.word	0x00021000
        /*1454*/ 	.word	0x00000006
        /*1458*/ 	.word	0x00022870
        /*145c*/ 	.short	0x0101
        /*145e*/ 	.byte	0x3f
	.zero		1


	//   ....[59]....
        /*1460*/ 	.word	0x00021050
        /*1464*/ 	.word	0x00000006
        /*1468*/ 	.word	0x00022840
        /*146c*/ 	.short	0x010a
        /*146e*/ 	.byte	0x3f
	.zero		1


	//   ....[60]....
        /*1470*/ 	.word	0x00021880
        /*1474*/ 	.word	0x00000006
        /*1478*/ 	.word	0x00022830
        /*147c*/ 	.short	0x0107
        /*147e*/ 	.byte	0x3f
	.zero		1


	//   ....[61]....
        /*1480*/ 	.word	0x00021970
        /*1484*/ 	.word	0x00000006
        /*1488*/ 	.word	0x00022830
        /*148c*/ 	.short	0x0101
        /*148e*/ 	.byte	0x3f
	.zero		1


	//   ....[62]....
        /*1490*/ 	.word	0x000223a0
        /*1494*/ 	.word	0x00000016
        /*1498*/ 	.word	0x00022800
        /*149c*/ 	.short	0x0107
        /*149e*/ 	.byte	0x3f
	.zero		1


	//   ....[63]....
        /*14a0*/ 	.word	0x00022490
        /*14a4*/ 	.word	0x00000016
        /*14a8*/ 	.word	0x00022800
        /*14ac*/ 	.short	0x0101
        /*14ae*/ 	.byte	0x3f
	.zero		1


	//   ....[64]....
        /*14b0*/ 	.word	0x000224c0
        /*14b4*/ 	.word	0x00000016
        /*14b8*/ 	.word	0x00022820
        /*14bc*/ 	.short	0x010a
        /*14be*/ 	.byte	0x3f
	.zero		1


	//   ....[65]....
        /*14c0*/ 	.word	0x00022970
        /*14c4*/ 	.word	0x00000000
        /*14c8*/ 	.word	0x00022880
        /*14cc*/ 	.short	0x010a
        /*14ce*/ 	.byte	0x3f
	.zero		1


	//   ....[66]....
        /*14d0*/ 	.word	0x00022f60
        /*14d4*/ 	.word	0x00000000
        /*14d8*/ 	.word	0x00022870
        /*14dc*/ 	.short	0x0107
        /*14de*/ 	.byte	0x3f
	.zero		1


	//   ....[67]....
        /*14e0*/ 	.word	0x00023020
        /*14e4*/ 	.word	0x00000000
        /*14e8*/ 	.word	0x00022870
        /*14ec*/ 	.short	0x0101
        /*14ee*/ 	.byte	0x3f
	.zero		1


	//   ....[68]....
        /*14f0*/ 	.word	0x00023050
        /*14f4*/ 	.word	0x00000000
        /*14f8*/ 	.word	0x00022840
        /*14fc*/ 	.short	0x010a
        /*14fe*/ 	.byte	0x3f
	.zero		1


	//   ....[69]....
        /*1500*/ 	.word	0x00023610
        /*1504*/ 	.word	0x00000000
        /*1508*/ 	.word	0x00022830
        /*150c*/ 	.short	0x0107
        /*150e*/ 	.byte	0x3f
	.zero		1


	//   ....[70]....
        /*1510*/ 	.word	0x000236e0
        /*1514*/ 	.word	0x00000000
        /*1518*/ 	.word	0x00022830
        /*151c*/ 	.short	0x0101
        /*151e*/ 	.byte	0x3f
	.zero		1


	//   ....[71]....
        /*1520*/ 	.word	0x00023760
        /*1524*/ 	.word	0x00000000
        /*1528*/ 	.word	0x00022870
        /*152c*/ 	.short	0x010a
        /*152e*/ 	.byte	0x3f
	.zero		1


	//   ....[72]....
        /*1530*/ 	.word	0x000237f0
        /*1534*/ 	.word	0x00000000
        /*1538*/ 	.word	0x00022860
        /*153c*/ 	.short	0x010a
        /*153e*/ 	.byte	0x3f
	.zero		1


	//   ....[73]....
        /*1540*/ 	.word	0x00023d00
        /*1544*/ 	.word	0x00000000
        /*1548*/ 	.word	0x00022850
        /*154c*/ 	.short	0x0101
        /*154e*/ 	.byte	0x3f
	.zero		1


	//   ....[74]....
        /*1550*/ 	.word	0x00023d90
        /*1554*/ 	.word	0x00000000
        /*1558*/ 	.word	0x00000000
        /*155c*/ 	.short	0x0101
        /*155e*/ 	.byte	0x3f
	.zero		1


	//   ....[75]....
        /*1560*/ 	.word	0x00023f50
        /*1564*/ 	.word	0x00000011
        /*1568*/ 	.word	0x00022870
        /*156c*/ 	.short	0x010a
        /*156e*/ 	.byte	0x3f
	.zero		1


	//   ....[76]....
        /*1570*/ 	.word	0x00023fd0
        /*1574*/ 	.word	0x00000011
        /*1578*/ 	.word	0x00022860
        /*157c*/ 	.short	0x010a
        /*157e*/ 	.byte	0x3f
	.zero		1


	//   ....[77]....
        /*1580*/ 	.word	0x000244f0
        /*1584*/ 	.word	0x00000011
        /*1588*/ 	.word	0x00022850
        /*158c*/ 	.short	0x0101
        /*158e*/ 	.byte	0x3f
	.zero		1


	//   ....[78]....
        /*1590*/ 	.word	0x000245b0
        /*1594*/ 	.word	0x00000011
        /*1598*/ 	.word	0x00000000
        /*159c*/ 	.short	0x0101
        /*159e*/ 	.byte	0x3f
	.zero		1


	//   ....[79]....
        /*15a0*/ 	.word	0x000252b0
        /*15a4*/ 	.word	0x00000007
        /*15a8*/ 	.word	0x00022820
        /*15ac*/ 	.short	0x010a
        /*15ae*/ 	.byte	0x3f
	.zero		1


	//   ....[80]....
        /*15b0*/ 	.word	0x00025420
        /*15b4*/ 	.word	0x00000005
        /*15b8*/ 	.word	0x00022840
        /*15bc*/ 	.short	0x010a
        /*15be*/ 	.byte	0x3f
	.zero		1


	//   ....[81]....
        /*15c0*/ 	.word	0x000254c0
        /*15c4*/ 	.word	0x00000003
        /*15c8*/ 	.word	0x00022840
        /*15cc*/ 	.short	0x010a
        /*15ce*/ 	.byte	0x3f
	.zero		1


	//   ....[82]....
        /*15d0*/ 	.word	0x00025500
        /*15d4*/ 	.word	0x00000005
        /*15d8*/ 	.word	0x00022860
        /*15dc*/ 	.short	0x010a
        /*15de*/ 	.byte	0x3f
	.zero		1


	//   ....[83]....
        /*15e0*/ 	.word	0x00025540
        /*15e4*/ 	.word	0x00000003
        /*15e8*/ 	.word	0x00022860
        /*15ec*/ 	.short	0x010a
        /*15ee*/ 	.byte	0x3f
	.zero		1


	//   ....[84]....
        /*15f0*/ 	.word	0x00025580
        /*15f4*/ 	.word	0x00000005
        /*15f8*/ 	.word	0x00022880
        /*15fc*/ 	.short	0x010a
        /*15fe*/ 	.byte	0x3f
	.zero		1


	//   ....[85]....
        /*1600*/ 	.word	0x000255c0
        /*1604*/ 	.word	0x00000003
        /*1608*/ 	.word	0x00022880
        /*160c*/ 	.short	0x010a
        /*160e*/ 	.byte	0x3f
	.zero		1


	//   ....[86]....
        /*1610*/ 	.word	0x00025620
        /*1614*/ 	.word	0x00000058
        /*1618*/ 	.word	0x00022890
        /*161c*/ 	.short	0x010a
        /*161e*/ 	.byte	0x3f
	.zero		1


	//   ....[87]....
        /*1620*/ 	.word	0x000259d0
        /*1624*/ 	.word	0x00000058
        /*1628*/ 	.word	0x00022890
        /*162c*/ 	.short	0x010a
        /*162e*/ 	.byte	0x3f
	.zero		1


	//   ....[88]....
        /*1630*/ 	.word	0x00025d90
        /*1634*/ 	.word	0x00000058
        /*1638*/ 	.word	0x00022890
        /*163c*/ 	.short	0x010a
        /*163e*/ 	.byte	0x3f
	.zero		1


	//   ....[89]....
        /*1640*/ 	.word	0x00026140
        /*1644*/ 	.word	0x00000058
        /*1648*/ 	.word	0x000228b0
        /*164c*/ 	.short	0x010a
        /*164e*/ 	.byte	0x3f
	.zero		1


	//   ....[90]....
        /*1650*/ 	.word	0x00026610
        /*1654*/ 	.word	0x00000012
        /*1658*/ 	.word	0x00022800
        /*165c*/ 	.short	0x010a
        /*165e*/ 	.byte	0x3f
	.zero		1


	//   ....[91]....
        /*1660*/ 	.word	0x00026b00
        /*1664*/ 	.word	0x00000012
        /*1668*/ 	.word	0x00022800
        /*166c*/ 	.short	0x010a
        /*166e*/ 	.byte	0x3f
	.zero		1


	//   ....[92]....
        /*1670*/ 	.word	0x00026b50
        /*1674*/ 	.word	0x00000000
        /*1678*/ 	.word	0x00022830
        /*167c*/ 	.short	0x010a
        /*167e*/ 	.byte	0x3f
	.zero		1


	//   ....[93]....
        /*1680*/ 	.word	0x00026ba0
        /*1684*/ 	.word	0x0000000f
        /*1688*/ 	.word	0x00022830
        /*168c*/ 	.short	0x010a
        /*168e*/ 	.byte	0x3f
	.zero		1


	//   ....[94]....
        /*1690*/ 	.word	0x00026bf0
        /*1694*/ 	.word	0x0000000f
        /*1698*/ 	.word	0x00022850
        /*169c*/ 	.short	0x010a
        /*169e*/ 	.byte	0x3f
	.zero		1


	//   ....[95]....
        /*16a0*/ 	.word	0x00026c40
        /*16a4*/ 	.word	0x0000000e
        /*16a8*/ 	.word	0x00022830
        /*16ac*/ 	.short	0x010a
        /*16ae*/ 	.byte	0x3f
	.zero		1


	//   ....[96]....
        /*16b0*/ 	.word	0x00026c90
        /*16b4*/ 	.word	0x0000000f
        /*16b8*/ 	.word	0x00022850
        /*16bc*/ 	.short	0x010a
        /*16be*/ 	.byte	0x3f
	.zero		1


	//   ....[97]....
        /*16c0*/ 	.word	0x00026ce0
        /*16c4*/ 	.word	0x0000000b
        /*16c8*/ 	.word	0x00022850
        /*16cc*/ 	.short	0x010a
        /*16ce*/ 	.byte	0x3f
	.zero		1


	//   ....[98]....
        /*16d0*/ 	.word	0x000282a0
        /*16d4*/ 	.word	0x00000016
        /*16d8*/ 	.word	0x00022820
        /*16dc*/ 	.short	0x010a
        /*16de*/ 	.byte	0x3f
	.zero		1


	//   ....[99]....
        /*16e0*/ 	.word	0x000282f0
        /*16e4*/ 	.word	0x00000006
        /*16e8*/ 	.word	0x000228a0
        /*16ec*/ 	.short	0x010a
        /*16ee*/ 	.byte	0x3f
	.zero		1


	//   ....[100]....
        /*16f0*/ 	.word	0x00028340
        /*16f4*/ 	.word	0x00000006
        /*16f8*/ 	.word	0x000228c0
        /*16fc*/ 	.short	0x010a
        /*16fe*/ 	.byte	0x3f
	.zero		1


	//   ....[101]....
        /*1700*/ 	.word	0x00028390
        /*1704*/ 	.word	0x00000006
        /*1708*/ 	.word	0x000228a0
        /*170c*/ 	.short	0x010a
        /*170e*/ 	.byte	0x3f
	.zero		1


	//   ....[102]....
        /*1710*/ 	.word	0x000283e0
        /*1714*/ 	.word	0x00000006
        /*1718*/ 	.word	0x000228c0
        /*171c*/ 	.short	0x010a
        /*171e*/ 	.byte	0x3f
	.zero		1


	//   ....[103]....
        /*1720*/ 	.word	0x00028510
        /*1724*/ 	.word	0x00000006
        /*1728*/ 	.word	0x00022880
        /*172c*/ 	.short	0x010a
        /*172e*/ 	.byte	0x3f
	.zero		1


	//   ....[104]....
        /*1730*/ 	.word	0x00029200
        /*1734*/ 	.word	0x00000006
        /*1738*/ 	.word	0x00022840
        /*173c*/ 	.short	0x010a
        /*173e*/ 	.byte	0x3f
	.zero		1


	//   ....[105]....
        /*1740*/ 	.word	0x0002a910
        /*1744*/ 	.word	0x00000016
        /*1748*/ 	.word	0x00022820
        /*174c*/ 	.short	0x010a
        /*174e*/ 	.byte	0x3f
	.zero		1


	//   ....[106]....
        /*1750*/ 	.word	0x0002a960
        /*1754*/ 	.word	0x00000000
        /*1758*/ 	.word	0x00022880
        /*175c*/ 	.short	0x010a
        /*175e*/ 	.byte	0x3f
	.zero		1


	//   ....[107]....
        /*1760*/ 	.word	0x0002b4a0
        /*1764*/ 	.word	0x00000000
        /*1768*/ 	.word	0x00022840
        /*176c*/ 	.short	0x010a
        /*176e*/ 	.byte	0x3f
	.zero		1


	//   ....[108]....
        /*1770*/ 	.word	0x0002bfb0
        /*1774*/ 	.word	0x00000000
        /*1778*/ 	.word	0x00022870
        /*177c*/ 	.short	0x010a
        /*177e*/ 	.byte	0x3f
	.zero		1


	//   ....[109]....
        /*1780*/ 	.word	0x0002c000
        /*1784*/ 	.word	0x00000000
        /*1788*/ 	.word	0x00022860
        /*178c*/ 	.short	0x010a
        /*178e*/ 	.byte	0x3f
	.zero		1


	//   ....[110]....
        /*1790*/ 	.word	0x0002c050
        /*1794*/ 	.word	0x00000011
        /*1798*/ 	.word	0x00022870
        /*179c*/ 	.short	0x010a
        /*179e*/ 	.byte	0x3f
	.zero		1


	//   ....[111]....
        /*17a0*/ 	.word	0x0002c0a0
        /*17a4*/ 	.word	0x00000011
        /*17a8*/ 	.word	0x00022860
        /*17ac*/ 	.short	0x010a
        /*17ae*/ 	.byte	0x3f
	.zero		1


	//   ....[112]....
        /*17b0*/ 	.word	0x0002ca20
        /*17b4*/ 	.word	0x00000007
        /*17b8*/ 	.word	0x00022820
        /*17bc*/ 	.short	0x010a
        /*17be*/ 	.byte	0x3f
	.zero		1


	//   ....[113]....
        /*17c0*/ 	.word	0x0002cbc0
        /*17c4*/ 	.word	0x00000005
        /*17c8*/ 	.word	0x00022840
        /*17cc*/ 	.short	0x010a
        /*17ce*/ 	.byte	0x3f
	.zero		1


	//   ....[114]....
        /*17d0*/ 	.word	0x0002cc10
        /*17d4*/ 	.word	0x00000003
        /*17d8*/ 	.word	0x00022840
        /*17dc*/ 	.short	0x010a
        /*17de*/ 	.byte	0x3f
	.zero		1


	//   ....[115]....
        /*17e0*/ 	.word	0x0002cc60
        /*17e4*/ 	.word	0x00000005
        /*17e8*/ 	.word	0x00022860
        /*17ec*/ 	.short	0x010a
        /*17ee*/ 	.byte	0x3f
	.zero		1


	//   ....[116]....
        /*17f0*/ 	.word	0x0002ccb0
        /*17f4*/ 	.word	0x00000003
        /*17f8*/ 	.word	0x00022860
        /*17fc*/ 	.short	0x010a
        /*17fe*/ 	.byte	0x3f
	.zero		1


	//   ....[117]....
        /*1800*/ 	.word	0x0002cd00
        /*1804*/ 	.word	0x00000005
        /*1808*/ 	.word	0x00022880
        /*180c*/ 	.short	0x010a
        /*180e*/ 	.byte	0x3f
	.zero		1


	//----- nvinfo : EIATTR_NUM_MBARRIERS
	.align		4
.L_327:
        /*1810*/ 	.byte	0x03, 0x38
        /*1812*/ 	.short	0x0016


	//----- nvinfo : EIATTR_EXIT_INSTR_OFFSETS
	.align		4
        /*1814*/ 	.byte	0x04, 0x1c
        /*1816*/ 	.short	(.L_329 - .L_328)


	//   ....[0]....
.L_328:
        /*1818*/ 	.word	0x00025610


	//----- nvinfo : EIATTR_MAX_THREADS
	.align		4
.L_329:
        /*181c*/ 	.byte	0x04, 0x05
        /*181e*/ 	.short	(.L_331 - .L_330)
.L_330:
        /*1820*/ 	.word	0x00000180
        /*1824*/ 	.word	0x00000001
        /*1828*/ 	.word	0x00000001


	//----- nvinfo : EIATTR_CRS_STACK_SIZE
	.align		4
.L_331:
        /*182c*/ 	.byte	0x04, 0x1e
        /*182e*/ 	.short	(.L_333 - .L_332)
.L_332:
        /*1830*/ 	.word	0x00000000


	//----- nvinfo : EIATTR_CBANK_PARAM_SIZE
	.align		4
.L_333:
        /*1834*/ 	.byte	0x03, 0x19
        /*1836*/ 	.short	0x0af0


	//----- nvinfo : EIATTR_PARAM_CBANK
	.align		4
        /*1838*/ 	.byte	0x04, 0x0a
        /*183a*/ 	.short	(.L_335 - .L_334)
	.align		4
.L_334:
        /*183c*/ 	.word	index@(.nv.constant0._ZN7cutlass13device_kernelIN5flash11enable_sm90INS1_16FlashAttnFwdSm90INS1_25CollectiveMainloopFwdSm90ILi2EN4cute5tupleIJNS5_1CILi1EEES8_S8_EEENS6_IJNS7_ILi128EEENS7_ILi160EEESA_EEELi128ENS_12float_e4m3_tEfNS_4arch4Sm90ELb1ELb0ELb1ELb1ELb1ELb1ELb0ELb1ELb1ELb1ELb0ELb0EEENS1_21CollectiveEpilogueFwdINS6_IJSA_SA_SB_EEES9_NS_10bfloat16_tESF_Li256ELb1ELb1ELb0ELb1EEENS1_36VarlenDynamicPersistentTileSchedulerILi128ELi160ELi256ELi128ELb0ELb1ELb1ELb1ELb1ELb1EEEEEEEEEvNT_6ParamsE)
        /*1840*/ 	.short	0x0210
        /*1842*/ 	.short	0x0af0


	//----- nvinfo : EIATTR_SW_WAR
	.align		4
.L_335:
        /*1844*/ 	.byte	0x04, 0x36
        /*1846*/ 	.short	(.L_337 - .L_336)
.L_336:
        /*1848*/ 	.word	0x00000008
.L_337:


//--------------------- .nv.callgraph             --------------------------
	.section	.nv.callgraph,"",@"SHT_CUDA_CALLGRAPH"
	.align	4
	.sectionentsize	8
	.align		4
        /*0000*/ 	.word	0x00000000
	.align		4
        /*0004*/ 	.word	0xffffffff
	.align		4
        /*0008*/ 	.word	index@(_ZN7cutlass13device_kernelIN5flash11enable_sm90INS1_16FlashAttnFwdSm90INS1_25CollectiveMainloopFwdSm90ILi2EN4cute5tupleIJNS5_1CILi1EEES8_S8_EEENS6_IJNS7_ILi128EEENS7_ILi160EEESA_EEELi128ENS_12float_e4m3_tEfNS_4arch4Sm90ELb0ELb0ELb1ELb0ELb1ELb0ELb0ELb1ELb1ELb1ELb0ELb0EEENS1_21CollectiveEpilogueFwdINS6_IJSA_SA_SB_EEES9_NS_10bfloat16_tESF_Li256ELb0ELb1ELb0ELb1EEENS1_29StaticPersistentTileSchedulerILb0EEEEEEEEEvNT_6ParamsE)
	.align		4
        /*000c*/ 	.word	index@(__assertfail)
	.align		4
        /*0010*/ 	.word	index@(_ZN7cutlass13device_kernelIN5flash11enable_sm90INS1_16FlashAttnFwdSm90INS1_25CollectiveMainloopFwdSm90ILi2EN4cute5tupleIJNS5_1CILi1EEES8_S8_EEENS6_IJNS7_ILi128EEENS7_ILi160EEESA_EEELi128ENS_12float_e4m3_tEfNS_4arch4Sm90ELb0ELb0ELb1ELb1ELb1ELb0ELb0ELb1ELb1ELb1ELb0ELb0EEENS1_21CollectiveEpilogueFwdINS6_IJSA_SA_SB_EEES9_NS_10bfloat16_tESF_Li256ELb1ELb1ELb0ELb1EEENS1_36VarlenDynamicPersistentTileSchedulerILi128ELi160ELi256ELi128ELb0ELb1ELb1ELb0ELb1ELb1EEEEEEEEEvNT_6ParamsE)
	.align		4
        /*0014*/ 	.word	index@(__assertfail)
	.align		4
        /*0018*/ 	.word	index@(_ZN7cutlass13device_kernelIN5flash11enable_sm90INS1_16FlashAttnFwdSm90INS1_25CollectiveMainloopFwdSm90ILi2EN4cute5tupleIJNS5_1CILi1EEES8_S8_EEENS6_IJNS7_ILi128EEENS7_ILi160EEESA_EEELi128ENS_12float_e4m3_tEfNS_4arch4Sm90ELb0ELb0ELb1ELb1ELb1ELb1ELb0ELb1ELb1ELb1ELb0ELb0EEENS1_21CollectiveEpilogueFwdINS6_IJSA_SA_SB_EEES9_NS_10bfloat16_tESF_Li256ELb1ELb1ELb0ELb1EEENS1_36VarlenDynamicPersistentTileSchedulerILi128ELi160ELi256ELi128ELb0ELb1ELb1ELb0ELb1ELb1EEEEEEEEEvNT_6ParamsE)
	.align		4
        /*001c*/ 	.word	index@(__assertfail)
	.align		4
        /*0020*/ 	.word	index@(_ZN7cutlass13device_kernelIN5flash11enable_sm90INS1_16FlashAttnFwdSm90INS1_25CollectiveMainloopFwdSm90ILi2EN4cute5tupleIJNS5_1CILi1EEES8_S8_EEENS6_IJNS7_ILi128EEENS7_ILi160EEESA_EEELi128ENS_12float_e4m3_tEfNS_4arch4Sm90ELb0ELb1ELb1ELb0ELb1ELb0ELb0ELb1ELb1ELb1ELb0ELb0EEENS1_21CollectiveEpilogueFwdINS6_IJSA_SA_SB_EEES9_NS_10bfloat16_tESF_Li256ELb0ELb1ELb0ELb1EEENS1_30DynamicPersistentTileSchedulerILi256ELi128ELb0ELb1ELb1EEEEEEEEEvNT_6ParamsE)
	.align		4
        /*0024*/ 	.word	index@(__assertfail)
	.align		4
        /*0028*/ 	.word	index@(_ZN7cutlass13device_kernelIN5flash11enable_sm90INS1_16FlashAttnFwdSm90INS1_25CollectiveMainloopFwdSm90ILi2EN4cute5tupleIJNS5_1CILi1EEES8_S8_EEENS6_IJNS7_ILi128EEENS7_ILi160EEESA_EEELi128ENS_12float_e4m3_tEfNS_4arch4Sm90ELb0ELb1ELb1ELb1ELb1ELb0ELb0ELb1ELb1ELb1ELb0ELb0EEENS1_21CollectiveEpilogueFwdINS6_IJSA_SA_SB_EEES9_NS_10bfloat16_tESF_Li256ELb1ELb1ELb0ELb1EEENS1_36VarlenDynamicPersistentTileSchedulerILi128ELi160ELi256ELi128ELb0ELb1ELb1ELb1ELb0ELb1EEEEEEEEEvNT_6ParamsE)
	.align		4
        /*002c*/ 	.word	index@(__assertfail)
	.align		4
        /*0030*/ 	.word	index@(_ZN7cutlass13device_kernelIN5flash11enable_sm90INS1_16FlashAttnFwdSm90INS1_25CollectiveMainloopFwdSm90ILi2EN4cute5tupleIJNS5_1CILi1EEES8_S8_EEENS6_IJNS7_ILi128EEENS7_ILi160EEESA_EEELi128ENS_12float_e4m3_tEfNS_4arch4Sm90ELb0ELb1ELb1ELb1ELb1ELb1ELb0ELb1ELb1ELb1ELb0ELb0EEENS1_21CollectiveEpilogueFwdINS6_IJSA_SA_SB_EEES9_NS_10bfloat16_tESF_Li256ELb1ELb1ELb0ELb1EEENS1_36VarlenDynamicPersistentTileSchedulerILi128ELi160ELi256ELi128ELb0ELb1ELb1ELb1ELb0ELb1EEEEEEEEEvNT_6ParamsE)
	.align		4
        /*0034*/ 	.word	index@(__assertfail)
	.align		4
        /*0038*/ 	.word	index@(_ZN7cutlass13device_kernelIN5flash11enable_sm90INS1_16FlashAttnFwdSm90INS1_25CollectiveMainloopFwdSm90ILi2EN4cute5tupleIJNS5_1CILi1EEES8_S8_EEENS6_IJNS7_ILi128EEENS7_ILi160EEESA_EEELi128ENS_12float_e4m3_tEfNS_4arch4Sm90ELb1ELb0ELb1ELb0ELb1ELb0ELb0ELb1ELb1ELb1ELb0ELb0EEENS1_21CollectiveEpilogueFwdINS6_IJSA_SA_SB_EEES9_NS_10bfloat16_tESF_Li256ELb0ELb1ELb0ELb1EEENS1_30DynamicPersistentTileSchedulerILi256ELi128ELb0ELb1ELb1EEEEEEEEEvNT_6ParamsE)
	.align		4
        /*003c*/ 	.word	index@(__assertfail)
	.align		4
        /*0040*/ 	.word	index@(_ZN7cutlass13device_kernelIN5flash11enable_sm90INS1_16FlashAttnFwdSm90INS1_25CollectiveMainloopFwdSm90ILi2EN4cute5tupleIJNS5_1CILi1EEES8_S8_EEENS6_IJNS7_ILi128EEENS7_ILi160EEESA_EEELi128ENS_12float_e4m3_tEfNS_4arch4Sm90ELb1ELb0ELb1ELb1ELb1ELb0ELb0ELb1ELb1ELb1ELb0ELb0EEENS1_21CollectiveEpilogueFwdINS6_IJSA_SA_SB_EEES9_NS_10bfloat16_tESF_Li256ELb1ELb1ELb0ELb1EEENS1_36VarlenDynamicPersistentTileSchedulerILi128ELi160ELi256ELi128ELb0ELb1ELb1ELb1ELb1ELb1EEEEEEEEEvNT_6ParamsE)
	.align		4
        /*0044*/ 	.word	index@(__assertfail)
	.align		4
        /*0048*/ 	.word	index@(_ZN7cutlass13device_kernelIN5flash11enable_sm90INS1_16FlashAttnFwdSm90INS1_25CollectiveMainloopFwdSm90ILi2EN4cute5tupleIJNS5_1CILi1EEES8_S8_EEENS6_IJNS7_ILi128EEENS7_ILi160EEESA_EEELi128ENS_12float_e4m3_tEfNS_4arch4Sm90ELb1ELb0ELb1ELb1ELb1ELb1ELb0ELb1ELb1ELb1ELb0ELb0EEENS1_21CollectiveEpilogueFwdINS6_IJSA_SA_SB_EEES9_NS_10bfloat16_tESF_Li256ELb1ELb1ELb0ELb1EEENS1_36VarlenDynamicPersistentTileSchedulerILi128ELi160ELi256ELi128ELb0ELb1ELb1ELb1ELb1ELb1EEEEEEEEEvNT_6ParamsE)
	.align		4
        /*004c*/ 	.word	index@(__assertfail)
	.align		4
        /*0050*/ 	.word	0x00000000
	.align		4
        /*0054*/ 	.word	0xfffffffe
	.align		4
        /*0058*/ 	.word	0x00000000
	.align		4
        /*005c*/ 	.word	0xfffffffd
	.align		4
        /*0060*/ 	.word	0x00000000
	.align		4
        /*0064*/ 	.word	0xfffffffc


//--------------------- .nv.constant4             --------------------------
	.section	.nv.constant4,"a",@progbits
	.align	8
	.align		8
.nv.constant4:
        /*0000*/ 	.dword	__assertfail
	.align		8
        /*0008*/ 	.dword	__unnamed_1
	.align		8
        /*0010*/ 	.dword	__unnamed_2
	.align		8
        /*0018*/ 	.dword	__unnamed_3
	.align		8
        /*0020*/ 	.dword	__unnamed_4
	.align		8
        /*0028*/ 	.dword	__unnamed_5
	.align		8
        /*0030*/ 	.dword	__unnamed_6
	.align		8
        /*0038*/ 	.dword	_ZZN5flash28permute_output_fp8_VcolmajorIN4cute6TensorINS1_11ArrayEngineIN7cutlass10bfloat16_tELm64EEENS1_6LayoutINS1_5tupleIJNS8_IJNS1_1CILi2EEESA_NS9_ILi16EEEEEENS9_ILi1EEESD_EEENS8_IJNS8_IJSD_SA_NS9_ILi4EEEEEENS9_ILi0EEESH_EEEEEEEEEvRT_E9upper_map
	.align		8
        /*0040*/ 	.dword	_ZN80_INTERNAL_81de5d5f_44_flash_fwd_hdim128_e4m3_paged_softcap_sm90_cu_93b96ec2_34114cuda3std3__45__cpo5beginE
	.align		8
        /*0048*/ 	.dword	_ZN80_INTERNAL_81de5d5f_44_flash_fwd_hdim128_e4m3_paged_softcap_sm90_cu_93b96ec2_34114cuda3std3__45__cpo3endE
	.align		8
        /*0050*/ 	.dword	_ZN80_INTERNAL_81de5d5f_44_flash_fwd_hdim128_e4m3_paged_softcap_sm90_cu_93b96ec2_34114cuda3std3__45__cpo6cbeginE
	.align		8
        /*0058*/ 	.dword	_ZN80_INTERNAL_81de5d5f_44_flash_fwd_hdim128_e4m3_paged_softcap_sm90_cu_93b96ec2_34114cuda3std3__45__cpo4cendE
	.align		8
        /*0060*/ 	.dword	_ZN80_INTERNAL_81de5d5f_44_flash_fwd_hdim128_e4m3_paged_softcap_sm90_cu_93b96ec2_34114cuda3std3__482_GLOBAL__N__81de5d5f_44_flash_fwd_hdim128_e4m3_paged_softcap_sm90_cu_93b96ec2_34116ignoreE
	.align		8
        /*0068*/ 	.dword	_ZN80_INTERNAL_81de5d5f_44_flash_fwd_hdim128_e4m3_paged_softcap_sm90_cu_93b96ec2_34114cuda3std3__419piecewise_constructE
	.align		8
        /*0070*/ 	.dword	_ZN80_INTERNAL_81de5d5f_44_flash_fwd_hdim128_e4m3_paged_softcap_sm90_cu_93b96ec2_34114cuda3std3__48in_placeE
	.align		8
        /*0078*/ 	.dword	_ZN80_INTERNAL_81de5d5f_44_flash_fwd_hdim128_e4m3_paged_softcap_sm90_cu_93b96ec2_34114cuda3std6ranges3__45__cpo4swapE
	.align		8
        /*0080*/ 	.dword	_ZN80_INTERNAL_81de5d5f_44_flash_fwd_hdim128_e4m3_paged_softcap_sm90_cu_93b96ec2_34114cuda3std6ranges3__45__cpo9iter_moveE
	.align		8
        /*0088*/ 	.dword	_ZN80_INTERNAL_81de5d5f_44_flash_fwd_hdim128_e4m3_paged_softcap_sm90_cu_93b96ec2_34114cute7productE
	.align		8
        /*0090*/ 	.dword	_ZN80_INTERNAL_81de5d5f_44_flash_fwd_hdim128_e4m3_paged_softcap_sm90_cu_93b96ec2_34114cute1_E
	.align		8
        /*0098*/ 	.dword	$str$23
	.align		8
        /*00a0*/ 	.dword	$str$24


//--------------------- .text._ZN7cutlass13device_kernelIN5flash11enable_sm90INS1_16FlashAttnFwdSm90INS1_25CollectiveMainloopFwdSm90ILi2EN4cute5tupleIJNS5_1CILi1EEES8_S8_EEENS6_IJNS7_ILi128EEENS7_ILi160EEESA_EEELi128ENS_12float_e4m3_tEfNS_4arch4Sm90ELb0ELb0ELb1ELb0ELb1ELb0ELb0ELb1ELb1ELb1ELb0ELb0EEENS1_21CollectiveEpilogueFwdINS6_IJSA_SA_SB_EEES9_NS_10bfloat16_tESF_Li256ELb0ELb1ELb0ELb1EEENS1_29StaticPersistentTileSchedulerILb0EEEEEEEEEvNT_6ParamsE --------------------------
	.section	.text._ZN7cutlass13device_kernelIN5flash11enable_sm90INS1_16FlashAttnFwdSm90INS1_25CollectiveMainloopFwdSm90ILi2EN4cute5tupleIJNS5_1CILi1EEES8_S8_EEENS6_IJNS7_ILi128EEENS7_ILi160EEESA_EEELi128ENS_12float_e4m3_tEfNS_4arch4Sm90ELb0ELb0ELb1ELb0ELb1ELb0ELb0ELb1ELb1ELb1ELb0ELb0EEENS1_21CollectiveEpilogueFwdINS6_IJSA_SA_SB_EEES9_NS_10bfloat16_tESF_Li256ELb0ELb1ELb0ELb1EEENS1_29StaticPersistentTileSchedulerILb0EEEEEEEEEvNT_6ParamsE,"ax",@progbits
	.align	128
.text._ZN7cutlass13device_kernelIN5flash11enable_sm90INS1_16FlashAttnFwdSm90INS1_25CollectiveMainloopFwdSm90ILi2EN4cute5tupleIJNS5_1CILi1EEES8_S8_EEENS6_IJNS7_ILi128EEENS7_ILi160EEESA_EEELi128ENS_12float_e4m3_tEfNS_4arch4Sm90ELb0ELb0ELb1ELb0ELb1ELb0ELb0ELb1ELb1ELb1ELb0ELb0EEENS1_21CollectiveEpilogueFwdINS6_IJSA_SA_SB_EEES9_NS_10bfloat16_tESF_Li256ELb0ELb1ELb0ELb1EEENS1_29StaticPersistentTileSchedulerILb0EEEEEEEEEvNT_6ParamsE:
        .type           _ZN7cutlass13device_kernelIN5flash11enable_sm90INS1_16FlashAttnFwdSm90INS1_25CollectiveMainloopFwdSm90ILi2EN4cute5tupleIJNS5_1CILi1EEES8_S8_EEENS6_IJNS7_ILi128EEENS7_ILi160EEESA_EEELi128ENS_12float_e4m3_tEfNS_4arch4Sm90ELb0ELb0ELb1ELb0ELb1ELb0ELb0ELb1ELb1ELb1ELb0ELb0EEENS1_21CollectiveEpilogueFwdINS6_IJSA_SA_SB_EEES9_NS_10bfloat16_tESF_Li256ELb0ELb1ELb0ELb1EEENS1_29StaticPersistentTileSchedulerILb0EEEEEEEEEvNT_6ParamsE,@function
        .size           _ZN7cutlass13device_kernelIN5flash11enable_sm90INS1_16FlashAttnFwdSm90INS1_25CollectiveMainloopFwdSm90ILi2EN4cute5tupleIJNS5_1CILi1EEES8_S8_EEENS6_IJNS7_ILi128EEENS7_ILi160EEESA_EEELi128ENS_12float_e4m3_tEfNS_4arch4Sm90ELb0ELb0ELb1ELb0ELb1ELb0ELb0ELb1ELb1ELb1ELb0ELb0EEENS1_21CollectiveEpilogueFwdINS6_IJSA_SA_SB_EEES9_NS_10bfloat16_tESF_Li256ELb0ELb1ELb0ELb1EEENS1_29StaticPersistentTileSchedulerILb0EEEEEEEEEvNT_6ParamsE,(.L_x_3622 - _ZN7cutlass13device_kernelIN5flash11enable_sm90INS1_16FlashAttnFwdSm90INS1_25CollectiveMainloopFwdSm90ILi2EN4cute5tupleIJNS5_1CILi1EEES8_S8_EEENS6_IJNS7_ILi128EEENS7_ILi160EEESA_EEELi128ENS_12float_e4m3_tEfNS_4arch4Sm90ELb0ELb0ELb1ELb0ELb1ELb0ELb0ELb1ELb1ELb1ELb0ELb0EEENS1_21CollectiveEpilogueFwdINS6_IJSA_SA_SB_EEES9_NS_10bfloat16_tESF_Li256ELb0ELb1ELb0ELb1EEENS1_29StaticPersistentTileSchedulerILb0EEEEEEEEEvNT_6ParamsE)
        .other          _ZN7cutlass13device_kernelIN5flash11enable_sm90INS1_16FlashAttnFwdSm90INS1_25CollectiveMainloopFwdSm90ILi2EN4cute5tupleIJNS5_1CILi1EEES8_S8_EEENS6_IJNS7_ILi128EEENS7_ILi160EEESA_EEELi128ENS_12float_e4m3_tEfNS_4arch4Sm90ELb0ELb0ELb1ELb0ELb1ELb0ELb0ELb1ELb1ELb1ELb0ELb0EEENS1_21CollectiveEpilogueFwdINS6_IJSA_SA_SB_EEES9_NS_10bfloat16_tESF_Li256ELb0ELb1ELb0ELb1EEENS1_29StaticPersistentTileSchedulerILb0EEEEEEEEEvNT_6ParamsE,@"STO_CUDA_ENTRY STV_DEFAULT"
_ZN7cutlass13device_kernelIN5flash11enable_sm90INS1_16FlashAttnFwdSm90INS1_25CollectiveMainloopFwdSm90ILi2EN4cute5tupleIJNS5_1CILi1EEES8_S8_EEENS6_IJNS7_ILi128EEENS7_ILi160EEESA_EEELi128ENS_12float_e4m3_tEfNS_4arch4Sm90ELb0ELb0ELb1ELb0ELb1ELb0ELb0ELb1ELb1ELb1ELb0ELb0EEENS1_21CollectiveEpilogueFwdINS6_IJSA_SA_SB_EEES9_NS_10bfloat16_tESF_Li256ELb0ELb1ELb0ELb1EEENS1_29StaticPersistentTileSchedulerILb0EEEEEEEEEvNT_6ParamsE:
[----:B------:R-:W0:Y:S02]  /*0000*/  LDC R1, c[0x0][0x28] ;  /* 0x00000a00ff017b82 */ /* 0x000e240000000800 */
[----:B0-----:R-:W-:Y:S01]  /*0010*/  VIADD R1, R1, 0xffffffd0 ;  /* 0xffffffd001017836 */ /* 0x001fe20000000000 */
[----:B------:R-:W0:Y:S01]  /*0020*/  S2R R3, SR_TID.X ;  /* 0x0000000000037919 */ /* 0x000e220000002100 */
[----:B------:R-:W-:Y:S01]  /*0030*/  ELECT P0, URZ, PT ;  /* 0x00000000003f782f */ /* 0x000fe20003800000 */
[----:B------:R-:W-:Y:S01]  /*0040*/  UMOV UR4, 0x80 ;  /* 0x0000008000047882 */ /* 0x000fe20000000000 */
[----:B------:R-:W-:Y:S01]  /*0050*/  UMOV UR7, 0x100 ;  /* 0x0000010000077882 */ /* 0x000fe20000000000 */
[--C-:B0-----:R-:W-:Y:S02]  /*0060*/  SHF.R.U32.HI R0, RZ, 0x5, R3.reuse ;  /* 0x00000005ff007819 */ /* 0x101fe40000011603 */
[----:B------:R-:W-:-:S03]  /*0070*/  SHF.R.U32.HI R22, RZ, 0x7, R3 ;  /* 0x00000007ff167819 */ /* 0x000fc60000011603 */
[----:B------:R-:W0:Y:S04]  /*0080*/  SHFL.IDX PT, R2, R0, RZ, 0x1f ;  /* 0x00001fff00027589 */ /* 0x000e2800000e0000 */
[----:B------:R1:W2:Y:S01]  /*0090*/  SHFL.IDX PT, R3, R22, RZ, 0x1f ;  /* 0x00001fff16037589 */ /* 0x0002a200000e0000 */
[C---:B0-----:R-:W-:Y:S02]  /*00a0*/  ISETP.NE.OR P0, PT, R2.reuse, RZ, !P0 ;  /* 0x000000ff0200720c */ /* 0x041fe40004705670 */
[----:B------:R-:W-:-:S11]  /*00b0*/  ISETP.NE.AND P1, PT, R2, RZ, PT ;  /* 0x000000ff0200720c */ /* 0x000fd60003f25270 */
[----:B------:R-:W-:Y:S01]  /*00c0*/  VOTEU.ALL UP0, P0 ;  /* 0x00000000003f7886 */ /* 0x000fe20000000000 */
[----:B------:R-:W-:-:S04]  /*00d0*/  VOTEU.ALL UP1, P0 ;  /* 0x00000000003f7886 */ /* 0x000fc80000020000 */
[----:B------:R-:W0:Y:S01]  /*00e0*/  @!UP0 S2UR UR8, SR_CgaCtaId ;  /* 0x00000000000889c3 */ /* 0x000e220000008800 */
[----:B------:R-:W-:Y:S01]  /*00f0*/  @!UP0 UMOV UR6, 0x400 ;  /* 0x0000040000068882 */ /* 0x000fe20000000000 */
[----:B------:R-:W-:-:S04]  /*0100*/  @!UP0 UIADD3 UR4, -UR4, 0x100000, URZ ;  /* 0x0010000004048890 */ /* 0x000fc8000fffe13f */
[----:B------:R-:W-:Y:S02]  /*0110*/  @!UP0 USHF.L.U32 UR5, UR4, 0xb, URZ ;  /* 0x0000000b04058899 */ /* 0x000fe4000800063f */
[----:B------:R-:W-:Y:S02]  /*0120*/  @!UP0 USHF.L.U32 UR4, UR4, 0x1, URZ ;  /* 0x0000000104048899 */ /* 0x000fe4000800063f */
[----:B0-----:R-:W-:Y:S02]  /*0130*/  @!UP0 ULEA UR8, UR8, UR6, 0x18 ;  /* 0x0000000608088291 */ /* 0x001fe4000f8ec03f */
[----:B------:R-:W-:-:S04]  /*0140*/  @!UP0 UIADD3 UR6, -UR7, 0x100000, URZ ;  /* 0x0010000007068890 */ /* 0x000fc8000fffe13f */
[----:B------:R-:W-:Y:S02]  /*0150*/  @!UP0 USHF.L.U32 UR7, UR6, 0xb, URZ ;  /* 0x0000000b06078899 */ /* 0x000fe4000800063f */
[----:B------:R-:W-:Y:S01]  /*0160*/  @!UP0 USHF.L.U32 UR6, UR6, 0x1, URZ ;  /* 0x0000000106068899 */ /* 0x000fe2000800063f */
[----:B------:R-:W-:-:S05]  /*0170*/  VOTEU.ALL UP0, P0 ;  /* 0x00000000003f7886 */ /* 0x000fca0000000000 */
[----:B------:R1:W0:Y:S06]  /*0180*/  @!UP0 SYNCS.EXCH.64 URZ, [UR8+0x22800], UR4 ;  /* 0x02280004083f85b2 */ /* 0x00022c0008000100 */
[----:B------:R1:W3:Y:S02]  /*0190*/  @!UP1 SYNCS.EXCH.64 URZ, [UR8+0x22820], UR6 ;  /* 0x02282006083f95b2 */ /* 0x0002e40008000100 */
[----:B-12---:R-:W-:Y:S05]  /*01a0*/  @P1 BRA `(.L_x_0) ;  /* 0x0000000000481947 */ /* 0x006fea0003800000 */
[----:B------:R-:W1:Y:S01]  /*01b0*/  S2UR UR5, SR_CgaCtaId ;  /* 0x00000000000579c3 */ /* 0x000e620000008800 */
[----:B------:R-:W-:Y:S01]  /*01c0*/  UMOV UR4, 0x400 ;  /* 0x0000040000047882 */ /* 0x000fe20000000000 */
[----:B------:R-:W-:Y:S01]  /*01d0*/  UMOV UR6, 0x80 ;  /* 0x0000008000067882 */ /* 0x000fe20000000000 */
[----:B------:R-:W-:Y:S01]  /*01e0*/  UMOV UR7, 0x100 ;  /* 0x0000010000077882 */ /* 0x000fe20000000000 */
[----:B------:R-:W-:Y:S01]  /*01f0*/  ELECT P0, URZ, PT ;  /* 0x00000000003f782f */ /* 0x000fe20003800000 */
[----:B-1----:R-:W-:Y:S02]  /*0200*/  ULEA UR8, UR5, UR4, 0x18 ;  /* 0x0000000405087291 */ /* 0x002fe4000f8ec03f */
[----:B------:R-:W-:-:S04]  /*0210*/  UIADD3 UR4, -UR6, 0x100000, URZ ;  /* 0x0010000006047890 */ /* 0x000fc8000fffe13f */
[----:B------:R-:W-:Y:S02]  /*0220*/  USHF.L.U32 UR5, UR4, 0xb, URZ ;  /* 0x0000000b04057899 */ /* 0x000fe4000800063f */
[----:B------:R-:W-:Y:S02]  /*0230*/  USHF.L.U32 UR4, UR4, 0x1, URZ ;  /* 0x0000000104047899 */ /* 0x000fe4000800063f */
[----:B------:R-:W-:-:S04]  /*0240*/  UIADD3 UR6, -UR7, 0x100000, URZ ;  /* 0x0010000007067890 */ /* 0x000fc8000fffe13f */
[----:B------:R-:W-:Y:S02]  /*0250*/  USHF.L.U32 UR7, UR6, 0xb, URZ ;  /* 0x0000000b06077899 */ /* 0x000fe4000800063f */
[----:B------:R-:W-:Y:S01]  /*0260*/  USHF.L.U32 UR6, UR6, 0x1, URZ ;  /* 0x0000000106067899 */ /* 0x000fe2000800063f */
[----:B------:R-:W1:Y:S03]  /*0270*/  FENCE.VIEW.ASYNC.S ;  /* 0x00000000000073c6 */ /* 0x000e660000000000 */
[----:B-1----:R1:W2:Y:S08]  /*0280*/  SYNCS.EXCH.64 URZ, [UR8+0x22830], UR4 ;  /* 0x02283004083f75b2 */ /* 0x0022b00008000100 */
[----:B------:R1:W4:Y:S01]  /*0290*/  SYNCS.EXCH.64 URZ, [UR8+0x22840], UR6 ;  /* 0x02284006083f75b2 */ /* 0x0003220008000100 */
[----:B------:R1:W0:Y:S01]  /*02a0*/  SYNCS.EXCH.64 URZ, [UR8+0x22838], UR4 ;  /* 0x02283804083f75b2 */ /* 0x0002220008000100 */
[----:B------:R1:W0:Y:S01]  /*02b0*/  SYNCS.EXCH.64 URZ, [UR8+0x22848], UR6 ;  /* 0x02284806083f75b2 */ /* 0x0002220008000100 */
[----:B------:R-:W-:Y:S01]  /*02c0*/  NOP ;  /* 0x0000000000007918 */ /* 0x000fe20000000000 */
.L_x_0:
[----:B------:R-:W5:Y:S01]  /*02d0*/  SHFL.IDX PT, R2, R0, RZ, 0x1f ;  /* 0x00001fff00027589 */ /* 0x000f6200000e0000 */
[----:B------:R-:W-:Y:S01]  /*02e0*/  NOP ;  /* 0x0000000000007918 */ /* 0x000fe20000000000 */
[----:B-----5:R-:W-:-:S13]  /*02f0*/  ISETP.NE.AND P0, PT, R2, RZ, PT ;  /* 0x000000ff0200720c */ /* 0x020fda0003f05270 */
[----:B------:R-:W-:Y:S05]  /*0300*/  @P0 BRA `(.L_x_1) ;  /* 0x0000000000480947 */ /* 0x000fea0003800000 */
[----:B-1----:R-:W1:Y:S01]  /*0310*/  S2UR UR5, SR_CgaCtaId ;  /* 0x00000000000579c3 */ /* 0x002e620000008800 */
        /* <DEDUP_REMOVED lines=12> */
[----:B-1----:R1:W0:Y:S08]  /*03e0*/  SYNCS.EXCH.64 URZ, [UR8+0x22850], UR4 ;  /* 0x02285004083f75b2 */ /* 0x0022300008000100 */
[----:B------:R1:W0:Y:S01]  /*03f0*/  SYNCS.EXCH.64 URZ, [UR8+0x22860], UR6 ;  /* 0x02286006083f75b2 */ /* 0x0002220008000100 */
[----:B------:R1:W0:Y:S01]  /*0400*/  SYNCS.EXCH.64 URZ, [UR8+0x22858], UR4 ;  /* 0x02285804083f75b2 */ /* 0x0002220008000100 */
[----:B------:R1:W0:Y:S01]  /*0410*/  SYNCS.EXCH.64 URZ, [UR8+0x22868], UR6 ;  /* 0x02286806083f75b2 */ /* 0x0002220008000100 */
[----:B------:R-:W-:Y:S01]  /*0420*/  NOP ;  /* 0x0000000000007918 */ /* 0x000fe20000000000 */
.L_x_1:
[----:B------:R-:W5:Y:S01]  /*0430*/  SHFL.IDX PT, R2, R0, RZ, 0x1f ;  /* 0x00001fff00027589 */ /* 0x000f6200000e0000 */
[----:B------:R-:W-:Y:S01]  /*0440*/  NOP ;  /* 0x0000000000007918 */ /* 0x000fe20000000000 */
[----:B-----5:R-:W-:-:S13]  /*0450*/  ISETP.NE.AND P0, PT, R2, RZ, PT ;  /* 0x000000ff0200720c */ /* 0x020fda0003f05270 */
[----:B------:R-:W-:Y:S05]  /*0460*/  @P0 BRA `(.L_x_2) ;  /* 0x0000000000380947 */ /* 0x000fea0003800000 */
[----:B-1----:R-:W1:Y:S01]  /*0470*/  S2UR UR5, SR_CgaCtaId ;  /* 0x00000000000579c3 */ /* 0x002e620000008800 */
[----:B------:R-:W-:Y:S01]  /*0480*/  UMOV UR4, 0x400 ;  /* 0x0000040000047882 */ /* 0x000fe20000000000 */
[----:B------:R-:W-:Y:S01]  /*0490*/  UMOV UR7, 0x80 ;  /* 0x0000008000077882 */ /* 0x000fe20000000000 */
[----:B------:R-:W-:Y:S01]  /*04a0*/  ELECT P0, URZ, PT ;  /* 0x00000000003f782f */ /* 0x000fe20003800000 */
[----:B-1----:R-:W-:Y:S02]  /*04b0*/  ULEA UR6, UR5, UR4, 0x18 ;  /* 0x0000000405067291 */ /* 0x002fe4000f8ec03f */
[----:B------:R-:W-:-:S04]  /*04c0*/  UIADD3 UR4, -UR7, 0x100000, URZ ;  /* 0x0010000007047890 */ /* 0x000fc8000fffe13f */
[----:B------:R-:W-:Y:S02]  /*04d0*/  USHF.L.U32 UR5, UR4, 0xb, URZ ;  /* 0x0000000b04057899 */ /* 0x000fe4000800063f */
[----:B------:R-:W-:Y:S01]  /*04e0*/  USHF.L.U32 UR4, UR4, 0x1, URZ ;  /* 0x0000000104047899 */ /* 0x000fe2000800063f */
[----:B------:R-:W1:Y:S11]  /*04f0*/  FENCE.VIEW.ASYNC.S ;  /* 0x00000000000073c6 */ /* 0x000e760000000000 */
[----:B-1----:R1:W0:Y:S01]  /*0500*/  SYNCS.EXCH.64 URZ, [UR6+0x22870], UR4 ;  /* 0x02287004063f75b2 */ /* 0x0022220008000100 */
[----:B------:R1:W0:Y:S01]  /*0510*/  SYNCS.EXCH.64 URZ, [UR6+0x22880], UR4 ;  /* 0x02288004063f75b2 */ /* 0x0002220008000100 */
[----:B------:R1:W0:Y:S01]  /*0520*/  SYNCS.EXCH.64 URZ, [UR6+0x22878], UR4 ;  /* 0x02287804063f75b2 */ /* 0x0002220008000100 */
[----:B------:R1:W0:Y:S01]  /*0530*/  SYNCS.EXCH.64 URZ, [UR6+0x22888], UR4 ;  /* 0x02288804063f75b2 */ /* 0x0002220008000100 */
[----:B------:R-:W-:Y:S01]  /*0540*/  NOP ;  /* 0x0000000000007918 */ /* 0x000fe20000000000 */
.L_x_2:
        /* <DEDUP_REMOVED lines=22> */
.L_x_3:
[----:B------:R-:W5:Y:S01]  /*06b0*/  SHFL.IDX PT, R2, R0, RZ, 0x1f ;  /* 0x00001fff00027589 */ /* 0x000f6200000e0000 */
[----:B------:R-:W0:Y:S01]  /*06c0*/  S2UR UR46, SR_CgaCtaId ;  /* 0x00000000002e79c3 */ /* 0x000e220000008800 */
[----:B------:R-:W-:Y:S01]  /*06d0*/  R2UR UR9, R3 ;  /* 0x00000000030972ca */ /* 0x000fe200000e0000 */
[----:B------:R-:W-:Y:S01]  /*06e0*/  NOP ;  /* 0x0000000000007918 */ /* 0x000fe20000000000 */
[----:B-----5:R-:W-:-:S13]  /*06f0*/  ISETP.NE.AND P0, PT, R2, RZ, PT ;  /* 0x000000ff0200720c */ /* 0x020fda0003f05270 */
[----:B0-----:R-:W-:Y:S05]  /*0700*/  @P0 BRA `(.L_x_4) ;  /* 0x0000000000480947 */ /* 0x001fea0003800000 */
[----:B-1----:R-:W0:Y:S01]  /*0710*/  S2UR UR5, SR_CgaCtaId ;  /* 0x00000000000579c3 */ /* 0x002e220000008800 */
[----:B------:R-:W-:Y:S01]  /*0720*/  UMOV UR4, 0x400 ;  /* 0x0000040000047882 */ /* 0x000fe20000000000 */
[----:B------:R-:W-:Y:S01]  /*0730*/  UMOV UR6, 0x1 ;  /* 0x0000000100067882 */ /* 0x000fe20000000000 */
[----:B------:R-:W-:Y:S01]  /*0740*/  UMOV UR7, 0x2 ;  /* 0x0000000200077882 */ /* 0x000fe20000000000 */
[----:B------:R-:W-:Y:S01]  /*0750*/  ELECT P0, URZ, PT ;  /* 0x00000000003f782f */ /* 0x000fe20003800000 */
[----:B0-----:R-:W-:Y:S02]  /*0760*/  ULEA UR8, UR5, UR4, 0x18 ;  /* 0x0000000405087291 */ /* 0x001fe4000f8ec03f */
[----:B------:R-:W-:-:S04]  /*0770*/  UIADD3 UR4, -UR6, 0x100000, URZ ;  /* 0x0010000006047890 */ /* 0x000fc8000fffe13f */
[----:B------:R-:W-:Y:S02]  /*0780*/  USHF.L.U32 UR5, UR4, 0xb, URZ ;  /* 0x0000000b04057899 */ /* 0x000fe4000800063f */
[----:B------:R-:W-:Y:S02]  /*0790*/  USHF.L.U32 UR4, UR4, 0x1, URZ ;  /* 0x0000000104047899 */ /* 0x000fe4000800063f */
[----:B------:R-:W-:-:S04]  /*07a0*/  UIADD3 UR6, -UR7, 0x100000, URZ ;  /* 0x0010000007067890 */ /* 0x000fc8000fffe13f */
[----:B------:R-:W-:Y:S02]  /*07b0*/  USHF.L.U32 UR7, UR6, 0xb, URZ ;  /* 0x0000000b06077899 */ /* 0x000fe4000800063f */
[----:B------:R-:W-:Y:S01]  /*07c0*/  USHF.L.U32 UR6, UR6, 0x1, URZ ;  /* 0x0000000106067899 */ /* 0x000fe2000800063f */
[----:B------:R-:W0:Y:S03]  /*07d0*/  FENCE.VIEW.ASYNC.S ;  /* 0x00000000000073c6 */ /* 0x000e260000000000 */
[----:B0-----:R0:W1:Y:S08]  /*07e0*/  SYNCS.EXCH.64 URZ, [UR8+0x228b0], UR4 ;  /* 0x0228b004083f75b2 */ /* 0x0010700008000100 */
[----:B------:R0:W0:Y:S01]  /*07f0*/  SYNCS.EXCH.64 URZ, [UR8+0x228c0], UR6 ;  /* 0x0228c006083f75b2 */ /* 0x0000220008000100 */
[----:B------:R0:W0:Y:S01]  /*0800*/  SYNCS.EXCH.64 URZ, [UR8+0x228b8], UR4 ;  /* 0x0228b804083f75b2 */ /* 0x0000220008000100 */
[----:B------:R0:W0:Y:S01]  /*0810*/  SYNCS.EXCH.64 URZ, [UR8+0x228c8], UR6 ;  /* 0x0228c806083f75b2 */ /* 0x0000220008000100 */
[----:B------:R-:W-:Y:S01]  /*0820*/  NOP ;  /* 0x0000000000007918 */ /* 0x000fe20000000000 */
.L_x_4:
[----:B------:R-:W-:Y:S01]  /*0830*/  UISETP.NE.AND UP0, UPT, UR9, URZ, UPT ;  /* 0x0000003f0900728c */ /* 0x000fe2000bf05270 */
[----:B------:R-:W-:Y:S01]  /*0840*/  NOP ;  /* 0x0000000000007918 */ /* 0x000fe20000000000 */
[----:B------:R-:W-:Y:S01]  /*0850*/  UMOV UR37, 0x1 ;  /* 0x0000000100257882 */ /* 0x000fe20000000000 */
[----:B------:R-:W-:Y:S01]  /*0860*/  ULDC.64 UR50, c[0x0][0x208] ;  /* 0x0000820000327ab9 */ /* 0x000fe20000000a00 */
[----:B------:R-:W-:Y:S01]  /*0870*/  USEL UR37, UR37, 0x2, !UP0 ;  /* 0x0000000225257887 */ /* 0x000fe2000c000000 */
[----:B01234-:R-:W-:Y:S01]  /*0880*/  BAR.SYNC.DEFER_BLOCKING 0x0 ;  /* 0x0000000000007b1d */ /* 0x01ffe20000010000 */
[----:B------:R-:W-:-:S13]  /*0890*/  PLOP3.LUT P0, PT, PT, PT, UP0, 0x80, 0x0 ;  /* 0x000000000000781c */ /* 0x000fda0003f0f008 */
[----:B------:R-:W-:Y:S05]  /*08a0*/  @!P0 BRA `(.L_x_5) ;  /* 0x0000009800f88947 */ /* 0x000fea0003800000 */
.L_x_6:
[----:B------:R-:W-:-:S08]  /*08b0*/  NOP ;  /* 0x0000000000007918 */ /* 0x000fd00000000000 */
[----:B------:R-:W0:Y:S02]  /*08c0*/  USETMAXREG.TRY_ALLOC.CTAPOOL UP0, 0xe8 ;  /* 0x000000e8000079c8 */ /* 0x000e240008000600 */
[----:B0-----:R-:W-:-:S13]  /*08d0*/  PLOP3.LUT P0, PT, PT, PT, UP0, 0x80, 0x0 ;  /* 0x000000000000781c */ /* 0x001fda0003f0f008 */
[----:B------:R-:W-:Y:S05]  /*08e0*/  @!P0 BRA `(.L_x_6) ;  /* 0xfffffffc00f08947 */ /* 0x000fea000383ffff */
[----:B------:R-:W0:Y:S01]  /*08f0*/  S2R R2, SR_TID.X ;  /* 0x0000000000027919 */ /* 0x000e220000002100 */
[----:B------:R-:W1:Y:S08]  /*0900*/  S2UR UR43, SR_CTAID.X ;  /* 0x00000000002b79c3 */ /* 0x000e700000002500 */
[----:B------:R-:W-:Y:S06]  /*0910*/  BAR.ARV 0x8, 0x180 ;  /* 0x0206000000007b1d */ /* 0x000fec0000002000 */
[----:B0-----:R-:W-:-:S04]  /*0920*/  LOP3.LUT R0, R2, 0xffffff80, RZ, 0xc0, !PT ;  /* 0xffffff8002007812 */ /* 0x001fc800078ec0ff */
[----:B------:R-:W-:Y:S02]  /*0930*/  ISETP.NE.AND P0, PT, R0, 0x80, PT ;  /* 0x000000800000780c */ /* 0x000fe40003f05270 */
[----:B------:R-:W1:Y:S11]  /*0940*/  LDC R0, c[0x0][0xc34] ;  /* 0x00030d00ff007b82 */ /* 0x000e760000000800 */
[----:B------:R-:W-:Y:S06]  /*0950*/  @!P0 BAR.ARV 0x9, 0x100 ;  /* 0x0244000000008b1d */ /* 0x000fec0000002000 */
[----:B-1----:R-:W-:-:S13]  /*0960*/  ISETP.LE.AND P0, PT, R0, UR43, PT ;  /* 0x0000002b00007c0c */ /* 0x002fda000bf03270 */
[----:B------:R-:W-:Y:S05]  /*0970*/  @P0 EXIT ;  /* 0x000000000000094d */ /* 0x000fea0003800000 */
[----:B------:R-:W-:Y:S01]  /*0980*/  VIADD R17, R2, 0xffffff80 ;  /* 0xffffff8002117836 */ /* 0x000fe20000000000 */
[----:B------:R-:W-:Y:S01]  /*0990*/  MOV R191, 0xfffffffe ;  /* 0xfffffffe00bf7802 */ /* 0x000fe20000000f00 */
[----:B------:R-:W-:Y:S01]  /*09a0*/  ULOP3.LUT UR46, UR37, 0x1, URZ, 0xfc, !UPT ;  /* 0x00000001252e7892 */ /* 0x000fe2000f8efc3f */
[----:B------:R-:W-:Y:S02]  /*09b0*/  UMOV UR45, URZ ;  /* 0x0000003f002d7c82 */ /* 0x000fe40008000000 */
[----:B------:R-:W-:Y:S01]  /*09c0*/  SHF.R.S32.HI R0, RZ, 0x1f, R17 ;  /* 0x0000001fff007819 */ /* 0x000fe20000011411 */
[----:B------:R-:W-:Y:S01]  /*09d0*/  UMOV UR44, URZ ;  /* 0x0000003f002c7c82 */ /* 0x000fe20008000000 */
[----:B------:R-:W-:Y:S02]  /*09e0*/  UMOV UR36, URZ ;  /* 0x0000003f00247c82 */ /* 0x000fe40008000000 */
[CC--:B------:R-:W-:Y:S02]  /*09f0*/  LEA.HI R2, R0.reuse, R17.reuse, RZ, 0x7 ;  /* 0x0000001100027211 */ /* 0x0c0fe400078f38ff */
[----:B------:R-:W-:-:S02]  /*0a00*/  LEA.HI R3, R0, R17, RZ, 0x5 ;  /* 0x0000001100037211 */ /* 0x000fc400078f28ff */
[----:B------:R-:W-:Y:S02]  /*0a10*/  LOP3.LUT R4, R2, 0xffffff80, RZ, 0xc0, !PT ;  /* 0xffffff8002047812 */ /* 0x000fe400078ec0ff */
[CC--:B------:R-:W-:Y:S01]  /*0a20*/  LEA.HI R5, R0.reuse, R17.reuse, RZ, 0x4 ;  /* 0x0000001100057211 */ /* 0x0c0fe200078f20ff */
[----:B------:R-:W-:Y:S01]  /*0a30*/  IMAD.SHL.U32 R3, R3, 0x20, RZ ;  /* 0x0000002003037824 */ /* 0x000fe200078e00ff */
[----:B------:R-:W-:Y:S01]  /*0a40*/  LEA.HI R9, R0, R17, RZ, 0x2 ;  /* 0x0000001100097211 */ /* 0x000fe200078f10ff */
[----:B------:R-:W-:Y:S01]  /*0a50*/  IMAD.IADD R19, R17, 0x1, -R4 ;  /* 0x0000000111137824 */ /* 0x000fe200078e0a04 */
[----:B------:R-:W-:Y:S02]  /*0a60*/  LOP3.LUT R6, R5, 0x3fffff0, RZ, 0xc0, !PT ;  /* 0x03fffff005067812 */ /* 0x000fe400078ec0ff */
[----:B------:R-:W-:Y:S02]  /*0a70*/  LOP3.LUT R7, R3, 0xfffffc00, RZ, 0xc0, !PT ;  /* 0xfffffc0003077812 */ /* 0x000fe400078ec0ff */
[----:B------:R-:W-:Y:S01]  /*0a80*/  SHF.R.S32.HI R4, RZ, 0x1f, R19 ;  /* 0x0000001fff047819 */ /* 0x000fe20000011413 */
[----:B------:R-:W-:Y:S01]  /*0a90*/  IMAD.IADD R6, R17, 0x1, -R6 ;  /* 0x0000000111067824 */ /* 0x000fe200078e0a06 */
[----:B------:R-:W-:-:S02]  /*0aa0*/  SHF.R.S32.HI R8, RZ, 0x4, R5 ;  /* 0x00000004ff087819 */ /* 0x000fc40000011405 */
[----:B------:R-:W-:Y:S02]  /*0ab0*/  LEA.HI R3, R4, R19, RZ, 0x2 ;  /* 0x0000001304037211 */ /* 0x000fe400078f10ff */
[----:B------:R-:W-:Y:S02]  /*0ac0*/  LEA R6, R6, R7, 0x6 ;  /* 0x0000000706067211 */ /* 0x000fe400078e30ff */
[----:B------:R-:W-:Y:S02]  /*0ad0*/  LEA.HI R5, R5, R8, RZ, 0x1 ;  /* 0x0000000805057211 */ /* 0x000fe400078f08ff */
[--C-:B------:R-:W-:Y:S02]  /*0ae0*/  SHF.R.S32.HI R7, RZ, 0x2, R3.reuse ;  /* 0x00000002ff077819 */ /* 0x100fe40000011403 */
[----:B------:R-:W-:Y:S02]  /*0af0*/  SHF.R.S32.HI R10, RZ, 0x1f, R3 ;  /* 0x0000001fff0a7819 */ /* 0x000fe40000011403 */
[----:B------:R-:W-:-:S02]  /*0b00*/  LEA.HI R18, R0, R17, RZ, 0x3 ;  /* 0x0000001100127211 */ /* 0x000fc400078f18ff */
[----:B------:R-:W-:Y:S02]  /*0b10*/  LOP3.LUT R5, R5, 0x1ffffffe, RZ, 0xc0, !PT ;  /* 0x1ffffffe05057812 */ /* 0x000fe400078ec0ff */
[----:B------:R-:W-:Y:S02]  /*0b20*/  LOP3.LUT R0, R9, 0xfffffffc, RZ, 0xc0, !PT ;  /* 0xfffffffc09007812 */ /* 0x000fe400078ec0ff */
[----:B------:R-:W-:Y:S01]  /*0b30*/  LEA.HI R10, R10, R7, RZ, 0x3 ;  /* 0x000000070a0a7211 */ /* 0x000fe200078f18ff */
[----:B------:R-:W-:Y:S01]  /*0b40*/  IMAD.IADD R5, R8, 0x1, -R5 ;  /* 0x0000000108057824 */ /* 0x000fe200078e0a05 */
[----:B------:R-:W-:Y:S01]  /*0b50*/  SHF.R.S32.HI R23, RZ, 0x7, R2 ;  /* 0x00000007ff177819 */ /* 0x000fe20000011402 */
[----:B------:R-:W-:Y:S01]  /*0b60*/  IMAD.IADD R8, R17, 0x1, -R0 ;  /* 0x0000000111087824 */ /* 0x000fe200078e0a00 */
[----:B------:R-:W-:Y:S01]  /*0b70*/  LOP3.LUT R10, R10, 0xfffffff8, RZ, 0xc0, !PT ;  /* 0xfffffff80a0a7812 */ /* 0x000fe200078ec0ff */
[----:B------:R-:W-:Y:S01]  /*0b80*/  IMAD R190, R5, 0x8, R6 ;  /* 0x0000000805be7824 */ /* 0x000fe200078e0206 */
[----:B------:R-:W-:-:S02]  /*0b90*/  LEA.HI R4, R4, R19, RZ, 0x5 ;  /* 0x0000001304047211 */ /* 0x000fc400078f28ff */
[----:B------:R-:W-:Y:S01]  /*0ba0*/  LEA.HI R2, R2, R23, RZ, 0x1 ;  /* 0x0000001702027211 */ /* 0x000fe200078f08ff */
[----:B------:R-:W-:Y:S01]  /*0bb0*/  IMAD.IADD R7, R7, 0x1, -R10 ;  /* 0x0000000107077824 */ /* 0x000fe200078e0a0a */
[----:B------:R-:W-:Y:S02]  /*0bc0*/  LOP3.LUT R12, R18, 0xfffffff8, RZ, 0xc0, !PT ;  /* 0xfffffff8120c7812 */ /* 0x000fe400078ec0ff */
[----:B------:R-:W-:Y:S02]  /*0bd0*/  SHF.R.S32.HI R4, RZ, 0x5, R4 ;  /* 0x00000005ff047819 */ /* 0x000fe40000011404 */
[----:B------:R-:W-:Y:S01]  /*0be0*/  LOP3.LUT R2, R2, 0x3fffffe, RZ, 0xc0, !PT ;  /* 0x03fffffe02027812 */ /* 0x000fe200078ec0ff */
[----:B------:R-:W-:Y:S01]  /*0bf0*/  IMAD.IADD R17, R17, 0x1, -R12 ;  /* 0x0000000111117824 */ /* 0x000fe200078e0a0c */
[----:B------:R-:W-:Y:S01]  /*0c00*/  LEA.HI R5, R8, R8, RZ, 0x1 ;  /* 0x0000000808057211 */ /* 0x000fe200078f08ff */
[----:B------:R-:W-:Y:S01]  /*0c10*/  IMAD R7, R4, 0x10, R7 ;  /* 0x0000001004077824 */ /* 0x000fe200078e0207 */
[----:B------:R-:W-:Y:S01]  /*0c20*/  LOP3.LUT R0, R3, 0x7ffffffc, RZ, 0xc0, !PT ;  /* 0x7ffffffc03007812 */ /* 0x000fe200078ec0ff */
[----:B------:R-:W-:Y:S01]  /*0c30*/  IMAD.IADD R188, R23, 0x1, -R2 ;  /* 0x0000000117bc7824 */ /* 0x000fe200078e0a02 */
[----:B------:R-:W-:Y:S01]  /*0c40*/  LOP3.LUT R5, R5, 0x1ffffffe, RZ, 0xc0, !PT ;  /* 0x1ffffffe05057812 */ /* 0x000fe200078ec0ff */
[----:B------:R-:W-:Y:S01]  /*0c50*/  IMAD.SHL.U32 R2, R17, 0x8, RZ ;  /* 0x0000000811027824 */ /* 0x000fe200078e00ff */
[----:B------:R-:W-:Y:S01]  /*0c60*/  SHF.R.S32.HI R18, RZ, 0x3, R18 ;  /* 0x00000003ff127819 */ /* 0x000fe20000011412 */
[----:B------:R-:W-:Y:S01]  /*0c70*/  IMAD.IADD R0, R19, 0x1, -R0 ;  /* 0x0000000113007824 */ /* 0x000fe200078e0a00 */
[----:B------:R-:W-:Y:S01]  /*0c80*/  LEA R188, R188, R7, 0x6 ;  /* 0x00000007bcbc7211 */ /* 0x000fe200078e30ff */
[----:B------:R-:W-:-:S02]  /*0c90*/  VIADD R16, R2, 0x40 ;  /* 0x0000004002107836 */ /* 0x000fc40000000000 */
[----:B------:R-:W-:Y:S02]  /*0ca0*/  IMAD.IADD R5, R8, 0x1, -R5 ;  /* 0x0000000108057824 */ /* 0x000fe400078e0a05 */
[----:B------:R-:W-:Y:S01]  /*0cb0*/  IMAD R191, R0, R191, 0xa0 ;  /* 0x000000a000bf7424 */ /* 0x000fe200078e02bf */
[----:B------:R-:W-:Y:S01]  /*0cc0*/  SHF.R.S32.HI R192, RZ, 0x1f, R16 ;  /* 0x0000001fffc07819 */ /* 0x000fe20000011410 */
[----:B------:R-:W-:-:S07]  /*0cd0*/  IMAD R189, R5, 0x8, R188 ;  /* 0x0000000805bd7824 */ /* 0x000fce00078e02bc */
.L_x_39:
[----:B0-----:R-:W0:Y:S01]  /*0ce0*/  SHFL.IDX PT, R0, R23, RZ, 0x1f ;  /* 0x00001fff17007589 */ /* 0x001e2200000e0000 */
[----:B-1----:R-:W1:Y:S01]  /*0cf0*/  S2UR UR38, SR_CgaCtaId ;  /* 0x00000000002679c3 */ /* 0x002e620000008800 */
[----:B------:R-:W-:Y:S01]  /*0d00*/  ULDC UR4, c[0x0][0xc38] ;  /* 0x00030e0000047ab9 */ /* 0x000fe20000000800 */
[----:B------:R-:W-:Y:S01]  /*0d10*/  ULDC.64 UR6, c[0x0][0x418] ;  /* 0x0001060000067ab9 */ /* 0x000fe20000000a00 */
[----:B------:R-:W-:Y:S02]  /*0d20*/  UISETP.NE.AND UP1, UPT, UR4, 0x1, UPT ;  /* 0x000000010400788c */ /* 0x000fe4000bf25270 */
[----:B------:R-:W-:Y:S01]  /*0d30*/  UISETP.NE.U32.AND UP0, UPT, UR6, URZ, UPT ;  /* 0x0000003f0600728c */ /* 0x000fe2000bf05070 */
[----:B------:R-:W-:Y:S01]  /*0d40*/  UMOV UR41, 0x400 ;  /* 0x0000040000297882 */ /* 0x000fe20000000000 */
[----:B------:R-:W-:Y:S02]  /*0d50*/  ULDC UR4, c[0x0][0xc44] ;  /* 0x0003110000047ab9 */ /* 0x000fe40000000800 */
[----:B------:R-:W-:-:S02]  /*0d60*/  UISETP.NE.AND.EX UP0, UPT, UR7, URZ, UPT, UP0 ;  /* 0x0000003f0700728c */ /* 0x000fc4000bf05300 */
[----:B------:R-:W-:Y:S01]  /*0d70*/  UISETP.NE.AND UP2, UPT, UR4, 0x1, UPT ;  /* 0x000000010400788c */ /* 0x000fe2000bf45270 */
[----:B------:R-:W-:Y:S02]  /*0d80*/  ULDC UR48, c[0x0][0x424] ;  /* 0x0001090000307ab9 */ /* 0x000fe40000000800 */
[----:B------:R-:W-:Y:S01]  /*0d90*/  @UP1 ULDC UR4, c[0x0][0xc3c] ;  /* 0x00030f0000041ab9 */ /* 0x000fe20000000800 */
[----:B------:R-:W-:Y:S01]  /*0da0*/  USEL UR48, UR48, 0x1, UP0 ;  /* 0x0000000130307887 */ /* 0x000fe20008000000 */
[----:B------:R-:W-:Y:S01]  /*0db0*/  ULDC UR7, c[0x0][0x2f0] ;  /* 0x0000bc0000077ab9 */ /* 0x000fe20000000800 */
[----:B------:R-:W-:Y:S01]  /*0dc0*/  UIMAD.WIDE.U32 UR4, UR43, UR4, URZ ;  /* 0x000000042b0472a5 */ /* 0x000fe2000f8e003f */
[----:B------:R-:W-:Y:S01]  /*0dd0*/  @UP1 ULDC UR11, c[0x0][0xc40] ;  /* 0x00031000000b1ab9 */ /* 0x000fe20000000800 */
[----:B------:R-:W-:Y:S01]  /*0de0*/  UIMAD UR48, UR48, UR7, URZ ;  /* 0x00000007303072a4 */ /* 0x000fe2000f8e023f */
[----:B0-----:R-:W-:Y:S01]  /*0df0*/  R2UR UR39, R0 ;  /* 0x00000000002772ca */ /* 0x001fe200000e0000 */
[----:B-1----:R-:W-:Y:S01]  /*0e00*/  ULEA UR41, UR38, UR41, 0x18 ;  /* 0x0000002926297291 */ /* 0x002fe2000f8ec03f */
[----:B------:R-:W-:Y:S01]  /*0e10*/  UMOV UR40, UR43 ;  /* 0x0000002b00287c82 */ /* 0x000fe20008000000 */
[----:B------:R-:W-:-:S02]  /*0e20*/  @UP1 USHF.R.U32.HI UR40, URZ, UR11, UR5 ;  /* 0x0000000b3f281299 */ /* 0x000fc40008011605 */
[----:B------:R-:W-:Y:S01]  /*0e30*/  UIADD3 UR10, UR41, 0x14400, URZ ;  /* 0x00014400290a7890 */ /* 0x000fe2000fffe03f */
[----:B------:R-:W-:Y:S01]  /*0e40*/  @UP2 ULDC.64 UR8, c[0x0][0xc48] ;  /* 0x0003120000082ab9 */ /* 0x000fe20000000a00 */
[----:B------:R-:W-:Y:S02]  /*0e50*/  UIADD3 UR7, UR48, 0x9f, URZ ;  /* 0x0000009f30077890 */ /* 0x000fe4000fffe03f */
[----:B------:R-:W-:-:S04]  /*0e60*/  ULOP3.LUT UP0, URZ, UR10, 0x9f, URZ, 0xc0, !UPT ;  /* 0x0000009f0a3f7892 */ /* 0x000fc8000f80c03f */
[----:B------:R-:W-:Y:S02]  /*0e70*/  ULEA.HI UR6, UR39, UR39, URZ, 0x1 ;  /* 0x0000002727067291 */ /* 0x000fe4000f8f083f */
[----:B------:R-:W-:Y:S02]  /*0e80*/  UIMAD.WIDE.U32 UR4, UR40, UR8, URZ ;  /* 0x00000008280472a5 */ /* 0x000fe4000f8e003f */
[----:B------:R-:W-:Y:S01]  /*0e90*/  ULOP3.LUT UR6, UR6, 0x1e, URZ, 0xc0, !UPT ;  /* 0x0000001e06067892 */ /* 0x000fe2000f8ec03f */
[----:B------:R-:W-:Y:S01]  /*0ea0*/  PLOP3.LUT P0, PT, PT, PT, UP0, 0x80, 0x0 ;  /* 0x000000000000781c */ /* 0x000fe20003f0f008 */
[----:B------:R-:W-:Y:S01]  /*0eb0*/  UMOV UR42, UR40 ;  /* 0x00000028002a7c82 */ /* 0x000fe20008000000 */
[----:B------:R-:W-:Y:S02]  /*0ec0*/  @UP2 USHF.R.U32.HI UR42, URZ, UR9, UR5 ;  /* 0x000000093f2a2299 */ /* 0x000fe40008011605 */
[----:B------:R-:W-:-:S04]  /*0ed0*/  UIADD3 UR6, UR39, -UR6, URZ ;  /* 0x8000000627067290 */ /* 0x000fc8000fffe03f */
[----:B------:R-:W-:Y:S02]  /*0ee0*/  ULEA UR8, UR6, UR10, 0xd ;  /* 0x0000000a06087291 */ /* 0x000fe4000f8e683f */
[----:B------:R-:W-:Y:S02]  /*0ef0*/  UIMAD.WIDE UR6, UR7, 0x66666667, URZ ;  /* 0x66666667070678a5 */ /* 0x000fe4000f8e023f */
[----:B------:R-:W-:Y:S02]  /*0f00*/  USHF.R.U32.HI UR8, URZ, 0x4, UR8 ;  /* 0x000000043f087899 */ /* 0x000fe40008011608 */
[----:B------:R-:W-:Y:S02]  /*0f10*/  USHF.R.U32.HI UR47, URZ, 0x1f, UR7 ;  /* 0x0000001f3f2f7899 */ /* 0x000fe40008011607 */
[----:B------:R-:W-:Y:S02]  /*0f20*/  ULOP3.LUT UR49, UR8, 0x3fff, URZ, 0xc0, !UPT ;  /* 0x00003fff08317892 */ /* 0x000fe4000f8ec03f */
[----:B------:R-:W-:Y:S01]  /*0f30*/  ULEA.HI.SX32 UR47, UR7, UR47, 0x1a ;  /* 0x0000002f072f7291 */ /* 0x000fe2000f8fd23f */
[----:B---345:R-:W-:Y:S11]  /*0f40*/  @!P0 BRA `(.L_x_7) ;  /* 0x0000000000408947 */ /* 0x038ff60003800000 */
[----:B------:R-:W-:Y:S01]  /*0f50*/  MOV R0, 0x0 ;  /* 0x0000000000007802 */ /* 0x000fe20000000f00 */
[----:B------:R-:W-:Y:S01]  /*0f60*/  ULDC.64 UR4, c[0x4][0x98] ;  /* 0x0100260000047ab9 */ /* 0x000fe20000000a00 */
[----:B------:R-:W-:Y:S01]  /*0f70*/  ULDC.64 UR6, c[0x4][0x30] ;  /* 0x01000c0000067ab9 */ /* 0x000fe20000000a00 */
[----:B------:R-:W-:Y:S01]  /*0f80*/  IMAD.U32 R4, RZ, RZ, UR4 ;  /* 0x00000004ff047e24 */ /* 0x000fe2000f8e00ff */
[----:B------:R0:W1:Y:S01]  /*0f90*/  LDC.64 R14, c[0x4][R0] ;  /* 0x01000000000e7b82 */ /* 0x0000620000000a00 */
[----:B------:R-:W-:Y:S01]  /*0fa0*/  IMAD.U32 R5, RZ, RZ, UR5 ;  /* 0x00000005ff057e24 */ /* 0x000fe2000f8e00ff */
[----:B------:R-:W-:Y:S01]  /*0fb0*/  ULDC.64 UR4, c[0x4][0xa0] ;  /* 0x0100280000047ab9 */ /* 0x000fe20000000a00 */
[----:B------:R-:W-:Y:S01]  /*0fc0*/  IMAD.U32 R10, RZ, RZ, UR6 ;  /* 0x00000006ff0a7e24 */ /* 0x000fe2000f8e00ff */
[----:B------:R-:W-:Y:S01]  /*0fd0*/  MOV R7, UR5 ;  /* 0x0000000500077c02 */ /* 0x000fe20008000f00 */
[----:B------:R-:W-:Y:S02]  /*0fe0*/  IMAD.U32 R6, RZ, RZ, UR4 ;  /* 0x00000004ff067e24 */ /* 0x000fe4000f8e00ff */
[----:B------:R-:W-:-:S02]  /*0ff0*/  IMAD.U32 R11, RZ, RZ, UR7 ;  /* 0x00000007ff0b7e24 */ /* 0x000fc4000f8e00ff */
[----:B------:R-:W-:Y:S02]  /*1000*/  IMAD.MOV.U32 R8, RZ, RZ, 0x70 ;  /* 0x00000070ff087424 */ /* 0x000fe400078e00ff */
[----:B------:R-:W-:Y:S02]  /*1010*/  IMAD.MOV.U32 R12, RZ, RZ, 0x1 ;  /* 0x00000001ff0c7424 */ /* 0x000fe400078e00ff */
[----:B0-----:R-:W-:-:S07]  /*1020*/  IMAD.MOV.U32 R13, RZ, RZ, RZ ;  /* 0x000000ffff0d7224 */ /* 0x001fce00078e00ff */
[----:B------:R-:W-:-:S07]  /*1030*/  LEPC R20, `(.L_x_7) ;  /* 0x000000001014794e */ /* 0x000fce0000000000 */
[----:B-1----:R-:W-:Y:S05]  /*1040*/  CALL.ABS.NOINC R14 ;  /* 0x000000000e007343 */ /* 0x002fea0003c00000 */
.L_x_7:
[----:B------:R-:W-:Y:S01]  /*1050*/  ULDC.64 UR4, c[0x0][0x990] ;  /* 0x0002640000047ab9 */ /* 0x000fe20000000a00 */
[----:B------:R-:W-:Y:S01]  /*1060*/  ULDC.64 UR6, c[0x0][0x998] ;  /* 0x0002660000067ab9 */ /* 0x000fe20000000a00 */
[----:B------:R-:W-:Y:S01]  /*1070*/  UISETP.NE.U32.AND UP0, UPT, UR4, URZ, UPT ;  /* 0x0000003f0400728c */ /* 0x000fe2000bf05070 */
[----:B------:R-:W-:Y:S01]  /*1080*/  MOV R3, 0x3f800000 ;  /* 0x3f80000000037802 */ /* 0x000fe20000000f00 */
[----:B------:R-:W-:Y:S01]  /*1090*/  UISETP.NE.U32.AND UP1, UPT, UR6, URZ, UPT ;  /* 0x0000003f0600728c */ /* 0x000fe2000bf25070 */
[----:B------:R-:W-:Y:S01]  /*10a0*/  IMAD.MOV.U32 R0, RZ, RZ, 0x3f800000 ;  /* 0x3f800000ff007424 */ /* 0x000fe200078e00ff */
[----:B------:R-:W-:Y:S02]  /*10b0*/  UISETP.NE.AND.EX UP0, UPT, UR5, URZ, UPT, UP0 ;  /* 0x0000003f0500728c */ /* 0x000fe4000bf05300 */
[----:B------:R-:W-:-:S04]  /*10c0*/  UISETP.NE.AND.EX UP1, UPT, UR7, URZ, UPT, UP1 ;  /* 0x0000003f0700728c */ /* 0x000fc8000bf25310 */
[----:B------:R-:W-:Y:S02]  /*10d0*/  PLOP3.LUT P0, PT, PT, PT, UP0, 0x80, 0x0 ;  /* 0x000000000000781c */ /* 0x000fe40003f0f008 */
[----:B------:R-:W-:-:S03]  /*10e0*/  PLOP3.LUT P1, PT, PT, PT, UP1, 0x80, 0x0 ;  /* 0x000000000000781c */ /* 0x000fc60003f2f018 */
[----:B------:R-:W-:Y:S02]  /*10f0*/  @UP0 USHF.R.S32.HI UR8, URZ, 0x1f, UR42 ;  /* 0x0000001f3f080899 */ /* 0x000fe4000801142a */
[----:B------:R-:W-:Y:S02]  /*1100*/  @UP1 USHF.R.S32.HI UR9, URZ, 0x1f, UR42 ;  /* 0x0000001f3f091899 */ /* 0x000fe4000801142a */
[----:B------:R-:W-:Y:S02]  /*1110*/  @UP0 UIADD3 UR16, -UR42, URZ, URZ ;  /* 0x0000003f2a100290 */ /* 0x000fe4000fffe13f */
[----:B------:R-:W-:Y:S01]  /*1120*/  @UP1 UIADD3 UR20, -UR42, URZ, URZ ;  /* 0x0000003f2a141290 */ /* 0x000fe2000fffe13f */
[----:B------:R-:W-:Y:S01]  /*1130*/  @UP0 ULDC.64 UR12, c[0x0][0x9a8] ;  /* 0x00026a00000c0ab9 */ /* 0x000fe20000000a00 */
[----:B------:R-:W-:Y:S01]  /*1140*/  @UP1 ULDC.64 UR14, c[0x0][0x9b8] ;  /* 0x00026e00000e1ab9 */ /* 0x000fe20000000a00 */
[----:B------:R-:W-:Y:S01]  /*1150*/  @UP0 ULDC UR17, c[0x0][0xc44] ;  /* 0x0003110000110ab9 */ /* 0x000fe20000000800 */
[----:B------:R-:W-:Y:S01]  /*1160*/  @UP1 ULDC UR21, c[0x0][0xc44] ;  /* 0x0003110000151ab9 */ /* 0x000fe20000000800 */
[----:B------:R-:W-:-:S02]  /*1170*/  @UP0 UIMAD UR8, UR8, UR12, URZ ;  /* 0x0000000c080802a4 */ /* 0x000fc4000f8e023f */
[----:B------:R-:W-:Y:S02]  /*1180*/  @UP1 UIMAD UR9, UR9, UR14, URZ ;  /* 0x0000000e090912a4 */ /* 0x000fe4000f8e023f */
[----:B------:R-:W-:Y:S02]  /*1190*/  @UP0 UIMAD UR16, UR17, UR16, UR40 ;  /* 0x00000010111002a4 */ /* 0x000fe4000f8e0228 */
[----:B------:R-:W-:Y:S02]  /*11a0*/  @UP1 UIMAD UR20, UR21, UR20, UR40 ;  /* 0x00000014151412a4 */ /* 0x000fe4000f8e0228 */
[----:B------:R-:W-:Y:S02]  /*11b0*/  @UP0 UIMAD.WIDE.U32 UR10, UR42, UR12, URZ ;  /* 0x0000000c2a0a02a5 */ /* 0x000fe4000f8e003f */
[----:B------:R-:W-:Y:S02]  /*11c0*/  @UP0 UIMAD UR18, UR42, UR13, UR8 ;  /* 0x0000000d2a1202a4 */ /* 0x000fe4000f8e0208 */
[----:B------:R-:W-:-:S02]  /*11d0*/  @UP0 USHF.R.S32.HI UR17, URZ, 0x1f, UR16 ;  /* 0x0000001f3f110899 */ /* 0x000fc40008011410 */
[----:B------:R-:W-:Y:S02]  /*11e0*/  @UP1 USHF.R.S32.HI UR21, URZ, 0x1f, UR20 ;  /* 0x0000001f3f151899 */ /* 0x000fe40008011414 */
[----:B------:R-:W-:Y:S02]  /*11f0*/  @UP1 UIMAD.WIDE.U32 UR12, UR42, UR14, URZ ;  /* 0x0000000e2a0c12a5 */ /* 0x000fe4000f8e003f */
[----:B------:R-:W-:Y:S02]  /*1200*/  @UP1 UIMAD UR19, UR42, UR15, UR9 ;  /* 0x0000000f2a1312a4 */ /* 0x000fe4000f8e0209 */
[----:B------:R-:W-:Y:S01]  /*1210*/  @UP0 UIADD3 UR11, UR11, UR18, URZ ;  /* 0x000000120b0b0290 */ /* 0x000fe2000fffe03f */
[----:B------:R-:W-:Y:S01]  /*1220*/  @UP0 ULDC.64 UR14, c[0x0][0x9b0] ;  /* 0x00026c00000e0ab9 */ /* 0x000fe20000000a00 */
[----:B------:R-:W-:Y:S01]  /*1230*/  @UP1 ULDC.64 UR8, c[0x0][0x9c0] ;  /* 0x0002700000081ab9 */ /* 0x000fe20000000a00 */
[----:B------:R-:W-:Y:S02]  /*1240*/  @UP0 UIMAD UR17, UR17, UR14, URZ ;  /* 0x0000000e111102a4 */ /* 0x000fe4000f8e023f */
[----:B------:R-:W-:-:S02]  /*1250*/  @UP1 UIMAD UR18, UR21, UR8, URZ ;  /* 0x00000008151212a4 */ /* 0x000fc4000f8e023f */
[----:B------:R-:W-:Y:S02]  /*1260*/  @UP1 UIADD3 UR13, UR13, UR19, URZ ;  /* 0x000000130d0d1290 */ /* 0x000fe4000fffe03f */
[----:B------:R-:W-:Y:S02]  /*1270*/  @UP0 UIMAD UR17, UR16, UR15, UR17 ;  /* 0x0000000f101102a4 */ /* 0x000fe4000f8e0211 */
[----:B------:R-:W-:Y:S02]  /*1280*/  @UP1 UIMAD UR18, UR20, UR9, UR18 ;  /* 0x00000009141212a4 */ /* 0x000fe4000f8e0212 */
[----:B------:R-:W-:Y:S02]  /*1290*/  @UP0 UIMAD.WIDE.U32 UR14, UR16, UR14, UR10 ;  /* 0x0000000e100e02a5 */ /* 0x000fe4000f8e000a */
[----:B------:R-:W-:Y:S02]  /*12a0*/  @UP1 UIMAD.WIDE.U32 UR8, UR20, UR8, UR12 ;  /* 0x00000008140812a5 */ /* 0x000fe4000f8e000c */
[----:B------:R-:W-:-:S02]  /*12b0*/  @UP0 UIADD3 UR10, UR15, UR17, URZ ;  /* 0x000000110f0a0290 */ /* 0x000fc4000fffe03f */
[----:B------:R-:W-:Y:S02]  /*12c0*/  @UP0 ULEA UR4, UP2, UR14, UR4, 0x2 ;  /* 0x000000040e040291 */ /* 0x000fe4000f84103f */
[----:B------:R-:W-:Y:S02]  /*12d0*/  @UP1 UIADD3 UR9, UR9, UR18, URZ ;  /* 0x0000001209091290 */ /* 0x000fe4000fffe03f */
[----:B------:R-:W-:Y:S02]  /*12e0*/  @UP1 ULEA UR6, UP3, UR8, UR6, 0x2 ;  /* 0x0000000608061291 */ /* 0x000fe4000f86103f */
[----:B------:R-:W-:Y:S01]  /*12f0*/  @UP0 ULEA.HI.X UR5, UR14, UR5, UR10, 0x2, UP2 ;  /* 0x000000050e050291 */ /* 0x000fe200090f140a */
[----:B------:R-:W-:Y:S01]  /*1300*/  IMAD.U32 R4, RZ, RZ, UR4 ;  /* 0x00000004ff047e24 */ /* 0x000fe2000f8e00ff */
[----:B------:R-:W-:Y:S02]  /*1310*/  @UP1 ULEA.HI.X UR7, UR8, UR7, UR9, 0x2, UP3 ;  /* 0x0000000708071291 */ /* 0x000fe400098f1409 */
[----:B------:R-:W-:-:S02]  /*1320*/  IMAD.U32 R6, RZ, RZ, UR6 ;  /* 0x00000006ff067e24 */ /* 0x000fc4000f8e00ff */
[----:B------:R-:W-:Y:S02]  /*1330*/  IMAD.U32 R5, RZ, RZ, UR5 ;  /* 0x00000005ff057e24 */ /* 0x000fe4000f8e00ff */
[----:B------:R-:W-:-:S03]  /*1340*/  IMAD.U32 R7, RZ, RZ, UR7 ;  /* 0x00000007ff077e24 */ /* 0x000fc6000f8e00ff */
[----:B------:R-:W2:Y:S04]  /*1350*/  @P0 LDG.E R3, desc[UR50][R4.64] ;  /* 0x0000003204030981 */ /* 0x000ea8000c1e1900 */
[----:B------:R-:W2:Y:S01]  /*1360*/  @P1 LDG.E R0, desc[UR50][R6.64] ;  /* 0x0000003206001981 */ /* 0x000ea2000c1e1900 */
[----:B------:R-:W-:Y:S01]  /*1370*/  ULOP3.LUT UR4, UR45, 0x1, URZ, 0xc0, !UPT ;  /* 0x000000012d047892 */ /* 0x000fe2000f8ec03f */
[----:B------:R-:W-:-:S05]  /*1380*/  IMAD.U32 R9, RZ, RZ, UR46 ;  /* 0x0000002eff097e24 */ /* 0x000fca000f8e00ff */
[----:B------:R-:W-:Y:S01]  /*1390*/  MOV R8, UR4 ;  /* 0x0000000400087c02 */ /* 0x000fe20008000f00 */
[----:B------:R-:W-:Y:S01]  /*13a0*/  ULDC UR4, c[0x0][0x9d8] ;  /* 0x0002760000047ab9 */ /* 0x000fe20000000800 */
[----:B------:R-:W-:Y:S02]  /*13b0*/  ISETP.NE.AND P0, PT, R9, 0x3, PT ;  /* 0x000000030900780c */ /* 0x000fe40003f05270 */
[----:B------:R-:W-:-:S04]  /*13c0*/  SHF.L.U32 R8, R8, 0x1f, RZ ;  /* 0x0000001f08087819 */ /* 0x000fc800000006ff */
[----:B------:R-:W0:Y:S01]  /*13d0*/  SYNCS.PHASECHK.TRANS64.TRYWAIT P1, [UR41+0x22800], R8 ;  /* 0x02280008ff0075a7 */ /* 0x000e220008020169 */
[----:B--2---:R-:W-:-:S04]  /*13e0*/  FMUL.FTZ R0, R3, R0 ;  /* 0x0000000003007220 */ /* 0x004fc80000410000 */
[----:B------:R-:W-:Y:S01]  /*13f0*/  FMUL.FTZ R0, R0, UR4 ;  /* 0x0000000400007c20 */ /* 0x000fe20008410000 */
[----:B0-----:R-:W-:Y:S06]  /*1400*/  @!P1 BRA `(.L_x_8) ;  /* 0x000000e400089947 */ /* 0x001fec0003800000 */
.L_x_105:
[----:B------:R-:W-:Y:S05]  /*1410*/  @!P0 BRA `(.L_x_9) ;  /* 0x0000000000048947 */ /* 0x000fea0003800000 */
[----:B------:R-:W-:Y:S01]  /*1420*/  BPT.TRAP 0x1 ;  /* 0x000000040000795c */ /* 0x000fe20000300000 */
.L_x_9:
[----:B------:R-:W-:Y:S02]  /*1430*/  IMAD.U32 R4, RZ, RZ, UR36 ;  /* 0x00000024ff047e24 */ /* 0x000fe4000f8e00ff */
[----:B0-----:R-:W-:-:S03]  /*1440*/  IMAD.U32 R3, RZ, RZ, UR44 ;  /* 0x0000002cff037e24 */ /* 0x001fc6000f8e00ff */
[----:B------:R-:W-:Y:S02]  /*1450*/  LEA R4, R4, UR41, 0x3 ;  /* 0x0000002904047c11 */ /* 0x000fe4000f8e18ff */
[----:B------:R-:W-:-:S04]  /*1460*/  SHF.L.U32 R3, R3, 0x1f, RZ ;  /* 0x0000001f03037819 */ /* 0x000fc800000006ff */
[----:B------:R0:W1:Y:S01]  /*1470*/  SYNCS.PHASECHK.TRANS64.TRYWAIT P1, [R4+URZ+0x22830], R3 ;  /* 0x02283003040075a7 */ /* 0x000062000802017f */
[----:B------:R-:W-:Y:S05]  /*1480*/  @!P0 BRA `(.L_x_10) ;  /* 0x0000000000048947 */ /* 0x000fea0003800000 */
[----:B------:R-:W-:Y:S01]  /*1490*/  BPT.TRAP 0x1 ;  /* 0x000000040000795c */ /* 0x000fe20000300000 */
.L_x_10:
[----:B-1----:R-:W-:Y:S05]  /*14a0*/  @P1 BRA `(.L_x_11) ;  /* 0x0000000000081947 */ /* 0x002fea0003800000 */
[----:B------:R-:W1:Y:S02]  /*14b0*/  SYNCS.PHASECHK.TRANS64.TRYWAIT P1, [R4+URZ+0x22830], R3 ;  /* 0x02283003040075a7 */ /* 0x000e64000802017f */
[----:B-1----:R-:W-:Y:S05]  /*14c0*/  @!P1 BRA `(.L_x_12) ;  /* 0x000000e000f09947 */ /* 0x002fea0003800000 */
.L_x_11:
[----:B------:R-:W-:Y:S01]  /*14d0*/  UIADD3 UR4, UR41, 0x18400, URZ ;  /* 0x0001840029047890 */ /* 0x000fe2000fffe03f */
[----:B------:R-:W-:-:S03]  /*14e0*/  IMAD.MOV.U32 R87, RZ, RZ, RZ ;  /* 0x000000ffff577224 */ /* 0x000fc600078e00ff */
[----:B------:R-:W-:-:S04]  /*14f0*/  USHF.R.U32.HI UR4, URZ, 0x4, UR4 ;  /* 0x000000043f047899 */ /* 0x000fc80008011604 */
[----:B------:R-:W-:-:S06]  /*1500*/  ULOP3.LUT UR4, UR4, 0x3fff, URZ, 0xc0, !UPT ;  /* 0x00003fff04047892 */ /* 0x000fcc000f8ec03f */
[----:B01----:R-:W-:Y:S01]  /*1510*/  IMAD.U32 R3, RZ, RZ, UR4 ;  /* 0x00000004ff037e24 */ /* 0x003fe2000f8e00ff */
[----:B------:R-:W-:Y:S05]  /*1520*/  WARPSYNC.ALL ;  /* 0x0000000000007948 */ /* 0x000fea0003800000 */
[----:B------:R-:W-:-:S04]  /*1530*/  LOP3.LUT R3, R3, 0x10000, RZ, 0xfc, !PT ;  /* 0x0001000003037812 */ /* 0x000fc800078efcff */
[----:B------:R-:W-:Y:S01]  /*1540*/  R2UR UR20, R3 ;  /* 0x00000000031472ca */ /* 0x000fe200000e0000 */
[----:B------:R-:W-:Y:S01]  /*1550*/  ULOP3.LUT UR12, UR49, 0x10000, URZ, 0xfc, !UPT ;  /* 0x00010000310c7892 */ /* 0x000fe2000f8efc3f */
[----:B------:R-:W-:Y:S01]  /*1560*/  WARPGROUP.ARRIVE ;  /* 0x00000000000079c5 */ /* 0x000fe20000000000 */
[----:B------:R-:W-:Y:S01]  /*1570*/  UMOV UR17, 0x40000040 ;  /* 0x4000004000117882 */ /* 0x000fe20000000000 */
[----:B------:R-:W-:Y:S01]  /*1580*/  UMOV UR19, 0x40000040 ;  /* 0x4000004000137882 */ /* 0x000fe20000000000 */
[----:B------:R-:W-:Y:S01]  /*1590*/  UMOV UR7, 0x40000040 ;  /* 0x4000004000077882 */ /* 0x000fe20000000000 */
[----:B------:R-:W-:Y:S01]  /*15a0*/  UMOV UR11, 0x40000040 ;  /* 0x40000040000b7882 */ /* 0x000fe20000000000 */
[----:B------:R-:W-:Y:S01]  /*15b0*/  UMOV UR15, 0x40000040 ;  /* 0x40000040000f7882 */ /* 0x000fe20000000000 */
[----:B------:R-:W-:-:S05]  /*15c0*/  UMOV UR16, UR12 ;  /* 0x0000000c00107c82 */ /* 0x000fca0008000000 */
[----:B------:R-:W-:-:S04]  /*15d0*/  UIMAD UR20, UR36, 0x500, UR20 ;  /* 0x00000500241478a4 */ /* 0x000fc8000f8e0214 */
[----:B------:R-:W-:Y:S02]  /*15e0*/  UIADD3 UR4, UR20, 0x100, URZ ;  /* 0x0000010014047890 */ /* 0x000fe4000fffe03f */
[----:B------:R-:W-:Y:S02]  /*15f0*/  UIADD3 UR5, UR20, 0x200, URZ ;  /* 0x0000020014057890 */ /* 0x000fe4000fffe03f */
[----:B------:R-:W-:Y:S01]  /*1600*/  UMOV UR18, UR20 ;  /* 0x0000001400127c82 */ /* 0x000fe20008000000 */
[----:B------:R-:W-:Y:S01]  /*1610*/  UIADD3 UR6, UR20, 0x300, URZ ;  /* 0x0000030014067890 */ /* 0x000fe2000fffe03f */
[----:B------:R-:W-:Y:S01]  /*1620*/  QGMMA.64x32x32.F32.E4M3.E4M3 R104, gdesc[UR16], RZ, !UPT, gsb0 ;  /* 0x00600000106879f3 */ /* 0x000fe2000c0008ff */
[----:B------:R-:W-:Y:S01]  /*1630*/  UMOV UR18, UR4 ;  /* 0x0000000400127c82 */ /* 0x000fe20008000000 */
[----:B------:R-:W-:Y:S01]  /*1640*/  UMOV UR19, 0x40000040 ;  /* 0x4000004000137882 */ /* 0x000fe20000000000 */
[----:B------:R-:W-:Y:S02]  /*1650*/  UIADD3 UR4, UR20, 0x400, URZ ;  /* 0x0000040014047890 */ /* 0x000fe4000fffe03f */
[----:B------:R-:W-:-:S02]  /*1660*/  UIADD3 UR8, UR20, 0x102, URZ ;  /* 0x0000010214087890 */ /* 0x000fc4000fffe03f */
[----:B------:R-:W-:Y:S02]  /*1670*/  UIADD3 UR9, UR20, 0x202, URZ ;  /* 0x0000020214097890 */ /* 0x000fe4000fffe03f */
[----:B------:R-:W-:Y:S02]  /*1680*/  UIADD3 UR10, UR20, 0x302, URZ ;  /* 0x00000302140a7890 */ /* 0x000fe4000fffe03f */
[----:B------:R-:W-:Y:S02]  /*1690*/  UIADD3 UR13, UR20, 0x304, URZ ;  /* 0x00000304140d7890 */ /* 0x000fe4000fffe03f */
[----:B------:R-:W-:Y:S01]  /*16a0*/  UIADD3 UR14, UR20, 0x6, URZ ;  /* 0x00000006140e7890 */ /* 0x000fe2000fffe03f */
[----:B------:R-:W-:Y:S02]  /*16b0*/  WARPGROUP.DEPBAR.LE gsb0, 0x0 ;  /* 0x00008000000079c5 */ /* 0x000fe40000010000 */
[----:B------:R-:W-:-:S06]  /*16c0*/  WARPGROUP.ARRIVE ;  /* 0x00000000000079c5 */ /* 0x000fcc0000000000 */
[----:B------:R-:W-:Y:S01]  /*16d0*/  QGMMA.64x32x32.F32.E4M3.E4M3 R88, gdesc[UR16], RZ, !UPT, gsb0 ;  /* 0x00600000105879f3 */ /* 0x000fe2000c0008ff */
[----:B------:R-:W-:Y:S01]  /*16e0*/  UMOV UR18, UR5 ;  /* 0x0000000500127c82 */ /* 0x000fe20008000000 */
[----:B------:R-:W-:Y:S01]  /*16f0*/  UMOV UR19, 0x40000040 ;  /* 0x4000004000137882 */ /* 0x000fe20000000000 */
[----:B------:R-:W-:Y:S01]  /*1700*/  UMOV UR5, 0x40000040 ;  /* 0x4000004000057882 */ /* 0x000fe20000000000 */
[----:B------:R-:W-:Y:S02]  /*1710*/  WARPGROUP.DEPBAR.LE gsb0, 0x0 ;  /* 0x00008000000079c5 */ /* 0x000fe40000010000 */
[----:B------:R-:W-:-:S06]  /*1720*/  WARPGROUP.ARRIVE ;  /* 0x00000000000079c5 */ /* 0x000fcc0000000000 */
[----:B------:R-:W-:Y:S01]  /*1730*/  QGMMA.64x32x32.F32.E4M3.E4M3 R56, gdesc[UR16], RZ, !UPT, gsb0 ;  /* 0x00600000103879f3 */ /* 0x000fe2000c0008ff */
[----:B------:R-:W-:Y:S01]  /*1740*/  UMOV UR18, UR6 ;  /* 0x0000000600127c82 */ /* 0x000fe20008000000 */
[----:B------:R-:W-:Y:S01]  /*1750*/  UMOV UR19, 0x40000040 ;  /* 0x4000004000137882 */ /* 0x000fe20000000000 */
[----:B------:R-:W-:Y:S01]  /*1760*/  UIADD3 UR6, UR20, 0x2, URZ ;  /* 0x0000000214067890 */ /* 0x000fe2000fffe03f */
        /* <DEDUP_REMOVED lines=8> */
[----:B------:R-:W-:Y:S03]  /*17f0*/  QGMMA.64x32x32.F32.E4M3.E4M3 R24, gdesc[UR16], RZ, !UPT, gsb0 ;  /* 0x00600000101879f3 */ /* 0x000fe6000c0008ff */
[----:B------:R-:W-:Y:S02]  /*1800*/  WARPGROUP.DEPBAR.LE gsb0, 0x0 ;  /* 0x00008000000079c5 */ /* 0x000fe40000010000 */
[----:B------:R-:W-:-:S06]  /*1810*/  WARPGROUP.ARRIVE ;  /* 0x00000000000079c5 */ /* 0x000fcc0000000000 */
[----:B------:R-:W-:Y:S01]  /*1820*/  QGMMA.64x32x32.F32.E4M3.E4M3 R104, gdesc[UR4], R104, gsb0 ;  /* 0x00600000046879f3 */ /* 0x000fe20008000868 */
[----:B------:R-:W-:Y:S01]  /*1830*/  UMOV UR6, UR8 ;  /* 0x0000000800067c82 */ /* 0x000fe20008000000 */
[----:B------:R-:W-:Y:S01]  /*1840*/  UMOV UR7, 0x40000040 ;  /* 0x4000004000077882 */ /* 0x000fe20000000000 */
[----:B------:R-:W-:Y:S01]  /*1850*/  UIADD3 UR8, UR20, 0x402, URZ ;  /* 0x0000040214087890 */ /* 0x000fe2000fffe03f */
[----:B------:R-:W-:Y:S02]  /*1860*/  WARPGROUP.DEPBAR.LE gsb0, 0x0 ;  /* 0x00008000000079c5 */ /* 0x000fe40000010000 */
[----:B------:R-:W-:-:S06]  /*1870*/  WARPGROUP.ARRIVE ;  /* 0x00000000000079c5 */ /* 0x000fcc0000000000 */
[----:B------:R-:W-:Y:S01]  /*1880*/  QGMMA.64x32x32.F32.E4M3.E4M3 R88, gdesc[UR4], R88, gsb0 ;  /* 0x00600000045879f3 */ /* 0x000fe20008000858 */
[----:B------:R-:W-:Y:S01]  /*1890*/  UMOV UR6, UR9 ;  /* 0x0000000900067c82 */ /* 0x000fe20008000000 */
[----:B------:R-:W-:Y:S01]  /*18a0*/  UMOV UR7, 0x40000040 ;  /* 0x4000004000077882 */ /* 0x000fe20000000000 */
[----:B------:R-:W-:Y:S01]  /*18b0*/  UMOV UR9, 0x40000040 ;  /* 0x4000004000097882 */ /* 0x000fe20000000000 */
        /* <DEDUP_REMOVED lines=11> */
[----:B------:R-:W-:Y:S02]  /*1970*/  UIADD3 UR8, UR12, 0x4, URZ ;  /* 0x000000040c087890 */ /* 0x000fe4000fffe03f */
[----:B------:R-:W-:Y:S01]  /*1980*/  UIADD3 UR12, UR12, 0x6, URZ ;  /* 0x000000060c0c7890 */ /* 0x000fe2000fffe03f */
[----:B------:R-:W-:Y:S02]  /*1990*/  WARPGROUP.DEPBAR.LE gsb0, 0x0 ;  /* 0x00008000000079c5 */ /* 0x000fe40000010000 */
[----:B------:R-:W-:-:S06]  /*19a0*/  WARPGROUP.ARRIVE ;  /* 0x00000000000079c5 */ /* 0x000fcc0000000000 */
[----:B------:R-:W-:Y:S01]  /*19b0*/  QGMMA.64x32x32.F32.E4M3.E4M3 R24, gdesc[UR4], R24, gsb0 ;  /* 0x00600000041879f3 */ /* 0x000fe20008000818 */
[----:B------:R-:W-:Y:S02]  /*19c0*/  UIADD3 UR6, UR20, 0x104, URZ ;  /* 0x0000010414067890 */ /* 0x000fe4000fffe03f */
[----:B------:R-:W-:Y:S01]  /*19d0*/  UIADD3 UR7, UR20, 0x204, URZ ;  /* 0x0000020414077890 */ /* 0x000fe2000fffe03f */
        /* <DEDUP_REMOVED lines=51> */
[----:B------:R-:W-:Y:S03]  /*1d10*/  QGMMA.64x32x32.F32.E4M3.E4M3 R24, gdesc[UR12], R24, gsb0 ;  /* 0x006000000c1879f3 */ /* 0x000fe60008000818 */
[----:B------:R-:W-:Y:S02]  /*1d20*/  WARPGROUP.DEPBAR.LE gsb0, 0x0 ;  /* 0x00008000000079c5 */ /* 0x000fe40000010000 */
[----:B------:R-:W-:Y:S05]  /*1d30*/  @!P0 BRA `(.L_x_13) ;  /* 0x0000000000048947 */ /* 0x000fea0003800000 */
[----:B------:R-:W-:Y:S01]  /*1d40*/  BPT.TRAP 0x1 ;  /* 0x000000040000795c */ /* 0x000fe20000300000 */
.L_x_13:
[C---:B------:R-:W-:Y:S01]  /*1d50*/  FMUL.FTZ R11, R0.reuse, R106 ;  /* 0x0000006a000b7220 */ /* 0x040fe20000410000 */
[C---:B------:R-:W-:Y:S01]  /*1d60*/  FMUL.FTZ R12, R0.reuse, R107 ;  /* 0x0000006b000c7220 */ /* 0x040fe20000410000 */
[C---:B------:R-:W-:Y:S01]  /*1d70*/  FMUL.FTZ R15, R0.reuse, R110 ;  /* 0x0000006e000f7220 */ /* 0x040fe20000410000 */
[C---:B------:R-:W-:Y:S01]  /*1d80*/  FMUL.FTZ R24, R0.reuse, R24 ;  /* 0x0000001800187220 */ /* 0x040fe20000410000 */
[C---:B------:R-:W-:Y:S01]  /*1d90*/  FMUL.FTZ R76, R0.reuse, R114 ;  /* 0x00000072004c7220 */ /* 0x040fe20000410000 */
[C---:B------:R-:W-:Y:S01]  /*1da0*/  FMUL.FTZ R72, R0.reuse, R111 ;  /* 0x0000006f00487220 */ /* 0x040fe20000410000 */
[----:B------:R-:W-:Y:S01]  /*1db0*/  MUFU.TANH R11, R11 ;  /* 0x0000000b000b7308 */ /* 0x000fe20000002400 */
[----:B------:R-:W-:Y:S02]  /*1dc0*/  IMAD.U32 R125, RZ, RZ, UR47 ;  /* 0x0000002fff7d7e24 */ /* 0x000fe4000f8e00ff */
[C---:B------:R-:W-:Y:S01]  /*1dd0*/  FMUL.FTZ R6, R0.reuse, R104 ;  /* 0x0000006800067220 */ /* 0x040fe20000410000 */
[C---:B------:R-:W-:Y:S01]  /*1de0*/  FMUL.FTZ R75, R0.reuse, R115 ;  /* 0x00000073004b7220 */ /* 0x040fe20000410000 */
[C---:B------:R-:W-:Y:S01]  /*1df0*/  FMUL.FTZ R84, R0.reuse, R58 ;  /* 0x0000003a00547220 */ /* 0x040fe20000410000 */
[C---:B------:R-:W-:Y:S01]  /*1e00*/  FMUL.FTZ R5, R0.reuse, R105 ;  /* 0x0000006900057220 */ /* 0x040fe20000410000 */
[C---:B------:R-:W-:Y:S01]  /*1e10*/  FMUL.FTZ R80, R0.reuse, R118 ;  /* 0x0000007600507220 */ /* 0x040fe20000410000 */
[C---:B------:R-:W-:Y:S01]  /*1e20*/  FMUL.FTZ R20, R0.reuse, R89 ;  /* 0x0000005900147220 */ /* 0x040fe20000410000 */
[----:B------:R-:W-:Y:S01]  /*1e30*/  MUFU.TANH R12, R12 ;  /* 0x0000000c000c7308 */ /* 0x000fe20000002400 */
[C---:B------:R-:W-:Y:S01]  /*1e40*/  FMUL.FTZ R7, R0.reuse, R108 ;  /* 0x0000006c00077220 */ /* 0x040fe20000410000 */
[C---:B------:R-:W-:Y:S01]  /*1e50*/  FMUL.FTZ R79, R0.reuse, R119 ;  /* 0x00000077004f7220 */ /* 0x040fe20000410000 */
[C---:B------:R-:W-:Y:S01]  /*1e60*/  FMUL.FTZ R21, R0.reuse, R88 ;  /* 0x0000005800157220 */ /* 0x040fe20000410000 */
[C---:B------:R-:W-:Y:S01]  /*1e70*/  FMUL.FTZ R90, R0.reuse, R90 ;  /* 0x0000005a005a7220 */ /* 0x040fe20000410000 */
[C---:B------:R-:W-:Y:S01]  /*1e80*/  FMUL.FTZ R25, R0.reuse, R25 ;  /* 0x0000001900197220 */ /* 0x040fe20000410000 */
[C---:B------:R-:W-:Y:S01]  /*1e90*/  FMUL.FTZ R8, R0.reuse, R109 ;  /* 0x0000006d00087220 */ /* 0x040fe20000410000 */
[C---:B------:R-:W-:Y:S01]  /*1ea0*/  FMUL.FTZ R10, R0.reuse, R112 ;  /* 0x00000070000a7220 */ /* 0x040fe20000410000 */
[----:B------:R0:W-:Y:S01]  /*1eb0*/  MUFU.TANH R114, R24 ;  /* 0x0000001800727308 */ /* 0x0001e20000002400 */
[C---:B------:R-:W-:Y:S01]  /*1ec0*/  FMUL.FTZ R83, R0.reuse, R91 ;  /* 0x0000005b00537220 */ /* 0x040fe20000410000 */
[C---:B------:R-:W-:Y:S01]  /*1ed0*/  FMUL.FTZ R9, R0.reuse, R113 ;  /* 0x0000007100097220 */ /* 0x040fe20000410000 */
[C---:B------:R-:W-:Y:S01]  /*1ee0*/  FMUL.FTZ R94, R0.reuse, R94 ;  /* 0x0000005e005e7220 */ /* 0x040fe20000410000 */
[C---:B------:R-:W-:Y:S01]  /*1ef0*/  FMUL.FTZ R27, R0.reuse, R27 ;  /* 0x0000001b001b7220 */ /* 0x040fe20000410000 */
[C---:B------:R-:W-:Y:S01]  /*1f00*/  FMUL.FTZ R14, R0.reuse, R116 ;  /* 0x00000074000e7220 */ /* 0x040fe20000410000 */
[C---:B------:R-:W-:Y:S01]  /*1f10*/  FMUL.FTZ R95, R0.reuse, R95 ;  /* 0x0000005f005f7220 */ /* 0x040fe20000410000 */
[C---:B------:R-:W-:Y:S01]  /*1f20*/  FMUL.FTZ R13, R0.reuse, R117 ;  /* 0x00000075000d7220 */ /* 0x040fe20000410000 */
[----:B------:R-:W1:Y:S01]  /*1f30*/  MUFU.TANH R15, R15 ;  /* 0x0000000f000f7308 */ /* 0x000e620000002400 */
[----:B0-----:R-:W-:Y:S01]  /*1f40*/  IADD3 R24, R191, UR48, RZ ;  /* 0x00000030bf187c10 */ /* 0x001fe2000fffe0ff */
[C---:B------:R-:W-:Y:S01]  /*1f50*/  FMUL.FTZ R85, R0.reuse, R59 ;  /* 0x0000003b00557220 */ /* 0x040fe20000410000 */
[C---:B------:R-:W-:Y:S01]  /*1f60*/  FMUL.FTZ R98, R0.reuse, R98 ;  /* 0x0000006200627220 */ /* 0x040fe20000410000 */
[C---:B------:R-:W-:Y:S01]  /*1f70*/  FMUL.FTZ R71, R0.reuse, R71 ;  /* 0x0000004700477220 */ /* 0x040fe20000410000 */
[----:B------:R-:W-:Y:S01]  /*1f80*/  FMUL.FTZ R99, R0, R99 ;  /* 0x0000006300637220 */ /* 0x000fe20000410000 */
[----:B------:R-:W-:-:S02]  /*1f90*/  IMAD R125, R125, -0xa0, R24 ;  /* 0xffffff607d7d7824 */ /* 0x000fc400078e0218 */
[C---:B------:R-:W-:Y:S01]  /*1fa0*/  FMUL.FTZ R77, R0.reuse, R97 ;  /* 0x00000061004d7220 */ /* 0x040fe20000410000 */
[----:B------:R-:W-:Y:S01]  /*1fb0*/  MUFU.TANH R72, R72 ;  /* 0x0000004800487308 */ /* 0x000fe20000002400 */
[C---:B------:R-:W-:Y:S01]  /*1fc0*/  FMUL.FTZ R63, R0.reuse, R63 ;  /* 0x0000003f003f7220 */ /* 0x040fe20000410000 */
[C---:B------:R-:W-:Y:S01]  /*1fd0*/  FMUL.FTZ R26, R0.reuse, R26 ;  /* 0x0000001a001a7220 */ /* 0x040fe20000410000 */
[C---:B------:R-:W-:Y:S01]  /*1fe0*/  ISETP.GT.AND P4, PT, R125.reuse, RZ, PT ;  /* 0x000000ff7d00720c */ /* 0x040fe20003f84270 */
[C---:B------:R-:W-:Y:S01]  /*1ff0*/  FMUL.FTZ R73, R0.reuse, R93 ;  /* 0x0000005d00497220 */ /* 0x040fe20000410000 */
[C---:B------:R-:W-:Y:S01]  /*2000*/  ISETP.GT.AND P3, PT, R125.reuse, 0x1, PT ;  /* 0x000000017d00780c */ /* 0x040fe20003f64270 */
[C---:B------:R-:W-:Y:S01]  /*2010*/  FMUL.FTZ R102, R0.reuse, R102 ;  /* 0x0000006600667220 */ /* 0x040fe20000410000 */
[C---:B------:R-:W-:Y:S01]  /*2020*/  ISETP.GT.AND P2, PT, R125.reuse, 0x8, PT ;  /* 0x000000087d00780c */ /* 0x040fe20003f44270 */
[----:B------:R-:W-:Y:S01]  /*2030*/  MUFU.TANH R76, R76 ;  /* 0x0000004c004c7308 */ /* 0x000fe20000002400 */
[----:B------:R-:W-:Y:S01]  /*2040*/  ISETP.GT.AND P1, PT, R125, 0x9, PT ;  /* 0x000000097d00780c */ /* 0x000fe20003f24270 */
[C---:B------:R-:W-:Y:S01]  /*2050*/  FMUL.FTZ R30, R0.reuse, R30 ;  /* 0x0000001e001e7220 */ /* 0x040fe20000410000 */
[----:B-1----:R-:W-:Y:S01]  /*2060*/  FSEL R88, R15, -INF , P2 ;  /* 0xff8000000f587808 */ /* 0x002fe20001000000 */
[C---:B------:R-:W-:Y:S01]  /*2070*/  FMUL.FTZ R74, R0.reuse, R92 ;  /* 0x0000005c004a7220 */ /* 0x040fe20000410000 */
[C---:B------:R-:W-:Y:S01]  /*2080*/  ISETP.GT.AND P6, PT, R125.reuse, 0x10, PT ;  /* 0x000000107d00780c */ /* 0x040fe20003fc4270 */
[C---:B------:R-:W-:Y:S01]  /*2090*/  FMUL.FTZ R103, R0.reuse, R103 ;  /* 0x0000006700677220 */ /* 0x040fe20000410000 */
[----:B------:R-:W-:Y:S01]  /*20a0*/  ISETP.GT.AND P5, PT, R125, 0x11, PT ;  /* 0x000000117d00780c */ /* 0x000fe20003fa4270 */
[----:B------:R-:W0:Y:S01]  /*20b0*/  MUFU.TANH R6, R6 ;  /* 0x0000000600067308 */ /* 0x000e220000002400 */
        /* <DEDUP_REMOVED lines=15> */
[----:B------:R-:W2:Y:S01]  /*21b0*/  MUFU.TANH R75, R75 ;  /* 0x0000004b004b7308 */ /* 0x000ea20000002400 */
[----:B-1----:R-:W-:Y:S01]  /*21c0*/  FSEL R84, R11, -INF , P4 ;  /* 0xff8000000b547808 */ /* 0x002fe20002000000 */
[----:B------:R-:W-:Y:S01]  /*21d0*/  FMUL.FTZ R64, R0, R40 ;  /* 0x0000002800407220 */ /* 0x000fe20000410000 */
[----:B------:R-:W-:Y:S01]  /*21e0*/  FSEL R11, R12, -INF , P3 ;  /* 0xff8000000c0b7808 */ /* 0x000fe20001800000 */
[----:B------:R-:W-:Y:S01]  /*21f0*/  FMUL.FTZ R53, R0, R53 ;  /* 0x0000003500357220 */ /* 0x000fe20000410000 */
[----:B0-----:R-:W-:Y:S01]  /*2200*/  FSEL R6, R6, -INF , P4 ;  /* 0xff80000006067808 */ /* 0x001fe20002000000 */
[----:B------:R-:W-:Y:S01]  /*2210*/  FMUL.FTZ R57, R0, R57 ;  /* 0x0000003900397220 */ /* 0x000fe20000410000 */
[----:B------:R-:W-:Y:S01]  /*2220*/  FMNMX.FTZ R15, R84, R11, !PT ;  /* 0x0000000b540f7209 */ /* 0x000fe20007810000 */
[----:B------:R-:W0:Y:S01]  /*2230*/  MUFU.TANH R5, R5 ;  /* 0x0000000500057308 */ /* 0x000e220000002400 */
[----:B------:R-:W-:Y:S01]  /*2240*/  ISETP.GT.AND P4, PT, R125, 0x18, PT ;  /* 0x000000187d00780c */ /* 0x000fe20003f84270 */
[C---:B------:R-:W-:Y:S01]  /*2250*/  FMUL.FTZ R70, R0.reuse, R70 ;  /* 0x0000004600467220 */ /* 0x040fe20000410000 */
[C---:B------:R-:W-:Y:S01]  /*2260*/  FMUL.FTZ R42, R0.reuse, R42 ;  /* 0x0000002a002a7220 */ /* 0x040fe20000410000 */
[C---:B------:R-:W-:Y:S01]  /*2270*/  FMUL.FTZ R49, R0.reuse, R49 ;  /* 0x0000003100317220 */ /* 0x040fe20000410000 */
[C---:B------:R-:W-:Y:S01]  /*2280*/  FMUL.FTZ R44, R0.reuse, R44 ;  /* 0x0000002c002c7220 */ /* 0x040fe20000410000 */
[C---:B------:R-:W-:Y:S01]  /*2290*/  FMUL.FTZ R51, R0.reuse, R51 ;  /* 0x0000003300337220 */ /* 0x040fe20000410000 */
[C---:B------:R-:W-:Y:S01]  /*22a0*/  FMUL.FTZ R43, R0.reuse, R43 ;  /* 0x0000002b002b7220 */ /* 0x040fe20000410000 */
[----:B------:R-:W-:Y:S01]  /*22b0*/  MUFU.TANH R80, R80 ;  /* 0x0000005000507308 */ /* 0x000fe20000002400 */
[----:B--2---:R-:W-:Y:S01]  /*22c0*/  FSEL R75, R75, -INF , P5 ;  /* 0xff8000004b4b7808 */ /* 0x004fe20002800000 */
[C---:B------:R-:W-:Y:S01]  /*22d0*/  FMUL.FTZ R47, R0.reuse, R47 ;  /* 0x0000002f002f7220 */ /* 0x040fe20000410000 */
[C---:B------:R-:W-:Y:S01]  /*22e0*/  FMUL.FTZ R46, R0.reuse, R46 ;  /* 0x0000002e002e7220 */ /* 0x040fe20000410000 */
[C---:B------:R-:W-:Y:S01]  /*22f0*/  FMUL.FTZ R39, R0.reuse, R39 ;  /* 0x0000002700277220 */ /* 0x040fe20000410000 */
[C---:B------:R-:W-:Y:S01]  /*2300*/  FMUL.FTZ R31, R0.reuse, R31 ;  /* 0x0000001f001f7220 */ /* 0x040fe20000410000 */
[C---:B------:R-:W-:Y:S01]  /*2310*/  FMUL.FTZ R48, R0.reuse, R48 ;  /* 0x0000003000307220 */ /* 0x040fe20000410000 */
[C---:B------:R-:W-:Y:S01]  /*2320*/  FMUL.FTZ R50, R0.reuse, R50 ;  /* 0x0000003200327220 */ /* 0x040fe20000410000 */
[----:B------:R-:W1:Y:S01]  /*2330*/  MUFU.TANH R7, R7 ;  /* 0x0000000700077308 */ /* 0x000e620000002400 */
[----:B0-----:R-:W-:Y:S01]  /*2340*/  FSEL R5, R5, -INF , P3 ;  /* 0xff80000005057808 */ /* 0x001fe20001800000 */
[C---:B------:R-:W-:Y:S01]  /*2350*/  FMUL.FTZ R41, R0.reuse, R41 ;  /* 0x0000002900297220 */ /* 0x040fe20000410000 */
[----:B------:R-:W-:Y:S01]  /*2360*/  ISETP.GT.AND P3, PT, R125, 0x19, PT ;  /* 0x000000197d00780c */ /* 0x000fe20003f64270 */
[C---:B------:R-:W-:Y:S01]  /*2370*/  FMUL.FTZ R54, R0.reuse, R54 ;  /* 0x0000003600367220 */ /* 0x040fe20000410000 */
[C---:B------:R-:W-:Y:S01]  /*2380*/  FMUL.FTZ R35, R0.reuse, R35 ;  /* 0x0000002300237220 */ /* 0x040fe20000410000 */
[C---:B------:R-:W-:Y:S01]  /*2390*/  FMUL.FTZ R52, R0.reuse, R52 ;  /* 0x0000003400347220 */ /* 0x040fe20000410000 */
[----:B------:R-:W-:Y:S01]  /*23a0*/  ULDC UR6, c[0x0][0x988] ;  /* 0x0002620000067ab9 */ /* 0x000fe20000000800 */
[----:B------:R-:W-:Y:S01]  /*23b0*/  MUFU.TANH R79, R79 ;  /* 0x0000004f004f7308 */ /* 0x000fe20000002400 */
[----:B------:R-:W-:Y:S01]  /*23c0*/  P2R R120, PR, RZ, 0x1 ;  /* 0x00000001ff787803 */ /* 0x000fe20000000000 */
[C---:B------:R-:W-:Y:S01]  /*23d0*/  FMUL.FTZ R28, R0.reuse, R28 ;  /* 0x0000001c001c7220 */ /* 0x040fe20000410000 */
[C---:B------:R-:W-:Y:S01]  /*23e0*/  FMUL.FTZ R29, R0.reuse, R29 ;  /* 0x0000001d001d7220 */ /* 0x040fe20000410000 */
[C---:B------:R-:W-:Y:S01]  /*23f0*/  FMUL.FTZ R33, R0.reuse, R33 ;  /* 0x0000002100217220 */ /* 0x040fe20000410000 */
[C---:B------:R-:W-:Y:S01]  /*2400*/  FMUL.FTZ R37, R0.reuse, R37 ;  /* 0x0000002500257220 */ /* 0x040fe20000410000 */
[C---:B------:R-:W-:Y:S01]  /*2410*/  FMUL.FTZ R32, R0.reuse, R32 ;  /* 0x0000002000207220 */ /* 0x040fe20000410000 */
[----:B------:R-:W-:Y:S01]  /*2420*/  FMUL.FTZ R36, R0, R36 ;  /* 0x0000002400247220 */ /* 0x000fe20000410000 */
[----:B------:R0:W-:Y:S01]  /*2430*/  MUFU.TANH R86, R90 ;  /* 0x0000005a00567308 */ /* 0x0001e20000002400 */
[----:B------:R-:W-:-:S07]  /*2440*/  UISETP.GE.AND UP0, UPT, UR48, 0xa1, UPT ;  /* 0x000000a13000788c */ /* 0x000fce000bf06270 */
[----:B------:R2:W-:Y:S01]  /*2450*/  MUFU.TANH R115, R25 ;  /* 0x0000001900737308 */ /* 0x0005e20000002400 */
[----:B0-----:R-:W-:-:S07]  /*2460*/  FSEL R90, R72, -INF , P1 ;  /* 0xff800000485a7808 */ /* 0x001fce0000800000 */
[----:B------:R-:W0:Y:S01]  /*2470*/  MUFU.TANH R8, R8 ;  /* 0x0000000800087308 */ /* 0x000e220000002400 */
[----:B--2---:R-:W-:Y:S02]  /*2480*/  FMNMX.FTZ R25, R88, R15, !PT ;  /* 0x0000000f58197209 */ /* 0x004fe40007810000 */
[----:B------:R-:W-:Y:S02]  /*2490*/  FSEL R15, R76, -INF , P6 ;  /* 0xff8000004c0f7808 */ /* 0x000fe40003000000 */
[----:B------:R-:W-:-:S03]  /*24a0*/  FMNMX.FTZ R12, R90, R25, !PT ;  /* 0x000000195a0c7209 */ /* 0x000fc60007810000 */
[----:B------:R-:W2:Y:S01]  /*24b0*/  MUFU.TANH R10, R10 ;  /* 0x0000000a000a7308 */ /* 0x000ea20000002400 */
[----:B------:R-:W-:-:S04]  /*24c0*/  FMNMX.FTZ R12, R15, R12, !PT ;  /* 0x0000000c0f0c7209 */ /* 0x000fc80007810000 */
[----:B------:R-:W-:Y:S02]  /*24d0*/  FMNMX.FTZ R24, R75, R12, !PT ;  /* 0x0000000c4b187209 */ /* 0x000fe40007810000 */
[----:B-1----:R-:W-:Y:S01]  /*24e0*/  FSEL R12, R7, -INF , P2 ;  /* 0xff800000070c7808 */ /* 0x002fe20001000000 */
[----:B------:R-:W-:Y:S01]  /*24f0*/  MUFU.TANH R83, R83 ;  /* 0x0000005300537308 */ /* 0x000fe20000002400 */
[C---:B------:R-:W-:Y:S02]  /*2500*/  ISETP.GT.AND P2, PT, R125.reuse, 0x20, PT ;  /* 0x000000207d00780c */ /* 0x040fe40003f44270 */
[----:B0-----:R-:W-:Y:S02]  /*2510*/  FSEL R8, R8, -INF , P1 ;  /* 0xff80000008087808 */ /* 0x001fe40000800000 */
[----:B------:R-:W-:-:S03]  /*2520*/  ISETP.GT.AND P1, PT, R125, 0x21, PT ;  /* 0x000000217d00780c */ /* 0x000fc60003f24270 */
[----:B------:R-:W-:Y:S01]  /*2530*/  MUFU.TANH R9, R9 ;  /* 0x0000000900097308 */ /* 0x000fe20000002400 */
[----:B--2---:R-:W-:Y:S02]  /*2540*/  FSEL R10, R10, -INF , P6 ;  /* 0xff8000000a0a7808 */ /* 0x004fe40003000000 */
[----:B------:R-:W-:-:S05]  /*2550*/  ISETP.GT.AND P6, PT, R125, 0x28, PT ;  /* 0x000000287d00780c */ /* 0x000fca0003fc4270 */
[----:B------:R-:W0:Y:S08]  /*2560*/  MUFU.TANH R94, R94 ;  /* 0x0000005e005e7308 */ /* 0x000e300000002400 */
[----:B------:R1:W-:Y:S08]  /*2570*/  MUFU.TANH R117, R27 ;  /* 0x0000001b00757308 */ /* 0x0003f00000002400 */
[----:B------:R-:W-:Y:S01]  /*2580*/  MUFU.TANH R14, R14 ;  /* 0x0000000e000e7308 */ /* 0x000fe20000002400 */
[----:B-1----:R-:W-:-:S02]  /*2590*/  FSEL R27, R80, -INF , P4 ;  /* 0xff800000501b7808 */ /* 0x002fc40002000000 */
[----:B0-----:R-:W-:Y:S02]  /*25a0*/  FSEL R25, R94, -INF , P6 ;  /* 0xff8000005e197808 */ /* 0x001fe40003000000 */
[----:B------:R-:W-:-:S03]  /*25b0*/  FMNMX.FTZ R24, R27, R24, !PT ;  /* 0x000000181b187209 */ /* 0x000fc60007810000 */
[----:B------:R-:W0:Y:S08]  /*25c0*/  MUFU.TANH R95, R95 ;  /* 0x0000005f005f7308 */ /* 0x000e300000002400 */
[----:B------:R1:W-:Y:S08]  /*25d0*/  MUFU.TANH R91, R85 ;  /* 0x00000055005b7308 */ /* 0x0003f00000002400 */
[----:B------:R-:W2:Y:S01]  /*25e0*/  MUFU.TANH R13, R13 ;  /* 0x0000000d000d7308 */ /* 0x000ea20000002400 */
[----:B-1----:R-:W-:-:S04]  /*25f0*/  FSEL R85, R79, -INF , P3 ;  /* 0xff8000004f557808 */ /* 0x002fc80001800000 */
[----:B------:R-:W-:-:S03]  /*2600*/  FMNMX.FTZ R24, R85, R24, !PT ;  /* 0x0000001855187209 */ /* 0x000fc60007810000 */
[----:B------:R-:W-:Y:S08]  /*2610*/  MUFU.TANH R98, R98 ;  /* 0x0000006200627308 */ /* 0x000ff00000002400 */
[----:B------:R1:W-:Y:S08]  /*2620*/  MUFU.TANH R97, R71 ;  /* 0x0000004700617308 */ /* 0x0003f00000002400 */
[----:B------:R-:W-:Y:S01]  /*2630*/  MUFU.TANH R21, R21 ;  /* 0x0000001500157308 */ /* 0x000fe20000002400 */
[----:B-1----:R-:W-:-:S07]  /*2640*/  FSEL R71, R86, -INF , P2 ;  /* 0xff80000056477808 */ /* 0x002fce0001000000 */
[----:B------:R1:W-:Y:S08]  /*2650*/  MUFU.TANH R93, R63 ;  /* 0x0000003f005d7308 */ /* 0x0003f00000002400 */
[----:B------:R-:W3:Y:S01]  /*2660*/  MUFU.TANH R99, R99 ;  /* 0x0000006300637308 */ /* 0x000ee20000002400 */
[----:B-1----:R-:W-:Y:S01]  /*2670*/  FMUL.FTZ R63, R0, R69 ;  /* 0x00000045003f7220 */ /* 0x002fe20000410000 */
[----:B------:R-:W-:-:S06]  /*2680*/  FSEL R69, R83, -INF , P1 ;  /* 0xff80000053457808 */ /* 0x000fcc0000800000 */
[----:B------:R1:W-:Y:S08]  /*2690*/  MUFU.TANH R116, R26 ;  /* 0x0000001a00747308 */ /* 0x0003f00000002400 */
[----:B------:R-:W-:Y:S01]  /*26a0*/  MUFU.TANH R20, R20 ;  /* 0x0000001400147308 */ /* 0x000fe20000002400 */
[----:B-1----:R-:W-:Y:S02]  /*26b0*/  FMNMX.FTZ R26, R71, R24, !PT ;  /* 0x00000018471a7209 */ /* 0x002fe40007810000 */
[----:B------:R-:W-:-:S02]  /*26c0*/  FSEL R24, R9, -INF , P5 ;  /* 0xff80000009187808 */ /* 0x000fc40002800000 */
[----:B------:R-:W-:-:S03]  /*26d0*/  ISETP.GT.AND P5, PT, R125, 0x29, PT ;  /* 0x000000297d00780c */ /* 0x000fc60003fa4270 */
[----:B------:R-:W-:Y:S01]  /*26e0*/  MUFU.TANH R102, R102 ;  /* 0x0000006600667308 */ /* 0x000fe20000002400 */
[----:B0-----:R-:W-:-:S07]  /*26f0*/  FSEL R83, R95, -INF , P5 ;  /* 0xff8000005f537808 */ /* 0x001fce0002800000 */
[----:B------:R0:W-:Y:S08]  /*2700*/  MUFU.TANH R118, R30 ;  /* 0x0000001e00767308 */ /* 0x0001f00000002400 */
[----:B------:R-:W1:Y:S01]  /*2710*/  MUFU.TANH R74, R74 ;  /* 0x0000004a004a7308 */ /* 0x000e620000002400 */
[----:B0-----:R-:W-:Y:S02]  /*2720*/  FMNMX.FTZ R30, R69, R26, !PT ;  /* 0x0000001a451e7209 */ /* 0x001fe40007810000 */
[----:B------:R-:W-:-:S02]  /*2730*/  FSEL R26, R14, -INF , P4 ;  /* 0xff8000000e1a7808 */ /* 0x000fc40002000000 */
[----:B------:R-:W-:Y:S02]  /*2740*/  ISETP.GT.AND P4, PT, R125, 0x30, PT ;  /* 0x000000307d00780c */ /* 0x000fe40003f84270 */
[----:B------:R-:W-:Y:S01]  /*2750*/  FMNMX.FTZ R14, R25, R30, !PT ;  /* 0x0000001e190e7209 */ /* 0x000fe20007810000 */
[----:B------:R-:W-:Y:S01]  /*2760*/  MUFU.TANH R103, R103 ;  /* 0x0000006700677308 */ /* 0x000fe20000002400 */
[----:B--2---:R-:W-:Y:S01]  /*2770*/  FSEL R30, R13, -INF , P3 ;  /* 0xff8000000d1e7808 */ /* 0x004fe20001800000 */
[----:B------:R-:W-:Y:S01]  /*2780*/  IMAD.U32 R13, RZ, RZ, UR6 ;  /* 0x00000006ff0d7e24 */ /* 0x000fe2000f8e00ff */
[----:B------:R-:W-:Y:S02]  /*2790*/  ISETP.GT.AND P3, PT, R125, 0x31, PT ;  /* 0x000000317d00780c */ /* 0x000fe40003f64270 */
[----:B------:R-:W-:Y:S02]  /*27a0*/  FMNMX.FTZ R14, R83, R14, !PT ;  /* 0x0000000e530e7209 */ /* 0x000fe40007810000 */
[----:B---3--:R-:W-:Y:S01]  /*27b0*/  FSEL R65, R99, -INF , P3 ;  /* 0xff80000063417808 */ /* 0x008fe20001800000 */
[----:B------:R-:W0:Y:S01]  /*27c0*/  MUFU.TANH R73, R73 ;  /* 0x0000004900497308 */ /* 0x000e220000002400 */
[----:B-1----:R-:W-:-:S02]  /*27d0*/  FSEL R74, R74, -INF , P6 ;  /* 0xff8000004a4a7808 */ /* 0x002fc40003000000 */
[----:B------:R-:W-:Y:S02]  /*27e0*/  ISETP.GT.AND P6, PT, R125, 0x40, PT ;  /* 0x000000407d00780c */ /* 0x000fe40003fc4270 */
[----:B------:R-:W-:-:S03]  /*27f0*/  R2UR UR6, R4 ;  /* 0x00000000040672ca */ /* 0x000fc600000e0000 */
[----:B------:R1:W-:Y:S08]  /*2800*/  MUFU.TANH R96, R67 ;  /* 0x0000004300607308 */ /* 0x0003f00000002400 */
[----:B------:R-:W2:Y:S01]  /*2810*/  MUFU.TANH R78, R78 ;  /* 0x0000004e004e7308 */ /* 0x000ea20000002400 */
[----:B-1----:R-:W-:Y:S01]  /*2820*/  FSEL R67, R98, -INF , P4 ;  /* 0xff80000062437808 */ /* 0x002fe20002000000 */
[----:B------:R-:W-:Y:S01]  /*2830*/  UIADD3 UR6, UR6, 0x22840, URZ ;  /* 0x0002284006067890 */ /* 0x000fe2000fffe03f */
[----:B0-----:R-:W-:-:S02]  /*2840*/  FSEL R40, R73, -INF , P5 ;  /* 0xff80000049287808 */ /* 0x001fc40002800000 */
[----:B------:R-:W-:Y:S01]  /*2850*/  FMNMX.FTZ R14, R67, R14, !PT ;  /* 0x0000000e430e7209 */ /* 0x000fe20007810000 */
[----:B------:R-:W-:Y:S01]  /*2860*/  UPRMT UR6, UR38, 0x654, UR6 ;  /* 0x0000065426067896 */ /* 0x000fe20008000006 */
[----:B------:R-:W-:Y:S01]  /*2870*/  ISETP.GT.AND P5, PT, R125, 0x41, PT ;  /* 0x000000417d00780c */ /* 0x000fe20003fa4270 */
[----:B------:R0:W-:Y:S01]  /*2880*/  MUFU.TANH R121, R34 ;  /* 0x0000002200797308 */ /* 0x0001e20000002400 */
[----:B------:R-:W-:-:S06]  /*2890*/  FMNMX.FTZ R14, R65, R14, !PT ;  /* 0x0000000e410e7209 */ /* 0x000fcc0007810000 */
[----:B------:R-:W-:Y:S01]  /*28a0*/  SYNCS.ARRIVE.TRANS64.RED.A1T0 RZ, [UR6], RZ ;  /* 0x000000ffffff79a7 */ /* 0x000fe20008100406 */
[----:B------:R1:W-:Y:S01]  /*28b0*/  MUFU.TANH R92, R62 ;  /* 0x0000003e005c7308 */ /* 0x0003e20000002400 */
[----:B0-----:R-:W-:Y:S02]  /*28c0*/  FSEL R34, R21, -INF , P2 ;  /* 0xff80000015227808 */ /* 0x001fe40001000000 */
[C---:B------:R-:W-:Y:S02]  /*28d0*/  ISETP.GT.AND P2, PT, R125.reuse, 0x38, PT ;  /* 0x000000387d00780c */ /* 0x040fe40003f44270 */
[----:B--2---:R-:W-:Y:S02]  /*28e0*/  FSEL R78, R78, -INF , P4 ;  /* 0xff8000004e4e7808 */ /* 0x004fe40002000000 */
[----:B------:R-:W-:Y:S01]  /*28f0*/  ISETP.GT.AND P4, PT, R125, 0x48, PT ;  /* 0x000000487d00780c */ /* 0x000fe20003f84270 */
[----:B------:R-:W-:Y:S01]  /*2900*/  MUFU.TANH R77, R77 ;  /* 0x0000004d004d7308 */ /* 0x000fe20000002400 */
[C---:B-1----:R-:W-:Y:S01]  /*2910*/  FMUL.FTZ R62, R0.reuse, R68 ;  /* 0x00000044003e7220 */ /* 0x042fe20000410000 */
[----:B------:R-:W-:Y:S01]  /*2920*/  FMUL.FTZ R68, R0, R45 ;  /* 0x0000002d00447220 */ /* 0x000fe20000410000 */
[----:B------:R-:W-:-:S04]  /*2930*/  FSEL R45, R102, -INF , P2 ;  /* 0xff800000662d7808 */ /* 0x000fc80001000000 */
[----:B------:R-:W-:Y:S01]  /*2940*/  FMNMX.FTZ R14, R45, R14, !PT ;  /* 0x0000000e2d0e7209 */ /* 0x000fe20007810000 */
[----:B------:R0:W-:Y:S08]  /*2950*/  MUFU.TANH R123, R38 ;  /* 0x00000026007b7308 */ /* 0x0001f00000002400 */
[----:B------:R-:W1:Y:S01]  /*2960*/  MUFU.TANH R82, R82 ;  /* 0x0000005200527308 */ /* 0x000e620000002400 */
[----:B0-----:R-:W-:-:S02]  /*2970*/  FSEL R38, R20, -INF , P1 ;  /* 0xff80000014267808 */ /* 0x001fc40000800000 */
[----:B------:R-:W-:-:S04]  /*2980*/  ISETP.GT.AND P1, PT, R125, 0x39, PT ;  /* 0x000000397d00780c */ /* 0x000fc80003f24270 */
[----:B------:R-:W-:Y:S01]  /*2990*/  FSEL R79, R103, -INF , P1 ;  /* 0xff800000674f7808 */ /* 0x000fe20000800000 */
[----:B------:R-:W-:Y:S03]  /*29a0*/  MUFU.TANH R81, R81 ;  /* 0x0000005100517308 */ /* 0x000fe60000002400 */
[----:B------:R-:W-:-:S05]  /*29b0*/  FMNMX.FTZ R14, R79, R14, !PT ;  /* 0x0000000e4f0e7209 */ /* 0x000fca0007810000 */
[----:B------:R-:W-:Y:S01]  /*29c0*/  MUFU.TANH R66, R66 ;  /* 0x0000004200427308 */ /* 0x000fe20000002400 */
[----:B-1----:R-:W-:Y:S02]  /*29d0*/  FSEL R82, R82, -INF , P2 ;  /* 0xff80000052527808 */ /* 0x002fe40001000000 */
[----:B------:R-:W-:-:S05]  /*29e0*/  ISETP.GT.AND P2, PT, R125, 0x50, PT ;  /* 0x000000507d00780c */ /* 0x000fca0003f44270 */
[----:B------:R0:W-:Y:S08]  /*29f0*/  MUFU.TANH R113, R55 ;  /* 0x0000003700717308 */ /* 0x0001f00000002400 */
[----:B------:R-:W1:Y:S01]  /*2a00*/  MUFU.TANH R56, R56 ;  /* 0x0000003800387308 */ /* 0x000e620000002400 */
[----:B0-----:R-:W-:-:S04]  /*2a10*/  FSEL R55, R89, -INF , P6 ;  /* 0xff80000059377808 */ /* 0x001fc80003000000 */
[----:B------:R-:W-:-:S03]  /*2a20*/  FMNMX.FTZ R14, R55, R14, !PT ;  /* 0x0000000e370e7209 */ /* 0x000fc60007810000 */
[----:B------:R0:W-:Y:S08]  /*2a30*/  MUFU.TANH R111, R53 ;  /* 0x00000035006f7308 */ /* 0x0001f00000002400 */
[----:B------:R-:W-:Y:S01]  /*2a40*/  MUFU.TANH R57, R57 ;  /* 0x0000003900397308 */ /* 0x000fe20000002400 */
[----:B0-----:R-:W-:Y:S02]  /*2a50*/  FSEL R53, R91, -INF , P5 ;  /* 0xff8000005b357808 */ /* 0x001fe40002800000 */
[----:B-1----:R-:W-:-:S02]  /*2a60*/  FSEL R56, R56, -INF , P6 ;  /* 0xff80000038387808 */ /* 0x002fc40003000000 */
[----:B------:R-:W-:Y:S02]  /*2a70*/  FMNMX.FTZ R14, R53, R14, !PT ;  /* 0x0000000e350e7209 */ /* 0x000fe40007810000 */
[----:B------:R-:W-:Y:S01]  /*2a80*/  ISETP.GT.AND P6, PT, R125, 0x58, PT ;  /* 0x000000587d00780c */ /* 0x000fe20003fc4270 */
[----:B------:R0:W-:Y:S08]  /*2a90*/  MUFU.TANH R100, R42 ;  /* 0x0000002a00647308 */ /* 0x0001f00000002400 */
[----:B------:R-:W-:Y:S01]  /*2aa0*/  MUFU.TANH R70, R70 ;  /* 0x0000004600467308 */ /* 0x000fe20000002400 */
[----:B0-----:R-:W-:-:S02]  /*2ab0*/  FSEL R42, R77, -INF , P3 ;  /* 0xff8000004d2a7808 */ /* 0x001fc40001800000 */
[----:B------:R-:W-:-:S04]  /*2ac0*/  ISETP.GT.AND P3, PT, R125, 0x49, PT ;  /* 0x000000497d00780c */ /* 0x000fc80003f64270 */
[----:B------:R-:W-:Y:S01]  /*2ad0*/  FSEL R73, R93, -INF , P3 ;  /* 0xff8000005d497808 */ /* 0x000fe20001800000 */
[----:B------:R0:W-:Y:S08]  /*2ae0*/  MUFU.TANH R107, R49 ;  /* 0x00000031006b7308 */ /* 0x0001f00000002400 */
[----:B------:R-:W1:Y:S01]  /*2af0*/  MUFU.TANH R58, R58 ;  /* 0x0000003a003a7308 */ /* 0x000e620000002400 */
[----:B0-----:R-:W-:-:S04]  /*2b00*/  FSEL R49, R92, -INF , P4 ;  /* 0xff8000005c317808 */ /* 0x001fc80002000000 */
[----:B------:R-:W-:-:S03]  /*2b10*/  FMNMX.FTZ R14, R49, R14, !PT ;  /* 0x0000000e310e7209 */ /* 0x000fc60007810000 */
[----:B------:R-:W-:Y:S01]  /*2b20*/  MUFU.TANH R59, R59 ;  /* 0x0000003b003b7308 */ /* 0x000fe20000002400 */
[----:B------:R-:W-:-:S07]  /*2b30*/  FMNMX.FTZ R14, R73, R14, !PT ;  /* 0x0000000e490e7209 */ /* 0x000fce0007810000 */
[----:B------:R0:W-:Y:S01]  /*2b40*/  MUFU.TANH R101, R44 ;  /* 0x0000002c00657308 */ /* 0x0001e20000002400 */
[----:B-1----:R-:W-:Y:S02]  /*2b50*/  FSEL R58, R58, -INF , P4 ;  /* 0xff8000003a3a7808 */ /* 0x002fe40002000000 */
[----:B------:R-:W-:-:S04]  /*2b60*/  ISETP.GT.AND P4, PT, R125, 0x60, PT ;  /* 0x000000607d00780c */ /* 0x000fc80003f84270 */
[----:B------:R-:W-:Y:S01]  /*2b70*/  FSEL R20, R100, -INF , P4 ;  /* 0xff80000064147808 */ /* 0x000fe20002000000 */
[----:B------:R1:W-:Y:S01]  /*2b80*/  MUFU.TANH R109, R51 ;  /* 0x00000033006d7308 */ /* 0x0003e20000002400 */
[----:B0-----:R-:W-:Y:S02]  /*2b90*/  FSEL R44, R81, -INF , P1 ;  /* 0xff800000512c7808 */ /* 0x001fe40000800000 */
[----:B------:R-:W-:-:S05]  /*2ba0*/  ISETP.GT.AND P1, PT, R125, 0x51, PT ;  /* 0x000000517d00780c */ /* 0x000fca0003f24270 */
[----:B------:R-:W-:Y:S01]  /*2bb0*/  MUFU.TANH R61, R61 ;  /* 0x0000003d003d7308 */ /* 0x000fe20000002400 */
[----:B-1----:R-:W-:-:S04]  /*2bc0*/  FSEL R51, R66, -INF , P2 ;  /* 0xff80000042337808 */ /* 0x002fc80001000000 */
[----:B------:R-:W-:-:S03]  /*2bd0*/  FMNMX.FTZ R14, R51, R14, !PT ;  /* 0x0000000e330e7209 */ /* 0x000fc60007810000 */
[----:B------:R-:W-:Y:S08]  /*2be0*/  MUFU.TANH R43, R43 ;  /* 0x0000002b002b7308 */ /* 0x000ff00000002400 */
[----:B------:R0:W-:Y:S08]  /*2bf0*/  MUFU.TANH R105, R47 ;  /* 0x0000002f00697308 */ /* 0x0001f00000002400 */
[----:B------:R-:W1:Y:S01]  /*2c00*/  MUFU.TANH R60, R60 ;  /* 0x0000003c003c7308 */ /* 0x000e620000002400 */
[----:B0-----:R-:W-:-:S04]  /*2c10*/  FSEL R47, R96, -INF , P1 ;  /* 0xff800000602f7808 */ /* 0x001fc80000800000 */
[----:B------:R-:W-:-:S03]  /*2c20*/  FMNMX.FTZ R14, R47, R14, !PT ;  /* 0x0000000e2f0e7209 */ /* 0x000fc60007810000 */
[----:B------:R0:W-:Y:S08]  /*2c30*/  MUFU.TANH R104, R46 ;  /* 0x0000002e00687308 */ /* 0x0001f00000002400 */
[----:B------:R2:W-:Y:S01]  /*2c40*/  MUFU.TANH R124, R39 ;  /* 0x00000027007c7308 */ /* 0x0005e20000002400 */
[----:B0-----:R-:W-:Y:S02]  /*2c50*/  FSEL R46, R57, -INF , P5 ;  /* 0xff800000392e7808 */ /* 0x001fe40002800000 */
[----:B------:R-:W-:-:S02]  /*2c60*/  ISETP.GT.AND P5, PT, R125, 0x59, PT ;  /* 0x000000597d00780c */ /* 0x000fc40003fa4270 */
[----:B-1----:R-:W-:Y:S02]  /*2c70*/  FSEL R60, R60, -INF , P1 ;  /* 0xff8000003c3c7808 */ /* 0x002fe40000800000 */
[----:B------:R-:W-:Y:S01]  /*2c80*/  ISETP.GT.AND P1, PT, R125, 0x69, PT ;  /* 0x000000697d00780c */ /* 0x000fe20003f24270 */
[----:B------:R-:W0:Y:S01]  /*2c90*/  MUFU.TANH R62, R62 ;  /* 0x0000003e003e7308 */ /* 0x000e220000002400 */
[----:B--2---:R-:W-:-:S04]  /*2ca0*/  FSEL R39, R70, -INF , P6 ;  /* 0xff80000046277808 */ /* 0x004fc80003000000 */
[----:B------:R-:W-:-:S03]  /*2cb0*/  FMNMX.FTZ R14, R39, R14, !PT ;  /* 0x0000000e270e7209 */ /* 0x000fc60007810000 */
[----:B------:R1:W-:Y:S08]  /*2cc0*/  MUFU.TANH R119, R31 ;  /* 0x0000001f00777308 */ /* 0x0003f00000002400 */
[----:B------:R-:W-:Y:S01]  /*2cd0*/  MUFU.TANH R63, R63 ;  /* 0x0000003f003f7308 */ /* 0x000fe20000002400 */
[----:B-1----:R-:W-:Y:S02]  /*2ce0*/  FSEL R31, R97, -INF , P5 ;  /* 0xff800000611f7808 */ /* 0x002fe40002800000 */
[----:B0-----:R-:W-:-:S02]  /*2cf0*/  FSEL R62, R62, -INF , P6 ;  /* 0xff8000003e3e7808 */ /* 0x001fc40003000000 */
[----:B------:R-:W-:Y:S02]  /*2d00*/  FMNMX.FTZ R7, R31, R14, !PT ;  /* 0x0000000e1f077209 */ /* 0x000fe40007810000 */
[----:B------:R-:W-:Y:S01]  /*2d10*/  ISETP.GT.AND P6, PT, R125, 0x70, PT ;  /* 0x000000707d00780c */ /* 0x000fe20003fc4270 */
[----:B------:R0:W-:Y:S01]  /*2d20*/  MUFU.TANH R106, R48 ;  /* 0x00000030006a7308 */ /* 0x0001e20000002400 */
[----:B------:R-:W-:-:S07]  /*2d30*/  FMNMX.FTZ R7, R20, R7, !PT ;  /* 0x0000000714077209 */ /* 0x000fce0007810000 */
[----:B------:R1:W2:Y:S01]  /*2d40*/  MUFU.TANH R108, R50 ;  /* 0x00000032006c7308 */ /* 0x0002a20000002400 */
[----:B0-----:R-:W-:Y:S02]  /*2d50*/  FSEL R48, R59, -INF , P3 ;  /* 0xff8000003b307808 */ /* 0x001fe40001800000 */
[----:B------:R-:W-:-:S04]  /*2d60*/  ISETP.GT.AND P3, PT, R125, 0x61, PT ;  /* 0x000000617d00780c */ /* 0x000fc80003f64270 */
[----:B------:R-:W-:Y:S01]  /*2d70*/  FSEL R86, R43, -INF , P3 ;  /* 0xff8000002b567808 */ /* 0x000fe20001800000 */
[----:B------:R-:W0:Y:S01]  /*2d80*/  MUFU.TANH R64, R64 ;  /* 0x0000004000407308 */ /* 0x000e220000002400 */
[----:B-1----:R-:W-:Y:S02]  /*2d90*/  FSEL R50, R61, -INF , P2 ;  /* 0xff8000003d327808 */ /* 0x002fe40001000000 */
[----:B------:R-:W-:Y:S02]  /*2da0*/  ISETP.GT.AND P2, PT, R125, 0x68, PT ;  /* 0x000000687d00780c */ /* 0x000fe40003f44270 */
[----:B------:R-:W-:Y:S02]  /*2db0*/  FMNMX.FTZ R7, R86, R7, !PT ;  /* 0x0000000756077209 */ /* 0x000fe40007810000 */
[----:B------:R-:W-:Y:S01]  /*2dc0*/  FSEL R92, R104, -INF , P2 ;  /* 0xff800000685c7808 */ /* 0x000fe20001000000 */
[----:B------:R-:W1:Y:S01]  /*2dd0*/  MUFU.TANH R41, R41 ;  /* 0x0000002900297308 */ /* 0x000e620000002400 */
[----:B--2---:R-:W-:-:S02]  /*2de0*/  FSEL R43, R108, -INF , P6 ;  /* 0xff8000006c2b7808 */ /* 0x004fc40003000000 */
[----:B------:R-:W-:Y:S02]  /*2df0*/  FMNMX.FTZ R14, R92, R7, !PT ;  /* 0x000000075c0e7209 */ /* 0x000fe40007810000 */
[----:B------:R-:W-:Y:S02]  /*2e00*/  FSEL R66, R101, -INF , P2 ;  /* 0xff80000065427808 */ /* 0x000fe40001000000 */
[C---:B------:R-:W-:Y:S01]  /*2e10*/  ISETP.GT.AND P2, PT, R125.reuse, 0x80, PT ;  /* 0x000000807d00780c */ /* 0x040fe20003f44270 */
[----:B------:R1:W2:Y:S01]  /*2e20*/  MUFU.TANH R112, R54 ;  /* 0x0000003600707308 */ /* 0x0002a20000002400 */
[----:B0-----:R-:W-:Y:S02]  /*2e30*/  FSEL R64, R64, -INF , P4 ;  /* 0xff80000040407808 */ /* 0x001fe40002000000 */
[----:B------:R-:W-:Y:S02]  /*2e40*/  ISETP.GT.AND P4, PT, R125, 0x78, PT ;  /* 0x000000787d00780c */ /* 0x000fe40003f84270 */
[----:B------:R-:W-:-:S02]  /*2e50*/  FSEL R61, R116, -INF , P2 ;  /* 0xff800000743d7808 */ /* 0x000fc40001000000 */
[----:B------:R-:W-:Y:S01]  /*2e60*/  FSEL R70, R106, -INF , P6 ;  /* 0xff8000006a467808 */ /* 0x000fe20003000000 */
[----:B------:R0:W-:Y:S01]  /*2e70*/  MUFU.TANH R122, R35 ;  /* 0x00000023007a7308 */ /* 0x0001e20000002400 */
[----:B-1----:R-:W-:Y:S02]  /*2e80*/  FSEL R54, R41, -INF , P3 ;  /* 0xff80000029367808 */ /* 0x002fe40001800000 */
[C---:B------:R-:W-:Y:S02]  /*2e90*/  ISETP.GT.AND P3, PT, R125.reuse, 0x79, PT ;  /* 0x000000797d00780c */ /* 0x040fe40003f64270 */
[----:B------:R-:W-:Y:S02]  /*2ea0*/  ISETP.GT.AND P6, PT, R125, 0x88, PT ;  /* 0x000000887d00780c */ /* 0x000fe40003fc4270 */
[----:B------:R-:W-:Y:S01]  /*2eb0*/  FSEL R59, R113, -INF , P3 ;  /* 0xff800000713b7808 */ /* 0x000fe20001800000 */
[----:B------:R-:W1:Y:S01]  /*2ec0*/  MUFU.TANH R68, R68 ;  /* 0x0000004400447308 */ /* 0x000e620000002400 */
[----:B0-----:R-:W-:-:S02]  /*2ed0*/  FSEL R35, R105, -INF , P1 ;  /* 0xff80000069237808 */ /* 0x001fc40000800000 */
[----:B--2---:R-:W-:Y:S02]  /*2ee0*/  FSEL R41, R112, -INF , P4 ;  /* 0xff80000070297808 */ /* 0x004fe40002000000 */
[----:B------:R-:W-:Y:S02]  /*2ef0*/  FMNMX.FTZ R14, R35, R14, !PT ;  /* 0x0000000e230e7209 */ /* 0x000fe40007810000 */
[----:B------:R-:W-:Y:S01]  /*2f00*/  FSEL R77, R118, -INF , P6 ;  /* 0xff800000764d7808 */ /* 0x000fe20003000000 */
[----:B------:R0:W2:Y:S01]  /*2f10*/  MUFU.TANH R110, R52 ;  /* 0x00000034006e7308 */ /* 0x0000a20000002400 */
[----:B------:R-:W-:Y:S02]  /*2f20*/  FMNMX.FTZ R14, R43, R14, !PT ;  /* 0x0000000e2b0e7209 */ /* 0x000fe40007810000 */
[----:B------:R-:W-:Y:S02]  /*2f30*/  FSEL R80, R111, -INF , P3 ;  /* 0xff8000006f507808 */ /* 0x000fe40001800000 */
[----:B------:R-:W-:-:S02]  /*2f40*/  ISETP.GT.AND P3, PT, R125, 0x91, PT ;  /* 0x000000917d00780c */ /* 0x000fc40003f64270 */
[----:B------:R-:W-:Y:S01]  /*2f50*/  FSEL R94, R114, -INF , P2 ;  /* 0xff800000725e7808 */ /* 0x000fe20001000000 */
[----:B------:R-:W3:Y:S01]  /*2f60*/  MUFU.TANH R112, R28 ;  /* 0x0000001c00707308 */ /* 0x000ee20000002400 */
[----:B0-----:R-:W-:Y:S02]  /*2f70*/  FSEL R52, R63, -INF , P5 ;  /* 0xff8000003f347808 */ /* 0x001fe40002800000 */
[----:B------:R-:W-:Y:S02]  /*2f80*/  ISETP.GT.AND P5, PT, R125, 0x71, PT ;  /* 0x000000717d00780c */ /* 0x000fe40003fa4270 */
[----:B-1----:R-:W-:Y:S02]  /*2f90*/  FSEL R68, R68, -INF , P1 ;  /* 0xff80000044447808 */ /* 0x002fe40000800000 */
[----:B------:R-:W-:Y:S01]  /*2fa0*/  FSEL R57, R109, -INF , P5 ;  /* 0xff8000006d397808 */ /* 0x000fe20002800000 */
[----:B------:R-:W0:Y:S01]  /*2fb0*/  MUFU.TANH R116, R29 ;  /* 0x0000001d00747308 */ /* 0x000e220000002400 */
[----:B------:R-:W-:-:S02]  /*2fc0*/  ISETP.GT.AND P1, PT, R125, 0x81, PT ;  /* 0x000000817d00780c */ /* 0x000fc40003f24270 */
[----:B------:R-:W-:Y:S02]  /*2fd0*/  FMNMX.FTZ R14, R57, R14, !PT ;  /* 0x0000000e390e7209 */ /* 0x000fe40007810000 */
[----:B------:R-:W-:Y:S02]  /*2fe0*/  FSEL R63, R117, -INF , P1 ;  /* 0xff800000753f7808 */ /* 0x000fe40000800000 */
[----:B------:R-:W-:Y:S01]  /*2ff0*/  FMNMX.FTZ R14, R41, R14, !PT ;  /* 0x0000000e290e7209 */ /* 0x000fe20007810000 */
[----:B------:R-:W1:Y:S01]  /*3000*/  MUFU.TANH R118, R32 ;  /* 0x0000002000767308 */ /* 0x000e620000002400 */
[----:B------:R-:W-:Y:S02]  /*3010*/  FSEL R72, R107, -INF , P5 ;  /* 0xff8000006b487808 */ /* 0x000fe40002800000 */
[----:B------:R-:W-:Y:S02]  /*3020*/  FMNMX.FTZ R14, R59, R14, !PT ;  /* 0x0000000e3b0e7209 */ /* 0x000fe40007810000 */
[----:B------:R-:W-:-:S02]  /*3030*/  ISETP.GT.AND P5, PT, R125, 0x89, PT ;  /* 0x000000897d00780c */ /* 0x000fc40003fa4270 */
[----:B------:R-:W-:Y:S02]  /*3040*/  FMNMX.FTZ R14, R61, R14, !PT ;  /* 0x0000000e3d0e7209 */ /* 0x000fe40007810000 */
[----:B--2---:R-:W-:Y:S02]  /*3050*/  FSEL R76, R110, -INF , P4 ;  /* 0xff8000006e4c7808 */ /* 0x004fe40002000000 */
[----:B------:R-:W-:Y:S02]  /*3060*/  FMNMX.FTZ R14, R63, R14, !PT ;  /* 0x0000000e3f0e7209 */ /* 0x000fe40007810000 */
[----:B------:R-:W-:Y:S02]  /*3070*/  ISETP.GT.AND P4, PT, R125, 0x90, PT ;  /* 0x000000907d00780c */ /* 0x000fe40003f84270 */
[----:B------:R-:W-:Y:S02]  /*3080*/  FSEL R81, R119, -INF , P5 ;  /* 0xff80000077517808 */ /* 0x000fe40002800000 */
[----:B------:R-:W-:-:S02]  /*3090*/  FMNMX.FTZ R14, R77, R14, !PT ;  /* 0x0000000e4d0e7209 */ /* 0x000fc40007810000 */
[----:B------:R-:W-:Y:S02]  /*30a0*/  FSEL R89, R121, -INF , P4 ;  /* 0xff80000079597808 */ /* 0x000fe40002000000 */
[----:B------:R-:W-:Y:S02]  /*30b0*/  FMNMX.FTZ R14, R81, R14, !PT ;  /* 0x0000000e510e7209 */ /* 0x000fe40007810000 */
[----:B------:R-:W-:Y:S02]  /*30c0*/  ISETP.GT.AND P2, PT, R125, 0x98, PT ;  /* 0x000000987d00780c */ /* 0x000fe40003f44270 */
[----:B------:R-:W-:Y:S02]  /*30d0*/  FSEL R91, R122, -INF , P3 ;  /* 0xff8000007a5b7808 */ /* 0x000fe40001800000 */
[----:B------:R-:W-:Y:S01]  /*30e0*/  FMNMX.FTZ R14, R89, R14, !PT ;  /* 0x0000000e590e7209 */ /* 0x000fe20007810000 */
[----:B------:R-:W2:Y:S01]  /*30f0*/  MUFU.TANH R122, R36 ;  /* 0x00000024007a7308 */ /* 0x000ea20000002400 */
[----:B------:R-:W-:-:S02]  /*3100*/  FSEL R96, R115, -INF , P1 ;  /* 0xff80000073607808 */ /* 0x000fc40000800000 */
[----:B------:R-:W-:Y:S02]  /*3110*/  ISETP.GT.AND P1, PT, R125, 0x99, PT ;  /* 0x000000997d00780c */ /* 0x000fe40003f24270 */
[----:B------:R-:W-:Y:S02]  /*3120*/  FSEL R93, R123, -INF , P2 ;  /* 0xff8000007b5d7808 */ /* 0x000fe40001000000 */
[----:B------:R-:W-:Y:S02]  /*3130*/  FMNMX.FTZ R14, R91, R14, !PT ;  /* 0x0000000e5b0e7209 */ /* 0x000fe40007810000 */
[----:B------:R-:W-:Y:S02]  /*3140*/  FSEL R98, R124, -INF , P1 ;  /* 0xff8000007c627808 */ /* 0x000fe40000800000 */
[----:B------:R-:W-:Y:S01]  /*3150*/  FMNMX.FTZ R7, R93, R14, !PT ;  /* 0x0000000e5d077209 */ /* 0x000fe20007810000 */
[----:B------:R-:W4:Y:S01]  /*3160*/  MUFU.TANH R124, R37 ;  /* 0x00000025007c7308 */ /* 0x000f220000002400 */
[----:B---3--:R-:W-:-:S02]  /*3170*/  FSEL R112, R112, -INF , P6 ;  /* 0xff80000070707808 */ /* 0x008fc40003000000 */
[----:B------:R-:W-:Y:S02]  /*3180*/  FMNMX.FTZ R7, R98, R7, !PT ;  /* 0x0000000762077209 */ /* 0x000fe40007810000 */
[----:B0-----:R-:W-:Y:S02]  /*3190*/  FSEL R116, R116, -INF , P5 ;  /* 0xff80000074747808 */ /* 0x001fe40002800000 */
[----:B-1----:R-:W-:Y:S01]  /*31a0*/  FSEL R118, R118, -INF , P4 ;  /* 0xff80000076767808 */ /* 0x002fe20002000000 */
[----:B------:R-:W0:Y:S01]  /*31b0*/  SHFL.BFLY PT, R14, R7, 0x2, 0x1f ;  /* 0x0c401f00070e7f89 */ /* 0x000e2200000e0000 */
[----:B--2---:R-:W-:Y:S02]  /*31c0*/  FSEL R122, R122, -INF , P2 ;  /* 0xff8000007a7a7808 */ /* 0x004fe40001000000 */
[----:B----4-:R-:W-:Y:S02]  /*31d0*/  FSEL R124, R124, -INF , P1 ;  /* 0xff8000007c7c7808 */ /* 0x010fe40000800000 */
[----:B0-----:R-:W-:-:S05]  /*31e0*/  FMNMX.FTZ R9, R7, R14, !PT ;  /* 0x0000000e07097209 */ /* 0x001fca0007810000 */
[----:B------:R-:W0:Y:S02]  /*31f0*/  SHFL.BFLY PT, R14, R9, 0x1, 0x1f ;  /* 0x0c201f00090e7f89 */ /* 0x000e2400000e0000 */
[----:B0-----:R-:W-:-:S04]  /*3200*/  FMNMX.FTZ R14, R9, R14, !PT ;  /* 0x0000000e090e7209 */ /* 0x001fc80007810000 */
[C---:B------:R-:W-:Y:S01]  /*3210*/  FSETP.NEU.FTZ.AND P0, PT, R14.reuse, -INF , PT ;  /* 0xff8000000e00780b */ /* 0x040fe20003f1d000 */
[----:B------:R-:W-:-:S05]  /*3220*/  FFMA.FTZ R100, R14, R13, -8 ;  /* 0xc10000000e647423 */ /* 0x000fca000001000d */
[----:B------:R-:W-:Y:S02]  /*3230*/  FSEL R100, R100, RZ, P0 ;  /* 0x000000ff64647208 */ /* 0x000fe40000000000 */
[----:B------:R-:W-:Y:S02]  /*3240*/  ISETP.NE.AND P0, PT, R120, RZ, PT ;  /* 0x000000ff7800720c */ /* 0x000fe40003f05270 */
[----:B------:R-:W0:Y:S01]  /*3250*/  MUFU.TANH R120, R33 ;  /* 0x0000002100787308 */ /* 0x000e220000002400 */
[----:B------:R-:W-:-:S01]  /*3260*/  FFMA.FTZ R28, R11, R13, -R100 ;  /* 0x0000000d0b1c7223 */ /* 0x000fc20000010864 */
[--C-:B------:R-:W-:Y:S01]  /*3270*/  FFMA.FTZ R11, R15, R13, -R100.reuse ;  /* 0x0000000d0f0b7223 */ /* 0x100fe20000010864 */
[----:B------:R-:W-:Y:S01]  /*3280*/  FMNMX.FTZ R15, R6, R5, !PT ;  /* 0x00000005060f7209 */ /* 0x000fe20007810000 */
[-CC-:B------:R-:W-:Y:S01]  /*3290*/  FFMA.FTZ R29, R27, R13.reuse, -R100.reuse ;  /* 0x0000000d1b1d7223 */ /* 0x180fe20000010864 */
[----:B------:R-:W-:-:S01]  /*32a0*/  FFMA.FTZ R45, R45, R13, -R100 ;  /* 0x0000000d2d2d7223 */ /* 0x000fc20000010864 */
[--C-:B------:R-:W-:Y:S01]  /*32b0*/  FFMA.FTZ R106, R53, R13, -R100.reuse ;  /* 0x0000000d356a7223 */ /* 0x100fe20000010864 */
[----:B------:R-:W-:Y:S01]  /*32c0*/  FMNMX.FTZ R21, R12, R15, !PT ;  /* 0x0000000f0c157209 */ /* 0x000fe20007810000 */
[-CC-:B------:R-:W-:Y:S01]  /*32d0*/  FFMA.FTZ R53, R49, R13.reuse, -R100.reuse ;  /* 0x0000000d31357223 */ /* 0x180fe20000010864 */
[----:B------:R1:W-:Y:S01]  /*32e0*/  MUFU.EX2 R15, R29 ;  /* 0x0000001d000f7308 */ /* 0x0003e20000000800 */
[----:B------:R-:W-:-:S01]  /*32f0*/  FFMA.FTZ R114, R31, R13, -R100 ;  /* 0x0000000d1f727223 */ /* 0x000fc20000010864 */
[----:B------:R-:W-:Y:S01]  /*3300*/  FMNMX.FTZ R21, R8, R21, !PT ;  /* 0x0000001508157209 */ /* 0x000fe20007810000 */
[----:B------:R-:W-:-:S01]  /*3310*/  FFMA.FTZ R31, R20, R13, -R100 ;  /* 0x0000000d141f7223 */ /* 0x000fc20000010864 */
[-CC-:B------:R-:W-:Y:S01]  /*3320*/  FFMA.FTZ R51, R51, R13.reuse, -R100.reuse ;  /* 0x0000000d33337223 */ /* 0x180fe20000010864 */
[----:B------:R-:W-:-:S01]  /*3330*/  FFMA.FTZ R67, R67, R13, -R100 ;  /* 0x0000000d43437223 */ /* 0x000fc20000010864 */
[----:B------:R-:W-:Y:S01]  /*3340*/  FMNMX.FTZ R21, R10, R21, !PT ;  /* 0x000000150a157209 */ /* 0x000fe20007810000 */
[----:B------:R-:W-:-:S01]  /*3350*/  FFMA.FTZ R7, R84, R13, -R100 ;  /* 0x0000000d54077223 */ /* 0x000fc20000010864 */
[----:B0-----:R-:W-:Y:S01]  /*3360*/  FSEL R120, R120, -INF , P3 ;  /* 0xff80000078787808 */ /* 0x001fe20001800000 */
[----:B------:R-:W-:-:S01]  /*3370*/  FFMA.FTZ R9, R88, R13, -R100 ;  /* 0x0000000d58097223 */ /* 0x000fc20000010864 */
[----:B------:R-:W-:Y:S01]  /*3380*/  FMNMX.FTZ R21, R24, R21, !PT ;  /* 0x0000001518157209 */ /* 0x000fe20007810000 */
[----:B------:R-:W-:Y:S01]  /*3390*/  MUFU.EX2 R28, R28 ;  /* 0x0000001c001c7308 */ /* 0x000fe20000000800 */
[----:B------:R-:W-:-:S01]  /*33a0*/  FFMA.FTZ R32, R90, R13, -R100 ;  /* 0x0000000d5a207223 */ /* 0x000fc20000010864 */
[--C-:B------:R-:W-:Y:S01]  /*33b0*/  FFMA.FTZ R88, R69, R13, -R100.reuse ;  /* 0x0000000d45587223 */ /* 0x100fe20000010864 */
[----:B------:R-:W-:Y:S01]  /*33c0*/  FMNMX.FTZ R27, R26, R21, !PT ;  /* 0x000000151a1b7209 */ /* 0x000fe20007810000 */
[-CC-:B------:R-:W-:Y:S01]  /*33d0*/  FFMA.FTZ R126, R57, R13.reuse, -R100.reuse ;  /* 0x0000000d397e7223 */ /* 0x180fe20000010864 */
[----:B------:R-:W-:-:S01]  /*33e0*/  FFMA.FTZ R55, R55, R13, -R100 ;  /* 0x0000000d37377223 */ /* 0x000fc20000010864 */
[--C-:B------:R-:W-:Y:S01]  /*33f0*/  FFMA.FTZ R36, R75, R13, -R100.reuse ;  /* 0x0000000d4b247223 */ /* 0x100fe20000010864 */
        /* <DEDUP_REMOVED lines=28> */
[----:B-1----:R-:W-:Y:S01]  /*35c0*/  FMNMX.FTZ R29, R82, R27, !PT ;  /* 0x0000001b521d7209 */ /* 0x002fe20007810000 */
[-CC-:B------:R-:W-:Y:S01]  /*35d0*/  FFMA.FTZ R41, R41, R13.reuse, -R100.reuse ;  /* 0x0000000d29297223 */ /* 0x180fe20000010864 */
[----:B------:R-:W-:-:S01]  /*35e0*/  FFMA.FTZ R134, R91, R13, -R100 ;  /* 0x0000000d5b867223 */ /* 0x000fc20000010864 */
[----:B------:R-:W-:Y:S01]  /*35f0*/  FFMA.FTZ R98, R98, R13, -R100 ;  /* 0x0000000d62627223 */ /* 0x000fe20000010864 */
[----:B------:R-:W-:Y:S01]  /*3600*/  FMNMX.FTZ R29, R44, R29, !PT ;  /* 0x0000001d2c1d7209 */ /* 0x000fe20007810000 */
[----:B------:R-:W-:Y:S03]  /*3610*/  MUFU.EX2 R27, R67 ;  /* 0x00000043001b7308 */ /* 0x000fe60000000800 */
[----:B------:R-:W-:-:S04]  /*3620*/  FMNMX.FTZ R29, R56, R29, !PT ;  /* 0x0000001d381d7209 */ /* 0x000fc80007810000 */
[----:B------:R-:W-:Y:S01]  /*3630*/  FMNMX.FTZ R29, R46, R29, !PT ;  /* 0x0000001d2e1d7209 */ /* 0x000fe20007810000 */
[----:B------:R-:W-:Y:S03]  /*3640*/  MUFU.EX2 R36, R36 ;  /* 0x0000002400247308 */ /* 0x000fe60000000800 */
[----:B------:R-:W-:-:S04]  /*3650*/  FMNMX.FTZ R33, R58, R29, !PT ;  /* 0x0000001d3a217209 */ /* 0x000fc80007810000 */
[----:B------:R-:W-:Y:S01]  /*3660*/  FMNMX.FTZ R33, R48, R33, !PT ;  /* 0x0000002130217209 */ /* 0x000fe20007810000 */
[----:B------:R0:W-:Y:S03]  /*3670*/  MUFU.EX2 R29, R45 ;  /* 0x0000002d001d7308 */ /* 0x0001e60000000800 */
[----:B------:R-:W-:-:S04]  /*3680*/  FMNMX.FTZ R33, R50, R33, !PT ;  /* 0x0000002132217209 */ /* 0x000fc80007810000 */
[----:B------:R-:W-:Y:S01]  /*3690*/  FMNMX.FTZ R33, R60, R33, !PT ;  /* 0x000000213c217209 */ /* 0x000fe20007810000 */
[----:B------:R-:W-:Y:S03]  /*36a0*/  MUFU.EX2 R21, R71 ;  /* 0x0000004700157308 */ /* 0x000fe60000000800 */
[----:B------:R-:W-:-:S04]  /*36b0*/  FMNMX.FTZ R37, R62, R33, !PT ;  /* 0x000000213e257209 */ /* 0x000fc80007810000 */
[----:B------:R-:W-:Y:S01]  /*36c0*/  FMNMX.FTZ R37, R52, R37, !PT ;  /* 0x0000002534257209 */ /* 0x000fe20007810000 */
[----:B------:R-:W-:Y:S03]  /*36d0*/  MUFU.EX2 R33, R55 ;  /* 0x0000003700217308 */ /* 0x000fe60000000800 */
[----:B------:R-:W-:-:S04]  /*36e0*/  FMNMX.FTZ R37, R64, R37, !PT ;  /* 0x0000002540257209 */ /* 0x000fc80007810000 */
[----:B------:R-:W-:Y:S01]  /*36f0*/  FMNMX.FTZ R37, R54, R37, !PT ;  /* 0x0000002536257209 */ /* 0x000fe20007810000 */
[----:B------:R-:W-:Y:S03]  /*3700*/  MUFU.EX2 R84, R84 ;  /* 0x0000005400547308 */ /* 0x000fe60000000800 */
[----:B0-----:R-:W-:-:S04]  /*3710*/  FMNMX.FTZ R45, R66, R37, !PT ;  /* 0x00000025422d7209 */ /* 0x001fc80007810000 */
        /* <DEDUP_REMOVED lines=19> */
[----:B------:R-:W-:Y:S04]  /*3850*/  MUFU.EX2 R104, R104 ;  /* 0x0000006800687308 */ /* 0x000fe80000000800 */
[----:B------:R-:W0:Y:S04]  /*3860*/  SHFL.BFLY PT, R20, R49, 0x2, 0x1f ;  /* 0x0c401f0031147f89 */ /* 0x000e2800000e0000 */
[----:B------:R-:W-:Y:S08]  /*3870*/  MUFU.EX2 R106, R106 ;  /* 0x0000006a006a7308 */ /* 0x000ff00000000800 */
[----:B------:R-:W-:Y:S08]  /*3880*/  MUFU.EX2 R108, R108 ;  /* 0x0000006c006c7308 */ /* 0x000ff00000000800 */
[----:B------:R-:W-:Y:S01]  /*3890*/  MUFU.EX2 R110, R110 ;  /* 0x0000006e006e7308 */ /* 0x000fe20000000800 */
[----:B0-----:R-:W-:Y:S01]  /*38a0*/  FMNMX.FTZ R51, R49, R20, !PT ;  /* 0x0000001431337209 */ /* 0x001fe20007810000 */
[----:B------:R-:W-:-:S06]  /*38b0*/  FFMA.FTZ R49, R77, R13, -R100 ;  /* 0x0000000d4d317223 */ /* 0x000fcc0000010864 */
[----:B------:R-:W-:Y:S01]  /*38c0*/  MUFU.EX2 R39, R39 ;  /* 0x0000002700277308 */ /* 0x000fe20000000800 */
[----:B------:R-:W0:Y:S07]  /*38d0*/  SHFL.BFLY PT, R20, R51, 0x1, 0x1f ;  /* 0x0c201f0033147f89 */ /* 0x000e2e00000e0000 */
[----:B------:R-:W-:Y:S08]  /*38e0*/  MUFU.EX2 R114, R114 ;  /* 0x0000007200727308 */ /* 0x000ff00000000800 */
[----:B------:R-:W-:Y:S08]  /*38f0*/  MUFU.EX2 R31, R31 ;  /* 0x0000001f001f7308 */ /* 0x000ff00000000800 */
[----:B------:R-:W-:Y:S01]  /*3900*/  MUFU.EX2 R86, R86 ;  /* 0x0000005600567308 */ /* 0x000fe20000000800 */
[----:B0-----:R-:W-:Y:S01]  /*3910*/  FMNMX.FTZ R20, R51, R20, !PT ;  /* 0x0000001433147209 */ /* 0x001fe20007810000 */
[----:B------:R-:W-:-:S03]  /*3920*/  FFMA.FTZ R51, R89, R13, -R100 ;  /* 0x0000000d59337223 */ /* 0x000fc60000010864 */
[C---:B------:R-:W-:Y:S01]  /*3930*/  FSETP.NEU.FTZ.AND P1, PT, R20.reuse, -INF , PT ;  /* 0xff8000001400780b */ /* 0x040fe20003f3d000 */
[----:B------:R-:W-:-:S02]  /*3940*/  FFMA.FTZ R53, R20, R13, -8 ;  /* 0xc100000014357423 */ /* 0x000fc4000001000d */
[----:B------:R-:W-:Y:S03]  /*3950*/  MUFU.EX2 R47, R47 ;  /* 0x0000002f002f7308 */ /* 0x000fe60000000800 */
[----:B------:R-:W-:Y:S01]  /*3960*/  FSEL R67, R53, RZ, P1 ;  /* 0x000000ff35437208 */ /* 0x000fe20000800000 */
[----:B------:R-:W-:Y:S01]  /*3970*/  FFMA.FTZ R53, R93, R13, -R100 ;  /* 0x0000000d5d357223 */ /* 0x000fe20000010864 */
[----:B------:R-:W-:-:S03]  /*3980*/  PLOP3.LUT P1, PT, PT, PT, UP0, 0x80, 0x0 ;  /* 0x000000000000781c */ /* 0x000fc60003f2f008 */
[-CC-:B------:R-:W-:Y:S01]  /*3990*/  FFMA.FTZ R6, R6, R13.reuse, -R67.reuse ;  /* 0x0000000d06067223 */ /* 0x180fe20000010843 */
[----:B------:R-:W-:-:S01]  /*39a0*/  FFMA.FTZ R5, R5, R13, -R67 ;  /* 0x0000000d05057223 */ /* 0x000fc20000010843 */
[-CC-:B------:R-:W-:Y:S01]  /*39b0*/  FFMA.FTZ R12, R12, R13.reuse, -R67.reuse ;  /* 0x0000000d0c0c7223 */ /* 0x180fe20000010843 */
[----:B------:R-:W-:-:S01]  /*39c0*/  FFMA.FTZ R57, R8, R13, -R67 ;  /* 0x0000000d08397223 */ /* 0x000fc20000010843 */
[-CC-:B------:R-:W-:Y:S01]  /*39d0*/  FFMA.FTZ R8, R10, R13.reuse, -R67.reuse ;  /* 0x0000000d0a087223 */ /* 0x180fe20000010843 */
[----:B------:R-:W-:-:S01]  /*39e0*/  FFMA.FTZ R55, R24, R13, -R67 ;  /* 0x0000000d18377223 */ /* 0x000fc20000010843 */
[----:B------:R-:W-:Y:S01]  /*39f0*/  MUFU.EX2 R6, R6 ;  /* 0x0000000600067308 */ /* 0x000fe20000000800 */
[----:B------:R-:W-:-:S01]  /*3a00*/  FFMA.FTZ R26, R26, R13, -R67 ;  /* 0x0000000d1a1a7223 */ /* 0x000fc20000010843 */
[-CC-:B------:R-:W-:Y:S01]  /*3a10*/  FFMA.FTZ R10, R34, R13.reuse, -R67.reuse ;  /* 0x0000000d220a7223 */ /* 0x180fe20000010843 */
[----:B------:R-:W-:-:S01]  /*3a20*/  FFMA.FTZ R30, R30, R13, -R67 ;  /* 0x0000000d1e1e7223 */ /* 0x000fc20000010843 */
[-CC-:B------:R-:W-:Y:S01]  /*3a30*/  FFMA.FTZ R74, R74, R13.reuse, -R67.reuse ;  /* 0x0000000d4a4a7223 */ /* 0x180fe20000010843 */
[----:B------:R-:W-:-:S01]  /*3a40*/  FFMA.FTZ R40, R40, R13, -R67 ;  /* 0x0000000d28287223 */ /* 0x000fc20000010843 */
[-CC-:B------:R-:W-:Y:S01]  /*3a50*/  FFMA.FTZ R59, R42, R13.reuse, -R67.reuse ;  /* 0x0000000d2a3b7223 */ /* 0x180fe20000010843 */
[----:B------:R-:W-:-:S01]  /*3a60*/  FFMA.FTZ R82, R82, R13, -R67 ;  /* 0x0000000d52527223 */ /* 0x000fc20000010843 */
[----:B------:R-:W0:Y:S01]  /*3a70*/  MUFU.EX2 R5, R5 ;  /* 0x0000000500057308 */ /* 0x000e220000000800 */
[----:B------:R-:W-:-:S01]  /*3a80*/  FFMA.FTZ R44, R44, R13, -R67 ;  /* 0x0000000d2c2c7223 */ /* 0x000fc20000010843 */
[-CC-:B------:R-:W-:Y:S01]  /*3a90*/  FFMA.FTZ R24, R56, R13.reuse, -R67.reuse ;  /* 0x0000000d38187223 */ /* 0x180fe20000010843 */
[----:B------:R-:W-:-:S01]  /*3aa0*/  FFMA.FTZ R61, R46, R13, -R67 ;  /* 0x0000000d2e3d7223 */ /* 0x000fc20000010843 */
[-CC-:B------:R-:W-:Y:S01]  /*3ab0*/  FFMA.FTZ R58, R58, R13.reuse, -R67.reuse ;  /* 0x0000000d3a3a7223 */ /* 0x180fe20000010843 */
[----:B------:R-:W-:-:S01]  /*3ac0*/  FFMA.FTZ R48, R48, R13, -R67 ;  /* 0x0000000d30307223 */ /* 0x000fc20000010843 */
[-CC-:B------:R-:W-:Y:S01]  /*3ad0*/  FFMA.FTZ R63, R60, R13.reuse, -R67.reuse ;  /* 0x0000000d3c3f7223 */ /* 0x180fe20000010843 */
[----:B------:R-:W-:-:S01]  /*3ae0*/  FFMA.FTZ R62, R62, R13, -R67 ;  /* 0x0000000d3e3e7223 */ /* 0x000fc20000010843 */
[----:B------:R1:W2:Y:S01]  /*3af0*/  MUFU.EX2 R69, R12 ;  /* 0x0000000c00457308 */ /* 0x0002a20000000800 */
[----:B------:R-:W-:-:S01]  /*3b00*/  FFMA.FTZ R52, R52, R13, -R67 ;  /* 0x0000000d34347223 */ /* 0x000fc20000010843 */
[-CC-:B------:R-:W-:Y:S01]  /*3b10*/  FFMA.FTZ R65, R54, R13.reuse, -R67.reuse ;  /* 0x0000000d36417223 */ /* 0x180fe20000010843 */
[----:B------:R-:W-:-:S01]  /*3b20*/  FFMA.FTZ R66, R66, R13, -R67 ;  /* 0x0000000d42427223 */ /* 0x000fc20000010843 */
[-CC-:B------:R-:W-:Y:S01]  /*3b30*/  FFMA.FTZ R68, R68, R13.reuse, -R67.reuse ;  /* 0x0000000d44447223 */ /* 0x180fe20000010843 */
[----:B------:R-:W-:-:S01]  /*3b40*/  FFMA.FTZ R70, R70, R13, -R67 ;  /* 0x0000000d46467223 */ /* 0x000fc20000010843 */
[-CC-:B------:R-:W-:Y:S01]  /*3b50*/  FFMA.FTZ R72, R72, R13.reuse, -R67.reuse ;  /* 0x0000000d48487223 */ /* 0x180fe20000010843 */
[----:B------:R-:W-:-:S01]  /*3b60*/  FFMA.FTZ R76, R76, R13, -R67 ;  /* 0x0000000d4c4c7223 */ /* 0x000fc20000010843 */
[----:B------:R3:W4:Y:S01]  /*3b70*/  MUFU.EX2 R136, R57 ;  /* 0x0000003900887308 */ /* 0x0007220000000800 */
[----:B0-----:R-:W-:-:S01]  /*3b80*/  FADD.FTZ R34, R6, R5 ;  /* 0x0000000506227221 */ /* 0x001fc20000010000 */
[-CC-:B-1----:R-:W-:Y:S01]  /*3b90*/  FFMA.FTZ R12, R78, R13.reuse, -R67.reuse ;  /* 0x0000000d4e0c7223 */ /* 0x182fe20000010843 */
[----:B------:R-:W-:-:S01]  /*3ba0*/  FFMA.FTZ R80, R80, R13, -R67 ;  /* 0x0000000d50507223 */ /* 0x000fc20000010843 */
[-CC-:B------:R-:W-:Y:S01]  /*3bb0*/  FFMA.FTZ R94, R94, R13.reuse, -R67.reuse ;  /* 0x0000000d5e5e7223 */ /* 0x180fe20000010843 */
[----:B------:R-:W-:-:S01]  /*3bc0*/  FFMA.FTZ R96, R96, R13, -R67 ;  /* 0x0000000d60607223 */ /* 0x000fc20000010843 */
[-CC-:B------:R-:W-:Y:S01]  /*3bd0*/  FFMA.FTZ R112, R112, R13.reuse, -R67.reuse ;  /* 0x0000000d70707223 */ /* 0x180fe20000010843 */
[----:B------:R-:W-:-:S01]  /*3be0*/  FFMA.FTZ R116, R116, R13, -R67 ;  /* 0x0000000d74747223 */ /* 0x000fc20000010843 */
[----:B------:R-:W0:Y:S01]  /*3bf0*/  MUFU.EX2 R8, R8 ;  /* 0x0000000800087308 */ /* 0x000e220000000800 */
[----:B---3--:R-:W-:-:S01]  /*3c00*/  FFMA.FTZ R57, R38, R13, -R67 ;  /* 0x0000000d26397223 */ /* 0x008fc20000010843 */
[----:B------:R-:W-:Y:S01]  /*3c10*/  FADD.FTZ R38, R7, R28 ;  /* 0x0000001c07267221 */ /* 0x000fe20000010000 */
[----:B--2---:R-:W-:-:S01]  /*3c20*/  FADD.FTZ R81, R69, R34 ;  /* 0x0000002245517221 */ /* 0x004fc20000010000 */
[-CC-:B------:R-:W-:Y:S01]  /*3c30*/  FFMA.FTZ R118, R118, R13.reuse, -R67.reuse ;  /* 0x0000000d76767223 */ /* 0x180fe20000010843 */
[----:B------:R-:W-:-:S01]  /*3c40*/  FFMA.FTZ R120, R120, R13, -R67 ;  /* 0x0000000d78787223 */ /* 0x000fc20000010843 */
[----:B------:R-:W-:Y:S01]  /*3c50*/  FADD.FTZ R83, R9, R38 ;  /* 0x0000002609537221 */ /* 0x000fe20000010000 */
[----:B------:R-:W-:-:S01]  /*3c60*/  FFMA.FTZ R122, R122, R13, -R67 ;  /* 0x0000000d7a7a7223 */ /* 0x000fc20000010843 */
[----:B------:R-:W1:Y:S01]  /*3c70*/  MUFU.EX2 R55, R55 ;  /* 0x0000003700377308 */ /* 0x000e620000000800 */
[----:B----4-:R-:W-:-:S01]  /*3c80*/  FADD.FTZ R81, R136, R81 ;  /* 0x0000005188517221 */ /* 0x010fc20000010000 */
[----:B------:R-:W-:Y:S01]  /*3c90*/  FADD.FTZ R34, R32, R83 ;  /* 0x0000005320227221 */ /* 0x000fe20000010000 */
[----:B------:R-:W-:Y:S01]  /*3ca0*/  F2FP.SATFINITE.E4M3.F32.PACK_AB_MERGE_C R69, R136, R69, RZ ;  /* 0x000000458845723e */ /* 0x000fe200048070ff */
[----:B------:R-:W-:-:S02]  /*3cb0*/  IMAD.MOV.U32 R78, RZ, RZ, R87 ;  /* 0x000000ffff4e7224 */ /* 0x000fc400078e0057 */
[----:B------:R-:W-:-:S01]  /*3cc0*/  FADD.FTZ R83, R11, R34 ;  /* 0x000000220b537221 */ /* 0x000fc20000010000 */
[----:B------:R-:W-:Y:S01]  /*3cd0*/  F2FP.SATFINITE.E4M3.F32.PACK_AB_MERGE_C R168, R5, R6, R69 ;  /* 0x0000000605a8723e */ /* 0x000fe20004807045 */
[----:B------:R2:W3:Y:S01]  /*3ce0*/  MUFU.EX2 R71, R26 ;  /* 0x0000001a00477308 */ /* 0x0004e20000000800 */
[----:B0-----:R-:W-:-:S01]  /*3cf0*/  FADD.FTZ R4, R8, R81 ;  /* 0x0000005108047221 */ /* 0x001fc20000010000 */
[----:B------:R-:W-:Y:S01]  /*3d00*/  FADD.FTZ R34, R36, R83 ;  /* 0x0000005324227221 */ /* 0x000fe20000010000 */
[--C-:B------:R-:W-:Y:S02]  /*3d10*/  IMAD.MOV.U32 R69, RZ, RZ, R87.reuse ;  /* 0x000000ffff457224 */ /* 0x100fe400078e0057 */
[----:B------:R-:W-:Y:S02]  /*3d20*/  IMAD.MOV.U32 R60, RZ, RZ, R87 ;  /* 0x000000ffff3c7224 */ /* 0x000fe400078e0057 */
[----:B------:R-:W-:-:S01]  /*3d30*/  FADD.FTZ R83, R15, R34 ;  /* 0x000000220f537221 */ /* 0x000fc20000010000 */
[----:B------:R-:W-:Y:S01]  /*3d40*/  IMAD.MOV.U32 R56, RZ, RZ, R87 ;  /* 0x000000ffff387224 */ /* 0x000fe200078e0057 */
[----:B------:R0:W4:Y:S01]  /*3d50*/  MUFU.EX2 R138, R30 ;  /* 0x0000001e008a7308 */ /* 0x0001220000000800 */
[----:B-1----:R-:W-:-:S01]  /*3d60*/  FADD.FTZ R4, R55, R4 ;  /* 0x0000000437047221 */ /* 0x002fc20000010000 */
[----:B--2---:R-:W-:Y:S01]  /*3d70*/  FFMA.FTZ R26, R50, R13, -R67 ;  /* 0x0000000d321a7223 */ /* 0x004fe20000010843 */
[----:B------:R-:W-:-:S02]  /*3d80*/  IMAD.MOV.U32 R54, RZ, RZ, R87 ;  /* 0x000000ffff367224 */ /* 0x000fc400078e0057 */
[--C-:B------:R-:W-:Y:S02]  /*3d90*/  IMAD.MOV.U32 R50, RZ, RZ, R87.reuse ;  /* 0x000000ffff327224 */ /* 0x100fe400078e0057 */
[----:B------:R-:W-:Y:S01]  /*3da0*/  IMAD.MOV.U32 R46, RZ, RZ, R87 ;  /* 0x000000ffff2e7224 */ /* 0x000fe200078e0057 */
[----:B------:R-:W1:Y:S01]  /*3db0*/  MUFU.EX2 R10, R10 ;  /* 0x0000000a000a7308 */ /* 0x000e620000000800 */
[----:B---3--:R-:W-:-:S01]  /*3dc0*/  FADD.FTZ R81, R71, R4 ;  /* 0x0000000447517221 */ /* 0x008fc20000010000 */
[C---:B------:R-:W-:Y:S01]  /*3dd0*/  FADD.FTZ R4, R84.reuse, R83 ;  /* 0x0000005354047221 */ /* 0x040fe20000010000 */
[----:B------:R-:W-:Y:S01]  /*3de0*/  F2FP.SATFINITE.E4M3.F32.PACK_AB_MERGE_C R84, R84, R15, RZ ;  /* 0x0000000f5454723e */ /* 0x000fe200048070ff */
[-CC-:B0-----:R-:W-:Y:S01]  /*3df0*/  FFMA.FTZ R30, R64, R13.reuse, -R67.reuse ;  /* 0x0000000d401e7223 */ /* 0x181fe20000010843 */
[----:B------:R-:W-:-:S01]  /*3e00*/  FFMA.FTZ R67, R124, R13, -R67 ;  /* 0x0000000d7c437223 */ /* 0x000fc20000010843 */
[----:B------:R-:W-:Y:S01]  /*3e10*/  FADD.FTZ R85, R21, R4 ;  /* 0x0000000415557221 */ /* 0x000fe20000010000 */
[----:B------:R-:W-:Y:S01]  /*3e20*/  F2FP.SATFINITE.E4M3.F32.PACK_AB_MERGE_C R171, R36, R11, R84 ;  /* 0x0000000b24ab723e */ /* 0x000fe20004807054 */
[----:B------:R-:W0:Y:S01]  /*3e30*/  MUFU.EX2 R57, R57 ;  /* 0x0000003900397308 */ /* 0x000e220000000800 */
[----:B----4-:R-:W-:-:S01]  /*3e40*/  FADD.FTZ R83, R138, R81 ;  /* 0x000000518a537221 */ /* 0x010fc20000010000 */
[----:B------:R-:W-:Y:S01]  /*3e50*/  FADD.FTZ R34, R88, R85 ;  /* 0x0000005558227221 */ /* 0x000fe20000010000 */
[----:B------:R-:W-:Y:S01]  /*3e60*/  F2FP.SATFINITE.E4M3.F32.PACK_AB_MERGE_C R71, R138, R71, RZ ;  /* 0x000000478a47723e */ /* 0x000fe200048070ff */
[----:B------:R-:W-:-:S02]  /*3e70*/  IMAD.MOV.U32 R84, RZ, RZ, R87 ;  /* 0x000000ffff547224 */ /* 0x000fc400078e0057 */
[----:B------:R-:W-:-:S01]  /*3e80*/  FADD.FTZ R85, R25, R34 ;  /* 0x0000002219557221 */ /* 0x000fc20000010000 */
[----:B------:R-:W-:Y:S01]  /*3e90*/  F2FP.SATFINITE.E4M3.F32.PACK_AB_MERGE_C R170, R55, R8, R71 ;  /* 0x0000000837aa723e */ /* 0x000fe20004807047 */
[----:B------:R-:W2:Y:S01]  /*3ea0*/  MUFU.EX2 R74, R74 ;  /* 0x0000004a004a7308 */ /* 0x000ea20000000800 */
[----:B-1----:R-:W-:-:S01]  /*3eb0*/  FADD.FTZ R4, R10, R83 ;  /* 0x000000530a047221 */ /* 0x002fc20000010000 */
[C---:B------:R-:W-:Y:S01]  /*3ec0*/  FADD.FTZ R34, R90.reuse, R85 ;  /* 0x000000555a227221 */ /* 0x040fe20000010000 */
[----:B------:R-:W-:Y:S01]  /*3ed0*/  F2FP.SATFINITE.E4M3.F32.PACK_AB_MERGE_C R90, R90, R25, RZ ;  /* 0x000000195a5a723e */ /* 0x000fe200048070ff */
[----:B------:R-:W-:Y:S01]  /*3ee0*/  IMAD.MOV.U32 R64, RZ, RZ, R87 ;  /* 0x000000ffff407224 */ /* 0x000fe200078e0057 */
[----:B------:R-:W-:Y:S01]  /*3ef0*/  MOV R71, R87 ;  /* 0x0000005700477202 */ /* 0x000fe20000000f00 */
[----:B------:R-:W-:Y:S01]  /*3f00*/  FADD.FTZ R89, R27, R34 ;  /* 0x000000221b597221 */ /* 0x000fe20000010000 */
[----:B------:R-:W-:Y:S01]  /*3f10*/  F2FP.SATFINITE.E4M3.F32.PACK_AB_MERGE_C R173, R88, R21, R90 ;  /* 0x0000001558ad723e */ /* 0x000fe2000480705a */
[----:B------:R1:W3:Y:S01]  /*3f20*/  MUFU.EX2 R73, R40 ;  /* 0x0000002800497308 */ /* 0x0002e20000000800 */
[----:B0-----:R-:W-:-:S01]  /*3f30*/  FADD.FTZ R83, R57, R4 ;  /* 0x0000000439537221 */ /* 0x001fc20000010000 */
[----:B------:R-:W-:Y:S01]  /*3f40*/  FADD.FTZ R34, R102, R89 ;  /* 0x0000005966227221 */ /* 0x000fe20000010000 */
[----:B------:R-:W-:-:S02]  /*3f50*/  IMAD.MOV.U32 R55, RZ, RZ, R87 ;  /* 0x000000ffff377224 */ /* 0x000fc400078e0057 */
[----:B------:R-:W-:Y:S02]  /*3f60*/  IMAD.MOV.U32 R42, RZ, RZ, R87 ;  /* 0x000000ffff2a7224 */ /* 0x000fe400078e0057 */
[----:B------:R-:W-:-:S01]  /*3f70*/  FADD.FTZ R89, R29, R34 ;  /* 0x000000221d597221 */ /* 0x000fc20000010000 */
[----:B------:R-:W-:Y:S01]  /*3f80*/  F2FP.SATFINITE.E4M3.F32.PACK_AB_MERGE_C R34, R32, R9, RZ ;  /* 0x000000092022723e */ /* 0x000fe200048070ff */
[----:B------:R-:W0:Y:S01]  /*3f90*/  MUFU.EX2 R12, R12 ;  /* 0x0000000c000c7308 */ /* 0x000e220000000800 */
[----:B--2---:R-:W-:-:S01]  /*3fa0*/  FADD.FTZ R4, R74, R83 ;  /* 0x000000534a047221 */ /* 0x004fc20000010000 */
[C---:B------:R-:W-:Y:S01]  /*3fb0*/  FADD.FTZ R32, R104.reuse, R89 ;  /* 0x0000005968207221 */ /* 0x040fe20000010000 */
[----:B------:R-:W-:Y:S01]  /*3fc0*/  F2FP.SATFINITE.E4M3.F32.PACK_AB_MERGE_C R104, R104, R29, RZ ;  /* 0x0000001d6868723e */ /* 0x000fe200048070ff */
[--C-:B-1----:R-:W-:Y:S01]  /*3fd0*/  IMAD.MOV.U32 R40, RZ, RZ, R87.reuse ;  /* 0x000000ffff287224 */ /* 0x102fe200078e0057 */
[----:B------:R-:W-:Y:S01]  /*3fe0*/  F2FP.SATFINITE.E4M3.F32.PACK_AB_MERGE_C R169, R28, R7, R34 ;  /* 0x000000071ca9723e */ /* 0x000fe20004807022 */
[----:B------:R-:W-:Y:S01]  /*3ff0*/  IMAD.MOV.U32 R38, RZ, RZ, R87 ;  /* 0x000000ffff267224 */ /* 0x000fe200078e0057 */
[----:B------:R-:W-:Y:S01]  /*4000*/  F2FP.SATFINITE.E4M3.F32.PACK_AB_MERGE_C R175, R102, R27, R104 ;  /* 0x0000001b66af723e */ /* 0x000fe20004807068 */
[----:B------:R-:W1:Y:S01]  /*4010*/  MUFU.EX2 R59, R59 ;  /* 0x0000003b003b7308 */ /* 0x000e620000000800 */
[----:B---3--:R-:W-:-:S01]  /*4020*/  FADD.FTZ R85, R73, R4 ;  /* 0x0000000449557221 */ /* 0x008fc20000010000 */
[----:B------:R-:W-:Y:S01]  /*4030*/  F2FP.SATFINITE.E4M3.F32.PACK_AB_MERGE_C R73, R73, R74, RZ ;  /* 0x0000004a4949723e */ /* 0x000fe200048070ff */
[----:B------:R-:W-:-:S02]  /*4040*/  IMAD.MOV.U32 R74, RZ, RZ, R87 ;  /* 0x000000ffff4a7224 */ /* 0x000fc400078e0057 */
[----:B------:R-:W-:Y:S01]  /*4050*/  IMAD.MOV.U32 R36, RZ, RZ, R87 ;  /* 0x000000ffff247224 */ /* 0x000fe200078e0057 */
[----:B------:R-:W-:Y:S01]  /*4060*/  F2FP.SATFINITE.E4M3.F32.PACK_AB_MERGE_C R172, R57, R10, R73 ;  /* 0x0000000a39ac723e */ /* 0x000fe20004807049 */
[----:B------:R-:W-:Y:S01]  /*4070*/  IMAD.MOV.U32 R73, RZ, RZ, R87 ;  /* 0x000000ffff497224 */ /* 0x000fe200078e0057 */
[----:B------:R-:W2:Y:S01]  /*4080*/  MUFU.EX2 R82, R82 ;  /* 0x0000005200527308 */ /* 0x000ea20000000800 */
[----:B0-----:R-:W-:-:S01]  /*4090*/  FADD.FTZ R4, R12, R85 ;  /* 0x000000550c047221 */ /* 0x001fc20000010000 */
[--C-:B------:R-:W-:Y:S02]  /*40a0*/  IMAD.MOV.U32 R57, RZ, RZ, R87.reuse ;  /* 0x000000ffff397224 */ /* 0x100fe400078e0057 */
[--C-:B------:R-:W-:Y:S02]  /*40b0*/  IMAD.MOV.U32 R34, RZ, RZ, R87.reuse ;  /* 0x000000ffff227224 */ /* 0x100fe400078e0057 */
[----:B------:R-:W-:Y:S02]  /*40c0*/  IMAD.MOV.U32 R27, RZ, RZ, R87 ;  /* 0x000000ffff1b7224 */ /* 0x000fe400078e0057 */
[----:B------:R0:W3:Y:S01]  /*40d0*/  MUFU.EX2 R75, R44 ;  /* 0x0000002c004b7308 */ /* 0x0000e20000000800 */
[----:B-1----:R-:W-:-:S07]  /*40e0*/  FADD.FTZ R85, R59, R4 ;  /* 0x000000043b557221 */ /* 0x002fce0000010000 */
[----:B------:R-:W1:Y:S01]  /*40f0*/  MUFU.EX2 R24, R24 ;  /* 0x0000001800187308 */ /* 0x000e620000000800 */
[----:B--2---:R-:W-:-:S01]  /*4100*/  FADD.FTZ R4, R82, R85 ;  /* 0x0000005552047221 */ /* 0x004fc20000010000 */
[----:B------:R-:W-:Y:S01]  /*4110*/  FADD.FTZ R85, R33, R32 ;  /* 0x0000002021557221 */ /* 0x000fe20000010000 */
[----:B0-----:R-:W-:-:S03]  /*4120*/  IMAD.MOV.U32 R44, RZ, RZ, R87 ;  /* 0x000000ffff2c7224 */ /* 0x001fc600078e0057 */
[----:B------:R-:W-:Y:S01]  /*4130*/  FADD.FTZ R32, R106, R85 ;  /* 0x000000556a207221 */ /* 0x000fe20000010000 */
[----:B------:R-:W-:Y:S01]  /*4140*/  IMAD.MOV.U32 R85, RZ, RZ, R87 ;  /* 0x000000ffff557224 */ /* 0x000fe200078e0057 */
[----:B------:R-:W0:Y:S01]  /*4150*/  MUFU.EX2 R61, R61 ;  /* 0x0000003d003d7308 */ /* 0x000e220000000800 */
[----:B---3--:R-:W-:-:S01]  /*4160*/  FADD.FTZ R15, R75, R4 ;  /* 0x000000044b0f7221 */ /* 0x008fc20000010000 */
[----:B------:R-:W-:Y:S01]  /*4170*/  FADD.FTZ R25, R37, R32 ;  /* 0x0000002025197221 */ /* 0x000fe20000010000 */
[C---:B------:R-:W-:Y:S02]  /*4180*/  F2FP.SATFINITE.E4M3.F32.PACK_AB_MERGE_C R37, R108.reuse, R37, RZ ;  /* 0x000000256c25723e */ /* 0x040fe400048070ff */
[----:B------:R-:W-:Y:S01]  /*4190*/  F2FP.SATFINITE.E4M3.F32.PACK_AB_MERGE_C R75, R75, R82, RZ ;  /* 0x000000524b4b723e */ /* 0x000fe200048070ff */
[----:B------:R-:W-:-:S01]  /*41a0*/  FADD.FTZ R108, R108, R25 ;  /* 0x000000196c6c7221 */ /* 0x000fc20000010000 */
[----:B------:R-:W-:Y:S01]  /*41b0*/  F2FP.SATFINITE.E4M3.F32.PACK_AB_MERGE_C R177, R106, R33, R37 ;  /* 0x000000216ab1723e */ /* 0x000fe20004807025 */
[----:B------:R-:W2:Y:S01]  /*41c0*/  MUFU.EX2 R58, R58 ;  /* 0x0000003a003a7308 */ /* 0x000ea20000000800 */
[----:B-1----:R-:W-:-:S01]  /*41d0*/  FADD.FTZ R4, R24, R15 ;  /* 0x0000000f18047221 */ /* 0x002fc20000010000 */
[----:B------:R-:W-:Y:S01]  /*41e0*/  FADD.FTZ R29, R45, R108 ;  /* 0x0000006c2d1d7221 */ /* 0x000fe20000010000 */
[----:B------:R-:W-:Y:S01]  /*41f0*/  F2FP.SATFINITE.E4M3.F32.PACK_AB_MERGE_C R174, R59, R12, R75 ;  /* 0x0000000c3bae723e */ /* 0x000fe2000480704b */
[----:B------:R-:W-:Y:S01]  /*4200*/  IMAD.MOV.U32 R82, RZ, RZ, R87 ;  /* 0x000000ffff527224 */ /* 0x000fe200078e0057 */
[----:B------:R-:W-:Y:S01]  /*4210*/  MOV R59, R87 ;  /* 0x00000057003b7202 */ /* 0x000fe20000000f00 */
[----:B------:R-:W-:Y:S01]  /*4220*/  FADD.FTZ R32, R110, R29 ;  /* 0x0000001d6e207221 */ /* 0x000fe20000010000 */
[----:B------:R-:W-:Y:S01]  /*4230*/  IMAD.MOV.U32 R75, RZ, RZ, R87 ;  /* 0x000000ffff4b7224 */ /* 0x000fe200078e0057 */
[----:B------:R1:W3:Y:S01]  /*4240*/  MUFU.EX2 R77, R48 ;  /* 0x00000030004d7308 */ /* 0x0002e20000000800 */
[----:B0-----:R-:W-:-:S01]  /*4250*/  FADD.FTZ R15, R61, R4 ;  /* 0x000000043d0f7221 */ /* 0x001fc20000010000 */
[--C-:B------:R-:W-:Y:S01]  /*4260*/  IMAD.MOV.U32 R37, RZ, RZ, R87.reuse ;  /* 0x000000ffff257224 */ /* 0x100fe200078e0057 */
[----:B------:R-:W-:Y:S01]  /*4270*/  MOV R29, R87 ;  /* 0x00000057001d7202 */ /* 0x000fe20000000f00 */
[----:B------:R-:W-:-:S04]  /*4280*/  IMAD.MOV.U32 R33, RZ, RZ, R87 ;  /* 0x000000ffff217224 */ /* 0x000fc800078e0057 */
[----:B------:R-:W0:Y:S01]  /*4290*/  MUFU.EX2 R26, R26 ;  /* 0x0000001a001a7308 */ /* 0x000e220000000800 */
[----:B--2---:R-:W-:-:S01]  /*42a0*/  FADD.FTZ R4, R58, R15 ;  /* 0x0000000f3a047221 */ /* 0x004fc20000010000 */
[----:B-1----:R-:W-:-:S06]  /*42b0*/  IMAD.MOV.U32 R48, RZ, RZ, R87 ;  /* 0x000000ffff307224 */ /* 0x002fcc00078e0057 */
[----:B------:R-:W1:Y:S01]  /*42c0*/  MUFU.EX2 R63, R63 ;  /* 0x0000003f003f7308 */ /* 0x000e620000000800 */
[----:B---3--:R-:W-:-:S01]  /*42d0*/  FADD.FTZ R25, R77, R4 ;  /* 0x000000044d197221 */ /* 0x008fc20000010000 */
[----:B------:R-:W-:Y:S02]  /*42e0*/  F2FP.SATFINITE.E4M3.F32.PACK_AB_MERGE_C R58, R77, R58, RZ ;  /* 0x0000003a4d3a723e */ /* 0x000fe400048070ff */
[----:B------:R-:W-:Y:S02]  /*42f0*/  MOV R77, R87 ;  /* 0x00000057004d7202 */ /* 0x000fe40000000f00 */
[----:B------:R-:W-:Y:S01]  /*4300*/  F2FP.SATFINITE.E4M3.F32.PACK_AB_MERGE_C R176, R61, R24, R58 ;  /* 0x000000183db0723e */ /* 0x000fe2000480703a */
[----:B------:R-:W-:Y:S01]  /*4310*/  IMAD.MOV.U32 R61, RZ, RZ, R87 ;  /* 0x000000ffff3d7224 */ /* 0x000fe200078e0057 */
[----:B------:R-:W2:Y:S01]  /*4320*/  MUFU.EX2 R62, R62 ;  /* 0x0000003e003e7308 */ /* 0x000ea20000000800 */
[----:B0-----:R-:W-:-:S01]  /*4330*/  FADD.FTZ R4, R26, R25 ;  /* 0x000000191a047221 */ /* 0x001fc20000010000 */
[----:B------:R-:W-:Y:S01]  /*4340*/  FADD.FTZ R25, R39, R32 ;  /* 0x0000002027197221 */ /* 0x000fe20000010000 */
[----:B------:R-:W-:Y:S01]  /*4350*/  F2FP.SATFINITE.E4M3.F32.PACK_AB_MERGE_C R39, R114, R39, RZ ;  /* 0x000000277227723e */ /* 0x000fe200048070ff */
[----:B------:R-:W-:-:S02]  /*4360*/  IMAD.MOV.U32 R58, RZ, RZ, R87 ;  /* 0x000000ffff3a7224 */ /* 0x000fc400078e0057 */
[----:B------:R-:W-:-:S01]  /*4370*/  FADD.FTZ R114, R114, R25 ;  /* 0x0000001972727221 */ /* 0x000fc20000010000 */
[----:B------:R-:W-:Y:S01]  /*4380*/  F2FP.SATFINITE.E4M3.F32.PACK_AB_MERGE_C R179, R110, R45, R39 ;  /* 0x0000002d6eb3723e */ /* 0x000fe20004807027 */
[----:B------:R0:W3:Y:S01]  /*4390*/  MUFU.EX2 R79, R52 ;  /* 0x00000034004f7308 */ /* 0x0000e20000000800 */
[----:B-1----:R-:W-:-:S01]  /*43a0*/  FADD.FTZ R7, R63, R4 ;  /* 0x000000043f077221 */ /* 0x002fc20000010000 */
[----:B------:R-:W-:Y:S01]  /*43b0*/  FADD.FTZ R11, R31, R114 ;  /* 0x000000721f0b7221 */ /* 0x000fe20000010000 */
[--C-:B------:R-:W-:Y:S02]  /*43c0*/  IMAD.MOV.U32 R45, RZ, RZ, R87.reuse ;  /* 0x000000ffff2d7224 */ /* 0x100fe400078e0057 */
[----:B------:R-:W-:Y:S02]  /*43d0*/  IMAD.MOV.U32 R39, RZ, RZ, R87 ;  /* 0x000000ffff277224 */ /* 0x000fe400078e0057 */
[----:B------:R-:W-:-:S01]  /*43e0*/  FADD.FTZ R28, R86, R11 ;  /* 0x0000000b561c7221 */ /* 0x000fc20000010000 */
[----:B------:R-:W-:Y:S01]  /*43f0*/  IMAD.MOV.U32 R32, RZ, RZ, R87 ;  /* 0x000000ffff207224 */ /* 0x000fe200078e0057 */
[----:B------:R-:W1:Y:S01]  /*4400*/  MUFU.EX2 R30, R30 ;  /* 0x0000001e001e7308 */ /* 0x000e620000000800 */
[----:B--2---:R-:W-:-:S01]  /*4410*/  FADD.FTZ R4, R62, R7 ;  /* 0x000000073e047221 */ /* 0x004fc20000010000 */
[----:B------:R-:W-:Y:S01]  /*4420*/  FADD.FTZ R21, R47, R28 ;  /* 0x0000001c2f157221 */ /* 0x000fe20000010000 */
[----:B0-----:R-:W-:-:S02]  /*4430*/  IMAD.MOV.U32 R52, RZ, RZ, R87 ;  /* 0x000000ffff347224 */ /* 0x001fc400078e0057 */
[----:B------:R-:W-:-:S03]  /*4440*/  IMAD.MOV.U32 R24, RZ, RZ, R87 ;  /* 0x000000ffff187224 */ /* 0x000fc600078e0057 */
[----:B------:R-:W0:Y:S01]  /*4450*/  MUFU.EX2 R65, R65 ;  /* 0x0000004100417308 */ /* 0x000e220000000800 */
[C---:B---3--:R-:W-:Y:S01]  /*4460*/  F2FP.SATFINITE.E4M3.F32.PACK_AB_MERGE_C R62, R79.reuse, R62, RZ ;  /* 0x0000003e4f3e723e */ /* 0x048fe200048070ff */
[----:B------:R-:W-:-:S03]  /*4470*/  FADD.FTZ R79, R79, R4 ;  /* 0x000000044f4f7221 */ /* 0x000fc60000010000 */
[----:B------:R-:W-:Y:S01]  /*4480*/  F2FP.SATFINITE.E4M3.F32.PACK_AB_MERGE_C R178, R63, R26, R62 ;  /* 0x0000001a3fb2723e */ /* 0x000fe2000480703e */
[----:B------:R-:W-:Y:S02]  /*4490*/  IMAD.MOV.U32 R63, RZ, RZ, R87 ;  /* 0x000000ffff3f7224 */ /* 0x000fe400078e0057 */
[----:B------:R-:W2:Y:S01]  /*44a0*/  MUFU.EX2 R66, R66 ;  /* 0x0000004200427308 */ /* 0x000ea20000000800 */
[----:B-1----:R-:W-:-:S01]  /*44b0*/  FADD.FTZ R4, R30, R79 ;  /* 0x0000004f1e047221 */ /* 0x002fc20000010000 */
[--C-:B------:R-:W-:Y:S02]  /*44c0*/  IMAD.MOV.U32 R79, RZ, RZ, R87.reuse ;  /* 0x000000ffff4f7224 */ /* 0x100fe400078e0057 */
[--C-:B------:R-:W-:Y:S02]  /*44d0*/  IMAD.MOV.U32 R62, RZ, RZ, R87.reuse ;  /* 0x000000ffff3e7224 */ /* 0x100fe400078e0057 */
[----:B------:R-:W-:Y:S02]  /*44e0*/  IMAD.MOV.U32 R26, RZ, RZ, R87 ;  /* 0x000000ffff1a7224 */ /* 0x000fe400078e0057 */
[----:B------:R-:W1:Y:S01]  /*44f0*/  MUFU.EX2 R92, R92 ;  /* 0x0000005c005c7308 */ /* 0x000e620000000800 */
[----:B0-----:R-:W-:-:S07]  /*4500*/  FADD.FTZ R11, R65, R4 ;  /* 0x00000004410b7221 */ /* 0x001fce0000010000 */
[----:B------:R0:W3:Y:S01]  /*4510*/  MUFU.EX2 R81, R68 ;  /* 0x0000004400517308 */ /* 0x0000e20000000800 */
[----:B--2---:R-:W-:-:S07]  /*4520*/  FADD.FTZ R4, R66, R11 ;  /* 0x0000000b42047221 */ /* 0x004fce0000010000 */
[----:B------:R-:W2:Y:S01]  /*4530*/  MUFU.EX2 R35, R35 ;  /* 0x0000002300237308 */ /* 0x000ea20000000800 */
[C---:B-1----:R-:W-:Y:S01]  /*4540*/  F2FP.SATFINITE.E4M3.F32.PACK_AB_MERGE_C R47, R92.reuse, R47, RZ ;  /* 0x0000002f5c2f723e */ /* 0x042fe200048070ff */
[----:B------:R-:W-:Y:S01]  /*4550*/  FADD.FTZ R92, R92, R21 ;  /* 0x000000155c5c7221 */ /* 0x000fe20000010000 */
[----:B0-----:R-:W-:Y:S02]  /*4560*/  IMAD.MOV.U32 R68, RZ, RZ, R87 ;  /* 0x000000ffff447224 */ /* 0x001fe400078e0057 */
[----:B------:R-:W-:Y:S01]  /*4570*/  F2FP.SATFINITE.E4M3.F32.PACK_AB_MERGE_C R181, R86, R31, R47 ;  /* 0x0000001f56b5723e */ /* 0x000fe2000480702f */
[--C-:B------:R-:W-:Y:S01]  /*4580*/  IMAD.MOV.U32 R86, RZ, RZ, R87.reuse ;  /* 0x000000ffff567224 */ /* 0x100fe200078e0057 */
[----:B------:R-:W-:Y:S01]  /*4590*/  MOV R47, R87 ;  /* 0x00000057002f7202 */ /* 0x000fe20000000f00 */
[----:B------:R-:W0:Y:S01]  /*45a0*/  MUFU.EX2 R70, R70 ;  /* 0x0000004600467308 */ /* 0x000e220000000800 */
[C---:B---3--:R-:W-:Y:S01]  /*45b0*/  F2FP.SATFINITE.E4M3.F32.PACK_AB_MERGE_C R66, R81.reuse, R66, RZ ;  /* 0x000000425142723e */ /* 0x048fe200048070ff */
[----:B------:R-:W-:Y:S01]  /*45c0*/  FADD.FTZ R81, R81, R4 ;  /* 0x0000000451517221 */ /* 0x000fe20000010000 */
[----:B------:R-:W-:-:S02]  /*45d0*/  IMAD.MOV.U32 R31, RZ, RZ, R87 ;  /* 0x000000ffff1f7224 */ /* 0x000fc400078e0057 */
[----:B------:R-:W-:Y:S01]  /*45e0*/  F2FP.SATFINITE.E4M3.F32.PACK_AB_MERGE_C R180, R65, R30, R66 ;  /* 0x0000001e41b4723e */ /* 0x000fe20004807042 */
[----:B------:R-:W-:Y:S01]  /*45f0*/  IMAD.MOV.U32 R66, RZ, RZ, R87 ;  /* 0x000000ffff427224 */ /* 0x000fe200078e0057 */
[----:B------:R-:W-:Y:S01]  /*4600*/  MOV R65, R87 ;  /* 0x0000005700417202 */ /* 0x000fe20000000f00 */
[----:B------:R-:W1:Y:S01]  /*4610*/  MUFU.EX2 R126, R126 ;  /* 0x0000007e007e7308 */ /* 0x000e620000000800 */
[----:B--2---:R-:W-:-:S01]  /*4620*/  FADD.FTZ R21, R35, R92 ;  /* 0x0000005c23157221 */ /* 0x004fc20000010000 */
[----:B------:R-:W-:-:S06]  /*4630*/  IMAD.MOV.U32 R30, RZ, RZ, R87 ;  /* 0x000000ffff1e7224 */ /* 0x000fcc00078e0057 */
[----:B------:R2:W3:Y:S01]  /*4640*/  MUFU.EX2 R83, R72 ;  /* 0x0000004800537308 */ /* 0x0004e20000000800 */
[----:B0-----:R-:W-:-:S01]  /*4650*/  FADD.FTZ R4, R70, R81 ;  /* 0x0000005146047221 */ /* 0x001fc20000010000 */
[----:B------:R-:W-:-:S06]  /*4660*/  IMAD.MOV.U32 R81, RZ, RZ, R87 ;  /* 0x000000ffff517224 */ /* 0x000fcc00078e0057 */
[----:B------:R-:W-:Y:S01]  /*4670*/  MUFU.EX2 R41, R41 ;  /* 0x0000002900297308 */ /* 0x000fe20000000800 */
[----:B-1----:R-:W-:-:S01]  /*4680*/  FADD.FTZ R28, R126, R21 ;  /* 0x000000157e1c7221 */ /* 0x002fc20000010000 */
[----:B--2---:R-:W-:-:S06]  /*4690*/  IMAD.MOV.U32 R72, RZ, RZ, R87 ;  /* 0x000000ffff487224 */ /* 0x004fcc00078e0057 */
[----:B------:R-:W0:Y:S01]  /*46a0*/  MUFU.EX2 R128, R128 ;  /* 0x0000008000807308 */ /* 0x000e220000000800 */
[----:B---3--:R-:W-:-:S07]  /*46b0*/  FADD.FTZ R21, R83, R4 ;  /* 0x0000000453157221 */ /* 0x008fce0000010000 */
[----:B------:R-:W1:Y:S08]  /*46c0*/  MUFU.EX2 R76, R76 ;  /* 0x0000004c004c7308 */ /* 0x000e700000000800 */
[----:B------:R2:W3:Y:S01]  /*46d0*/  MUFU.EX2 R9, R80 ;  /* 0x0000005000097308 */ /* 0x0004e20000000800 */
[----:B0-----:R-:W-:Y:S01]  /*46e0*/  F2FP.SATFINITE.E4M3.F32.PACK_AB_MERGE_C R25, R128, R41, RZ ;  /* 0x000000298019723e */ /* 0x001fe200048070ff */
[----:B------:R-:W-:Y:S01]  /*46f0*/  FADD.FTZ R41, R41, R28 ;  /* 0x0000001c29297221 */ /* 0x000fe20000010000 */
[----:B------:R-:W-:-:S02]  /*4700*/  IMAD.MOV.U32 R28, RZ, RZ, R87 ;  /* 0x000000ffff1c7224 */ /* 0x000fc400078e0057 */
[----:B------:R-:W-:Y:S01]  /*4710*/  F2FP.SATFINITE.E4M3.F32.PACK_AB_MERGE_C R183, R126, R35, R25 ;  /* 0x000000237eb7723e */ /* 0x000fe20004807019 */
[----:B------:R-:W-:-:S01]  /*4720*/  FADD.FTZ R128, R128, R41 ;  /* 0x0000002980807221 */ /* 0x000fc20000010000 */
[----:B------:R-:W-:Y:S01]  /*4730*/  MOV R41, R87 ;  /* 0x0000005700297202 */ /* 0x000fe20000000f00 */
[----:B------:R-:W0:Y:S01]  /*4740*/  MUFU.EX2 R43, R43 ;  /* 0x0000002b002b7308 */ /* 0x000e220000000800 */
[----:B-1----:R-:W-:-:S01]  /*4750*/  FADD.FTZ R4, R76, R21 ;  /* 0x000000154c047221 */ /* 0x002fc20000010000 */
[--C-:B--2---:R-:W-:Y:S01]  /*4760*/  IMAD.MOV.U32 R80, RZ, RZ, R87.reuse ;  /* 0x000000ffff507224 */ /* 0x104fe200078e0057 */
[----:B------:R-:W-:Y:S01]  /*4770*/  MOV R35, R87 ;  /* 0x0000005700237202 */ /* 0x000fe20000000f00 */
[----:B------:R-:W-:-:S04]  /*4780*/  IMAD.MOV.U32 R25, RZ, RZ, R87 ;  /* 0x000000ffff197224 */ /* 0x000fc800078e0057 */
[----:B------:R-:W1:Y:S01]  /*4790*/  MUFU.EX2 R94, R94 ;  /* 0x0000005e005e7308 */ /* 0x000e620000000800 */
[C---:B---3--:R-:W-:Y:S01]  /*47a0*/  F2FP.SATFINITE.E4M3.F32.PACK_AB_MERGE_C R76, R9.reuse, R76, RZ ;  /* 0x0000004c094c723e */ /* 0x048fe200048070ff */
[----:B------:R-:W-:-:S03]  /*47b0*/  FADD.FTZ R9, R9, R4 ;  /* 0x0000000409097221 */ /* 0x000fc60000010000 */
[----:B------:R-:W-:Y:S01]  /*47c0*/  F2FP.SATFINITE.E4M3.F32.PACK_AB_MERGE_C R182, R83, R70, R76 ;  /* 0x0000004653b6723e */ /* 0x000fe2000480704c */
[----:B------:R-:W-:Y:S01]  /*47d0*/  IMAD.MOV.U32 R76, RZ, RZ, R87 ;  /* 0x000000ffff4c7224 */ /* 0x000fe200078e0057 */
[----:B------:R-:W-:Y:S01]  /*47e0*/  MOV R83, R87 ;  /* 0x0000005700537202 */ /* 0x000fe20000000f00 */
[----:B------:R-:W2:Y:S01]  /*47f0*/  MUFU.EX2 R130, R130 ;  /* 0x0000008200827308 */ /* 0x000ea20000000800 */
[----:B0-----:R-:W-:-:S01]  /*4800*/  FADD.FTZ R5, R43, R128 ;  /* 0x000000802b057221 */ /* 0x001fc20000010000 */
[----:B------:R-:W-:-:S06]  /*4810*/  IMAD.MOV.U32 R70, RZ, RZ, R87 ;  /* 0x000000ffff467224 */ /* 0x000fcc00078e0057 */
[----:B------:R-:W0:Y:S01]  /*4820*/  MUFU.EX2 R15, R96 ;  /* 0x00000060000f7308 */ /* 0x000e220000000800 */
[----:B-1----:R-:W-:-:S07]  /*4830*/  FADD.FTZ R4, R94, R9 ;  /* 0x000000095e047221 */ /* 0x002fce0000010000 */
[----:B------:R-:W1:Y:S01]  /*4840*/  MUFU.EX2 R49, R49 ;  /* 0x0000003100317308 */ /* 0x000e620000000800 */
[----:B--2---:R-:W-:-:S07]  /*4850*/  FADD.FTZ R6, R130, R5 ;  /* 0x0000000582067221 */ /* 0x004fce0000010000 */
[----:B------:R-:W2:Y:S01]  /*4860*/  MUFU.EX2 R112, R112 ;  /* 0x0000007000707308 */ /* 0x000ea20000000800 */
[----:B0-----:R-:W-:-:S07]  /*4870*/  FADD.FTZ R5, R15, R4 ;  /* 0x000000040f057221 */ /* 0x001fce0000010000 */
[----:B------:R-:W0:Y:S01]  /*4880*/  MUFU.EX2 R132, R132 ;  /* 0x0000008400847308 */ /* 0x000e220000000800 */
[----:B-1----:R-:W-:-:S07]  /*4890*/  FADD.FTZ R9, R49, R6 ;  /* 0x0000000631097221 */ /* 0x002fce0000010000 */
[----:B------:R-:W1:Y:S01]  /*48a0*/  MUFU.EX2 R7, R116 ;  /* 0x0000007400077308 */ /* 0x000e620000000800 */
[----:B--2---:R-:W-:-:S07]  /*48b0*/  FADD.FTZ R4, R112, R5 ;  /* 0x0000000570047221 */ /* 0x004fce0000010000 */
[----:B------:R-:W2:Y:S01]  /*48c0*/  MUFU.EX2 R51, R51 ;  /* 0x0000003300337308 */ /* 0x000ea20000000800 */
[C---:B0-----:R-:W-:Y:S01]  /*48d0*/  F2FP.SATFINITE.E4M3.F32.PACK_AB_MERGE_C R49, R132.reuse, R49, RZ ;  /* 0x000000318431723e */ /* 0x041fe200048070ff */
[----:B------:R-:W-:-:S03]  /*48e0*/  FADD.FTZ R132, R132, R9 ;  /* 0x0000000984847221 */ /* 0x000fc60000010000 */
[----:B------:R-:W-:Y:S01]  /*48f0*/  F2FP.SATFINITE.E4M3.F32.PACK_AB_MERGE_C R185, R130, R43, R49 ;  /* 0x0000002b82b9723e */ /* 0x000fe20004807031 */
[--C-:B------:R-:W-:Y:S02]  /*4900*/  IMAD.MOV.U32 R49, RZ, RZ, R87.reuse ;  /* 0x000000ffff317224 */ /* 0x100fe400078e0057 */
[----:B------:R-:W0:Y:S01]  /*4910*/  MUFU.EX2 R118, R118 ;  /* 0x0000007600767308 */ /* 0x000e220000000800 */
[C---:B-1----:R-:W-:Y:S01]  /*4920*/  F2FP.SATFINITE.E4M3.F32.PACK_AB_MERGE_C R112, R7.reuse, R112, RZ ;  /* 0x000000700770723e */ /* 0x042fe200048070ff */
[----:B------:R-:W-:Y:S01]  /*4930*/  FADD.FTZ R7, R7, R4 ;  /* 0x0000000407077221 */ /* 0x000fe20000010000 */
[----:B------:R-:W-:Y:S02]  /*4940*/  IMAD.MOV.U32 R43, RZ, RZ, R87 ;  /* 0x000000ffff2b7224 */ /* 0x000fe400078e0057 */
[----:B------:R-:W-:-:S03]  /*4950*/  F2FP.SATFINITE.E4M3.F32.PACK_AB_MERGE_C R184, R15, R94, R112 ;  /* 0x0000005e0fb8723e */ /* 0x000fc60004807070 */
[----:B------:R-:W1:Y:S01]  /*4960*/  MUFU.EX2 R134, R134 ;  /* 0x0000008600867308 */ /* 0x000e620000000800 */
[----:B--2---:R-:W-:-:S07]  /*4970*/  FADD.FTZ R5, R51, R132 ;  /* 0x0000008433057221 */ /* 0x004fce0000010000 */
[----:B------:R-:W2:Y:S01]  /*4980*/  MUFU.EX2 R11, R120 ;  /* 0x00000078000b7308 */ /* 0x000ea20000000800 */
[----:B0-----:R-:W-:-:S07]  /*4990*/  FADD.FTZ R4, R118, R7 ;  /* 0x0000000776047221 */ /* 0x001fce0000010000 */
[----:B------:R-:W-:Y:S01]  /*49a0*/  MUFU.EX2 R122, R122 ;  /* 0x0000007a007a7308 */ /* 0x000fe20000000800 */
[----:B-1----:R-:W-:-:S07]  /*49b0*/  FADD.FTZ R6, R134, R5 ;  /* 0x0000000586067221 */ /* 0x002fce0000010000 */
[----:B------:R-:W0:Y:S01]  /*49c0*/  MUFU.EX2 R67, R67 ;  /* 0x0000004300437308 */ /* 0x000e220000000800 */
[----:B--2---:R-:W-:-:S07]  /*49d0*/  FADD.FTZ R5, R11, R4 ;  /* 0x000000040b057221 */ /* 0x004fce0000010000 */
[----:B------:R-:W1:Y:S08]  /*49e0*/  MUFU.EX2 R53, R53 ;  /* 0x0000003500357308 */ /* 0x000e700000000800 */
[----:B------:R-:W2:Y:S01]  /*49f0*/  MUFU.EX2 R98, R98 ;  /* 0x0000006200627308 */ /* 0x000ea20000000800 */
[----:B0-----:R-:W-:Y:S01]  /*4a00*/  F2FP.SATFINITE.E4M3.F32.PACK_AB_MERGE_C R4, R67, R122, RZ ;  /* 0x0000007a4304723e */ /* 0x001fe200048070ff */
[----:B------:R-:W-:-:S03]  /*4a10*/  FADD.FTZ R122, R122, R5 ;  /* 0x000000057a7a7221 */ /* 0x000fc60000010000 */
[----:B------:R-:W-:Y:S01]  /*4a20*/  F2FP.SATFINITE.E4M3.F32.PACK_AB_MERGE_C R186, R11, R118, R4 ;  /* 0x000000760bba723e */ /* 0x000fe20004807004 */
[----:B------:R-:W-:-:S01]  /*4a30*/  FADD.FTZ R5, R67, R122 ;  /* 0x0000007a43057221 */ /* 0x000fc20000010000 */
[----:B------:R-:W-:Y:S02]  /*4a40*/  IMAD.MOV.U32 R67, RZ, RZ, R87 ;  /* 0x000000ffff437224 */ /* 0x000fe400078e0057 */
[----:B-1----:R-:W-:-:S01]  /*4a50*/  FADD.FTZ R7, R53, R6 ;  /* 0x0000000635077221 */ /* 0x002fc20000010000 */
[----:B--2---:R-:W-:-:S03]  /*4a60*/  F2FP.SATFINITE.E4M3.F32.PACK_AB_MERGE_C R8, R98, R53, RZ ;  /* 0x000000356208723e */ /* 0x004fc600048070ff */
[----:B------:R-:W-:Y:S01]  /*4a70*/  FADD.FTZ R7, R98, R7 ;  /* 0x0000000762077221 */ /* 0x000fe20000010000 */
[----:B------:R-:W-:Y:S02]  /*4a80*/  MOV R53, R87 ;  /* 0x0000005700357202 */ /* 0x000fe40000000f00 */
[----:B------:R-:W-:Y:S01]  /*4a90*/  F2FP.SATFINITE.E4M3.F32.PACK_AB_MERGE_C R187, R134, R51, R8 ;  /* 0x0000003386bb723e */ /* 0x000fe20004807008 */
[----:B------:R-:W-:Y:S01]  /*4aa0*/  IMAD.MOV.U32 R51, RZ, RZ, R87 ;  /* 0x000000ffff337224 */ /* 0x000fe200078e0057 */
[----:B------:R-:W-:Y:S06]  /*4ab0*/  @!P1 BRA `(.L_x_14) ;  /* 0x00000034004c9947 */ /* 0x000fec0003800000 */
[----:B------:R-:W-:Y:S01]  /*4ac0*/  MOV R6, R14 ;  /* 0x0000000e00067202 */ /* 0x000fe20000000f00 */
[----:B------:R-:W-:Y:S01]  /*4ad0*/  IMAD.MOV.U32 R4, RZ, RZ, R20 ;  /* 0x000000ffff047224 */ /* 0x000fe200078e0014 */
[----:B------:R-:W-:Y:S02]  /*4ae0*/  CS2R R86, SRZ ;  /* 0x0000000000567805 */ /* 0x000fe4000001ff00 */
[----:B------:R-:W-:Y:S02]  /*4af0*/  CS2R R84, SRZ ;  /* 0x0000000000547805 */ /* 0x000fe4000001ff00 */
[----:B------:R-:W-:Y:S02]  /*4b00*/  CS2R R82, SRZ ;  /* 0x0000000000527805 */ /* 0x000fe4000001ff00 */
[----:B------:R-:W-:Y:S02]  /*4b10*/  CS2R R80, SRZ ;  /* 0x0000000000507805 */ /* 0x000fe4000001ff00 */
[----:B------:R-:W-:-:S02]  /*4b20*/  CS2R R78, SRZ ;  /* 0x00000000004e7805 */ /* 0x000fc4000001ff00 */
[----:B------:R-:W-:Y:S02]  /*4b30*/  CS2R R76, SRZ ;  /* 0x00000000004c7805 */ /* 0x000fe4000001ff00 */
        /* <DEDUP_REMOVED lines=25> */
[----:B------:R-:W-:Y:S01]  /*4cd0*/  CS2R R24, SRZ ;  /* 0x0000000000187805 */ /* 0x000fe2000001ff00 */
[----:B------:R-:W-:Y:S01]  /*4ce0*/  UIADD3 UR47, UR47, -0x2, URZ ;  /* 0xfffffffe2f2f7890 */ /* 0x000fe2000fffe03f */
[----:B------:R-:W-:Y:S01]  /*4cf0*/  UMOV UR29, UR44 ;  /* 0x0000002c001d7c82 */ /* 0x000fe20008000000 */
[----:B------:R-:W-:-:S10]  /*4d00*/  UMOV UR28, UR36 ;  /* 0x00000024001c7c82 */ /* 0x000fd40008000000 */
.L_x_25:
[----:B------:R-:W-:Y:S01]  /*4d10*/  ISETP.NE.AND P2, PT, RZ, UR39, PT ;  /* 0x00000027ff007c0c */ /* 0x000fe2000bf45270 */
[----:B------:R-:W-:-:S04]  /*4d20*/  UISETP.NE.AND UP0, UPT, UR28, 0x1, UPT ;  /* 0x000000011c00788c */ /* 0x000fc8000bf05270 */
[----:B------:R-:W-:-:S04]  /*4d30*/  USEL UR44, URZ, 0x1, UP0 ;  /* 0x000000013f2c7887 */ /* 0x000fc80008000000 */
[----:B------:R-:W-:-:S04]  /*4d40*/  ULOP3.LUT UR44, UR29, UR44, URZ, 0x3c, !UPT ;  /* 0x0000002c1d2c7292 */ /* 0x000fc8000f8e3c3f */
[----:B------:R-:W-:Y:S08]  /*4d50*/  @P2 BRA `(.L_x_15) ;  /* 0x0000000000382947 */ /* 0x000ff00003800000 */
[----:B------:R-:W-:Y:S05]  /*4d60*/  @!P0 BRA `(.L_x_16) ;  /* 0x0000000000048947 */ /* 0x000fea0003800000 */
[----:B------:R-:W-:Y:S01]  /*4d70*/  BPT.TRAP 0x1 ;  /* 0x000000040000795c */ /* 0x000fe20000300000 */
.L_x_16:
[----:B------:R-:W-:Y:S01]  /*4d80*/  UIADD3 UR6, UR28, 0x1, URZ ;  /* 0x000000011c067890 */ /* 0x000fe2000fffe03f */
[----:B------:R-:W-:-:S03]  /*4d90*/  IMAD.U32 R8, RZ, RZ, UR44 ;  /* 0x0000002cff087e24 */ /* 0x000fc6000f8e00ff */
[----:B------:R-:W-:Y:S02]  /*4da0*/  UISETP.NE.AND UP0, UPT, UR6, 0x2, UPT ;  /* 0x000000020600788c */ /* 0x000fe4000bf05270 */
[----:B------:R-:W-:Y:S02]  /*4db0*/  SHF.L.U32 R8, R8, 0x1f, RZ ;  /* 0x0000001f08087819 */ /* 0x000fe400000006ff */
[----:B------:R-:W-:-:S04]  /*4dc0*/  USEL UR6, UR6, URZ, UP0 ;  /* 0x0000003f06067287 */ /* 0x000fc80008000000 */
[----:B------:R-:W-:-:S09]  /*4dd0*/  ULEA UR6, UR6, UR41, 0x3 ;  /* 0x0000002906067291 */ /* 0x000fd2000f8e183f */
[----:B------:R0:W1:Y:S01]  /*4de0*/  SYNCS.PHASECHK.TRANS64.TRYWAIT P1, [UR6+0x22830], R8 ;  /* 0x02283008ff0075a7 */ /* 0x0000620008020146 */
[----:B------:R-:W-:Y:S05]  /*4df0*/  @!P0 BRA `(.L_x_17) ;  /* 0x0000000000048947 */ /* 0x000fea0003800000 */
[----:B------:R-:W-:Y:S01]  /*4e00*/  BPT.TRAP 0x1 ;  /* 0x000000040000795c */ /* 0x000fe20000300000 */
.L_x_17:
[----:B-1----:R-:W-:Y:S05]  /*4e10*/  @P1 BRA `(.L_x_15) ;  /* 0x0000000000081947 */ /* 0x002fea0003800000 */
[----:B------:R-:W1:Y:S02]  /*4e20*/  SYNCS.PHASECHK.TRANS64.TRYWAIT P1, [UR6+0x22830], R8 ;  /* 0x02283008ff0075a7 */ /* 0x000e640008020146 */
[----:B-1----:R-:W-:Y:S05]  /*4e30*/  @!P1 BRA `(.L_x_18) ;  /* 0x000000a800a89947 */ /* 0x002fea0003800000 */
.L_x_15:
[----:B01----:R-:W-:Y:S01]  /*4e40*/  VIADD R8, R22, 0x8 ;  /* 0x0000000816087836 */ /* 0x003fe20000000000 */
[----:B------:R-:W-:Y:S01]  /*4e50*/  R2UR UR30, R3 ;  /* 0x00000000031e72ca */ /* 0x000fe200000e0000 */
[----:B------:R-:W-:Y:S01]  /*4e60*/  UIADD3 UR36, UR28, 0x1, URZ ;  /* 0x000000011c247890 */ /* 0x000fe2000fffe03f */
[----:B------:R-:W-:Y:S02]  /*4e70*/  UMOV UR19, 0x40000040 ;  /* 0x4000004000137882 */ /* 0x000fe40000000000 */
[----:B------:R0:W-:Y:S01]  /*4e80*/  BAR.SYNC.DEFER_BLOCKING R8, 0x100 ;  /* 0x000400080000751d */ /* 0x0001e20000010000 */
[----:B------:R-:W-:-:S04]  /*4e90*/  UISETP.NE.AND UP0, UPT, UR36, 0x2, UPT ;  /* 0x000000022400788c */ /* 0x000fc8000bf05270 */
[----:B------:R-:W-:Y:S01]  /*4ea0*/  USEL UR36, UR36, URZ, UP0 ;  /* 0x0000003f24247287 */ /* 0x000fe20008000000 */
[----:B------:R-:W-:Y:S01]  /*4eb0*/  UMOV UR20, UR16 ;  /* 0x0000001000147c82 */ /* 0x000fe20008000000 */
[----:B------:R-:W-:Y:S02]  /*4ec0*/  UMOV UR21, UR17 ;  /* 0x0000001100157c82 */ /* 0x000fe40008000000 */
[----:B------:R-:W-:Y:S01]  /*4ed0*/  UIMAD UR30, UR36, 0x500, UR30 ;  /* 0x00000500241e78a4 */ /* 0x000fe2000f8e021e */
[----:B------:R-:W-:Y:S01]  /*4ee0*/  UMOV UR23, 0x40000040 ;  /* 0x4000004000177882 */ /* 0x000fe20000000000 */
[----:B------:R-:W-:Y:S02]  /*4ef0*/  UMOV UR24, UR16 ;  /* 0x0000001000187c82 */ /* 0x000fe40008000000 */
[----:B------:R-:W-:Y:S02]  /*4f00*/  UIADD3 UR22, UR30, 0x100, URZ ;  /* 0x000001001e167890 */ /* 0x000fe4000fffe03f */
[----:B------:R-:W-:-:S02]  /*4f10*/  UIADD3 UR26, UR30, 0x200, URZ ;  /* 0x000002001e1a7890 */ /* 0x000fc4000fffe03f */
[----:B------:R-:W-:Y:S01]  /*4f20*/  UMOV UR18, UR30 ;  /* 0x0000001e00127c82 */ /* 0x000fe20008000000 */
[----:B------:R-:W-:Y:S01]  /*4f30*/  UMOV UR25, UR17 ;  /* 0x0000001100197c82 */ /* 0x000fe20008000000 */
[----:B------:R-:W-:Y:S01]  /*4f40*/  UMOV UR27, 0x40000040 ;  /* 0x40000040001b7882 */ /* 0x000fe20000000000 */
[----:B------:R-:W-:Y:S01]  /*4f50*/  UIADD3 UR6, UR30, 0x400, URZ ;  /* 0x000004001e067890 */ /* 0x000fe2000fffe03f */
[----:B------:R-:W-:Y:S01]  /*4f60*/  UMOV UR7, 0x40000040 ;  /* 0x4000004000077882 */ /* 0x000fe20000000000 */
[----:B------:R-:W-:Y:S01]  /*4f70*/  UIADD3 UR10, UR30, 0x402, URZ ;  /* 0x000004021e0a7890 */ /* 0x000fe2000fffe03f */
[----:B------:R-:W-:Y:S01]  /*4f80*/  WARPGROUP.ARRIVE ;  /* 0x00000000000079c5 */ /* 0x000fe20000000000 */
[----:B------:R-:W-:Y:S01]  /*4f90*/  UMOV UR11, 0x40000040 ;  /* 0x40000040000b7882 */ /* 0x000fe20000000000 */
[----:B------:R-:W-:Y:S01]  /*4fa0*/  UIADD3 UR14, UR30, 0x6, URZ ;  /* 0x000000061e0e7890 */ /* 0x000fe2000fffe03f */
[----:B------:R-:W-:-:S03]  /*4fb0*/  UMOV UR15, 0x40000040 ;  /* 0x40000040000f7882 */ /* 0x000fc60000000000 */
[----:B------:R-:W-:Y:S01]  /*4fc0*/  QGMMA.64x32x32.F32.E4M3.E4M3 R152, gdesc[UR16], RZ, !UPT, gsb0 ;  /* 0x00600000109879f3 */ /* 0x000fe2000c0008ff */
[----:B------:R-:W-:Y:S01]  /*4fd0*/  UIADD3 UR18, UR30, 0x300, URZ ;  /* 0x000003001e127890 */ /* 0x000fe2000fffe03f */
[----:B------:R-:W-:Y:S01]  /*4fe0*/  UMOV UR19, 0x40000040 ;  /* 0x4000004000137882 */ /* 0x000fe20000000000 */
[----:B------:R-:W-:Y:S02]  /*4ff0*/  WARPGROUP.DEPBAR.LE gsb0, 0x0 ;  /* 0x00008000000079c5 */ /* 0x000fe40000010000 */
[----:B------:R-:W-:-:S06]  /*5000*/  WARPGROUP.ARRIVE ;  /* 0x00000000000079c5 */ /* 0x000fcc0000000000 */
[----:B------:R-:W-:Y:S01]  /*5010*/  QGMMA.64x32x32.F32.E4M3.E4M3 R136, gdesc[UR20], RZ, !UPT, gsb0 ;  /* 0x00600000148879f3 */ /* 0x000fe2000c0008ff */
[----:B------:R-:W-:Y:S01]  /*5020*/  UIADD3 UR22, UR30, 0x102, URZ ;  /* 0x000001021e167890 */ /* 0x000fe2000fffe03f */
[----:B------:R-:W-:Y:S01]  /*5030*/  UMOV UR20, UR4 ;  /* 0x0000000400147c82 */ /* 0x000fe20008000000 */
[----:B------:R-:W-:Y:S01]  /*5040*/  UMOV UR21, UR5 ;  /* 0x0000000500157c82 */ /* 0x000fe20008000000 */
        /* <DEDUP_REMOVED lines=20> */
[----:B------:R-:W-:Y:S01]  /*5190*/  UIADD3 UR6, UR30, 0x302, URZ ;  /* 0x000003021e067890 */ /* 0x000fe2000fffe03f */
[----:B------:R-:W-:Y:S01]  /*51a0*/  UMOV UR7, 0x40000040 ;  /* 0x4000004000077882 */ /* 0x000fe20000000000 */
[----:B------:R-:W-:Y:S02]  /*51b0*/  WARPGROUP.DEPBAR.LE gsb0, 0x0 ;  /* 0x00008000000079c5 */ /* 0x000fe40000010000 */
[----:B------:R-:W-:-:S06]  /*51c0*/  WARPGROUP.ARRIVE ;  /* 0x00000000000079c5 */ /* 0x000fcc0000000000 */
[----:B------:R-:W-:Y:S01]  /*51d0*/  QGMMA.64x32x32.F32.E4M3.E4M3 R136, gdesc[UR20], R136, gsb0 ;  /* 0x00600000148879f3 */ /* 0x000fe20008000888 */
[----:B------:R-:W-:Y:S01]  /*51e0*/  UIADD3 UR22, UR30, 0x104, URZ ;  /* 0x000001041e167890 */ /* 0x000fe2000fffe03f */
[----:B------:R-:W-:Y:S01]  /*51f0*/  UMOV UR20, UR8 ;  /* 0x0000000800147c82 */ /* 0x000fe20008000000 */
[----:B------:R-:W-:Y:S01]  /*5200*/  UMOV UR21, UR9 ;  /* 0x0000000900157c82 */ /* 0x000fe20008000000 */
        /* <DEDUP_REMOVED lines=46> */
[----:B------:R-:W-:-:S06]  /*54f0*/  WARPGROUP.ARRIVE ;  /* 0x00000000000079c5 */ /* 0x000fcc0000000000 */
[----:B------:R-:W-:Y:S01]  /*5500*/  QGMMA.64x32x32.F32.E4M3.E4M3 R152, gdesc[UR12], R152, gsb0 ;  /* 0x006000000c9879f3 */ /* 0x000fe20008000898 */
[----:B------:R-:W-:Y:S01]  /*5510*/  UIADD3 UR14, UR30, 0x306, URZ ;  /* 0x000003061e0e7890 */ /* 0x000fe2000fffe03f */
[----:B------:R-:W-:Y:S01]  /*5520*/  UMOV UR15, 0x40000040 ;  /* 0x40000040000f7882 */ /* 0x000fe20000000000 */
[----:B------:R-:W-:Y:S01]  /*5530*/  UIADD3 UR30, UR30, 0x406, URZ ;  /* 0x000004061e1e7890 */ /* 0x000fe2000fffe03f */
[----:B------:R-:W-:Y:S02]  /*5540*/  WARPGROUP.DEPBAR.LE gsb0, 0x0 ;  /* 0x00008000000079c5 */ /* 0x000fe40000010000 */
[----:B------:R-:W-:-:S06]  /*5550*/  WARPGROUP.ARRIVE ;  /* 0x00000000000079c5 */ /* 0x000fcc0000000000 */
[----:B------:R-:W-:Y:S03]  /*5560*/  QGMMA.64x32x32.F32.E4M3.E4M3 R136, gdesc[UR20], R136, gsb0 ;  /* 0x00600000148879f3 */ /* 0x000fe60008000888 */
[----:B------:R-:W-:Y:S02]  /*5570*/  WARPGROUP.DEPBAR.LE gsb0, 0x0 ;  /* 0x00008000000079c5 */ /* 0x000fe40000010000 */
[----:B------:R-:W-:-:S06]  /*5580*/  WARPGROUP.ARRIVE ;  /* 0x00000000000079c5 */ /* 0x000fcc0000000000 */
[----:B------:R-:W-:Y:S03]  /*5590*/  QGMMA.64x32x32.F32.E4M3.E4M3 R120, gdesc[UR24], R120, gsb0 ;  /* 0x00600000187879f3 */ /* 0x000fe60008000878 */
        /* <DEDUP_REMOVED lines=9> */
[----:B0-----:R-:W-:Y:S05]  /*5630*/  @P2 BRA `(.L_x_19) ;  /* 0x00000000002c2947 */ /* 0x001fea0003800000 */
[----:B------:R-:W-:Y:S05]  /*5640*/  @!P0 BRA `(.L_x_20) ;  /* 0x0000000000048947 */ /* 0x000fea0003800000 */
[----:B------:R-:W-:Y:S01]  /*5650*/  BPT.TRAP 0x1 ;  /* 0x000000040000795c */ /* 0x000fe20000300000 */
.L_x_20:
[----:B------:R-:W-:Y:S01]  /*5660*/  ULEA UR6, UR28, UR41, 0x3 ;  /* 0x000000291c067291 */ /* 0x000fe2000f8e183f */
[----:B------:R-:W-:-:S05]  /*5670*/  IMAD.U32 R8, RZ, RZ, UR29 ;  /* 0x0000001dff087e24 */ /* 0x000fca000f8e00ff */
[----:B------:R-:W-:-:S04]  /*5680*/  SHF.L.U32 R8, R8, 0x1f, RZ ;  /* 0x0000001f08087819 */ /* 0x000fc800000006ff */
[----:B------:R0:W1:Y:S01]  /*5690*/  SYNCS.PHASECHK.TRANS64.TRYWAIT P1, [UR6+0x22850], R8 ;  /* 0x02285008ff0075a7 */ /* 0x0000620008020146 */
[----:B------:R-:W-:Y:S05]  /*56a0*/  @!P0 BRA `(.L_x_21) ;  /* 0x0000000000048947 */ /* 0x000fea0003800000 */
[----:B------:R-:W-:Y:S01]  /*56b0*/  BPT.TRAP 0x1 ;  /* 0x000000040000795c */ /* 0x000fe20000300000 */
.L_x_21:
[----:B-1----:R-:W-:Y:S05]  /*56c0*/  @P1 BRA `(.L_x_19) ;  /* 0x0000000000081947 */ /* 0x002fea0003800000 */
[----:B------:R-:W1:Y:S02]  /*56d0*/  SYNCS.PHASECHK.TRANS64.TRYWAIT P1, [UR6+0x22850], R8 ;  /* 0x02285008ff0075a7 */ /* 0x000e640008020146 */
[----:B-1----:R-:W-:Y:S05]  /*56e0*/  @!P1 BRA `(.L_x_22) ;  /* 0x000000a000949947 */ /* 0x002fea0003800000 */
.L_x_19:
[----:B------:R-:W-:Y:S01]  /*56f0*/  UIADD3 UR6, UR41, 0x400, URZ ;  /* 0x0000040029067890 */ /* 0x000fe2000fffe03f */
[----:B------:R-:W-:Y:S01]  /*5700*/  WARPGROUP.ARRIVE ;  /* 0x00000000000079c5 */ /* 0x000fe20000000000 */
[----:B------:R-:W-:Y:S01]  /*5710*/  UMOV UR7, 0xc0000010 ;  /* 0xc000001000077882 */ /* 0x000fe20000000000 */
[----:B01----:R-:W-:Y:S01]  /*5720*/  IADD3 R8, -R22, 0xb, RZ ;  /* 0x0000000b16087810 */ /* 0x003fe20007ffe1ff */
[----:B------:R-:W-:-:S04]  /*5730*/  USHF.R.U32.HI UR6, URZ, 0x4, UR6 ;  /* 0x000000043f067899 */ /* 0x000fc80008011606 */
[----:B------:R-:W-:-:S04]  /*5740*/  ULOP3.LUT UR6, UR6, 0x3fff, URZ, 0xc0, !UPT ;  /* 0x00003fff06067892 */ /* 0x000fc8000f8ec03f */
[----:B------:R-:W-:-:S04]  /*5750*/  ULOP3.LUT UR6, UR6, 0x10000, URZ, 0xfc, !UPT ;  /* 0x0001000006067892 */ /* 0x000fc8000f8efc3f */
[----:B------:R-:W-:-:S07]  /*5760*/  UIMAD UR10, UR28, 0x500, UR6 ;  /* 0x000005001c0a78a4 */ /* 0x000fce000f8e0206 */
[----:B------:R-:W-:Y:S02]  /*5770*/  UMOV UR6, UR10 ;  /* 0x0000000a00067c82 */ /* 0x000fe40008000000 */
[----:B------:R-:W-:Y:S01]  /*5780*/  QGMMA.64x128x32.F32.E4M3.E4M3 R24, R168, gdesc[UR4], R24, gsb0 ;  /* 0x01e00004a8187df3 */ /* 0x000fe20008000818 */
[----:B------:R-:W-:Y:S01]  /*5790*/  UIADD3 UR6, UR10, 0x100, URZ ;  /* 0x000001000a067890 */ /* 0x000fe2000fffe03f */
[----:B------:R-:W-:Y:S01]  /*57a0*/  UMOV UR7, 0xc0000010 ;  /* 0xc000001000077882 */ /* 0x000fe20000000000 */
[----:B------:R-:W-:Y:S02]  /*57b0*/  WARPGROUP.DEPBAR.LE gsb0, 0x0 ;  /* 0x00008000000079c5 */ /* 0x000fe40000010000 */
[----:B------:R-:W-:-:S07]  /*57c0*/  WARPGROUP.ARRIVE ;  /* 0x00000000000079c5 */ /* 0x000fce0000000000 */
        /* <DEDUP_REMOVED lines=15> */
[----:B------:R-:W-:Y:S03]  /*58c0*/  QGMMA.64x128x32.F32.E4M3.E4M3 R24, R184, gdesc[UR4], R24, gsb0 ;  /* 0x01e00004b8187df3 */ /* 0x000fe60008000818 */
[----:B------:R-:W-:Y:S02]  /*58d0*/  WARPGROUP.DEPBAR.LE gsb0, 0x0 ;  /* 0x00008000000079c5 */ /* 0x000fe40000010000 */
[----:B------:R0:W-:Y:S06]  /*58e0*/  BAR.ARV R8, 0x100 ;  /* 0x000400080000751d */ /* 0x0001ec0000002000 */
[----:B------:R-:W-:Y:S05]  /*58f0*/  @!P0 BRA `(.L_x_23) ;  /* 0x0000000000048947 */ /* 0x000fea0003800000 */
[----:B------:R-:W-:Y:S01]  /*5900*/  BPT.TRAP 0x1 ;  /* 0x000000040000795c */ /* 0x000fe20000300000 */
.L_x_23:
[C---:B------:R-:W-:Y:S01]  /*5910*/  FMUL.FTZ R15, R0.reuse, R152 ;  /* 0x00000098000f7220 */ /* 0x040fe20000410000 */
[C---:B------:R-:W-:Y:S01]  /*5920*/  FMUL.FTZ R168, R0.reuse, R153 ;  /* 0x0000009900a87220 */ /* 0x040fe20000410000 */
[C---:B------:R-:W-:Y:S01]  /*5930*/  FMUL.FTZ R9, R0.reuse, R154 ;  /* 0x0000009a00097220 */ /* 0x040fe20000410000 */
[C---:B0-----:R-:W-:Y:S01]  /*5940*/  FMUL.FTZ R8, R0.reuse, R155 ;  /* 0x0000009b00087220 */ /* 0x041fe20000410000 */
[C---:B------:R-:W-:Y:S01]  /*5950*/  FMUL.FTZ R156, R0.reuse, R156 ;  /* 0x0000009c009c7220 */ /* 0x040fe20000410000 */
[C---:B------:R-:W-:Y:S01]  /*5960*/  FMUL.FTZ R170, R0.reuse, R157 ;  /* 0x0000009d00aa7220 */ /* 0x040fe20000410000 */
        /* <DEDUP_REMOVED lines=17> */
[----:B0-----:R-:W-:Y:S01]  /*5a80*/  FMNMX.FTZ R13, R15, R4, !PT ;  /* 0x000000040f0d7209 */ /* 0x001fe20007810000 */
[C---:B------:R-:W-:Y:S01]  /*5a90*/  FMUL.FTZ R176, R0.reuse, R140 ;  /* 0x0000008c00b07220 */ /* 0x040fe20000410000 */
[C---:B------:R-:W-:Y:S01]  /*5aa0*/  FMUL.FTZ R178, R0.reuse, R141 ;  /* 0x0000008d00b27220 */ /* 0x040fe20000410000 */
[C---:B------:R-:W-:Y:S01]  /*5ab0*/  FMUL.FTZ R140, R0.reuse, R142 ;  /* 0x0000008e008c7220 */ /* 0x040fe20000410000 */
[C---:B------:R-:W-:Y:S01]  /*5ac0*/  FMUL.FTZ R142, R0.reuse, R143 ;  /* 0x0000008f008e7220 */ /* 0x040fe20000410000 */
[C---:B------:R-:W-:Y:S01]  /*5ad0*/  FMUL.FTZ R144, R0.reuse, R144 ;  /* 0x0000009000907220 */ /* 0x040fe20000410000 */
[----:B------:R-:W-:Y:S01]  /*5ae0*/  FMUL.FTZ R180, R0, R145 ;  /* 0x0000009100b47220 */ /* 0x000fe20000410000 */
[----:B------:R-:W0:Y:S01]  /*5af0*/  MUFU.TANH R8, R8 ;  /* 0x0000000800087308 */ /* 0x000e220000002400 */
[----:B-1----:R-:W-:Y:S01]  /*5b00*/  FMNMX.FTZ R13, R168, R13, !PT ;  /* 0x0000000da80d7209 */ /* 0x002fe20007810000 */
[C---:B------:R-:W-:Y:S01]  /*5b10*/  FMUL.FTZ R146, R0.reuse, R146 ;  /* 0x0000009200927220 */ /* 0x040fe20000410000 */
[C---:B------:R-:W-:Y:S01]  /*5b20*/  FMUL.FTZ R182, R0.reuse, R147 ;  /* 0x0000009300b67220 */ /* 0x040fe20000410000 */
[C---:B------:R-:W-:Y:S01]  /*5b30*/  FMUL.FTZ R148, R0.reuse, R148 ;  /* 0x0000009400947220 */ /* 0x040fe20000410000 */
[C---:B------:R-:W-:Y:S01]  /*5b40*/  FMUL.FTZ R184, R0.reuse, R149 ;  /* 0x0000009500b87220 */ /* 0x040fe20000410000 */
[C---:B------:R-:W-:Y:S01]  /*5b50*/  FMUL.FTZ R150, R0.reuse, R150 ;  /* 0x0000009600967220 */ /* 0x040fe20000410000 */
[C---:B------:R-:W-:Y:S01]  /*5b60*/  FMUL.FTZ R186, R0.reuse, R151 ;  /* 0x0000009700ba7220 */ /* 0x040fe20000410000 */
[----:B------:R-:W1:Y:S01]  /*5b70*/  MUFU.TANH R156, R156 ;  /* 0x0000009c009c7308 */ /* 0x000e620000002400 */
[----:B--2---:R-:W-:Y:S01]  /*5b80*/  FMNMX.FTZ R21, R9, R6, !PT ;  /* 0x0000000609157209 */ /* 0x004fe20007810000 */
[C---:B------:R-:W-:Y:S01]  /*5b90*/  FMUL.FTZ R120, R0.reuse, R120 ;  /* 0x0000007800787220 */ /* 0x040fe20000410000 */
[C---:B------:R-:W-:Y:S01]  /*5ba0*/  FMUL.FTZ R194, R0.reuse, R121 ;  /* 0x0000007900c27220 */ /* 0x040fe20000410000 */
[C---:B------:R-:W-:Y:S01]  /*5bb0*/  FMUL.FTZ R122, R0.reuse, R122 ;  /* 0x0000007a007a7220 */ /* 0x040fe20000410000 */
[C---:B------:R-:W-:Y:S01]  /*5bc0*/  FMUL.FTZ R196, R0.reuse, R123 ;  /* 0x0000007b00c47220 */ /* 0x040fe20000410000 */
[C---:B------:R-:W-:Y:S01]  /*5bd0*/  FMUL.FTZ R124, R0.reuse, R124 ;  /* 0x0000007c007c7220 */ /* 0x040fe20000410000 */
[----:B------:R-:W-:Y:S01]  /*5be0*/  FMUL.FTZ R198, R0, R125 ;  /* 0x0000007d00c67220 */ /* 0x000fe20000410000 */
        /* <DEDUP_REMOVED lines=15> */
[----:B------:R-:W-:Y:S01]  /*5ce0*/  FMUL.FTZ R212, R0, R105 ;  /* 0x0000006900d47220 */ /* 0x000fe20000410000 */
        /* <DEDUP_REMOVED lines=15> */
[C---:B------:R-:W-:Y:S01]  /*5de0*/  FMUL.FTZ R224, R0.reuse, R117 ;  /* 0x0000007500e07220 */ /* 0x040fe20000410000 */
        /* <DEDUP_REMOVED lines=26> */
[----:B------:R-:W-:-:S04]  /*5f90*/  ULEA UR6, UR36, UR41, 0x3 ;  /* 0x0000002924067291 */ /* 0x000fc8000f8e183f */
[----:B------:R-:W-:Y:S02]  /*5fa0*/  UIADD3 UR6, UR6, 0x22840, URZ ;  /* 0x0002284006067890 */ /* 0x000fe4000fffe03f */
[----:B------:R-:W1:Y:S01]  /*5fb0*/  MUFU.TANH R164, R164 ;  /* 0x000000a400a47308 */ /* 0x000e620000002400 */
[----:B--2---:R-:W-:Y:S01]  /*5fc0*/  FMNMX.FTZ R21, R152, R21, !PT ;  /* 0x0000001598157209 */ /* 0x004fe20007810000 */
[----:B------:R-:W-:-:S06]  /*5fd0*/  UPRMT UR6, UR38, 0x654, UR6 ;  /* 0x0000065426067896 */ /* 0x000fcc0008000006 */
[----:B------:R-:W2:Y:S01]  /*5fe0*/  MUFU.TANH R154, R154 ;  /* 0x0000009a009a7308 */ /* 0x000ea20000002400 */
[----:B0-----:R-:W-:Y:S02]  /*5ff0*/  FMNMX.FTZ R13, R162, R13, !PT ;  /* 0x0000000da20d7209 */ /* 0x001fe40007810000 */
[----:B------:R-:W-:Y:S05]  /*6000*/  SYNCS.ARRIVE.TRANS64.RED.A1T0 RZ, [UR6], RZ ;  /* 0x000000ffffff79a7 */ /* 0x000fea0008100406 */
[----:B------:R-:W0:Y:S01]  /*6010*/  MUFU.TANH R158, R158 ;  /* 0x0000009e009e7308 */ /* 0x000e220000002400 */
[----:B-1----:R-:W-:-:S07]  /*6020*/  FMNMX.FTZ R13, R164, R13, !PT ;  /* 0x0000000da40d7209 */ /* 0x002fce0007810000 */
[----:B------:R-:W1:Y:S01]  /*6030*/  MUFU.TANH R166, R166 ;  /* 0x000000a600a67308 */ /* 0x000e620000002400 */
[----:B--2---:R-:W-:-:S07]  /*6040*/  FMNMX.FTZ R21, R154, R21, !PT ;  /* 0x000000159a157209 */ /* 0x004fce0007810000 */
[----:B------:R-:W2:Y:S01]  /*6050*/  MUFU.TANH R174, R174 ;  /* 0x000000ae00ae7308 */ /* 0x000ea20000002400 */
[----:B0-----:R-:W-:-:S07]  /*6060*/  FMNMX.FTZ R21, R158, R21, !PT ;  /* 0x000000159e157209 */ /* 0x001fce0007810000 */
        /* <DEDUP_REMOVED lines=99> */
[----:B--2---:R-:W-:Y:S02]  /*66a0*/  FMNMX.FTZ R14, R228, R13, !PT ;  /* 0x0000000de40e7209 */ /* 0x004fe40007810000 */
[----:B------:R-:W2:Y:S05]  /*66b0*/  LDC R13, c[0x0][0x988] ;  /* 0x00026200ff0d7b82 */ /* 0x000eaa0000000800 */
[----:B------:R-:W3:Y:S01]  /*66c0*/  MUFU.TANH R105, R105 ;  /* 0x0000006900697308 */ /* 0x000ee20000002400 */
[----:B0-----:R-:W-:-:S07]  /*66d0*/  FMNMX.FTZ R21, R88, R21, !PT ;  /* 0x0000001558157209 */ /* 0x001fce0007810000 */
[----:B------:R-:W0:Y:S01]  /*66e0*/  MUFU.TANH R107, R107 ;  /* 0x0000006b006b7308 */ /* 0x000e220000002400 */
[----:B-1----:R-:W-:-:S07]  /*66f0*/  FMNMX.FTZ R21, R90, R21, !PT ;  /* 0x000000155a157209 */ /* 0x002fce0007810000 */
[----:B------:R-:W1:Y:S01]  /*6700*/  MUFU.TANH R92, R92 ;  /* 0x0000005c005c7308 */ /* 0x000e620000002400 */
[----:B---3--:R-:W-:-:S07]  /*6710*/  FMNMX.FTZ R14, R105, R14, !PT ;  /* 0x0000000e690e7209 */ /* 0x008fce0007810000 */
        /* <DEDUP_REMOVED lines=17> */
[----:B---3--:R-:W-:-:S05]  /*6830*/  FMNMX.FTZ R89, R101, R14, !PT ;  /* 0x0000000e65597209 */ /* 0x008fca0007810000 */
[----:B------:R-:W3:Y:S01]  /*6840*/  SHFL.BFLY PT, R14, R89, 0x2, 0x1f ;  /* 0x0c401f00590e7f89 */ /* 0x000ee200000e0000 */
[----:B0-----:R-:W-:-:S04]  /*6850*/  FMNMX.FTZ R21, R100, R21, !PT ;  /* 0x0000001564157209 */ /* 0x001fc80007810000 */
[----:B-1----:R-:W-:-:S05]  /*6860*/  FMNMX.FTZ R21, R102, R21, !PT ;  /* 0x0000001566157209 */ /* 0x002fca0007810000 */
[----:B------:R-:W0:Y:S01]  /*6870*/  SHFL.BFLY PT, R20, R21, 0x2, 0x1f ;  /* 0x0c401f0015147f89 */ /* 0x000e2200000e0000 */
[----:B---3--:R-:W-:Y:S02]  /*6880*/  FMNMX.FTZ R91, R89, R14, !PT ;  /* 0x0000000e595b7209 */ /* 0x008fe40007810000 */
[----:B0-----:R-:W-:-:S03]  /*6890*/  FMNMX.FTZ R93, R21, R20, !PT ;  /* 0x00000014155d7209 */ /* 0x001fc60007810000 */
[----:B------:R-:W0:Y:S04]  /*68a0*/  SHFL.BFLY PT, R20, R91, 0x1, 0x1f ;  /* 0x0c201f005b147f89 */ /* 0x000e2800000e0000 */
[----:B------:R-:W1:Y:S01]  /*68b0*/  SHFL.BFLY PT, R14, R93, 0x1, 0x1f ;  /* 0x0c201f005d0e7f89 */ /* 0x000e6200000e0000 */
[----:B0-----:R-:W-:Y:S02]  /*68c0*/  FMNMX.FTZ R20, R91, R20, !PT ;  /* 0x000000145b147209 */ /* 0x001fe40007810000 */
[----:B-1----:R-:W-:-:S03]  /*68d0*/  FMNMX.FTZ R14, R93, R14, !PT ;  /* 0x0000000e5d0e7209 */ /* 0x002fc60007810000 */
[C---:B--2---:R-:W-:Y:S01]  /*68e0*/  FFMA.FTZ R115, R20.reuse, R13, -8 ;  /* 0xc100000014737423 */ /* 0x044fe2000001000d */
[----:B------:R-:W-:-:S03]  /*68f0*/  FADD.FTZ R4, -R20, R4 ;  /* 0x0000000414047221 */ /* 0x000fc60000010100 */
[-CC-:B------:R-:W-:Y:S01]  /*6900*/  FFMA.FTZ R119, R202, R13.reuse, -R115.reuse ;  /* 0x0000000dca777223 */ /* 0x180fe20000010873 */
[-C--:B------:R-:W-:Y:S01]  /*6910*/  FMUL.FTZ R95, R4, R13.reuse ;  /* 0x0000000d045f7220 */ /* 0x080fe20000410000 */
[----:B------:R-:W-:Y:S01]  /*6920*/  FFMA.FTZ R202, R101, R13, -R115 ;  /* 0x0000000d65ca7223 */ /* 0x000fe20000010873 */
[----:B------:R-:W-:-:S01]  /*6930*/  FADD.FTZ R4, -R14, R6 ;  /* 0x000000060e047221 */ /* 0x000fc20000010100 */
[-C--:B------:R-:W-:Y:S01]  /*6940*/  FFMA.FTZ R101, R14, R13.reuse, -8 ;  /* 0xc10000000e657423 */ /* 0x080fe2000001000d */
[----:B------:R-:W-:-:S01]  /*6950*/  FFMA.FTZ R15, R15, R13, -R115 ;  /* 0x0000000d0f0f7223 */ /* 0x000fc20000010873 */
[-C--:B------:R-:W-:Y:S01]  /*6960*/  FFMA.FTZ R168, R168, R13.reuse, -R115 ;  /* 0x0000000da8a87223 */ /* 0x080fe20000010873 */
[-C--:B------:R-:W-:Y:S01]  /*6970*/  FMUL.FTZ R4, R4, R13.reuse ;  /* 0x0000000d04047220 */ /* 0x080fe20000410000 */
[-CC-:B------:R-:W-:Y:S01]  /*6980*/  FFMA.FTZ R9, R9, R13.reuse, -R101.reuse ;  /* 0x0000000d09097223 */ /* 0x180fe20000010865 */
[----:B------:R-:W-:-:S01]  /*6990*/  FFMA.FTZ R8, R8, R13, -R101 ;  /* 0x0000000d08087223 */ /* 0x000fc20000010865 */
[----:B------:R-:W-:Y:S01]  /*69a0*/  MUFU.EX2 R6, R95 ;  /* 0x0000005f00067308 */ /* 0x000fe20000000800 */
[----:B------:R-:W-:-:S01]  /*69b0*/  FFMA.FTZ R21, R156, R13, -R115 ;  /* 0x0000000d9c157223 */ /* 0x000fc20000010873 */
[-C--:B------:R-:W-:Y:S01]  /*69c0*/  FFMA.FTZ R10, R10, R13.reuse, -R101 ;  /* 0x0000000d0a0a7223 */ /* 0x080fe20000010865 */
[----:B------:R-:W-:-:S01]  /*69d0*/  FFMA.FTZ R156, R170, R13, -R115 ;  /* 0x0000000daa9c7223 */ /* 0x000fc20000010873 */
[-C--:B------:R-:W-:Y:S01]  /*69e0*/  FFMA.FTZ R11, R11, R13.reuse, -R101 ;  /* 0x0000000d0b0b7223 */ /* 0x080fe20000010865 */
[----:B------:R-:W-:-:S01]  /*69f0*/  FFMA.FTZ R89, R160, R13, -R115 ;  /* 0x0000000da0597223 */ /* 0x000fc20000010873 */
[-C--:B------:R-:W-:Y:S01]  /*6a00*/  FFMA.FTZ R113, R120, R13.reuse, -R115 ;  /* 0x0000000d78717223 */ /* 0x080fe20000010873 */
[----:B------:R-:W-:-:S01]  /*6a10*/  FFMA.FTZ R12, R12, R13, -R101 ;  /* 0x0000000d0c0c7223 */ /* 0x000fc20000010865 */
[----:B------:R-:W0:Y:S01]  /*6a20*/  MUFU.EX2 R15, R15 ;  /* 0x0000000f000f7308 */ /* 0x000e220000000800 */
[----:B------:R-:W-:-:S01]  /*6a30*/  FFMA.FTZ R120, R194, R13, -R115 ;  /* 0x0000000dc2787223 */ /* 0x000fc20000010873 */
[-CC-:B------:R-:W-:Y:S01]  /*6a40*/  FFMA.FTZ R194, R107, R13.reuse, -R115.reuse ;  /* 0x0000000d6bc27223 */ /* 0x180fe20000010873 */
[----:B------:R-:W-:-:S01]  /*6a50*/  FFMA.FTZ R160, R172, R13, -R115 ;  /* 0x0000000daca07223 */ /* 0x000fc20000010873 */
[-C--:B------:R-:W-:Y:S01]  /*6a60*/  FFMA.FTZ R107, R109, R13.reuse, -R115 ;  /* 0x0000000d6d6b7223 */ /* 0x080fe20000010873 */
[----:B------:R-:W-:-:S01]  /*6a70*/  FFMA.FTZ R109, R152, R13, -R101 ;  /* 0x0000000d986d7223 */ /* 0x000fc20000010865 */
[-CC-:B------:R-:W-:Y:S01]  /*6a80*/  FFMA.FTZ R117, R124, R13.reuse, -R115.reuse ;  /* 0x0000000d7c757223 */ /* 0x180fe20000010873 */
[----:B------:R-:W-:-:S01]  /*6a90*/  FFMA.FTZ R124, R198, R13, -R115 ;  /* 0x0000000dc67c7223 */ /* 0x000fc20000010873 */
[----:B------:R-:W-:Y:S01]  /*6aa0*/  MUFU.EX2 R4, R4 ;  /* 0x0000000400047308 */ /* 0x000fe20000000800 */
[----:B------:R-:W-:-:S01]  /*6ab0*/  FFMA.FTZ R91, R162, R13, -R115 ;  /* 0x0000000da25b7223 */ /* 0x000fc20000010873 */
[-C--:B------:R-:W-:Y:S01]  /*6ac0*/  FFMA.FTZ R198, R111, R13.reuse, -R115 ;  /* 0x0000000d6fc67223 */ /* 0x080fe20000010873 */
[----:B------:R-:W-:-:S01]  /*6ad0*/  FFMA.FTZ R111, R154, R13, -R101 ;  /* 0x0000000d9a6f7223 */ /* 0x000fc20000010865 */
[-CC-:B------:R-:W-:Y:S01]  /*6ae0*/  FFMA.FTZ R143, R130, R13.reuse, -R101.reuse ;  /* 0x0000000d828f7223 */ /* 0x180fe20000010865 */
[----:B------:R-:W-:-:S01]  /*6af0*/  FFMA.FTZ R130, R132, R13, -R101 ;  /* 0x0000000d84827223 */ /* 0x000fc20000010865 */
[-C--:B------:R-:W-:Y:S01]  /*6b00*/  FFMA.FTZ R162, R164, R13.reuse, -R115 ;  /* 0x0000000da4a27223 */ /* 0x080fe20000010873 */
[----:B------:R-:W-:-:S01]  /*6b10*/  FFMA.FTZ R152, R158, R13, -R101 ;  /* 0x0000000d9e987223 */ /* 0x000fc20000010865 */
[----:B------:R-:W1:Y:S01]  /*6b20*/  MUFU.EX2 R9, R9 ;  /* 0x0000000900097308 */ /* 0x000e620000000800 */
[----:B0-----:R-:W-:-:S01]  /*6b30*/  FFMA.FTZ R5, R6, R5, R15 ;  /* 0x0000000506057223 */ /* 0x001fc2000001000f */
        /* <DEDUP_REMOVED lines=14> */
[----:B------:R-:W2:Y:S01]  /*6c20*/  MUFU.EX2 R8, R8 ;  /* 0x0000000800087308 */ /* 0x000ea20000000800 */
[----:B-1----:R-:W-:-:S01]  /*6c30*/  FFMA.FTZ R7, R4, R7, R9 ;  /* 0x0000000704077223 */ /* 0x002fc20000010009 */
[-CC-:B------:R-:W-:Y:S01]  /*6c40*/  FFMA.FTZ R125, R214, R13.reuse, -R115.reuse ;  /* 0x0000000dd67d7223 */ /* 0x180fe20000010873 */
[----:B------:R-:W-:-:S01]  /*6c50*/  FFMA.FTZ R176, R216, R13, -R115 ;  /* 0x0000000dd8b07223 */ /* 0x000fc20000010873 */
[-CC-:B------:R-:W-:Y:S01]  /*6c60*/  FFMA.FTZ R127, R218, R13.reuse, -R115.reuse ;  /* 0x0000000dda7f7223 */ /* 0x180fe20000010873 */
[----:B------:R-:W-:-:S01]  /*6c70*/  FFMA.FTZ R178, R220, R13, -R115 ;  /* 0x0000000ddcb27223 */ /* 0x000fc20000010873 */
[-CC-:B------:R-:W-:Y:S01]  /*6c80*/  FFMA.FTZ R129, R222, R13.reuse, -R115.reuse ;  /* 0x0000000dde817223 */ /* 0x180fe20000010873 */
[----:B------:R-:W-:-:S01]  /*6c90*/  FFMA.FTZ R180, R224, R13, -R115 ;  /* 0x0000000de0b47223 */ /* 0x000fc20000010873 */
[----:B------:R-:W1:Y:S01]  /*6ca0*/  MUFU.EX2 R21, R21 ;  /* 0x0000001500157308 */ /* 0x000e620000000800 */
[----:B0-----:R-:W-:-:S01]  /*6cb0*/  FADD.FTZ R132, R168, R5 ;  /* 0x00000005a8847221 */ /* 0x001fc20000010000 */
[-CC-:B------:R-:W-:Y:S01]  /*6cc0*/  FFMA.FTZ R131, R226, R13.reuse, -R115.reuse ;  /* 0x0000000de2837223 */ /* 0x180fe20000010873 */
[----:B------:R-:W-:-:S01]  /*6cd0*/  FFMA.FTZ R184, R228, R13, -R115 ;  /* 0x0000000de4b87223 */ /* 0x000fc20000010873 */
[-CC-:B------:R-:W-:Y:S01]  /*6ce0*/  FFMA.FTZ R105, R105, R13.reuse, -R115.reuse ;  /* 0x0000000d69697223 */ /* 0x180fe20000010873 */
[----:B------:R-:W-:-:S01]  /*6cf0*/  FFMA.FTZ R99, R99, R13, -R115 ;  /* 0x0000000d63637223 */ /* 0x000fc20000010873 */
[-CC-:B------:R-:W-:Y:S01]  /*6d00*/  FFMA.FTZ R115, R136, R13.reuse, -R101.reuse ;  /* 0x0000000d88737223 */ /* 0x180fe20000010865 */
[----:B------:R-:W-:-:S01]  /*6d10*/  FFMA.FTZ R145, R134, R13, -R101 ;  /* 0x0000000d86917223 */ /* 0x000fc20000010865 */
[----:B------:R-:W0:Y:S01]  /*6d20*/  MUFU.EX2 R10, R10 ;  /* 0x0000000a000a7308 */ /* 0x000e220000000800 */
[----:B--2---:R-:W-:-:S01]  /*6d30*/  FADD.FTZ R7, R8, R7 ;  /* 0x0000000708077221 */ /* 0x004fc20000010000 */
[-CC-:B------:R-:W-:Y:S01]  /*6d40*/  FFMA.FTZ R136, R138, R13.reuse, -R101.reuse ;  /* 0x0000000d8a887223 */ /* 0x180fe20000010865 */
[----:B------:R-:W-:-:S01]  /*6d50*/  FFMA.FTZ R133, R140, R13, -R101 ;  /* 0x0000000d8c857223 */ /* 0x000fc20000010865 */
[-CC-:B------:R-:W-:Y:S01]  /*6d60*/  FFMA.FTZ R138, R142, R13.reuse, -R101.reuse ;  /* 0x0000000d8e8a7223 */ /* 0x180fe20000010865 */
[----:B------:R-:W-:-:S01]  /*6d70*/  FFMA.FTZ R135, R146, R13, -R101 ;  /* 0x0000000d92877223 */ /* 0x000fc20000010865 */
[-CC-:B------:R-:W-:Y:S01]  /*6d80*/  FFMA.FTZ R140, R182, R13.reuse, -R101.reuse ;  /* 0x0000000db68c7223 */ /* 0x180fe20000010865 */
[----:B------:R-:W-:-:S01]  /*6d90*/  FFMA.FTZ R137, R150, R13, -R101 ;  /* 0x0000000d96897223 */ /* 0x000fc20000010865 */
[----:B------:R-:W2:Y:S01]  /*6da0*/  MUFU.EX2 R156, R156 ;  /* 0x0000009c009c7308 */ /* 0x000ea20000000800 */
[----:B-1----:R-:W-:-:S01]  /*6db0*/  FADD.FTZ R5, R21, R132 ;  /* 0x0000008415057221 */ /* 0x002fc20000010000 */
        /* <DEDUP_REMOVED lines=23> */
[----:B-1----:R-:W-:-:S07]  /*6f30*/  FADD.FTZ R5, R11, R132 ;  /* 0x000000840b057221 */ /* 0x002fce0000010000 */
[----:B------:R-:W1:Y:S01]  /*6f40*/  MUFU.EX2 R160, R160 ;  /* 0x000000a000a07308 */ /* 0x000e620000000800 */
[----:B0-----:R-:W-:-:S07]  /*6f50*/  FADD.FTZ R7, R89, R134 ;  /* 0x0000008659077221 */ /* 0x001fce0000010000 */
[----:B------:R-:W0:Y:S01]  /*6f60*/  MUFU.EX2 R109, R109 ;  /* 0x0000006d006d7308 */ /* 0x000e220000000800 */
[----:B--2---:R-:W-:-:S07]  /*6f70*/  FADD.FTZ R132, R12, R5 ;  /* 0x000000050c847221 */ /* 0x004fce0000010000 */
        /* <DEDUP_REMOVED lines=21> */
[----:B0-----:R-:W-:-:S01]  /*70d0*/  FADD.FTZ R5, R95, R108 ;  /* 0x0000006c5f057221 */ /* 0x001fc20000010000 */
[----:B------:R-:W-:-:S06]  /*70e0*/  FFMA.FTZ R108, R112, R13, -R101 ;  /* 0x0000000d706c7223 */ /* 0x000fcc0000010865 */
        /* <DEDUP_REMOVED lines=15> */
[----:B-1----:R-:W-:-:S01]  /*71e0*/  FADD.FTZ R5, R103, R110 ;  /* 0x0000006e67057221 */ /* 0x002fc20000010000 */
[----:B------:R-:W-:-:S06]  /*71f0*/  FFMA.FTZ R110, R116, R13, -R101 ;  /* 0x0000000d746e7223 */ /* 0x000fcc0000010865 */
        /* <DEDUP_REMOVED lines=52> */
[----:B------:R-:W-:Y:S01]  /*7540*/  MUFU.EX2 R108, R108 ;  /* 0x0000006c006c7308 */ /* 0x000fe20000000800 */
[----:B-1----:R-:W-:-:S01]  /*7550*/  FADD.FTZ R5, R149, R90 ;  /* 0x0000005a95057221 */ /* 0x002fc20000010000 */
[-CC-:B------:R-:W-:Y:S01]  /*7560*/  FFMA.FTZ R90, R96, R13.reuse, -R101.reuse ;  /* 0x0000000d605a7223 */ /* 0x180fe20000010865 */
[----:B------:R-:W-:-:S05]  /*7570*/  FFMA.FTZ R101, R102, R13, -R101 ;  /* 0x0000000d66657223 */ /* 0x000fca0000010865 */
[----:B------:R-:W1:Y:S01]  /*7580*/  MUFU.EX2 R178, R178 ;  /* 0x000000b200b27308 */ /* 0x000e620000000800 */
[----:B0-----:R-:W-:-:S07]  /*7590*/  FADD.FTZ R7, R127, R112 ;  /* 0x000000707f077221 */ /* 0x001fce0000010000 */
[----:B------:R-:W-:Y:S08]  /*75a0*/  MUFU.EX2 R151, R151 ;  /* 0x0000009700977308 */ /* 0x000ff00000000800 */
[----:B------:R-:W0:Y:S01]  /*75b0*/  MUFU.EX2 R129, R129 ;  /* 0x0000008100817308 */ /* 0x000e220000000800 */
[----:B-1----:R-:W-:-:S07]  /*75c0*/  FADD.FTZ R96, R178, R7 ;  /* 0x00000007b2607221 */ /* 0x002fce0000010000 */
[----:B------:R-:W1:Y:S08]  /*75d0*/  MUFU.EX2 R110, R110 ;  /* 0x0000006e006e7308 */ /* 0x000e700000000800 */
[----:B------:R-:W-:Y:S01]  /*75e0*/  MUFU.EX2 R180, R180 ;  /* 0x000000b400b47308 */ /* 0x000fe20000000800 */
[----:B0-----:R-:W-:-:S07]  /*75f0*/  FADD.FTZ R7, R129, R96 ;  /* 0x0000006081077221 */ /* 0x001fce0000010000 */
[----:B------:R-:W0:Y:S08]  /*7600*/  MUFU.EX2 R153, R153 ;  /* 0x0000009900997308 */ /* 0x000e300000000800 */
[----:B------:R-:W-:Y:S08]  /*7610*/  MUFU.EX2 R131, R131 ;  /* 0x0000008300837308 */ /* 0x000ff00000000800 */
[----:B------:R-:W2:Y:S08]  /*7620*/  MUFU.EX2 R88, R88 ;  /* 0x0000005800587308 */ /* 0x000eb00000000800 */
[----:B------:R3:W-:Y:S08]  /*7630*/  MUFU.EX2 R157, R92 ;  /* 0x0000005c009d7308 */ /* 0x0007f00000000800 */
[----:B------:R-:W-:Y:S01]  /*7640*/  MUFU.EX2 R184, R184 ;  /* 0x000000b800b87308 */ /* 0x000fe20000000800 */
[----:B---3--:R-:W-:-:S04]  /*7650*/  FADD.FTZ R92, R108, R5 ;  /* 0x000000056c5c7221 */ /* 0x008fc80000010000 */
[----:B------:R-:W-:-:S03]  /*7660*/  FADD.FTZ R5, R151, R92 ;  /* 0x0000005c97057221 */ /* 0x000fc60000010000 */
[----:B------:R-:W3:Y:S01]  /*7670*/  MUFU.EX2 R155, R155 ;  /* 0x0000009b009b7308 */ /* 0x000ee20000000800 */
[----:B-1----:R-:W-:-:S04]  /*7680*/  FADD.FTZ R92, R110, R5 ;  /* 0x000000056e5c7221 */ /* 0x002fc80000010000 */
[----:B0-----:R-:W-:-:S03]  /*7690*/  FADD.FTZ R5, R153, R92 ;  /* 0x0000005c99057221 */ /* 0x001fc60000010000 */
[----:B------:R-:W0:Y:S01]  /*76a0*/  MUFU.EX2 R105, R105 ;  /* 0x0000006900697308 */ /* 0x000e220000000800 */
[----:B--2---:R-:W-:-:S07]  /*76b0*/  FADD.FTZ R92, R88, R5 ;  /* 0x00000005585c7221 */ /* 0x004fce0000010000 */
[----:B------:R-:W1:Y:S01]  /*76c0*/  MUFU.EX2 R194, R194 ;  /* 0x000000c200c27308 */ /* 0x000e620000000800 */
[----:B---3--:R-:W-:-:S04]  /*76d0*/  FADD.FTZ R92, R155, R92 ;  /* 0x0000005c9b5c7221 */ /* 0x008fc80000010000 */
[----:B------:R-:W-:-:S03]  /*76e0*/  FADD.FTZ R92, R157, R92 ;  /* 0x0000005c9d5c7221 */ /* 0x000fc60000010000 */
[----:B------:R2:W3:Y:S08]  /*76f0*/  MUFU.EX2 R114, R94 ;  /* 0x0000005e00727308 */ /* 0x0004f00000000800 */
[----:B------:R-:W4:Y:S01]  /*7700*/  MUFU.EX2 R107, R107 ;  /* 0x0000006b006b7308 */ /* 0x000f220000000800 */
[----:B--2---:R-:W-:-:S04]  /*7710*/  FADD.FTZ R94, R180, R7 ;  /* 0x00000007b45e7221 */ /* 0x004fc80000010000 */
[----:B------:R-:W-:-:S03]  /*7720*/  FADD.FTZ R7, R131, R94 ;  /* 0x0000005e83077221 */ /* 0x000fc60000010000 */
[----:B------:R-:W2:Y:S01]  /*7730*/  MUFU.EX2 R90, R90 ;  /* 0x0000005a005a7308 */ /* 0x000ea20000000800 */
[----:B------:R-:W-:-:S04]  /*7740*/  FADD.FTZ R94, R184, R7 ;  /* 0x00000007b85e7221 */ /* 0x000fc80000010000 */
[----:B0-----:R-:W-:-:S03]  /*7750*/  FADD.FTZ R5, R105, R94 ;  /* 0x0000005e69057221 */ /* 0x001fc60000010000 */
[----:B------:R-:W0:Y:S01]  /*7760*/  MUFU.EX2 R198, R198 ;  /* 0x000000c600c67308 */ /* 0x000e220000000800 */
[----:B-1----:R-:W-:-:S01]  /*7770*/  FADD.FTZ R94, R194, R5 ;  /* 0x00000005c25e7221 */ /* 0x002fc20000010000 */
[----:B---3--:R-:W-:-:S03]  /*7780*/  FADD.FTZ R5, R114, R92 ;  /* 0x0000005c72057221 */ /* 0x008fc60000010000 */
[----:B----4-:R-:W-:-:S03]  /*7790*/  FADD.FTZ R7, R107, R94 ;  /* 0x0000005e6b077221 */ /* 0x010fc60000010000 */
        /* <DEDUP_REMOVED lines=9> */
[----:B0-----:R-:W-:-:S01]  /*7830*/  FADD.FTZ R92, R100, R5 ;  /* 0x00000005645c7221 */ /* 0x001fc20000010000 */
[----:B-1----:R-:W-:-:S03]  /*7840*/  FADD.FTZ R5, R202, R7 ;  /* 0x00000007ca057221 */ /* 0x002fc60000010000 */
[----:B--2---:R-:W-:Y:S01]  /*7850*/  FADD.FTZ R7, R101, R92 ;  /* 0x0000005c65077221 */ /* 0x004fe20000010000 */
[----:B------:R-:W-:Y:S06]  /*7860*/  @!P0 BRA `(.L_x_24) ;  /* 0x0000000000048947 */ /* 0x000fec0003800000 */
[----:B------:R-:W-:Y:S01]  /*7870*/  BPT.TRAP 0x1 ;  /* 0x000000040000795c */ /* 0x000fe20000300000 */
.L_x_24:
[----:B------:R-:W-:Y:S01]  /*7880*/  ULEA UR6, UR28, UR41, 0x3 ;  /* 0x000000291c067291 */ /* 0x000fe2000f8e183f */
[----:B------:R-:W-:Y:S01]  /*7890*/  ISETP.LT.AND P1, PT, RZ, UR47, PT ;  /* 0x0000002fff007c0c */ /* 0x000fe2000bf21270 */
[----:B------:R-:W-:Y:S01]  /*78a0*/  UIADD3 UR7, UR47, -0x1, URZ ;  /* 0xffffffff2f077890 */ /* 0x000fe2000fffe03f */
[----:B------:R-:W-:Y:S01]  /*78b0*/  F2FP.SATFINITE.E4M3.F32.PACK_AB_MERGE_C R91, R162, R91, RZ ;  /* 0x0000005ba25b723e */ /* 0x000fe200048070ff */
[----:B------:R-:W-:Y:S01]  /*78c0*/  UIADD3 UR6, UR6, 0x22860, URZ ;  /* 0x0002286006067890 */ /* 0x000fe2000fffe03f */
[----:B------:R-:W-:Y:S01]  /*78d0*/  F2FP.SATFINITE.E4M3.F32.PACK_AB_MERGE_C R103, R148, R103, RZ ;  /* 0x000000679467723e */ /* 0x000fe200048070ff */
[----:B------:R-:W-:Y:S01]  /*78e0*/  UMOV UR29, UR44 ;  /* 0x0000002c001d7c82 */ /* 0x000fe20008000000 */
[----:B------:R-:W-:Y:S01]  /*78f0*/  F2FP.SATFINITE.E4M3.F32.PACK_AB_MERGE_C R121, R172, R121, RZ ;  /* 0x00000079ac79723e */ /* 0x000fe200048070ff */
[----:B------:R-:W-:Y:S01]  /*7900*/  UPRMT UR6, UR38, 0x654, UR6 ;  /* 0x0000065426067896 */ /* 0x000fe20008000006 */
[----:B------:R-:W-:Y:S01]  /*7910*/  F2FP.SATFINITE.E4M3.F32.PACK_AB_MERGE_C R10, R11, R10, RZ ;  /* 0x0000000a0b0a723e */ /* 0x000fe200048070ff */
[----:B------:R-:W-:Y:S01]  /*7920*/  UMOV UR47, UR7 ;  /* 0x00000007002f7c82 */ /* 0x000fe20008000000 */
[----:B------:R-:W-:Y:S01]  /*7930*/  F2FP.SATFINITE.E4M3.F32.PACK_AB_MERGE_C R125, R176, R125, RZ ;  /* 0x0000007db07d723e */ /* 0x000fe200048070ff */
[----:B------:R-:W-:Y:S01]  /*7940*/  UMOV UR28, UR36 ;  /* 0x00000024001c7c82 */ /* 0x000fe20008000000 */
[----:B------:R-:W-:Y:S01]  /*7950*/  F2FP.SATFINITE.E4M3.F32.PACK_AB_MERGE_C R129, R180, R129, RZ ;  /* 0x00000081b481723e */ /* 0x000fe200048070ff */
[-C--:B------:R-:W-:Y:S01]  /*7960*/  FMUL.FTZ R24, R24, R6.reuse ;  /* 0x0000000618187220 */ /* 0x080fe20000410000 */
[----:B------:R-:W-:Y:S01]  /*7970*/  F2FP.SATFINITE.E4M3.F32.PACK_AB_MERGE_C R91, R160, R89, R91 ;  /* 0x00000059a05b723e */ /* 0x000fe2000480705b */
[-C--:B------:R-:W-:Y:S01]  /*7980*/  FMUL.FTZ R25, R25, R6.reuse ;  /* 0x0000000619197220 */ /* 0x080fe20000410000 */
[----:B------:R-:W-:Y:S01]  /*7990*/  F2FP.SATFINITE.E4M3.F32.PACK_AB_MERGE_C R103, R144, R97, R103 ;  /* 0x000000619067723e */ /* 0x000fe20004807067 */
[----:B------:R-:W-:Y:S01]  /*79a0*/  SYNCS.ARRIVE.TRANS64.RED.A1T0 RZ, [UR6], RZ ;  /* 0x000000ffffff79a7 */ /* 0x000fe20008100406 */
[----:B------:R-:W-:Y:S01]  /*79b0*/  F2FP.SATFINITE.E4M3.F32.PACK_AB_MERGE_C R121, R170, R119, R121 ;  /* 0x00000077aa79723e */ /* 0x000fe20004807079 */
[-C--:B------:R-:W-:Y:S01]  /*79c0*/  FMUL.FTZ R28, R28, R6.reuse ;  /* 0x000000061c1c7220 */ /* 0x080fe20000410000 */
[----:B------:R-:W-:Y:S01]  /*79d0*/  F2FP.SATFINITE.E4M3.F32.PACK_AB_MERGE_C R21, R156, R21, RZ ;  /* 0x000000159c15723e */ /* 0x000fe200048070ff */
        /* <DEDUP_REMOVED lines=10> */
[----:B------:R-:W-:Y:S01]  /*7a80*/  FMUL.FTZ R40, R40, R6 ;  /* 0x0000000628287220 */ /* 0x000fe20000410000 */
[----:B------:R-:W-:Y:S01]  /*7a90*/  F2FP.SATFINITE.E4M3.F32.PACK_AB_MERGE_C R126, R141, R126, RZ ;  /* 0x0000007e8d7e723e */ /* 0x000fe200048070ff */
[----:B------:R-:W-:Y:S01]  /*7aa0*/  FMUL.FTZ R41, R41, R6 ;  /* 0x0000000629297220 */ /* 0x000fe20000410000 */
[----:B------:R-:W-:Y:S01]  /*7ab0*/  F2FP.SATFINITE.E4M3.F32.PACK_AB_MERGE_C R130, R145, R130, RZ ;  /* 0x000000829182723e */ /* 0x000fe200048070ff */
[----:B------:R-:W-:Y:S01]  /*7ac0*/  FMUL.FTZ R44, R44, R6 ;  /* 0x000000062c2c7220 */ /* 0x000fe20000410000 */
[----:B------:R-:W-:Y:S01]  /*7ad0*/  F2FP.SATFINITE.E4M3.F32.PACK_AB_MERGE_C R106, R149, R106, RZ ;  /* 0x0000006a956a723e */ /* 0x000fe200048070ff */
[----:B------:R-:W-:Y:S01]  /*7ae0*/  FMUL.FTZ R45, R45, R6 ;  /* 0x000000062d2d7220 */ /* 0x000fe20000410000 */
        /* <DEDUP_REMOVED lines=9> */
[-C--:B------:R-:W-:Y:S01]  /*7b80*/  FMUL.FTZ R56, R56, R6.reuse ;  /* 0x0000000638387220 */ /* 0x080fe20000410000 */
[----:B------:R-:W-:Y:S01]  /*7b90*/  F2FP.SATFINITE.E4M3.F32.PACK_AB_MERGE_C R180, R174, R123, R125 ;  /* 0x0000007baeb4723e */ /* 0x000fe2000480707d */
[-C--:B------:R-:W-:Y:S01]  /*7ba0*/  FMUL.FTZ R57, R57, R6.reuse ;  /* 0x0000000639397220 */ /* 0x080fe20000410000 */
[----:B------:R-:W-:Y:S01]  /*7bb0*/  F2FP.SATFINITE.E4M3.F32.PACK_AB_MERGE_C R182, R178, R127, R129 ;  /* 0x0000007fb2b6723e */ /* 0x000fe20004807081 */
[-C--:B------:R-:W-:Y:S01]  /*7bc0*/  FMUL.FTZ R60, R60, R6.reuse ;  /* 0x000000063c3c7220 */ /* 0x080fe20000410000 */
        /* <DEDUP_REMOVED lines=12> */
[----:B------:R-:W-:Y:S01]  /*7c90*/  FMUL.FTZ R85, R85, R6 ;  /* 0x0000000655557220 */ /* 0x000fe20000410000 */
        /* <DEDUP_REMOVED lines=32> */
[----:B------:R-:W-:Y:S01]  /*7ea0*/  F2FP.SATFINITE.E4M3.F32.PACK_AB_MERGE_C R168, R168, R15, R21 ;  /* 0x0000000fa8a8723e */ /* 0x000fe20004807015 */
[----:B------:R-:W-:Y:S01]  /*7eb0*/  IMAD.MOV.U32 R6, RZ, RZ, R14 ;  /* 0x000000ffff067224 */ /* 0x000fe200078e000e */
[----:B------:R-:W-:Y:S01]  /*7ec0*/  F2FP.SATFINITE.E4M3.F32.PACK_AB_MERGE_C R169, R8, R9, R10 ;  /* 0x0000000908a9723e */ /* 0x000fe2000480700a */
[----:B------:R-:W-:Y:S01]  /*7ed0*/  IMAD.MOV.U32 R170, RZ, RZ, R91 ;  /* 0x000000ffffaa7224 */ /* 0x000fe200078e005b */
[----:B------:R-:W-:Y:S01]  /*7ee0*/  F2FP.SATFINITE.E4M3.F32.PACK_AB_MERGE_C R171, R109, R12, R111 ;  /* 0x0000000c6dab723e */ /* 0x000fe2000480706f */
[----:B------:R-:W-:Y:S01]  /*7ef0*/  IMAD.MOV.U32 R174, RZ, RZ, R103 ;  /* 0x000000ffffae7224 */ /* 0x000fe200078e0067 */
[----:B------:R-:W-:Y:S01]  /*7f00*/  F2FP.SATFINITE.E4M3.F32.PACK_AB_MERGE_C R172, R164, R93, R95 ;  /* 0x0000005da4ac723e */ /* 0x000fe2000480705f */
[----:B------:R-:W-:Y:S01]  /*7f10*/  IMAD.MOV.U32 R178, RZ, RZ, R121 ;  /* 0x000000ffffb27224 */ /* 0x000fe200078e0079 */
[----:B------:R-:W-:-:S02]  /*7f20*/  F2FP.SATFINITE.E4M3.F32.PACK_AB_MERGE_C R173, R136, R115, R133 ;  /* 0x0000007388ad723e */ /* 0x000fc40004807085 */
[----:B------:R-:W-:Y:S02]  /*7f30*/  F2FP.SATFINITE.E4M3.F32.PACK_AB_MERGE_C R175, R140, R135, R137 ;  /* 0x000000878caf723e */ /* 0x000fe40004807089 */
[----:B------:R-:W-:Y:S02]  /*7f40*/  F2FP.SATFINITE.E4M3.F32.PACK_AB_MERGE_C R176, R120, R113, R117 ;  /* 0x0000007178b0723e */ /* 0x000fe40004807075 */
[----:B------:R-:W-:Y:S02]  /*7f50*/  F2FP.SATFINITE.E4M3.F32.PACK_AB_MERGE_C R177, R139, R122, R126 ;  /* 0x0000007a8bb1723e */ /* 0x000fe4000480707e */
[----:B------:R-:W-:Y:S02]  /*7f60*/  F2FP.SATFINITE.E4M3.F32.PACK_AB_MERGE_C R179, R143, R128, R130 ;  /* 0x000000808fb3723e */ /* 0x000fe40004807082 */
[----:B------:R-:W-:Y:S02]  /*7f70*/  F2FP.SATFINITE.E4M3.F32.PACK_AB_MERGE_C R181, R147, R104, R106 ;  /* 0x0000006893b5723e */ /* 0x000fe4000480706a */
[----:B------:R-:W-:-:S02]  /*7f80*/  F2FP.SATFINITE.E4M3.F32.PACK_AB_MERGE_C R183, R151, R108, R110 ;  /* 0x0000006c97b7723e */ /* 0x000fc4000480706e */
[----:B------:R-:W-:Y:S02]  /*7f90*/  F2FP.SATFINITE.E4M3.F32.PACK_AB_MERGE_C R184, R184, R131, R105 ;  /* 0x00000083b8b8723e */ /* 0x000fe40004807069 */
[----:B------:R-:W-:Y:S02]  /*7fa0*/  F2FP.SATFINITE.E4M3.F32.PACK_AB_MERGE_C R185, R155, R88, R11 ;  /* 0x000000589bb9723e */ /* 0x000fe4000480700b */
[----:B------:R-:W-:Y:S02]  /*7fb0*/  F2FP.SATFINITE.E4M3.F32.PACK_AB_MERGE_C R186, R198, R107, R99 ;  /* 0x0000006bc6ba723e */ /* 0x000fe40004807063 */
[----:B------:R-:W-:Y:S02]  /*7fc0*/  F2FP.SATFINITE.E4M3.F32.PACK_AB_MERGE_C R187, R98, R90, R101 ;  /* 0x0000005a62bb723e */ /* 0x000fe40004807065 */
[----:B------:R-:W-:Y:S01]  /*7fd0*/  MOV R4, R20 ;  /* 0x0000001400047202 */ /* 0x000fe20000000f00 */
[----:B------:R-:W-:Y:S06]  /*7fe0*/  @P1 BRA `(.L_x_25) ;  /* 0xffffffcc00481947 */ /* 0x000fec000383ffff */
.L_x_14:
[----:B------:R-:W-:Y:S06]  /*7ff0*/  BAR.ARV 0x8, 0x180 ;  /* 0x0206000000007b1d */ /* 0x000fec0000002000 */
[----:B------:R-:W-:Y:S05]  /*8000*/  @!P0 BRA `(.L_x_26) ;  /* 0x0000000000048947 */ /* 0x000fea0003800000 */
[----:B------:R-:W-:Y:S01]  /*8010*/  BPT.TRAP 0x1 ;  /* 0x000000040000795c */ /* 0x000fe20000300000 */
.L_x_26:
[----:B------:R-:W-:Y:S01]  /*8020*/  ULEA UR4, UR36, UR41, 0x3 ;  /* 0x0000002924047291 */ /* 0x000fe2000f8e183f */
[----:B------:R-:W-:-:S05]  /*8030*/  IMAD.U32 R0, RZ, RZ, UR44 ;  /* 0x0000002cff007e24 */ /* 0x000fca000f8e00ff */
[----:B------:R-:W-:-:S04]  /*8040*/  SHF.L.U32 R0, R0, 0x1f, RZ ;  /* 0x0000001f00007819 */ /* 0x000fc800000006ff */
[----:B------:R0:W1:Y:S01]  /*8050*/  SYNCS.PHASECHK.TRANS64.TRYWAIT P1, [UR4+0x22850], R0 ;  /* 0x02285000ff0075a7 */ /* 0x0000620008020144 */
[----:B------:R-:W-:Y:S05]  /*8060*/  @!P0 BRA `(.L_x_27) ;  /* 0x0000000000048947 */ /* 0x000fea0003800000 */
[----:B------:R-:W-:Y:S01]  /*8070*/  BPT.TRAP 0x1 ;  /* 0x000000040000795c */ /* 0x000fe20000300000 */
.L_x_27:
[----:B-1----:R-:W-:Y:S05]  /*8080*/  @P1 BRA `(.L_x_28) ;  /* 0x0000000000081947 */ /* 0x002fea0003800000 */
[----:B------:R-:W1:Y:S02]  /*8090*/  SYNCS.PHASECHK.TRANS64.TRYWAIT P1, [UR4+0x22850], R0 ;  /* 0x02285000ff0075a7 */ /* 0x000e640008020144 */
[----:B-1----:R-:W-:Y:S05]  /*80a0*/  @!P1 BRA `(.L_x_29) ;  /* 0x00000078003c9947 */ /* 0x002fea0003800000 */
.L_x_28:
[----:B------:R-:W-:Y:S01]  /*80b0*/  UIADD3 UR5, UR41, 0x400, URZ ;  /* 0x0000040029057890 */ /* 0x000fe2000fffe03f */
[----:B------:R-:W-:Y:S01]  /*80c0*/  WARPGROUP.ARRIVE ;  /* 0x00000000000079c5 */ /* 0x000fe20000000000 */
[----:B------:R-:W-:Y:S01]  /*80d0*/  UMOV UR7, 0xc0000010 ;  /* 0xc000001000077882 */ /* 0x000fe20000000000 */
[----:B------:R-:W-:Y:S01]  /*80e0*/  IMAD.MOV.U32 R4, RZ, RZ, 0x3f800000 ;  /* 0x3f800000ff047424 */ /* 0x000fe200078e00ff */
        /* <DEDUP_REMOVED lines=11> */
[----:B------:R-:W-:Y:S02]  /*81a0*/  ULDC.64 UR6, c[0x0][0x9a0] ;  /* 0x0002680000067ab9 */ /* 0x000fe40000000a00 */
[----:B------:R-:W-:-:S04]  /*81b0*/  UISETP.NE.U32.AND UP0, UPT, UR6, URZ, UPT ;  /* 0x0000003f0600728c */ /* 0x000fc8000bf05070 */
[----:B------:R-:W-:-:S06]  /*81c0*/  UISETP.NE.AND.EX UP0, UPT, UR7, URZ, UPT, UP0 ;  /* 0x0000003f0700728c */ /* 0x000fcc000bf05300 */
[----:B------:R-:W-:-:S05]  /*81d0*/  PLOP3.LUT P1, PT, PT, PT, UP0, 0x80, 0x0 ;  /* 0x000000000000781c */ /* 0x000fca0003f2f008 */
[----:B------:R-:W-:Y:S01]  /*81e0*/  @UP0 USHF.R.S32.HI UR10, URZ, 0x1f, UR42 ;  /* 0x0000001f3f0a0899 */ /* 0x000fe2000801142a */
[----:B------:R-:W-:Y:S01]  /*81f0*/  @UP0 ULDC.64 UR12, c[0x0][0x9c8] ;  /* 0x00027200000c0ab9 */ /* 0x000fe20000000a00 */
[----:B------:R-:W-:Y:S02]  /*8200*/  @UP0 UIADD3 UR8, -UR42, URZ, URZ ;  /* 0x0000003f2a080290 */ /* 0x000fe4000fffe13f */
[----:B------:R-:W-:Y:S01]  /*8210*/  @UP0 UIMAD UR10, UR10, UR12, URZ ;  /* 0x0000000c0a0a02a4 */ /* 0x000fe2000f8e023f */
[----:B------:R-:W-:Y:S02]  /*8220*/  @UP0 ULDC UR9, c[0x0][0xc44] ;  /* 0x0003110000090ab9 */ /* 0x000fe40000000800 */
[----:B------:R-:W-:Y:S02]  /*8230*/  @UP0 UIMAD UR11, UR9, UR8, UR40 ;  /* 0x00000008090b02a4 */ /* 0x000fe4000f8e0228 */
[----:B------:R-:W-:Y:S02]  /*8240*/  @UP0 UIMAD.WIDE.U32 UR8, UR42, UR12, URZ ;  /* 0x0000000c2a0802a5 */ /* 0x000fe4000f8e003f */
[----:B------:R-:W-:-:S02]  /*8250*/  @UP0 UIMAD UR10, UR42, UR13, UR10 ;  /* 0x0000000d2a0a02a4 */ /* 0x000fc4000f8e020a */
[----:B------:R-:W-:Y:S02]  /*8260*/  @UP0 USHF.R.S32.HI UR14, URZ, 0x1f, UR11 ;  /* 0x0000001f3f0e0899 */ /* 0x000fe4000801140b */
[----:B------:R-:W-:Y:S01]  /*8270*/  @UP0 UIADD3 UR9, UR9, UR10, URZ ;  /* 0x0000000a09090290 */ /* 0x000fe2000fffe03f */
[----:B------:R-:W-:Y:S02]  /*8280*/  @UP0 ULDC.64 UR12, c[0x0][0x9d0] ;  /* 0x00027400000c0ab9 */ /* 0x000fe40000000a00 */
[----:B------:R-:W-:Y:S02]  /*8290*/  @UP0 UIMAD UR10, UR14, UR12, URZ ;  /* 0x0000000c0e0a02a4 */ /* 0x000fe4000f8e023f */
[----:B------:R-:W-:Y:S02]  /*82a0*/  @UP0 UIMAD.WIDE.U32 UR8, UR11, UR12, UR8 ;  /* 0x0000000c0b0802a5 */ /* 0x000fe4000f8e0008 */
[----:B------:R-:W-:Y:S02]  /*82b0*/  @UP0 UIMAD UR10, UR11, UR13, UR10 ;  /* 0x0000000d0b0a02a4 */ /* 0x000fe4000f8e020a */
[----:B------:R-:W-:-:S02]  /*82c0*/  @UP0 ULEA UR6, UP1, UR8, UR6, 0x2 ;  /* 0x0000000608060291 */ /* 0x000fc4000f82103f */
[----:B------:R-:W-:-:S04]  /*82d0*/  @UP0 UIADD3 UR9, UR9, UR10, URZ ;  /* 0x0000000a09090290 */ /* 0x000fc8000fffe03f */
[----:B------:R-:W-:Y:S01]  /*82e0*/  MOV R8, UR6 ;  /* 0x0000000600087c02 */ /* 0x000fe20008000f00 */
[----:B------:R-:W-:Y:S02]  /*82f0*/  @UP0 ULEA.HI.X UR7, UR8, UR7, UR9, 0x2, UP1 ;  /* 0x0000000708070291 */ /* 0x000fe400088f1409 */
[----:B------:R-:W-:-:S04]  /*8300*/  UIADD3 UR6, UR5, 0x200, URZ ;  /* 0x0000020005067890 */ /* 0x000fc8000fffe03f */
[----:B------:R-:W-:Y:S01]  /*8310*/  IMAD.U32 R9, RZ, RZ, UR7 ;  /* 0x00000007ff097e24 */ /* 0x000fe2000f8e00ff */
[----:B------:R-:W-:-:S04]  /*8320*/  UMOV UR7, 0xc0000010 ;  /* 0xc000001000077882 */ /* 0x000fc80000000000 */
[----:B------:R2:W3:Y:S01]  /*8330*/  @P1 LDG.E R4, desc[UR50][R8.64] ;  /* 0x0000003208041981 */ /* 0x0004e2000c1e1900 */
[----:B------:R-:W-:Y:S02]  /*8340*/  WARPGROUP.DEPBAR.LE gsb0, 0x0 ;  /* 0x00008000000079c5 */ /* 0x000fe40000010000 */
[----:B------:R-:W-:-:S06]  /*8350*/  WARPGROUP.ARRIVE ;  /* 0x00000000000079c5 */ /* 0x000fcc0000000000 */
[----:B------:R-:W-:Y:S01]  /*8360*/  QGMMA.64x128x32.F32.E4M3.E4M3 R24, R176, gdesc[UR4], R24, gsb0 ;  /* 0x01e00004b0187df3 */ /* 0x000fe20008000818 */
[----:B------:R-:W-:Y:S01]  /*8370*/  UIADD3 UR6, UR5, 0x300, URZ ;  /* 0x0000030005067890 */ /* 0x000fe2000fffe03f */
[----:B------:R-:W-:Y:S01]  /*8380*/  UMOV UR7, 0xc0000010 ;  /* 0xc000001000077882 */ /* 0x000fe20000000000 */
[----:B01----:R-:W0:Y:S04]  /*8390*/  SHFL.BFLY PT, R0, R5, 0x2, 0x1f ;  /* 0x0c401f0005007f89 */ /* 0x003e2800000e0000 */
[----:B------:R-:W1:Y:S01]  /*83a0*/  SHFL.BFLY PT, R6, R7, 0x2, 0x1f ;  /* 0x0c401f0007067f89 */ /* 0x000e6200000e0000 */
[----:B------:R-:W-:Y:S02]  /*83b0*/  WARPGROUP.DEPBAR.LE gsb0, 0x0 ;  /* 0x00008000000079c5 */ /* 0x000fe40000010000 */
[----:B------:R-:W-:-:S06]  /*83c0*/  WARPGROUP.ARRIVE ;  /* 0x00000000000079c5 */ /* 0x000fcc0000000000 */
[----:B------:R-:W-:Y:S01]  /*83d0*/  QGMMA.64x128x32.F32.E4M3.E4M3 R24, R180, gdesc[UR4], R24, gsb0 ;  /* 0x01e00004b4187df3 */ /* 0x000fe20008000818 */
[----:B------:R-:W-:Y:S01]  /*83e0*/  UIADD3 UR6, UR5, 0x400, URZ ;  /* 0x0000040005067890 */ /* 0x000fe2000fffe03f */
[----:B------:R-:W-:Y:S01]  /*83f0*/  UMOV UR7, 0xc0000010 ;  /* 0xc000001000077882 */ /* 0x000fe20000000000 */
[----:B0-----:R-:W-:-:S01]  /*8400*/  FADD.FTZ R0, R0, R5 ;  /* 0x0000000500007221 */ /* 0x001fc20000010000 */
[----:B-1----:R-:W-:-:S04]  /*8410*/  FADD.FTZ R6, R6, R7 ;  /* 0x0000000706067221 */ /* 0x002fc80000010000 */
[----:B------:R-:W0:Y:S04]  /*8420*/  SHFL.BFLY PT, R3, R0, 0x1, 0x1f ;  /* 0x0c201f0000037f89 */ /* 0x000e2800000e0000 */
[----:B--2---:R-:W1:Y:S01]  /*8430*/  SHFL.BFLY PT, R9, R6, 0x1, 0x1f ;  /* 0x0c201f0006097f89 */ /* 0x004e6200000e0000 */
[----:B------:R-:W-:Y:S02]  /*8440*/  IMAD.MOV.U32 R5, RZ, RZ, RZ ;  /* 0x000000ffff057224 */ /* 0x000fe400078e00ff */
[----:B0-----:R-:W-:Y:S01]  /*8450*/  FADD.FTZ R10, R0, R3 ;  /* 0x00000003000a7221 */ /* 0x001fe20000010000 */
[----:B-1----:R-:W-:-:S04]  /*8460*/  FADD.FTZ R12, R6, R9 ;  /* 0x00000009060c7221 */ /* 0x002fc80000010000 */
[C---:B------:R-:W-:Y:S01]  /*8470*/  FSETP.NE.FTZ.AND P1, PT, R10.reuse, RZ, PT ;  /* 0x000000ff0a00720b */ /* 0x040fe20003f35000 */
[----:B------:R-:W-:Y:S01]  /*8480*/  FMUL.FTZ R15, R10, 0.00390625 ;  /* 0x3b8000000a0f7820 */ /* 0x000fe20000410000 */
[----:B------:R-:W-:-:S04]  /*8490*/  FMUL.FTZ R21, R12, 0.00390625 ;  /* 0x3b8000000c157820 */ /* 0x000fc80000410000 */
[----:B------:R-:W-:Y:S02]  /*84a0*/  FSETP.NE.FTZ.AND P2, PT, R15, RZ, PT ;  /* 0x000000ff0f00720b */ /* 0x000fe40003f55000 */
[----:B------:R-:W-:-:S05]  /*84b0*/  FSETP.NE.FTZ.AND P3, PT, R21, RZ, PT ;  /* 0x000000ff1500720b */ /* 0x000fca0003f75000 */
[----:B------:R-:W-:Y:S01]  /*84c0*/  @P1 MUFU.RCP R5, R10 ;  /* 0x0000000a00051308 */ /* 0x000fe20000001000 */
[----:B------:R-:W-:Y:S01]  /*84d0*/  FSETP.NE.FTZ.AND P1, PT, R12, RZ, PT ;  /* 0x000000ff0c00720b */ /* 0x000fe20003f35000 */
[----:B------:R-:W-:Y:S01]  /*84e0*/  IMAD.MOV.U32 R9, RZ, RZ, RZ ;  /* 0x000000ffff097224 */ /* 0x000fe200078e00ff */
[----:B------:R-:W-:Y:S02]  /*84f0*/  WARPGROUP.DEPBAR.LE gsb0, 0x0 ;  /* 0x00008000000079c5 */ /* 0x000fe40000010000 */
[----:B------:R-:W-:-:S06]  /*8500*/  WARPGROUP.ARRIVE ;  /* 0x00000000000079c5 */ /* 0x000fcc0000000000 */
[----:B------:R-:W-:Y:S01]  /*8510*/  QGMMA.64x128x32.F32.E4M3.E4M3 R24, R184, gdesc[UR4], R24, gsb0 ;  /* 0x01e00004b8187df3 */ /* 0x000fe20008000818 */
[----:B------:R-:W0:Y:S08]  /*8520*/  @P2 MUFU.LG2 R8, R15 ;  /* 0x0000000f00082308 */ /* 0x000e300000000c00 */
[----:B------:R-:W1:Y:S08]  /*8530*/  @P3 MUFU.LG2 R6, R21 ;  /* 0x0000001500063308 */ /* 0x000e700000000c00 */
[----:B------:R-:W2:Y:S01]  /*8540*/  @P1 MUFU.RCP R9, R12 ;  /* 0x0000000c00091308 */ /* 0x000ea20000001000 */
[C---:B------:R-:W-:Y:S01]  /*8550*/  @P2 FMUL.FTZ R7, R13.reuse, 0.69314718246459960938 ;  /* 0x3f3172180d072820 */ /* 0x040fe20000410000 */
[----:B------:R-:W-:Y:S01]  /*8560*/  @P3 FMUL.FTZ R88, R13, 0.69314718246459960938 ;  /* 0x3f3172180d583820 */ /* 0x000fe20000410000 */
[----:B0-----:R-:W-:Y:S01]  /*8570*/  @P2 FMUL.FTZ R8, R8, 0.69314718246459960938 ;  /* 0x3f31721808082820 */ /* 0x001fe20000410000 */
[----:B------:R-:W-:-:S02]  /*8580*/  IMAD.MOV.U32 R3, RZ, RZ, -0x800000 ;  /* 0xff800000ff037424 */ /* 0x000fc400078e00ff */
[----:B------:R-:W-:Y:S02]  /*8590*/  IMAD.MOV.U32 R0, RZ, RZ, -0x800000 ;  /* 0xff800000ff007424 */ /* 0x000fe400078e00ff */
[----:B-1----:R-:W-:Y:S01]  /*85a0*/  @P3 FMUL.FTZ R11, R6, 0.69314718246459960938 ;  /* 0x3f317218060b3820 */ /* 0x002fe20000410000 */
[----:B------:R-:W-:-:S01]  /*85b0*/  @P2 FFMA.FTZ R3, R7, R20, R8 ;  /* 0x0000001407032223 */ /* 0x000fc20000010008 */
[----:B---3--:R-:W-:Y:S02]  /*85c0*/  FMUL.FTZ R8, R5, R4 ;  /* 0x0000000405087220 */ /* 0x008fe40000410000 */
[----:B------:R-:W-:-:S01]  /*85d0*/  @P3 FFMA.FTZ R0, R88, R14, R11 ;  /* 0x0000000e58003223 */ /* 0x000fc2000001000b */
[----:B--2---:R-:W-:Y:S01]  /*85e0*/  FMUL.FTZ R88, R9, R4 ;  /* 0x0000000409587220 */ /* 0x004fe20000410000 */
[----:B------:R-:W-:Y:S02]  /*85f0*/  WARPGROUP.DEPBAR.LE gsb0, 0x0 ;  /* 0x00008000000079c5 */ /* 0x000fe40000010000 */
[----:B------:R-:W-:Y:S05]  /*8600*/  @!P0 BRA `(.L_x_30) ;  /* 0x0000000000048947 */ /* 0x000fea0003800000 */
[----:B------:R-:W-:Y:S01]  /*8610*/  BPT.TRAP 0x1 ;  /* 0x000000040000795c */ /* 0x000fe20000300000 */
.L_x_30:
[----:B------:R-:W0:Y:S01]  /*8620*/  S2R R89, SR_TID.X ;  /* 0x0000000000597919 */ /* 0x000e220000002100 */
[----:B------:R-:W-:Y:S01]  /*8630*/  ULDC.64 UR6, c[0x4][0x38] ;  /* 0x01000e0000067ab9 */ /* 0x000fe20000000a00 */
[----:B------:R-:W1:Y:S01]  /*8640*/  S2UR UR5, SR_SWINHI ;  /* 0x00000000000579c3 */ /* 0x000e620000002f00 */
        /* <DEDUP_REMOVED lines=10> */
[----:B------:R-:W-:Y:S01]  /*86f0*/  FMUL.FTZ R15, R38, R88 ;  /* 0x00000058260f7220 */ /* 0x000fe20000410000 */
[----:B------:R-:W-:Y:S01]  /*8700*/  ULDC.64 UR8, c[0x0][0xb90] ;  /* 0x0002e40000087ab9 */ /* 0x000fe20000000a00 */
[----:B------:R-:W-:Y:S01]  /*8710*/  USHF.R.S32.HI UR14, URZ, 0x1f, UR42 ;  /* 0x0000001f3f0e7899 */ /* 0x000fe2000801142a */
[----:B------:R-:W-:Y:S01]  /*8720*/  ULDC.64 UR10, c[0x0][0xb98] ;  /* 0x0002e600000a7ab9 */ /* 0x000fe20000000a00 */
[----:B0-----:R-:W-:-:S04]  /*8730*/  SHF.L.U32 R4, R89, 0x2, RZ ;  /* 0x0000000259047819 */ /* 0x001fc800000006ff */
[----:B------:R-:W-:-:S04]  /*8740*/  LOP3.LUT R4, R4, 0xc, RZ, 0xc0, !PT ;  /* 0x0000000c04047812 */ /* 0x000fc800078ec0ff */
[----:B------:R-:W-:-:S05]  /*8750*/  IADD3 R4, P0, R4, UR6, RZ ;  /* 0x0000000604047c10 */ /* 0x000fca000ff1e0ff */
[----:B------:R-:W-:-:S05]  /*8760*/  IMAD.X R5, RZ, RZ, UR7, P0 ;  /* 0x00000007ff057e24 */ /* 0x000fca00080e06ff */
[----:B------:R0:W2:Y:S01]  /*8770*/  LDG.E.CONSTANT R4, desc[UR50][R4.64] ;  /* 0x0000003204047981 */ /* 0x0000a2000c1e9900 */
        /* <DEDUP_REMOVED lines=25> */
[-C--:B0-----:R-:W-:Y:S01]  /*8910*/  FMUL.FTZ R5, R30, R88.reuse ;  /* 0x000000581e057220 */ /* 0x081fe20000410000 */
[-C--:B------:R-:W-:Y:S01]  /*8920*/  FMUL.FTZ R8, R26, R88.reuse ;  /* 0x000000581a087220 */ /* 0x080fe20000410000 */
[-C--:B------:R-:W-:Y:S01]  /*8930*/  FMUL.FTZ R25, R39, R88.reuse ;  /* 0x0000005827197220 */ /* 0x080fe20000410000 */
[-C--:B------:R-:W-:Y:S01]  /*8940*/  FMUL.FTZ R26, R35, R88.reuse ;  /* 0x00000058231a7220 */ /* 0x080fe20000410000 */
[-C--:B------:R-:W-:Y:S01]  /*8950*/  FMUL.FTZ R27, R46, R88.reuse ;  /* 0x000000582e1b7220 */ /* 0x080fe20000410000 */
[-C--:B------:R-:W-:Y:S01]  /*8960*/  FMUL.FTZ R30, R42, R88.reuse ;  /* 0x000000582a1e7220 */ /* 0x080fe20000410000 */
[----:B------:R-:W-:Y:S01]  /*8970*/  F2FP.BF16.F32.PACK_AB R6, R6, R7 ;  /* 0x000000070606723e */ /* 0x000fe200000010ff */
[-C--:B------:R-:W-:Y:S01]  /*8980*/  FMUL.FTZ R34, R43, R88.reuse ;  /* 0x000000582b227220 */ /* 0x080fe20000410000 */
[----:B------:R-:W-:Y:S01]  /*8990*/  LOP3.LUT P0, R7, R89, 0x3, RZ, 0xc0, !PT ;  /* 0x0000000359077812 */ /* 0x000fe2000780c0ff */
[-C--:B------:R-:W-:Y:S01]  /*89a0*/  FMUL.FTZ R43, R62, R88.reuse ;  /* 0x000000583e2b7220 */ /* 0x080fe20000410000 */
[-C--:B------:R-:W-:Y:S01]  /*89b0*/  FMUL.FTZ R46, R58, R88.reuse ;  /* 0x000000583a2e7220 */ /* 0x080fe20000410000 */
[-C--:B------:R-:W-:Y:S01]  /*89c0*/  FMUL.FTZ R31, R47, R88.reuse ;  /* 0x000000582f1f7220 */ /* 0x080fe20000410000 */
[----:B------:R-:W-:Y:S01]  /*89d0*/  FMUL.FTZ R35, R54, R88 ;  /* 0x0000005836237220 */ /* 0x000fe20000410000 */
[----:B------:R-:W-:Y:S01]  /*89e0*/  F2FP.BF16.F32.PACK_AB R5, R5, R8 ;  /* 0x000000080505723e */ /* 0x000fe200000010ff */
[----:B------:R-:W-:Y:S01]  /*89f0*/  UMOV UR6, UR41 ;  /* 0x0000002900067c82 */ /* 0x000fe20008000000 */
[----:B-1----:R-:W-:Y:S01]  /*8a00*/  UMOV UR7, UR5 ;  /* 0x0000000500077c82 */ /* 0x002fe20008000000 */
[-C--:B------:R-:W-:Y:S01]  /*8a10*/  FMUL.FTZ R38, R50, R88.reuse ;  /* 0x0000005832267220 */ /* 0x080fe20000410000 */
[-C--:B------:R-:W-:Y:S01]  /*8a20*/  FMUL.FTZ R39, R55, R88.reuse ;  /* 0x0000005837277220 */ /* 0x080fe20000410000 */
[-C--:B------:R-:W-:Y:S01]  /*8a30*/  FMUL.FTZ R42, R51, R88.reuse ;  /* 0x00000058332a7220 */ /* 0x080fe20000410000 */
[-C--:B------:R-:W-:Y:S01]  /*8a40*/  FMUL.FTZ R47, R63, R88.reuse ;  /* 0x000000583f2f7220 */ /* 0x080fe20000410000 */
[----:B------:R-:W-:Y:S01]  /*8a50*/  FMUL.FTZ R54, R66, R88 ;  /* 0x0000005842367220 */ /* 0x000fe20000410000 */
[----:B------:R-:W-:Y:S01]  /*8a60*/  F2FP.BF16.F32.PACK_AB R9, R9, R10 ;  /* 0x0000000a0909723e */ /* 0x000fe200000010ff */
[----:B------:R-:W-:Y:S01]  /*8a70*/  FMUL.FTZ R63, R79, R88 ;  /* 0x000000584f3f7220 */ /* 0x000fe20000410000 */
[----:B------:R-:W-:Y:S01]  /*8a80*/  F2FP.BF16.F32.PACK_AB R8, R25, R26 ;  /* 0x0000001a1908723e */ /* 0x000fe200000010ff */
[----:B------:R-:W-:Y:S01]  /*8a90*/  FMUL.FTZ R66, R75, R88 ;  /* 0x000000584b427220 */ /* 0x000fe20000410000 */
[----:B------:R-:W-:Y:S01]  /*8aa0*/  F2FP.BF16.F32.PACK_AB R30, R27, R30 ;  /* 0x0000001e1b1e723e */ /* 0x000fe200000010ff */
[----:B------:R-:W-:Y:S01]  /*8ab0*/  IMAD.U32 R26, RZ, RZ, UR6 ;  /* 0x00000006ff1a7e24 */ /* 0x000fe2000f8e00ff */
[----:B------:R-:W-:Y:S01]  /*8ac0*/  ISETP.EQ.OR P0, PT, R7, 0x3, !P0 ;  /* 0x000000030700780c */ /* 0x000fe20004702670 */
[----:B------:R-:W-:Y:S01]  /*8ad0*/  IMAD.U32 R27, RZ, RZ, UR7 ;  /* 0x00000007ff1b7e24 */ /* 0x000fe2000f8e00ff */
[----:B------:R-:W-:Y:S01]  /*8ae0*/  F2FP.BF16.F32.PACK_AB R44, R44, R45 ;  /* 0x0000002d2c2c723e */ /* 0x000fe200000010ff */
[----:B------:R-:W-:Y:S01]  /*8af0*/  FMUL.FTZ R50, R59, R88 ;  /* 0x000000583b327220 */ /* 0x000fe20000410000 */
[----:B------:R-:W-:Y:S01]  /*8b00*/  F2FP.BF16.F32.PACK_AB R43, R43, R46 ;  /* 0x0000002e2b2b723e */ /* 0x000fe200000010ff */
[-C--:B------:R-:W-:Y:S01]  /*8b10*/  FMUL.FTZ R59, R78, R88.reuse ;  /* 0x000000584e3b7220 */ /* 0x080fe20000410000 */
[----:B------:R-:W-:Y:S01]  /*8b20*/  F2FP.BF16.F32.PACK_AB R49, R48, R49 ;  /* 0x000000313031723e */ /* 0x000fe200000010ff */
[-C--:B------:R-:W-:Y:S01]  /*8b30*/  FMUL.FTZ R62, R74, R88.reuse ;  /* 0x000000584a3e7220 */ /* 0x080fe20000410000 */
[----:B------:R-:W-:Y:S01]  /*8b40*/  F2FP.BF16.F32.PACK_AB R68, R68, R69 ;  /* 0x000000454444723e */ /* 0x000fe200000010ff */
[-C--:B------:R-:W-:Y:S01]  /*8b50*/  FMUL.FTZ R51, R70, R88.reuse ;  /* 0x0000005846337220 */ /* 0x080fe20000410000 */
[----:B------:R-:W-:Y:S01]  /*8b60*/  F2FP.BF16.F32.PACK_AB R73, R72, R73 ;  /* 0x000000494849723e */ /* 0x000fe200000010ff */
[-C--:B------:R-:W-:Y:S01]  /*8b70*/  FMUL.FTZ R55, R71, R88.reuse ;  /* 0x0000005847377220 */ /* 0x080fe20000410000 */
[----:B------:R-:W-:Y:S01]  /*8b80*/  SEL R45, R6, R9, P0 ;  /* 0x00000009062d7207 */ /* 0x000fe20000000000 */
[----:B------:R-:W-:Y:S01]  /*8b90*/  FMUL.FTZ R58, R67, R88 ;  /* 0x00000058433a7220 */ /* 0x000fe20000410000 */
[----:B------:R-:W-:Y:S01]  /*8ba0*/  SEL R46, R9, R6, P0 ;  /* 0x00000006092e7207 */ /* 0x000fe20000000000 */
[----:B------:R-:W-:Y:S01]  /*8bb0*/  IMAD.WIDE R6, R190, 0x2, R26 ;  /* 0x00000002be067825 */ /* 0x000fe200078e021a */
[----:B------:R-:W-:-:S03]  /*8bc0*/  F2FP.BF16.F32.PACK_AB R35, R35, R38 ;  /* 0x000000262323723e */ /* 0x000fc600000010ff */
[----:B------:R-:W-:Y:S01]  /*8bd0*/  FMUL.FTZ R71, R87, R88 ;  /* 0x0000005857477220 */ /* 0x000fe20000410000 */
[----:B------:R-:W-:Y:S01]  /*8be0*/  F2FP.BF16.F32.PACK_AB R42, R39, R42 ;  /* 0x0000002a272a723e */ /* 0x000fe200000010ff */
[-C--:B------:R-:W-:Y:S01]  /*8bf0*/  FMUL.FTZ R67, R86, R88.reuse ;  /* 0x0000005856437220 */ /* 0x080fe20000410000 */
[----:B------:R-:W-:Y:S01]  /*8c00*/  F2FP.BF16.F32.PACK_AB R52, R52, R53 ;  /* 0x000000353434723e */ /* 0x000fe200000010ff */
[-C--:B------:R-:W-:Y:S01]  /*8c10*/  FMUL.FTZ R70, R82, R88.reuse ;  /* 0x0000005852467220 */ /* 0x080fe20000410000 */
[----:B------:R-:W-:Y:S01]  /*8c20*/  F2FP.BF16.F32.PACK_AB R57, R56, R57 ;  /* 0x000000393839723e */ /* 0x000fe200000010ff */
[----:B------:R-:W-:Y:S01]  /*8c30*/  FMUL.FTZ R74, R83, R88 ;  /* 0x00000058534a7220 */ /* 0x000fe20000410000 */
[----:B------:R-:W-:Y:S01]  /*8c40*/  F2FP.BF16.F32.PACK_AB R60, R60, R61 ;  /* 0x0000003d3c3c723e */ /* 0x000fe200000010ff */
[----:B------:R-:W0:Y:S01]  /*8c50*/  LDC R87, c[0x0][0xc38] ;  /* 0x00030e00ff577b82 */ /* 0x000e220000000800 */
[----:B------:R-:W-:Y:S01]  /*8c60*/  F2FP.BF16.F32.PACK_AB R66, R63, R66 ;  /* 0x000000423f42723e */ /* 0x000fe200000010ff */
[----:B------:R-:W-:Y:S01]  /*8c70*/  UIADD3 UR5, -UR42, URZ, URZ ;  /* 0x0000003f2a057290 */ /* 0x000fe2000fffe13f */
[----:B------:R-:W-:Y:S01]  /*8c80*/  F2FP.BF16.F32.PACK_AB R65, R64, R65 ;  /* 0x000000414041723e */ /* 0x000fe200000010ff */
[----:B------:R-:W-:Y:S01]  /*8c90*/  ULDC UR6, c[0x0][0xc44] ;  /* 0x0003110000067ab9 */ /* 0x000fe20000000800 */
[----:B------:R-:W-:Y:S01]  /*8ca0*/  SEL R61, R44, R49, P0 ;  /* 0x000000312c3d7207 */ /* 0x000fe20000000000 */
[----:B------:R-:W-:Y:S01]  /*8cb0*/  UIMAD UR13, UR6, UR5, UR40 ;  /* 0x00000005060d72a4 */ /* 0x000fe2000f8e0228 */
[----:B------:R-:W-:Y:S01]  /*8cc0*/  SEL R63, R68, R73, P0 ;  /* 0x00000049443f7207 */ /* 0x000fe20000000000 */
[----:B------:R-:W-:Y:S01]  /*8cd0*/  UIADD3 UR4, UR4, 0x22860, URZ ;  /* 0x0002286004047890 */ /* 0x000fe2000fffe03f */
[----:B------:R-:W-:Y:S01]  /*8ce0*/  SEL R44, R49, R44, P0 ;  /* 0x0000002c312c7207 */ /* 0x000fe20000000000 */
[----:B------:R-:W-:Y:S01]  /*8cf0*/  USHF.R.S32.HI UR12, URZ, 0x1f, UR13 ;  /* 0x0000001f3f0c7899 */ /* 0x000fe2000801140d */
[----:B------:R-:W-:Y:S01]  /*8d00*/  SEL R68, R73, R68, P0 ;  /* 0x0000004449447207 */ /* 0x000fe20000000000 */
[----:B------:R-:W-:Y:S01]  /*8d10*/  UPRMT UR4, UR38, 0x654, UR4 ;  /* 0x0000065426047896 */ /* 0x000fe20008000004 */
[----:B------:R-:W-:Y:S01]  /*8d20*/  F2FP.BF16.F32.PACK_AB R12, R11, R12 ;  /* 0x0000000c0b0c723e */ /* 0x000fe200000010ff */
[----:B------:R-:W-:Y:S01]  /*8d30*/  UIMAD UR5, UR12, UR8, URZ ;  /* 0x000000080c0572a4 */ /* 0x000fe2000f8e023f */
[----:B------:R-:W-:Y:S01]  /*8d40*/  SEL R49, R52, R57, P0 ;  /* 0x0000003934317207 */ /* 0x000fe20000000000 */
[----:B------:R-:W-:Y:S01]  /*8d50*/  UIMAD.WIDE.U32 UR6, UR13, UR8, URZ ;  /* 0x000000080d0672a5 */ /* 0x000fe2000f8e003f */
[----:B------:R-:W-:Y:S01]  /*8d60*/  SEL R73, R35, R42, P0 ;  /* 0x0000002a23497207 */ /* 0x000fe20000000000 */
[----:B------:R-:W-:Y:S01]  /*8d70*/  UIMAD UR5, UR13, UR9, UR5 ;  /* 0x000000090d0572a4 */ /* 0x000fe2000f8e0205 */
[----:B------:R-:W-:Y:S01]  /*8d80*/  SEL R72, R42, R35, P0 ;  /* 0x000000232a487207 */ /* 0x000fe20000000000 */
[----:B------:R-:W-:Y:S01]  /*8d90*/  UIMAD UR8, UR14, UR10, URZ ;  /* 0x0000000a0e0872a4 */ /* 0x000fe2000f8e023f */
[----:B------:R-:W-:Y:S01]  /*8da0*/  F2FP.BF16.F32.PACK_AB R15, R15, R20 ;  /* 0x000000140f0f723e */ /* 0x000fe200000010ff */
[----:B------:R-:W-:Y:S01]  /*8db0*/  SYNCS.ARRIVE.TRANS64.RED.A1T0 RZ, [UR4], RZ ;  /* 0x000000ffffff79a7 */ /* 0x000fe20008100404 */
[----:B------:R-:W-:Y:S01]  /*8dc0*/  SEL R52, R57, R52, P0 ;  /* 0x0000003439347207 */ /* 0x000fe20000000000 */
[----:B------:R-:W-:Y:S01]  /*8dd0*/  UIADD3 UR7, UR7, UR5, URZ ;  /* 0x0000000507077290 */ /* 0x000fe2000fffe03f */
[----:B------:R-:W-:Y:S01]  /*8de0*/  IADD3 R35, P6, R6, 0x4060, RZ ;  /* 0x0000406006237810 */ /* 0x000fe20007fde0ff */
[----:B------:R-:W-:Y:S01]  /*8df0*/  UIMAD UR8, UR42, UR11, UR8 ;  /* 0x0000000b2a0872a4 */ /* 0x000fe2000f8e0208 */
[----:B------:R-:W-:Y:S01]  /*8e00*/  SEL R57, R60, R65, P0 ;  /* 0x000000413c397207 */ /* 0x000fe20000000000 */
[----:B------:R-:W-:Y:S01]  /*8e10*/  UIMAD.WIDE.U32 UR6, UR42, UR10, UR6 ;  /* 0x0000000a2a0672a5 */ /* 0x000fe2000f8e0006 */
[----:B------:R-:W-:Y:S01]  /*8e20*/  F2FP.BF16.F32.PACK_AB R59, R59, R62 ;  /* 0x0000003e3b3b723e */ /* 0x000fe200000010ff */
[----:B------:R-:W-:Y:S01]  /*8e30*/  ULDC.64 UR4, c[0x0][0xb50] ;  /* 0x0002d40000047ab9 */ /* 0x000fe20000000a00 */
[----:B------:R-:W-:-:S02]  /*8e40*/  SEL R60, R65, R60, P0 ;  /* 0x0000003c413c7207 */ /* 0x000fc40000000000 */
[----:B------:R-:W-:Y:S02]  /*8e50*/  F2FP.BF16.F32.PACK_AB R31, R31, R34 ;  /* 0x000000221f1f723e */ /* 0x000fe400000010ff */
[----:B------:R-:W-:Y:S02]  /*8e60*/  SEL R65, R5, R12, P0 ;  /* 0x0000000c05417207 */ /* 0x000fe40000000000 */
[----:B------:R-:W-:Y:S01]  /*8e70*/  SEL R62, R12, R5, P0 ;  /* 0x000000050c3e7207 */ /* 0x000fe20000000000 */
[----:B------:R-:W-:Y:S01]  /*8e80*/  IMAD R5, R18, 0x40, R2 ;  /* 0x0000004012057824 */ /* 0x000fe200078e0202 */
[----:B------:R-:W-:Y:S02]  /*8e90*/  SEL R69, R15, R8, P0 ;  /* 0x000000080f457207 */ /* 0x000fe40000000000 */
[----:B------:R-:W-:Y:S01]  /*8ea0*/  SEL R64, R8, R15, P0 ;  /* 0x0000000f08407207 */ /* 0x000fe20000000000 */
[----:B------:R-:W-:Y:S01]  /*8eb0*/  IMAD.WIDE R26, R5, 0x2, R26 ;  /* 0x00000002051a7825 */ /* 0x000fe200078e021a */
[----:B------:R-:W-:-:S02]  /*8ec0*/  LOP3.LUT R34, R35, 0x380, RZ, 0xc0, !PT ;  /* 0x0000038023227812 */ /* 0x000fc400078ec0ff */
[----:B------:R-:W-:Y:S02]  /*8ed0*/  IADD3 R8, P2, R6, 0x20, RZ ;  /* 0x0000002006087810 */ /* 0x000fe40007f5e0ff */
[----:B------:R-:W-:Y:S02]  /*8ee0*/  SHF.R.U64 R34, R34, 0x3, RZ ;  /* 0x0000000322227819 */ /* 0x000fe400000012ff */
[----:B------:R-:W-:Y:S02]  /*8ef0*/  LOP3.LUT R5, R8, 0x380, RZ, 0xc0, !PT ;  /* 0x0000038008057812 */ /* 0x000fe400078ec0ff */
[----:B------:R-:W-:Y:S01]  /*8f00*/  LOP3.LUT R34, R34, R35, RZ, 0x3c, !PT ;  /* 0x0000002322227212 */ /* 0x000fe200078e3cff */
[----:B------:R-:W-:Y:S01]  /*8f10*/  IMAD.X R35, RZ, RZ, R7, P6 ;  /* 0x000000ffff237224 */ /* 0x000fe200030e0607 */
[----:B------:R-:W-:Y:S02]  /*8f20*/  SHF.R.U64 R5, R5, 0x3, RZ ;  /* 0x0000000305057819 */ /* 0x000fe400000012ff */
[----:B------:R-:W-:-:S02]  /*8f30*/  IADD3 R10, P6, R6, 0x40, RZ ;  /* 0x00000040060a7810 */ /* 0x000fc40007fde0ff */
[----:B------:R-:W-:Y:S02]  /*8f40*/  F2FP.BF16.F32.PACK_AB R33, R32, R33 ;  /* 0x000000212021723e */ /* 0x000fe400000010ff */
[----:B------:R-:W-:Y:S02]  /*8f50*/  LOP3.LUT R32, R5, R8, RZ, 0x3c, !PT ;  /* 0x0000000805207212 */ /* 0x000fe400078e3cff */
[----:B------:R-:W-:Y:S02]  /*8f60*/  LOP3.LUT R5, R10, 0x380, RZ, 0xc0, !PT ;  /* 0x000003800a057812 */ /* 0x000fe400078ec0ff */
[----:B------:R-:W-:Y:S01]  /*8f70*/  F2FP.BF16.F32.PACK_AB R28, R28, R29 ;  /* 0x0000001d1c1c723e */ /* 0x000fe200000010ff */
[----:B------:R-:W-:Y:S01]  /*8f80*/  IMAD.X R29, RZ, RZ, R7, P6 ;  /* 0x000000ffff1d7224 */ /* 0x000fe200030e0607 */
[----:B------:R-:W-:Y:S02]  /*8f90*/  SHF.R.U64 R5, R5, 0x3, RZ ;  /* 0x0000000305057819 */ /* 0x000fe400000012ff */
[----:B------:R-:W-:-:S02]  /*8fa0*/  F2FP.BF16.F32.PACK_AB R51, R51, R54 ;  /* 0x000000363333723e */ /* 0x000fc400000010ff */
[----:B------:R-:W-:Y:S02]  /*8fb0*/  SEL R53, R28, R33, P0 ;  /* 0x000000211c357207 */ /* 0x000fe40000000000 */
[----:B------:R-:W-:Y:S01]  /*8fc0*/  SEL R54, R33, R28, P0 ;  /* 0x0000001c21367207 */ /* 0x000fe20000000000 */
[----:B------:R-:W-:Y:S01]  /*8fd0*/  IMAD.X R33, RZ, RZ, R7, P2 ;  /* 0x000000ffff217224 */ /* 0x000fe200010e0607 */
[----:B------:R-:W-:Y:S02]  /*8fe0*/  LOP3.LUT R28, R5, R10, RZ, 0x3c, !PT ;  /* 0x0000000a051c7212 */ /* 0x000fe400078e3cff */
[----:B------:R-:W1:Y:S01]  /*8ff0*/  LDC R5, c[0x0][0xbe8] ;  /* 0x0002fa00ff057b82 */ /* 0x000e620000000800 */
[----:B------:R-:W-:Y:S02]  /*9000*/  F2FP.BF16.F32.PACK_AB R50, R47, R50 ;  /* 0x000000322f32723e */ /* 0x000fe400000010ff */
[----:B------:R-:W-:Y:S02]  /*9010*/  F2FP.BF16.F32.PACK_AB R24, R21, R24 ;  /* 0x000000181518723e */ /* 0x000fe400000010ff */
[----:B------:R-:W-:-:S02]  /*9020*/  SEL R75, R43, R50, P0 ;  /* 0x000000322b4b7207 */ /* 0x000fc40000000000 */
[----:B------:R-:W-:Y:S02]  /*9030*/  SEL R76, R50, R43, P0 ;  /* 0x0000002b324c7207 */ /* 0x000fe40000000000 */
[----:B------:R-:W-:Y:S02]  /*9040*/  LOP3.LUT R43, R6, 0x380, RZ, 0xc0, !PT ;  /* 0x00000380062b7812 */ /* 0x000fe400078ec0ff */
[----:B------:R-:W-:Y:S02]  /*9050*/  IADD3 R21, P2, R26, 0x2000, RZ ;  /* 0x000020001a157810 */ /* 0x000fe40007f5e0ff */
[----:B------:R-:W-:Y:S02]  /*9060*/  SHF.R.U64 R43, R43, 0x3, RZ ;  /* 0x000000032b2b7819 */ /* 0x000fe400000012ff */
[----:B------:R-:W-:Y:S02]  /*9070*/  LOP3.LUT R20, R21, 0x380, RZ, 0xc0, !PT ;  /* 0x0000038015147812 */ /* 0x000fe400078ec0ff */
[----:B------:R-:W-:-:S02]  /*9080*/  IADD3 R11, P3, R6, 0x4000, RZ ;  /* 0x00004000060b7810 */ /* 0x000fc40007f7e0ff */
[----:B------:R-:W-:Y:S02]  /*9090*/  F2FP.BF16.F32.PACK_AB R13, R13, R14 ;  /* 0x0000000e0d0d723e */ /* 0x000fe400000010ff */
[C---:B------:R-:W-:Y:S02]  /*90a0*/  IADD3 R14, P5, R6.reuse, 0x4040, RZ ;  /* 0x00004040060e7810 */ /* 0x040fe40007fbe0ff */
[C---:B------:R-:W-:Y:S02]  /*90b0*/  IADD3 R12, P4, R6.reuse, 0x4020, RZ ;  /* 0x00004020060c7810 */ /* 0x040fe40007f9e0ff */
[----:B------:R-:W-:Y:S02]  /*90c0*/  IADD3 R9, P1, R6, 0x60, RZ ;  /* 0x0000006006097810 */ /* 0x000fe40007f3e0ff */
[----:B------:R-:W-:Y:S01]  /*90d0*/  LOP3.LUT R42, R43, R6, RZ, 0x3c, !PT ;  /* 0x000000062b2a7212 */ /* 0x000fe200078e3cff */
[----:B------:R-:W-:Y:S01]  /*90e0*/  IMAD.X R39, RZ, RZ, R7, P4 ;  /* 0x000000ffff277224 */ /* 0x000fe200020e0607 */
[----:B------:R-:W-:-:S02]  /*90f0*/  SHF.R.U64 R20, R20, 0x3, RZ ;  /* 0x0000000314147819 */ /* 0x000fc400000012ff */
[----:B------:R-:W-:Y:S02]  /*9100*/  LOP3.LUT R6, R11, 0x380, RZ, 0xc0, !PT ;  /* 0x000003800b067812 */ /* 0x000fe400078ec0ff */
[----:B------:R-:W-:Y:S01]  /*9110*/  LOP3.LUT R20, R20, R21, RZ, 0x3c, !PT ;  /* 0x0000001514147212 */ /* 0x000fe200078e3cff */
[----:B------:R-:W-:Y:S01]  /*9120*/  IMAD.X R21, RZ, RZ, R27, P2 ;  /* 0x000000ffff157224 */ /* 0x000fe200010e061b */
[----:B------:R-:W-:Y:S02]  /*9130*/  SHF.R.U64 R6, R6, 0x3, RZ ;  /* 0x0000000306067819 */ /* 0x000fe400000012ff */
[----:B-1----:R-:W-:Y:S02]  /*9140*/  ISETP.NE.AND P2, PT, R5, 0x1, PT ;  /* 0x000000010500780c */ /* 0x002fe40003f45270 */
[----:B------:R-:W-:Y:S02]  /*9150*/  F2FP.BF16.F32.PACK_AB R41, R40, R41 ;  /* 0x000000292829723e */ /* 0x000fe400000010ff */
[----:B------:R-:W-:-:S02]  /*9160*/  LOP3.LUT R40, R6, R11, RZ, 0x3c, !PT ;  /* 0x0000000b06287212 */ /* 0x000fc400078e3cff */
[----:B------:R-:W-:Y:S02]  /*9170*/  LOP3.LUT R6, R9, 0x380, RZ, 0xc0, !PT ;  /* 0x0000038009067812 */ /* 0x000fe400078ec0ff */
[----:B------:R-:W-:Y:S02]  /*9180*/  IADD3 R25, P6, R26, 0x1000, RZ ;  /* 0x000010001a197810 */ /* 0x000fe40007fde0ff */
[----:B------:R-:W-:Y:S02]  /*9190*/  SHF.R.U64 R6, R6, 0x3, RZ ;  /* 0x0000000306067819 */ /* 0x000fe400000012ff */
[----:B------:R-:W-:Y:S02]  /*91a0*/  F2FP.BF16.F32.PACK_AB R67, R67, R70 ;  /* 0x000000464343723e */ /* 0x000fe400000010ff */
[----:B------:R-:W-:Y:S02]  /*91b0*/  F2FP.BF16.F32.PACK_AB R74, R71, R74 ;  /* 0x0000004a474a723e */ /* 0x000fe400000010ff */
[----:B------:R-:W-:-:S02]  /*91c0*/  SEL R71, R30, R31, P0 ;  /* 0x0000001f1e477207 */ /* 0x000fc40000000000 */
[----:B------:R-:W-:Y:S01]  /*91d0*/  SEL R70, R31, R30, P0 ;  /* 0x0000001e1f467207 */ /* 0x000fe20000000000 */
[----:B------:R-:W-:Y:S01]  /*91e0*/  IMAD.X R31, RZ, RZ, R7, P1 ;  /* 0x000000ffff1f7224 */ /* 0x000fe200008e0607 */
[----:B------:R-:W-:Y:S02]  /*91f0*/  SEL R47, R13, R24, P0 ;  /* 0x000000180d2f7207 */ /* 0x000fe40000000000 */
[----:B------:R-:W-:Y:S02]  /*9200*/  SEL R48, R24, R13, P0 ;  /* 0x0000000d18307207 */ /* 0x000fe40000000000 */
[----:B------:R-:W-:Y:S02]  /*9210*/  LOP3.LUT R30, R6, R9, RZ, 0x3c, !PT ;  /* 0x00000009061e7212 */ /* 0x000fe400078e3cff */
[----:B------:R-:W-:Y:S01]  /*9220*/  MOV R79, R34 ;  /* 0x00000022004f7202 */ /* 0x000fe20000000f00 */
[----:B------:R-:W-:Y:S01]  /*9230*/  IMAD R34, RZ, RZ, -UR40 ;  /* 0x80000028ff227e24 */ /* 0x000fe2000f8e02ff */
[----:B------:R-:W-:Y:S01]  /*9240*/  F2FP.BF16.F32.PACK_AB R58, R55, R58 ;  /* 0x0000003a373a723e */ /* 0x000fe200000010ff */
[----:B------:R-:W1:Y:S01]  /*9250*/  @P2 LDC R35, c[0x0][0xbec] ;  /* 0x0002fb00ff232b82 */ /* 0x000e620000000800 */
[----:B------:R-:W-:Y:S01]  /*9260*/  LOP3.LUT R24, R25, 0x380, RZ, 0xc0, !PT ;  /* 0x0000038019187812 */ /* 0x000fe200078ec0ff */
[----:B0-----:R-:W-:Y:S01]  /*9270*/  IMAD R87, R87, R34, UR43 ;  /* 0x0000002b57577e24 */ /* 0x001fe2000f8e0222 */
[----:B------:R-:W-:Y:S01]  /*9280*/  SEL R77, R51, R58, P0 ;  /* 0x0000003a334d7207 */ /* 0x000fe20000000000 */
[----:B------:R-:W-:Y:S01]  /*9290*/  IMAD.U32 R34, RZ, RZ, UR8 ;  /* 0x00000008ff227e24 */ /* 0x000fe2000f8e00ff */
[----:B------:R-:W-:Y:S01]  /*92a0*/  SHF.R.U64 R24, R24, 0x3, RZ ;  /* 0x0000000318187819 */ /* 0x000fe200000012ff */
[----:B------:R-:W-:Y:S01]  /*92b0*/  ULDC.64 UR8, c[0x0][0xae8] ;  /* 0x0002ba0000087ab9 */ /* 0x000fe20000000a00 */
[----:B------:R-:W-:-:S02]  /*92c0*/  MOV R84, R30 ;  /* 0x0000001e00547202 */ /* 0x000fc40000000f00 */
[----:B------:R-:W-:Y:S01]  /*92d0*/  SEL R58, R58, R51, P0 ;  /* 0x000000333a3a7207 */ /* 0x000fe20000000000 */
[----:B------:R-:W0:Y:S01]  /*92e0*/  @P2 LDC R30, c[0x0][0xbf0] ;  /* 0x0002fc00ff1e2b82 */ /* 0x000e220000000800 */
[----:B------:R-:W-:Y:S02]  /*92f0*/  SEL R51, R59, R66, P0 ;  /* 0x000000423b337207 */ /* 0x000fe40000000000 */
[----:B------:R-:W-:Y:S02]  /*9300*/  SEL R66, R66, R59, P0 ;  /* 0x0000003b42427207 */ /* 0x000fe40000000000 */
[----:B------:R-:W-:Y:S02]  /*9310*/  SEL R59, R67, R74, P0 ;  /* 0x0000004a433b7207 */ /* 0x000fe40000000000 */
[----:B------:R-:W-:Y:S01]  /*9320*/  LOP3.LUT R24, R24, R25, RZ, 0x3c, !PT ;  /* 0x0000001918187212 */ /* 0x000fe200078e3cff */
[----:B------:R-:W-:Y:S01]  /*9330*/  IMAD.X R25, RZ, RZ, R27, P6 ;  /* 0x000000ffff197224 */ /* 0x000fe200030e061b */
[----:B------:R-:W-:-:S02]  /*9340*/  SEL R74, R74, R67, P0 ;  /* 0x000000434a4a7207 */ /* 0x000fc40000000000 */
[----:B------:R-:W-:Y:S02]  /*9350*/  IADD3 R67, P6, R26, 0x7000, RZ ;  /* 0x000070001a437810 */ /* 0x000fe40007fde0ff */
[----:B------:R-:W-:Y:S02]  /*9360*/  MOV R43, R7 ;  /* 0x00000007002b7202 */ /* 0x000fe40000000f00 */
[----:B------:R-:W-:Y:S02]  /*9370*/  LOP3.LUT R6, R67, 0x380, RZ, 0xc0, !PT ;  /* 0x0000038043067812 */ /* 0x000fe400078ec0ff */
[----:B------:R-:W-:Y:S02]  /*9380*/  MOV R85, R42 ;  /* 0x0000002a00557202 */ /* 0x000fe40000000f00 */
[----:B------:R-:W-:Y:S02]  /*9390*/  SHF.R.U64 R6, R6, 0x3, RZ ;  /* 0x0000000306067819 */ /* 0x000fe400000012ff */
[----:B------:R-:W-:Y:S01]  /*93a0*/  MOV R42, R32 ;  /* 0x00000020002a7202 */ /* 0x000fe20000000f00 */
[----:B------:R-:W-:Y:S01]  /*93b0*/  IMAD R32, R87, 0x80, R189 ;  /* 0x0000008057207824 */ /* 0x000fe200078e02bd */
[----:B------:R-:W-:-:S02]  /*93c0*/  LOP3.LUT R13, R14, 0x380, RZ, 0xc0, !PT ;  /* 0x000003800e0d7812 */ /* 0x000fc400078ec0ff */
[----:B------:R-:W-:Y:S02]  /*93d0*/  LOP3.LUT R6, R6, R67, RZ, 0x3c, !PT ;  /* 0x0000004306067212 */ /* 0x000fe400078e3cff */
[----:B------:R-:W-:Y:S01]  /*93e0*/  MOV R67, R28 ;  /* 0x0000001c00437202 */ /* 0x000fe20000000f00 */
[----:B-1----:R-:W-:Y:S01]  /*93f0*/  @P2 IMAD.HI.U32 R29, R32, R35, RZ ;  /* 0x00000023201d2227 */ /* 0x002fe200078e00ff */
[----:B------:R-:W-:Y:S02]  /*9400*/  F2FP.BF16.F32.PACK_AB R36, R36, R37 ;  /* 0x000000252424723e */ /* 0x000fe400000010ff */
[----:B------:R-:W-:Y:S01]  /*9410*/  SHF.R.U64 R13, R13, 0x3, RZ ;  /* 0x000000030d0d7819 */ /* 0x000fe200000012ff */
[----:B------:R-:W-:Y:S01]  /*9420*/  IMAD.MOV.U32 R28, RZ, RZ, R32 ;  /* 0x000000ffff1c7224 */ /* 0x000fe200078e0020 */
[----:B------:R-:W-:Y:S02]  /*9430*/  IADD3 R15, P1, R26, 0x3000, RZ ;  /* 0x000030001a0f7810 */ /* 0x000fe40007f3e0ff */
[----:B------:R-:W-:-:S02]  /*9440*/  SEL R55, R36, R41, P0 ;  /* 0x0000002924377207 */ /* 0x000fc40000000000 */
[----:B------:R-:W-:Y:S01]  /*9450*/  SEL R56, R41, R36, P0 ;  /* 0x0000002429387207 */ /* 0x000fe20000000000 */
[----:B------:R-:W-:Y:S01]  /*9460*/  IMAD.X R41, RZ, RZ, R7, P3 ;  /* 0x000000ffff297224 */ /* 0x000fe200018e0607 */
[----:B0-----:R-:W-:Y:S02]  /*9470*/  @P2 SHF.R.U32.HI R28, RZ, R30, R29 ;  /* 0x0000001eff1c2219 */ /* 0x001fe4000001161d */
[----:B------:R-:W-:Y:S02]  /*9480*/  LOP3.LUT R36, R13, R14, RZ, 0x3c, !PT ;  /* 0x0000000e0d247212 */ /* 0x000fe400078e3cff */
[----:B------:R-:W-:Y:S02]  /*9490*/  LOP3.LUT R14, R15, 0x380, RZ, 0xc0, !PT ;  /* 0x000003800f0e7812 */ /* 0x000fe400078ec0ff */
[----:B------:R-:W-:Y:S02]  /*94a0*/  IADD3.X R37, RZ, R7, RZ, P5, !PT ;  /* 0x00000007ff257210 */ /* 0x000fe40002ffe4ff */
[----:B------:R-:W-:-:S02]  /*94b0*/  IADD3 R30, -R28, RZ, RZ ;  /* 0x000000ff1c1e7210 */ /* 0x000fc40007ffe1ff */
[----:B------:R-:W-:Y:S02]  /*94c0*/  SHF.R.U64 R14, R14, 0x3, RZ ;  /* 0x000000030e0e7819 */ /* 0x000fe400000012ff */
[----:B------:R-:W-:Y:S01]  /*94d0*/  MOV R81, R36 ;  /* 0x0000002400517202 */ /* 0x000fe20000000f00 */
[----:B------:R-:W-:Y:S01]  /*94e0*/  IMAD R37, R5, R30, R32 ;  /* 0x0000001e05257224 */ /* 0x000fe200078e0220 */
[----:B------:R-:W-:Y:S01]  /*94f0*/  LOP3.LUT R14, R14, R15, RZ, 0x3c, !PT ;  /* 0x0000000f0e0e7212 */ /* 0x000fe200078e3cff */
[----:B------:R-:W-:Y:S01]  /*9500*/  IMAD.X R15, RZ, RZ, R27, P1 ;  /* 0x000000ffff0f7224 */ /* 0x000fe200008e061b */
[----:B------:R-:W-:Y:S02]  /*9510*/  MOV R83, R40 ;  /* 0x0000002800537202 */ /* 0x000fe40000000f00 */
[----:B------:R-:W-:Y:S02]  /*9520*/  LOP3.LUT R7, R12, 0x380, RZ, 0xc0, !PT ;  /* 0x000003800c077812 */ /* 0x000fe400078ec0ff */
[----:B------:R-:W-:-:S02]  /*9530*/  SHF.R.S32.HI R29, RZ, 0x1f, R28 ;  /* 0x0000001fff1d7819 */ /* 0x000fc4000001141c */
[----:B------:R-:W-:Y:S02]  /*9540*/  IADD3 R40, P1, R28, UR6, RZ ;  /* 0x000000061c287c10 */ /* 0x000fe4000ff3e0ff */
[C---:B------:R-:W-:Y:S02]  /*9550*/  IADD3 R11, P4, R26.reuse, 0x5000, RZ ;  /* 0x000050001a0b7810 */ /* 0x040fe40007f9e0ff */
[----:B------:R-:W-:Y:S02]  /*9560*/  SHF.R.S32.HI R36, RZ, 0x1f, R37 ;  /* 0x0000001fff247819 */ /* 0x000fe40000011425 */
[----:B------:R-:W-:Y:S02]  /*9570*/  SHF.R.U64 R7, R7, 0x3, RZ ;  /* 0x0000000307077819 */ /* 0x000fe400000012ff */
[----:B------:R-:W-:Y:S01]  /*9580*/  IADD3.X R41, R29, UR7, R34, P1, !PT ;  /* 0x000000071d297c10 */ /* 0x000fe20008ffe422 */
[----:B------:R-:W-:Y:S01]  /*9590*/  ULDC.64 UR6, c[0x0][0xb88] ;  /* 0x0002e20000067ab9 */ /* 0x000fe20000000a00 */
[----:B------:R-:W-:Y:S01]  /*95a0*/  IADD3 R13, P3, R26, 0x4000, RZ ;  /* 0x000040001a0d7810 */ /* 0x000fe20007f7e0ff */
[----:B--2---:R-:W-:Y:S01]  /*95b0*/  SHFL.IDX PT, R45, R45, R4, 0x1c1f ;  /* 0x001c1f042d2d7589 */ /* 0x004fe200000e0000 */
[----:B------:R-:W-:Y:S01]  /*95c0*/  LOP3.LUT R33, R4, 0x2, RZ, 0x3c, !PT ;  /* 0x0000000204217812 */ /* 0x000fe200078e3cff */
[----:B------:R-:W-:Y:S01]  /*95d0*/  IMAD R36, R36, UR6, RZ ;  /* 0x0000000624247c24 */ /* 0x000fe2000f8e02ff */
[----:B------:R-:W-:Y:S01]  /*95e0*/  LOP3.LUT R10, R11, 0x380, RZ, 0xc0, !PT ;  /* 0x000003800b0a7812 */ /* 0x000fe200078ec0ff */
[----:B------:R-:W-:Y:S01]  /*95f0*/  SHFL.IDX PT, R65, R65, R4, 0x1c1f ;  /* 0x001c1f0441417589 */ /* 0x000fe200000e0000 */
[----:B------:R-:W-:Y:S01]  /*9600*/  LOP3.LUT R38, R7, R12, RZ, 0x3c, !PT ;  /* 0x0000000c07267212 */ /* 0x000fe200078e3cff */
[----:B------:R-:W-:Y:S01]  /*9610*/  IMAD.WIDE.U32 R40, R37, UR6, R40 ;  /* 0x0000000625287c25 */ /* 0x000fe2000f8e0028 */
[----:B------:R-:W-:Y:S01]  /*9620*/  LOP3.LUT R12, R13, 0x380, RZ, 0xc0, !PT ;  /* 0x000003800d0c7812 */ /* 0x000fe200078ec0ff */
[----:B------:R-:W0:Y:S01]  /*9630*/  SHFL.IDX PT, R46, R46, R33, 0x1c1f ;  /* 0x001c1f212e2e7589 */ /* 0x000e2200000e0000 */
[----:B------:R-:W-:Y:S01]  /*9640*/  SHF.R.U64 R10, R10, 0x3, RZ ;  /* 0x000000030a0a7819 */ /* 0x000fe200000012ff */
[----:B------:R-:W-:Y:S01]  /*9650*/  ULDC UR6, c[0x0][0xa88] ;  /* 0x0002a20000067ab9 */ /* 0x000fe20000000800 */
[----:B------:R-:W-:Y:S01]  /*9660*/  SHF.R.U64 R12, R12, 0x3, RZ ;  /* 0x000000030c0c7819 */ /* 0x000fe200000012ff */
[----:B------:R-:W1:Y:S01]  /*9670*/  SHFL.IDX PT, R62, R62, R33, 0x1c1f ;  /* 0x001c1f213e3e7589 */ /* 0x000e6200000e0000 */
[----:B------:R-:W-:Y:S01]  /*9680*/  LOP3.LUT R10, R10, R11, RZ, 0x3c, !PT ;  /* 0x0000000b0a0a7212 */ /* 0x000fe200078e3cff */
[----:B------:R-:W-:Y:S01]  /*9690*/  IMAD.X R11, RZ, RZ, R27, P4 ;  /* 0x000000ffff0b7224 */ /* 0x000fe200020e061b */
[----:B------:R-:W-:Y:S01]  /*96a0*/  LOP3.LUT P1, RZ, R19, 0x3, RZ, 0xc0, !PT ;  /* 0x0000000313ff7812 */ /* 0x000fe2000782c0ff */
[----:B------:R-:W-:Y:S01]  /*96b0*/  SHFL.IDX PT, R47, R47, R4, 0x1c1f ;  /* 0x001c1f042f2f7589 */ /* 0x000fe200000e0000 */
[----:B------:R-:W-:-:S02]  /*96c0*/  MOV R82, R38 ;  /* 0x0000002600527202 */ /* 0x000fc40000000f00 */
[----:B------:R-:W-:Y:S01]  /*96d0*/  LOP3.LUT R12, R12, R13, RZ, 0x3c, !PT ;  /* 0x0000000d0c0c7212 */ /* 0x000fe200078e3cff */
[----:B------:R-:W-:Y:S01]  /*96e0*/  SHFL.IDX PT, R69, R69, R4, 0x1c1f ;  /* 0x001c1f0445457589 */ /* 0x000fe200000e0000 */
[----:B------:R-:W-:Y:S01]  /*96f0*/  IMAD.X R13, RZ, RZ, R27, P3 ;  /* 0x000000ffff0d7224 */ /* 0x000fe200018e061b */
[C---:B------:R-:W-:Y:S02]  /*9700*/  IADD3 R9, P5, R26.reuse, 0x6000, RZ ;  /* 0x000060001a097810 */ /* 0x040fe40007fbe0ff */
[----:B------:R-:W2:Y:S01]  /*9710*/  SHFL.IDX PT, R48, R48, R33, 0x1c1f ;  /* 0x001c1f2130307589 */ /* 0x000ea200000e0000 */
[----:B------:R-:W-:Y:S02]  /*9720*/  LOP3.LUT R7, R26, 0x380, RZ, 0xc0, !PT ;  /* 0x000003801a077812 */ /* 0x000fe400078ec0ff */
[----:B------:R-:W-:Y:S01]  /*9730*/  LOP3.LUT R8, R9, 0x380, RZ, 0xc0, !PT ;  /* 0x0000038009087812 */ /* 0x000fe200078ec0ff */
[----:B------:R-:W3:Y:S01]  /*9740*/  SHFL.IDX PT, R64, R64, R33, 0x1c1f ;  /* 0x001c1f2140407589 */ /* 0x000ee200000e0000 */
[----:B------:R-:W-:-:S02]  /*9750*/  SHF.R.U64 R7, R7, 0x3, RZ ;  /* 0x0000000307077819 */ /* 0x000fc400000012ff */
[----:B------:R-:W-:Y:S01]  /*9760*/  SHF.R.U64 R8, R8, 0x3, RZ ;  /* 0x0000000308087819 */ /* 0x000fe200000012ff */
[----:B------:R-:W-:Y:S01]  /*9770*/  SHFL.IDX PT, R53, R53, R4, 0x1c1f ;  /* 0x001c1f0435357589 */ /* 0x000fe200000e0000 */
[----:B0-----:R-:W-:Y:S02]  /*9780*/  SEL R28, R45, R46, P0 ;  /* 0x0000002e2d1c7207 */ /* 0x001fe40000000000 */
[----:B------:R-:W-:Y:S01]  /*9790*/  SEL R30, R46, R45, P0 ;  /* 0x0000002d2e1e7207 */ /* 0x000fe20000000000 */
[----:B------:R-:W-:Y:S01]  /*97a0*/  SHFL.IDX PT, R71, R71, R4, 0x1c1f ;  /* 0x001c1f0447477589 */ /* 0x000fe200000e0000 */
[----:B-1----:R-:W-:Y:S01]  /*97b0*/  SEL R29, R65, R62, P0 ;  /* 0x0000003e411d7207 */ /* 0x002fe20000000000 */
[----:B------:R-:W-:Y:S01]  /*97c0*/  IMAD R45, R37, UR7, R36 ;  /* 0x00000007252d7c24 */ /* 0x000fe2000f8e0224 */
[----:B------:R-:W-:Y:S01]  /*97d0*/  SEL R31, R62, R65, P0 ;  /* 0x000000413e1f7207 */ /* 0x000fe20000000000 */
[----:B------:R-:W-:Y:S01]  /*97e0*/  BAR.SYNC.DEFER_BLOCKING 0x1, 0x100 ;  /* 0x0044000000007b1d */ /* 0x000fe20000010000 */
[----:B------:R-:W-:Y:S01]  /*97f0*/  IMAD R46, R87, 0x80, R188 ;  /* 0x00000080572e7824 */ /* 0x000fe200078e02bc */
[----:B------:R-:W-:-:S02]  /*9800*/  LOP3.LUT R8, R8, R9, RZ, 0x3c, !PT ;  /* 0x0000000908087212 */ /* 0x000fc400078e3cff */
[----:B------:R-:W-:Y:S02]  /*9810*/  IADD3.X R9, RZ, R27, RZ, P5, !PT ;  /* 0x0000001bff097210 */ /* 0x000fe40002ffe4ff */
[----:B------:R-:W-:Y:S01]  /*9820*/  LOP3.LUT R26, R7, R26, RZ, 0x3c, !PT ;  /* 0x0000001a071a7212 */ /* 0x000fe200078e3cff */
[----:B------:R-:W-:Y:S01]  /*9830*/  IMAD.X R7, RZ, RZ, R27, P6 ;  /* 0x000000ffff077224 */ /* 0x000fe200030e061b */
[----:B------:R-:W0:Y:S01]  /*9840*/  SHFL.IDX PT, R54, R54, R33, 0x1c1f ;  /* 0x001c1f2136367589 */ /* 0x000e2200000e0000 */
[----:B--2---:R-:W-:Y:S02]  /*9850*/  SEL R32, R47, R48, P0 ;  /* 0x000000302f207207 */ /* 0x004fe40000000000 */
[----:B------:R-:W-:Y:S01]  /*9860*/  SEL R34, R48, R47, P0 ;  /* 0x0000002f30227207 */ /* 0x000fe20000000000 */
[----:B------:R-:W1:Y:S01]  /*9870*/  SHFL.IDX PT, R70, R70, R33, 0x1c1f ;  /* 0x001c1f2146467589 */ /* 0x000e6200000e0000 */
[----:B---3--:R-:W-:-:S03]  /*9880*/  SEL R35, R64, R69, P0 ;  /* 0x0000004540237207 */ /* 0x008fc60000000000 */
[----:B------:R-:W-:Y:S04]  /*9890*/  SHFL.IDX PT, R55, R55, R4, 0x1c1f ;  /* 0x001c1f0437377589 */ /* 0x000fe800000e0000 */
[----:B------:R-:W-:Y:S04]  /*98a0*/  SHFL.IDX PT, R43, R63, R4, 0x1c1f ;  /* 0x001c1f043f2b7589 */ /* 0x000fe800000e0000 */
[----:B------:R-:W-:Y:S04]  /*98b0*/  SHFL.IDX PT, R73, R73, R4, 0x1c1f ;  /* 0x001c1f0449497589 */ /* 0x000fe800000e0000 */
[----:B------:R-:W-:Y:S04]  /*98c0*/  SHFL.IDX PT, R56, R56, R33, 0x1c1f ;  /* 0x001c1f2138387589 */ /* 0x000fe800000e0000 */
[----:B------:R-:W2:Y:S01]  /*98d0*/  SHFL.IDX PT, R68, R68, R33, 0x1c1f ;  /* 0x001c1f2144447589 */ /* 0x000ea200000e0000 */
[----:B0-----:R-:W-:-:S02]  /*98e0*/  SEL R36, R53, R54, P0 ;  /* 0x0000003635247207 */ /* 0x001fc40000000000 */
[----:B------:R-:W-:Y:S01]  /*98f0*/  SEL R38, R54, R53, P0 ;  /* 0x0000003536267207 */ /* 0x000fe20000000000 */
[----:B------:R2:W-:Y:S01]  /*9900*/  SHFL.IDX PT, R50, R72, R33, 0x1c1f ;  /* 0x001c1f2148327589 */ /* 0x0005e200000e0000 */
[----:B-1----:R-:W-:Y:S02]  /*9910*/  SEL R37, R71, R70, P0 ;  /* 0x0000004647257207 */ /* 0x002fe40000000000 */
[----:B------:R-:W-:Y:S01]  /*9920*/  SEL R39, R70, R71, P0 ;  /* 0x0000004746277207 */ /* 0x000fe20000000000 */
[----:B------:R-:W-:Y:S04]  /*9930*/  SHFL.IDX PT, R61, R61, R4, 0x1c1f ;  /* 0x001c1f043d3d7589 */ /* 0x000fe800000e0000 */
[----:B------:R-:W-:Y:S04]  /*9940*/  SHFL.IDX PT, R75, R75, R4, 0x1c1f ;  /* 0x001c1f044b4b7589 */ /* 0x000fe800000e0000 */
[----:B------:R-:W-:Y:S04]  /*9950*/  SHFL.IDX PT, R44, R44, R33, 0x1c1f ;  /* 0x001c1f212c2c7589 */ /* 0x000fe800000e0000 */
[----:B------:R-:W-:Y:S04]  /*9960*/  SHFL.IDX PT, R76, R76, R33, 0x1c1f ;  /* 0x001c1f214c4c7589 */ /* 0x000fe800000e0000 */
[----:B------:R-:W-:Y:S01]  /*9970*/  SHFL.IDX PT, R49, R49, R4, 0x1c1f ;  /* 0x001c1f0431317589 */ /* 0x000fe200000e0000 */
[----:B--2---:R-:W-:-:S03]  /*9980*/  SEL R72, R43, R68, P0 ;  /* 0x000000442b487207 */ /* 0x004fc60000000000 */
[----:B------:R-:W-:Y:S04]  /*9990*/  SHFL.IDX PT, R57, R57, R4, 0x1c1f ;  /* 0x001c1f0439397589 */ /* 0x000fe800000e0000 */
[----:B------:R-:W-:Y:S04]  /*99a0*/  SHFL.IDX PT, R77, R77, R4, 0x1c1f ;  /* 0x001c1f044d4d7589 */ /* 0x000fe800000e0000 */
[----:B------:R-:W-:Y:S04]  /*99b0*/  SHFL.IDX PT, R51, R51, R4, 0x1c1f ;  /* 0x001c1f0433337589 */ /* 0x000fe800000e0000 */
[----:B------:R-:W-:Y:S04]  /*99c0*/  SHFL.IDX PT, R59, R59, R4, 0x1c1f ;  /* 0x001c1f043b3b7589 */ /* 0x000fe800000e0000 */
[----:B------:R-:W0:Y:S04]  /*99d0*/  SHFL.IDX PT, R52, R52, R33, 0x1c1f ;  /* 0x001c1f2134347589 */ /* 0x000e2800000e0000 */
[----:B------:R-:W1:Y:S04]  /*99e0*/  SHFL.IDX PT, R58, R58, R33, 0x1c1f ;  /* 0x001c1f213a3a7589 */ /* 0x000e6800000e0000 */
[----:B------:R-:W2:Y:S04]  /*99f0*/  SHFL.IDX PT, R4, R60, R33, 0x1c1f ;  /* 0x001c1f213c047589 */ /* 0x000ea800000e0000 */
[----:B------:R0:W3:Y:S04]  /*9a00*/  SHFL.IDX PT, R78, R66, R33, 0x1c1f ;  /* 0x001c1f21424e7589 */ /* 0x0000e800000e0000 */
[----:B------:R4:W3:Y:S04]  /*9a10*/  SHFL.IDX PT, R80, R74, R33, 0x1c1f ;  /* 0x001c1f214a507589 */ /* 0x0008e800000e0000 */
[----:B------:R1:W-:Y:S01]  /*9a20*/  STSM.16.M88.4 [R85], R28 ;  /* 0x0000001c55007844 */ /* 0x0003e20000000200 */
[----:B0-----:R-:W-:-:S02]  /*9a30*/  SEL R66, R52, R49, P0 ;  /* 0x0000003134427207 */ /* 0x001fc40000000000 */
[----:B----4-:R-:W-:Y:S01]  /*9a40*/  SEL R33, R69, R64, P0 ;  /* 0x0000004045217207 */ /* 0x010fe20000000000 */
[----:B------:R-:W-:Y:S01]  /*9a50*/  IMAD R69, R5, UR6, RZ ;  /* 0x0000000605457c24 */ /* 0x000fe2000f8e02ff */
[----:B------:R-:W-:Y:S02]  /*9a60*/  SEL R74, R68, R43, P0 ;  /* 0x0000002b444a7207 */ /* 0x000fe40000000000 */
[----:B------:R-:W-:Y:S01]  /*9a70*/  SEL R43, R76, R75, P0 ;  /* 0x0000004b4c2b7207 */ /* 0x000fe20000000000 */
[----:B------:R0:W-:Y:S01]  /*9a80*/  STSM.16.M88.4 [R42], R32 ;  /* 0x000000202a007844 */ /* 0x0001e20000000200 */
[C---:B------:R-:W-:Y:S02]  /*9a90*/  ISETP.GE.OR P3, PT, R46.reuse, R69, P1 ;  /* 0x000000452e00720c */ /* 0x040fe40000f66670 */
[----:B------:R-:W-:Y:S01]  /*9aa0*/  SEL R64, R49, R52, P0 ;  /* 0x0000003431407207 */ /* 0x000fe20000000000 */
[----:B------:R4:W-:Y:S01]  /*9ab0*/  STSM.16.M88.4 [R67], R36 ;  /* 0x0000002443007844 */ /* 0x0009e20000000200 */
[----:B-1----:R-:W-:Y:S01]  /*9ac0*/  VIADD R28, R46, 0x8 ;  /* 0x000000082e1c7836 */ /* 0x002fe20000000000 */
[----:B------:R-:W-:Y:S01]  /*9ad0*/  SEL R30, R56, R55, P0 ;  /* 0x00000037381e7207 */ /* 0x000fe20000000000 */
[----:B------:R-:W-:Y:S01]  /*9ae0*/  IMAD.IADD R29, R41, 0x1, R45 ;  /* 0x00000001291d7824 */ /* 0x000fe200078e022d */
[----:B------:R-:W-:-:S02]  /*9af0*/  SEL R31, R50, R73, P0 ;  /* 0x00000049321f7207 */ /* 0x000fc40000000000 */
[----:B------:R-:W-:Y:S02]  /*9b00*/  ISETP.GE.OR P1, PT, R28, R69, P1 ;  /* 0x000000451c00720c */ /* 0x000fe40000f26670 */
[----:B------:R-:W-:Y:S02]  /*9b10*/  SEL R28, R55, R56, P0 ;  /* 0x00000038371c7207 */ /* 0x000fe40000000000 */
[----:B------:R-:W-:Y:S02]  /*9b20*/  SEL R41, R75, R76, P0 ;  /* 0x0000004c4b297207 */ /* 0x000fe40000000000 */
[----:B0-----:R-:W-:Y:S02]  /*9b30*/  LEA R32, P4, R40, UR4, 0x2 ;  /* 0x0000000428207c11 */ /* 0x001fe4000f8810ff */
[----:B------:R-:W-:Y:S02]  /*9b40*/  SEL R42, R44, R61, P0 ;  /* 0x0000003d2c2a7207 */ /* 0x000fe40000000000 */
[----:B------:R-:W-:Y:S01]  /*9b50*/  LEA.HI.X R33, R40, UR5, R29, 0x2, P4 ;  /* 0x0000000528217c11 */ /* 0x000fe2000a0f141d */
[----:B------:R-:W-:Y:S01]  /*9b60*/  SHFL.IDX PT, R60, R32, RZ, 0x1c1f ;  /* 0x001c1fff203c7589 */ /* 0x000fe200000e0000 */
[----:B------:R-:W-:-:S02]  /*9b70*/  SEL R29, R73, R50, P0 ;  /* 0x00000032491d7207 */ /* 0x000fc40000000000 */
[----:B------:R-:W-:Y:S01]  /*9b80*/  SEL R40, R61, R44, P0 ;  /* 0x0000002c3d287207 */ /* 0x000fe20000000000 */
[----:B------:R-:W-:Y:S01]  /*9b90*/  SHFL.IDX PT, R62, R32, 0x1, 0x1c1f ;  /* 0x003c1f00203e7f89 */ /* 0x000fe200000e0000 */
[----:B------:R-:W-:Y:S02]  /*9ba0*/  SEL R65, R77, R58, P0 ;  /* 0x0000003a4d417207 */ /* 0x000fe40000000000 */
[----:B----4-:R-:W-:Y:S01]  /*9bb0*/  SEL R67, R58, R77, P0 ;  /* 0x0000004d3a437207 */ /* 0x010fe20000000000 */
[----:B------:R-:W-:Y:S01]  /*9bc0*/  STSM.16.M88.4 [R84], R28 ;  /* 0x0000001c54007844 */ /* 0x000fe20000000200 */
[----:B--2---:R-:W-:Y:S02]  /*9bd0*/  SEL R36, R57, R4, P0 ;  /* 0x0000000439247207 */ /* 0x004fe40000000000 */
[----:B------:R-:W-:Y:S01]  /*9be0*/  SEL R38, R4, R57, P0 ;  /* 0x0000003904267207 */ /* 0x000fe20000000000 */
[----:B------:R-:W-:Y:S01]  /*9bf0*/  STSM.16.M88.4 [R83], R40 ;  /* 0x0000002853007844 */ /* 0x000fe20000000200 */
[----:B---3--:R-:W-:-:S02]  /*9c00*/  SEL R37, R51, R78, P0 ;  /* 0x0000004e33257207 */ /* 0x008fc40000000000 */
[----:B------:R-:W-:Y:S01]  /*9c10*/  SEL R39, R78, R51, P0 ;  /* 0x000000334e277207 */ /* 0x000fe20000000000 */
[----:B------:R0:W-:Y:S01]  /*9c20*/  STSM.16.M88.4 [R82], R64 ;  /* 0x0000004052007844 */ /* 0x0001e20000000200 */
[----:B------:R-:W-:Y:S02]  /*9c30*/  SEL R73, R59, R80, P0 ;  /* 0x000000503b497207 */ /* 0x000fe40000000000 */
[----:B------:R-:W-:Y:S01]  /*9c40*/  SEL R75, R80, R59, P0 ;  /* 0x0000003b504b7207 */ /* 0x000fe20000000000 */
[----:B------:R-:W-:Y:S04]  /*9c50*/  STSM.16.M88.4 [R81], R36 ;  /* 0x0000002451007844 */ /* 0x000fe80000000200 */
[----:B------:R-:W-:Y:S04]  /*9c60*/  STSM.16.M88.4 [R79], R72 ;  /* 0x000000484f007844 */ /* 0x000fe80000000200 */
[----:B------:R-:W1:Y:S01]  /*9c70*/  SHFL.IDX PT, R61, R33, RZ, 0x1c1f ;  /* 0x001c1fff213d7589 */ /* 0x000e6200000e0000 */
[----:B------:R-:W-:Y:S08]  /*9c80*/  BAR.SYNC.DEFER_BLOCKING 0x1, 0x100 ;  /* 0x0044000000007b1d */ /* 0x000ff00000010000 */
[----:B0-----:R-:W0:Y:S01]  /*9c90*/  @P2 LDC R65, c[0x0][0xbec] ;  /* 0x0002fb00ff412b82 */ /* 0x001e220000000800 */
[----:B------:R-:W2:Y:S01]  /*9ca0*/  SHFL.IDX PT, R63, R33, 0x1, 0x1c1f ;  /* 0x003c1f00213f7f89 */ /* 0x000ea200000e0000 */
[----:B------:R-:W-:-:S03]  /*9cb0*/  UIMAD UR6, UR12, UR8, URZ ;  /* 0x000000080c0672a4 */ /* 0x000fc6000f8e023f */
[----:B-1----:R1:W-:Y:S01]  /*9cc0*/  @!P3 ST.E desc[UR50][R60.64], R3 ;  /* 0x000000033c00b985 */ /* 0x0023e2000c101932 */
[----:B------:R-:W-:-:S03]  /*9cd0*/  UIMAD.WIDE.U32 UR4, UR13, UR8, URZ ;  /* 0x000000080d0472a5 */ /* 0x000fc6000f8e003f */
[----:B--2---:R2:W-:Y:S01]  /*9ce0*/  @!P1 ST.E desc[UR50][R62.64], R0 ;  /* 0x000000003e009985 */ /* 0x0045e2000c101932 */
[----:B-1----:R-:W1:Y:S03]  /*9cf0*/  @P2 LDC R61, c[0x0][0xbf0] ;  /* 0x0002fc00ff3d2b82 */ /* 0x002e660000000800 */
[----:B------:R3:W5:Y:S01]  /*9d00*/  LD.E.128 R40, desc[UR50][R8.64] ;  /* 0x0000003208287980 */ /* 0x000762000c101d00 */
[----:B------:R-:W-:-:S03]  /*9d10*/  UIMAD UR6, UR13, UR9, UR6 ;  /* 0x000000090d0672a4 */ /* 0x000fc6000f8e0206 */
[----:B------:R-:W-:Y:S01]  /*9d20*/  ULDC.64 UR8, c[0x0][0xaf0] ;  /* 0x0002bc0000087ab9 */ /* 0x000fe20000000a00 */
[----:B--2---:R-:W-:Y:S01]  /*9d30*/  IMAD R0, R17, 0x20, R18 ;  /* 0x0000002011007824 */ /* 0x004fe200078e0212 */
[----:B------:R2:W5:Y:S03]  /*9d40*/  LD.E.128 R36, desc[UR50][R6.64] ;  /* 0x0000003206247980 */ /* 0x000566000c101d00 */
[----:B---3--:R-:W-:Y:S01]  /*9d50*/  IMAD R8, R87, 0x80, R0 ;  /* 0x0000008057087824 */ /* 0x008fe200078e0200 */
[----:B------:R-:W-:Y:S01]  /*9d60*/  UIMAD UR7, UR14, UR8, URZ ;  /* 0x000000080e0772a4 */ /* 0x000fe2000f8e023f */
[----:B------:R-:W5:Y:S02]  /*9d70*/  LD.E.128 R48, desc[UR50][R26.64] ;  /* 0x000000321a307980 */ /* 0x000f64000c101d00 */
[----:B0-----:R-:W-:Y:S01]  /*9d80*/  @P2 IMAD.HI.U32 R0, R8, R65, RZ ;  /* 0x0000004108002227 */ /* 0x001fe200078e00ff */
[----:B------:R-:W-:Y:S01]  /*9d90*/  UIADD3 UR5, UR5, UR6, URZ ;  /* 0x0000000605057290 */ /* 0x000fe2000fffe03f */
[----:B------:R-:W-:Y:S01]  /*9da0*/  MOV R3, R8 ;  /* 0x0000000800037202 */ /* 0x000fe20000000f00 */
[----:B------:R-:W-:Y:S01]  /*9db0*/  UIMAD UR6, UR42, UR9, UR7 ;  /* 0x000000092a0672a4 */ /* 0x000fe2000f8e0207 */
[----:B------:R-:W5:Y:S01]  /*9dc0*/  LD.E.128 R44, desc[UR50][R24.64] ;  /* 0x00000032182c7980 */ /* 0x000f62000c101d00 */
[----:B------:R-:W-:Y:S01]  /*9dd0*/  UIMAD.WIDE.U32 UR4, UR42, UR8, UR4 ;  /* 0x000000082a0472a5 */ /* 0x000fe2000f8e0004 */
[----:B-1----:R-:W-:-:S03]  /*9de0*/  @P2 SHF.R.U32.HI R3, RZ, R61, R0 ;  /* 0x0000003dff032219 */ /* 0x002fc60000011600 */
[----:B------:R-:W-:Y:S01]  /*9df0*/  UIADD3 UR6, UR5, UR6, URZ ;  /* 0x0000000605067290 */ /* 0x000fe2000fffe03f */
[----:B------:R-:W5:Y:S01]  /*9e00*/  LD.E.128 R32, desc[UR50][R20.64] ;  /* 0x0000003214207980 */ /* 0x000f62000c101d00 */
[----:B------:R-:W-:Y:S01]  /*9e10*/  ULDC.64 UR8, c[0x0][0xae0] ;  /* 0x0002b80000087ab9 */ /* 0x000fe20000000a00 */
[--C-:B------:R-:W-:Y:S01]  /*9e20*/  SHF.R.S32.HI R0, RZ, 0x1f, R3.reuse ;  /* 0x0000001fff007819 */ /* 0x100fe20000011403 */
[----:B------:R-:W-:Y:S01]  /*9e30*/  IMAD.MOV R4, RZ, RZ, -R3 ;  /* 0x000000ffff047224 */ /* 0x000fe200078e0a03 */
[----:B------:R-:W5:Y:S01]  /*9e40*/  LD.E.128 R28, desc[UR50][R14.64] ;  /* 0x000000320e1c7980 */ /* 0x000f62000c101d00 */
[----:B--2---:R-:W-:Y:S02]  /*9e50*/  IMAD.U32 R7, RZ, RZ, UR5 ;  /* 0x00000005ff077e24 */ /* 0x004fe4000f8e00ff */
[----:B------:R-:W-:Y:S01]  /*9e60*/  IMAD R0, R0, UR8, RZ ;  /* 0x0000000800007c24 */ /* 0x000fe2000f8e02ff */
[----:B------:R-:W5:Y:S01]  /*9e70*/  LD.E.128 R56, desc[UR50][R12.64] ;  /* 0x000000320c387980 */ /* 0x000f62000c101d00 */
[----:B------:R-:W-:-:S02]  /*9e80*/  IMAD R9, R5, R4, R8 ;  /* 0x0000000405097224 */ /* 0x000fc400078e0208 */
[----:B------:R-:W-:Y:S01]  /*9e90*/  IMAD.U32 R6, RZ, RZ, UR4 ;  /* 0x00000004ff067e24 */ /* 0x000fe2000f8e00ff */
[----:B------:R0:W5:Y:S01]  /*9ea0*/  LD.E.128 R52, desc[UR50][R10.64] ;  /* 0x000000320a347980 */ /* 0x000162000c101d00 */
[----:B------:R-:W-:Y:S01]  /*9eb0*/  IMAD.U32 R7, RZ, RZ, UR6 ;  /* 0x00000006ff077e24 */ /* 0x000fe2000f8e00ff */
[----:B------:R-:W-:Y:S01]  /*9ec0*/  ULDC.64 UR6, c[0x0][0xad8] ;  /* 0x0002b60000067ab9 */ /* 0x000fe20000000a00 */
[----:B------:R-:W-:Y:S01]  /*9ed0*/  @!PT LDS RZ, [RZ] ;  /* 0x00000000fffff984 */ /* 0x000fe20000000800 */
[----:B------:R-:W-:Y:S01]  /*9ee0*/  @!PT LDS RZ, [RZ] ;  /* 0x00000000fffff984 */ /* 0x000fe20000000800 */
[----:B------:R-:W-:Y:S01]  /*9ef0*/  @!PT LDS RZ, [RZ] ;  /* 0x00000000fffff984 */ /* 0x000fe20000000800 */
[----:B------:R-:W-:Y:S01]  /*9f00*/  @!PT LDS RZ, [RZ] ;  /* 0x00000000fffff984 */ /* 0x000fe20000000800 */
[----:B------:R1:W-:Y:S06]  /*9f10*/  MEMBAR.ALL.CTA ;  /* 0x0000000000007992 */ /* 0x0003ec0000008000 */
[----:B-1----:R-:W1:Y:S01]  /*9f20*/  FENCE.VIEW.ASYNC.S ;  /* 0x00000000000073c6 */ /* 0x002e620000000000 */
[----:B------:R-:W-:-:S04]  /*9f30*/  IMAD.WIDE.U32 R4, R3, UR8, R6 ;  /* 0x0000000803047c25 */ /* 0x000fc8000f8e0006 */
[----:B0-----:R-:W-:Y:S01]  /*9f40*/  IMAD R11, R3, UR9, R0 ;  /* 0x00000009030b7c24 */ /* 0x001fe2000f8e0200 */
[----:B------:R-:W-:-:S03]  /*9f50*/  SHF.R.S32.HI R0, RZ, 0x1f, R9 ;  /* 0x0000001fff007819 */ /* 0x000fc60000011409 */
[----:B------:R-:W-:Y:S02]  /*9f60*/  IMAD.IADD R5, R5, 0x1, R11 ;  /* 0x0000000105057824 */ /* 0x000fe400078e020b */
[----:B------:R-:W-:Y:S01]  /*9f70*/  IMAD R6, R0, UR6, RZ ;  /* 0x0000000600067c24 */ /* 0x000fe2000f8e02ff */
[----:B------:R-:W-:Y:S01]  /*9f80*/  LEA R12, R87, R18, 0x7 ;  /* 0x00000012570c7211 */ /* 0x000fe200078e38ff */
[----:B------:R-:W-:Y:S01]  /*9f90*/  IMAD.WIDE.U32 R4, R9, UR6, R4 ;  /* 0x0000000609047c25 */ /* 0x000fe2000f8e0004 */
[----:B------:R-:W-:-:S03]  /*9fa0*/  UIADD3 UR41, UR41, 0x22820, URZ ;  /* 0x0002282029297890 */ /* 0x000fc6000fffe03f */
[----:B------:R-:W-:Y:S01]  /*9fb0*/  IMAD R3, R9, UR7, R6 ;  /* 0x0000000709037c24 */ /* 0x000fe2000f8e0206 */
[----:B------:R-:W-:Y:S01]  /*9fc0*/  UIADD3 UR36, UR36, 0x1, URZ ;  /* 0x0000000124247890 */ /* 0x000fe2000fffe03f */
[----:B------:R-:W-:Y:S01]  /*9fd0*/  ISETP.GE.AND P1, PT, R12, R69, PT ;  /* 0x000000450c00720c */ /* 0x000fe20003f26270 */
[----:B------:R-:W-:Y:S01]  /*9fe0*/  ULDC.64 UR6, c[0x0][0xa80] ;  /* 0x0002a00000067ab9 */ /* 0x000fe20000000a00 */
[----:B------:R-:W-:Y:S01]  /*9ff0*/  IMAD.IADD R3, R5, 0x1, R3 ;  /* 0x0000000105037824 */ /* 0x000fe200078e0203 */
[----:B------:R-:W-:Y:S01]  /*a000*/  UPRMT UR41, URZ, 0x654, UR41 ;  /* 0x000006543f297896 */ /* 0x000fe20008000029 */
[----:B------:R-:W-:Y:S01]  /*a010*/  LEA R10, P2, R4, UR6, 0x1 ;  /* 0x00000006040a7c11 */ /* 0x000fe2000f8408ff */
[----:B------:R-:W-:Y:S01]  /*a020*/  VIADD R0, R12, 0x20 ;  /* 0x000000200c007836 */ /* 0x000fe20000000000 */
[----:B------:R-:W-:Y:S02]  /*a030*/  UISETP.NE.AND UP0, UPT, UR36, 0x2, UPT ;  /* 0x000000022400788c */ /* 0x000fe4000bf05270 */
[----:B------:R-:W-:-:S02]  /*a040*/  LEA.HI.X R3, R4, UR7, R3, 0x1, P2 ;  /* 0x0000000704037c11 */ /* 0x000fc400090f0c03 */
[----:B------:R-:W-:Y:S01]  /*a050*/  USEL UR5, URZ, 0x1, UP0 ;  /* 0x000000013f057887 */ /* 0x000fe20008000000 */
[-C--:B------:R-:W-:Y:S01]  /*a060*/  ISETP.GE.AND P3, PT, R0, R69.reuse, PT ;  /* 0x000000450000720c */ /* 0x080fe20003f66270 */
[----:B------:R-:W-:Y:S01]  /*a070*/  ULDC UR4, c[0x0][0xc] ;  /* 0x0000030000047ab9 */ /* 0x000fe20000000800 */
[----:B------:R-:W-:Y:S01]  /*a080*/  VIADD R0, R12, 0x40 ;  /* 0x000000400c007836 */ /* 0x000fe20000000000 */
[----:B------:R-:W-:Y:S01]  /*a090*/  UIADD3 UR43, UR4, UR43, URZ ;  /* 0x0000002b042b7290 */ /* 0x000fe2000fffe03f */
[----:B-1----:R0:W1:Y:S01]  /*a0a0*/  SHFL.IDX PT, R8, R10, RZ, 0x181f ;  /* 0x00181fff0a087589 */ /* 0x00206200000e0000 */
[----:B------:R-:W-:Y:S01]  /*a0b0*/  USEL UR36, UR36, URZ, UP0 ;  /* 0x0000003f24247287 */ /* 0x000fe20008000000 */
[----:B------:R-:W-:Y:S01]  /*a0c0*/  SYNCS.ARRIVE.TRANS64.RED.A1T0 RZ, [UR41], RZ ;  /* 0x000000ffffff79a7 */ /* 0x000fe20008100429 */
[----:B------:R-:W-:Y:S01]  /*a0d0*/  ULOP3.LUT UR44, UR44, UR5, URZ, 0x3c, !UPT ;  /* 0x000000052c2c7292 */ /* 0x000fe2000f8e3c3f */
[----:B------:R0:W2:Y:S01]  /*a0e0*/  SHFL.IDX PT, R9, R3, RZ, 0x181f ;  /* 0x00181fff03097589 */ /* 0x0000a200000e0000 */
[----:B------:R-:W-:Y:S01]  /*a0f0*/  BSSY B0, `(.L_x_31) ;  /* 0x000000b000007945 */ /* 0x000fe20003800000 */
[----:B------:R-:W-:-:S03]  /*a100*/  ISETP.GE.AND P0, PT, R0, R69, PT ;  /* 0x000000450000720c */ /* 0x000fc60003f06270 */
[----:B------:R-:W-:Y:S10]  /*a110*/  @P1 BRA `(.L_x_32) ;  /* 0x0000000000201947 */ /* 0x000ff40003800000 */
[----:B------:R-:W-:Y:S02]  /*a120*/  ULDC UR4, c[0x0][0xac8] ;  /* 0x0002b20000047ab9 */ /* 0x000fe40000000800 */
[----:B------:R-:W-:Y:S02]  /*a130*/  ISETP.GE.AND P2, PT, R16, UR4, PT ;  /* 0x0000000410007c0c */ /* 0x000fe4000bf46270 */
[----:B------:R-:W-:-:S11]  /*a140*/  ISETP.GE.AND P1, PT, R2, UR4, PT ;  /* 0x0000000402007c0c */ /* 0x000fd6000bf26270 */
[----:B-1----:R-:W-:Y:S02]  /*a150*/  @!P2 LEA R6, P4, R16, R8, 0x1 ;  /* 0x000000081006a211 */ /* 0x002fe400078808ff */
[----:B--2---:R-:W-:Y:S02]  /*a160*/  @!P1 IMAD.WIDE R4, R2, 0x2, R8 ;  /* 0x0000000202049825 */ /* 0x004fe400078e0208 */
[----:B------:R-:W-:-:S03]  /*a170*/  @!P2 LEA.HI.X R7, R16, R9, R192, 0x1, P4 ;  /* 0x000000091007a211 */ /* 0x000fc600020f0cc0 */
[----:B-----5:R3:W-:Y:S04]  /*a180*/  @!P1 ST.E.128 desc[UR50][R4.64], R48 ;  /* 0x0000003004009985 */ /* 0x0207e8000c101d32 */
[----:B------:R3:W-:Y:S02]  /*a190*/  @!P2 ST.E.128 desc[UR50][R6.64], R56 ;  /* 0x000000380600a985 */ /* 0x0007e4000c101d32 */
.L_x_32:
[----:B------:R-:W-:Y:S05]  /*a1a0*/  BSYNC B0 ;  /* 0x0000000000007941 */ /* 0x000fea0003800000 */
.L_x_31:
[----:B--2---:R2:W4:Y:S01]  /*a1b0*/  SHFL.IDX PT, R9, R3, 0x1, 0x181f ;  /* 0x00381f0003097f89 */ /* 0x00452200000e0000 */
[----:B------:R-:W-:Y:S03]  /*a1c0*/  BSSY B0, `(.L_x_33) ;  /* 0x000000b000007945 */ /* 0x000fe60003800000 */
[----:B-1----:R2:W1:Y:S01]  /*a1d0*/  SHFL.IDX PT, R8, R10, 0x1, 0x181f ;  /* 0x00381f000a087f89 */ /* 0x00246200000e0000 */
[----:B------:R-:W-:Y:S05]  /*a1e0*/  @P3 BRA `(.L_x_34) ;  /* 0x0000000000203947 */ /* 0x000fea0003800000 */
[----:B------:R-:W-:Y:S02]  /*a1f0*/  ULDC UR4, c[0x0][0xac8] ;  /* 0x0002b20000047ab9 */ /* 0x000fe40000000800 */
[----:B------:R-:W-:Y:S02]  /*a200*/  ISETP.GE.AND P3, PT, R16, UR4, PT ;  /* 0x0000000410007c0c */ /* 0x000fe4000bf66270 */
[----:B------:R-:W-:-:S11]  /*a210*/  ISETP.GE.AND P2, PT, R2, UR4, PT ;  /* 0x0000000402007c0c */ /* 0x000fd6000bf46270 */
[----:B-1-3--:R-:W-:Y:S02]  /*a220*/  @!P3 LEA R6, P1, R16, R8, 0x1 ;  /* 0x000000081006b211 */ /* 0x00afe400078208ff */
[----:B----4-:R-:W-:Y:S02]  /*a230*/  @!P2 IMAD.WIDE R4, R2, 0x2, R8 ;  /* 0x000000020204a825 */ /* 0x010fe400078e0208 */
[----:B------:R-:W-:-:S03]  /*a240*/  @!P3 LEA.HI.X R7, R16, R9, R192, 0x1, P1 ;  /* 0x000000091007b211 */ /* 0x000fc600008f0cc0 */
[----:B-----5:R1:W-:Y:S04]  /*a250*/  @!P2 ST.E.128 desc[UR50][R4.64], R44 ;  /* 0x0000002c0400a985 */ /* 0x0203e8000c101d32 */
[----:B------:R1:W-:Y:S02]  /*a260*/  @!P3 ST.E.128 desc[UR50][R6.64], R52 ;  /* 0x000000340600b985 */ /* 0x0003e4000c101d32 */
.L_x_34:
[----:B------:R-:W-:Y:S05]  /*a270*/  BSYNC B0 ;  /* 0x0000000000007941 */ /* 0x000fea0003800000 */
.L_x_33:
[----:B----4-:R4:W0:Y:S01]  /*a280*/  SHFL.IDX PT, R9, R3, 0x2, 0x181f ;  /* 0x00581f0003097f89 */ /* 0x01082200000e0000 */
[----:B------:R-:W-:Y:S03]  /*a290*/  BSSY B0, `(.L_x_35) ;  /* 0x000000b000007945 */ /* 0x000fe60003800000 */
[----:B-1----:R4:W1:Y:S01]  /*a2a0*/  SHFL.IDX PT, R8, R10, 0x2, 0x181f ;  /* 0x00581f000a087f89 */ /* 0x00286200000e0000 */
[----:B------:R-:W-:Y:S05]  /*a2b0*/  @P0 BRA `(.L_x_36) ;  /* 0x0000000000200947 */ /* 0x000fea0003800000 */
[----:B------:R-:W-:Y:S02]  /*a2c0*/  ULDC UR4, c[0x0][0xac8] ;  /* 0x0002b20000047ab9 */ /* 0x000fe40000000800 */
[----:B------:R-:W-:Y:S02]  /*a2d0*/  ISETP.GE.AND P2, PT, R16, UR4, PT ;  /* 0x0000000410007c0c */ /* 0x000fe4000bf46270 */
[----:B------:R-:W-:-:S11]  /*a2e0*/  ISETP.GE.AND P1, PT, R2, UR4, PT ;  /* 0x0000000402007c0c */ /* 0x000fd6000bf26270 */
[----:B-1-3--:R-:W-:Y:S02]  /*a2f0*/  @!P2 LEA R6, P0, R16, R8, 0x1 ;  /* 0x000000081006a211 */ /* 0x00afe400078008ff */
[----:B0-----:R-:W-:Y:S02]  /*a300*/  @!P1 IMAD.WIDE R4, R2, 0x2, R8 ;  /* 0x0000000202049825 */ /* 0x001fe400078e0208 */
[----:B------:R-:W-:-:S03]  /*a310*/  @!P2 LEA.HI.X R7, R16, R9, R192, 0x1, P0 ;  /* 0x000000091007a211 */ /* 0x000fc600000f0cc0 */
[----:B-----5:R0:W-:Y:S04]  /*a320*/  @!P1 ST.E.128 desc[UR50][R4.64], R32 ;  /* 0x0000002004009985 */ /* 0x0201e8000c101d32 */
[----:B------:R0:W-:Y:S02]  /*a330*/  @!P2 ST.E.128 desc[UR50][R6.64], R40 ;  /* 0x000000280600a985 */ /* 0x0001e4000c101d32 */
.L_x_36:
[----:B------:R-:W-:Y:S05]  /*a340*/  BSYNC B0 ;  /* 0x0000000000007941 */ /* 0x000fea0003800000 */
.L_x_35:
[----:B------:R-:W-:Y:S01]  /*a350*/  VIADD R0, R12, 0x60 ;  /* 0x000000600c007836 */ /* 0x000fe20000000000 */
[----:B0-----:R0:W0:Y:S01]  /*a360*/  SHFL.IDX PT, R9, R3, 0x3, 0x181f ;  /* 0x00781f0003097f89 */ /* 0x00102200000e0000 */
[----:B------:R-:W-:Y:S01]  /*a370*/  UIADD3 UR45, UR45, 0x1, URZ ;  /* 0x000000012d2d7890 */ /* 0x000fe2000fffe03f */
[----:B------:R-:W-:Y:S02]  /*a380*/  BSSY B0, `(.L_x_37) ;  /* 0x000000c000007945 */ /* 0x000fe40003800000 */
[----:B------:R-:W-:Y:S01]  /*a390*/  ISETP.GE.AND P0, PT, R0, R69, PT ;  /* 0x000000450000720c */ /* 0x000fe20003f06270 */
[----:B-1----:R1:W0:-:S12]  /*a3a0*/  SHFL.IDX PT, R8, R10, 0x3, 0x181f ;  /* 0x00781f000a087f89 */ /* 0x00221800000e0000 */
[----:B-1----:R-:W-:Y:S05]  /*a3b0*/  @P0 BRA `(.L_x_38) ;  /* 0x0000000000200947 */ /* 0x002fea0003800000 */
[----:B------:R-:W-:Y:S02]  /*a3c0*/  ULDC UR4, c[0x0][0xac8] ;  /* 0x0002b20000047ab9 */ /* 0x000fe40000000800 */
[----:B------:R-:W-:Y:S02]  /*a3d0*/  ISETP.GE.AND P2, PT, R16, UR4, PT ;  /* 0x0000000410007c0c */ /* 0x000fe4000bf46270 */
[----:B------:R-:W-:-:S11]  /*a3e0*/  ISETP.GE.AND P1, PT, R2, UR4, PT ;  /* 0x0000000402007c0c */ /* 0x000fd6000bf26270 */
[----:B0--3--:R-:W-:Y:S02]  /*a3f0*/  @!P2 LEA R6, P0, R16, R8, 0x1 ;  /* 0x000000081006a211 */ /* 0x009fe400078008ff */
[----:B------:R-:W-:Y:S02]  /*a400*/  @!P1 IMAD.WIDE R4, R2, 0x2, R8 ;  /* 0x0000000202049825 */ /* 0x000fe400078e0208 */
[----:B------:R-:W-:-:S03]  /*a410*/  @!P2 LEA.HI.X R7, R16, R9, R192, 0x1, P0 ;  /* 0x000000091007a211 */ /* 0x000fc600000f0cc0 */
[----:B-----5:R1:W-:Y:S04]  /*a420*/  @!P1 ST.E.128 desc[UR50][R4.64], R28 ;  /* 0x0000001c04009985 */ /* 0x0203e8000c101d32 */
[----:B------:R1:W-:Y:S02]  /*a430*/  @!P2 ST.E.128 desc[UR50][R6.64], R36 ;  /* 0x000000240600a985 */ /* 0x0003e4000c101d32 */
.L_x_38:
[----:B------:R-:W-:Y:S05]  /*a440*/  BSYNC B0 ;  /* 0x0000000000007941 */ /* 0x000fea0003800000 */
.L_x_37:
[----:B------:R-:W2:Y:S02]  /*a450*/  LDC R0, c[0x0][0xc34] ;  /* 0x00030d00ff007b82 */ /* 0x000ea40000000800 */
[----:B--2---:R-:W-:-:S13]  /*a460*/  ISETP.LE.AND P0, PT, R0, UR43, PT ;  /* 0x0000002b00007c0c */ /* 0x004fda000bf03270 */
[----:B------:R-:W-:Y:S05]  /*a470*/  @!P0 BRA `(.L_x_39) ;  /* 0xffffff6800188947 */ /* 0x000fea000383ffff */
[----:B------:R-:W-:Y:S05]  /*a480*/  EXIT ;  /* 0x000000000000794d */ /* 0x000fea0003800000 */
.L_x_5:
[----:B------:R-:W-:-:S08]  /*a490*/  NOP ;  /* 0x0000000000007918 */ /* 0x000fd00000000000 */
[----:B------:R-:W0:-:S00]  /*a4a0*/  USETMAXREG.DEALLOC.CTAPOOL 0x28 ;  /* 0x00000028000079c8 */ /* 0x000e0000080e0500 */
[----:B------:R-:W1:Y:S01]  /*a4b0*/  S2UR UR39, SR_CTAID.X ;  /* 0x00000000002779c3 */ /* 0x000e620000002500 */
[----:B0-----:R-:W-:Y:S01]  /*a4c0*/  IMAD.MOV.U32 R0, RZ, RZ, 0x1 ;  /* 0x00000001ff007424 */ /* 0x001fe200078e00ff */
[----:B------:R-:W-:Y:S01]  /*a4d0*/  UMOV UR36, 0x1 ;  /* 0x0000000100247882 */ /* 0x000fe20000000000 */
[----:B------:R-:W-:-:S03]  /*a4e0*/  MOV R36, RZ ;  /* 0x000000ff00247202 */ /* 0x000fc60000000f00 */
[----:B------:R0:W-:Y:S02]  /*a4f0*/  STL [R1+0x4], R0 ;  /* 0x0000040001007387 */ /* 0x0001e40000100800 */
[----:B------:R-:W1:Y:S02]  /*a500*/  LDC R2, c[0x0][0xc34] ;  /* 0x00030d00ff027b82 */ /* 0x000e640000000800 */
[----:B-1----:R-:W-:-:S13]  /*a510*/  ISETP.LE.AND P0, PT, R2, UR39, PT ;  /* 0x0000002702007c0c */ /* 0x002fda000bf03270 */
[----:B0-----:R-:W-:Y:S05]  /*a520*/  @P0 BRA `(.L_x_40) ;  /* 0x0000004c00d80947 */ /* 0x001fea0003800000 */
[----:B------:R-:W0:Y:S01]  /*a530*/  S2R R10, SR_TID.X ;  /* 0x00000000000a7919 */ /* 0x000e220000002100 */
[----:B------:R-:W-:Y:S01]  /*a540*/  ULDC.64 UR4, c[0x0][0x418] ;  /* 0x0001060000047ab9 */ /* 0x000fe20000000a00 */
[----:B------:R-:W-:Y:S01]  /*a550*/  ULDC.64 UR8, c[0x0][0x2f0] ;  /* 0x0000bc0000087ab9 */ /* 0x000fe20000000a00 */
[----:B------:R-:W-:Y:S01]  /*a560*/  UISETP.NE.U32.AND UP0, UPT, UR4, URZ, UPT ;  /* 0x0000003f0400728c */ /* 0x000fe2000bf05070 */
[----:B------:R-:W-:Y:S01]  /*a570*/  LOP3.LUT R28, R28, 0xff7fffff, RZ, 0xc0, !PT ;  /* 0xff7fffff1c1c7812 */ /* 0x000fe200078ec0ff */
[----:B------:R-:W-:Y:S01]  /*a580*/  UMOV UR42, 0x400 ;  /* 0x00000400002a7882 */ /* 0x000fe20000000000 */
[----:B------:R-:W-:Y:S01]  /*a590*/  ULDC UR4, c[0x0][0x424] ;  /* 0x0001090000047ab9 */ /* 0x000fe20000000800 */
[----:B------:R-:W-:Y:S01]  /*a5a0*/  UISETP.NE.AND.EX UP0, UPT, UR5, URZ, UPT, UP0 ;  /* 0x0000003f0500728c */ /* 0x000fe2000bf05300 */
[----:B------:R-:W-:Y:S01]  /*a5b0*/  IMAD.MOV.U32 R36, RZ, RZ, RZ ;  /* 0x000000ffff247224 */ /* 0x000fe200078e00ff */
[----:B------:R-:W-:Y:S02]  /*a5c0*/  ULEA UR42, UR46, UR42, 0x18 ;  /* 0x0000002a2e2a7291 */ /* 0x000fe4000f8ec03f */
[----:B------:R-:W-:Y:S01]  /*a5d0*/  USEL UR4, UR4, 0x1, UP0 ;  /* 0x0000000104047887 */ /* 0x000fe20008000000 */
[----:B------:R-:W-:Y:S01]  /*a5e0*/  UMOV UR6, 0xa0 ;  /* 0x000000a000067882 */ /* 0x000fe20000000000 */
[----:B------:R-:W-:-:S02]  /*a5f0*/  ULDC UR41, c[0x0][0x448] ;  /* 0x0001120000297ab9 */ /* 0x000fc40000000800 */
[----:B------:R-:W-:Y:S01]  /*a600*/  UIMAD UR40, UR4, UR8, URZ ;  /* 0x00000008042872a4 */ /* 0x000fe2000f8e023f */
[----:B------:R-:W-:Y:S02]  /*a610*/  ULDC UR7, c[0x0][0x288] ;  /* 0x0000a20000077ab9 */ /* 0x000fe40000000800 */
[----:B------:R-:W-:Y:S01]  /*a620*/  ULDC UR8, c[0x0][0x2b8] ;  /* 0x0000ae0000087ab9 */ /* 0x000fe20000000800 */
[----:B------:R-:W-:Y:S02]  /*a630*/  UIADD3 UR4, UR40, 0x9f, URZ ;  /* 0x0000009f28047890 */ /* 0x000fe4000fffe03f */
[----:B------:R-:W-:Y:S02]  /*a640*/  ULOP3.LUT UR47, UR37, 0x2, URZ, 0xfc, !UPT ;  /* 0x00000002252f7892 */ /* 0x000fe4000f8efc3f */
[----:B------:R-:W-:Y:S02]  /*a650*/  UIMAD.WIDE UR4, UR4, 0x66666667, URZ ;  /* 0x66666667040478a5 */ /* 0x000fe4000f8e023f */
[----:B------:R-:W-:-:S02]  /*a660*/  ULOP3.LUT UR48, UR37, 0x1, URZ, 0xfc, !UPT ;  /* 0x0000000125307892 */ /* 0x000fc4000f8efc3f */
[----:B------:R-:W-:Y:S01]  /*a670*/  USHF.R.U32.HI UR4, URZ, 0x1f, UR5 ;  /* 0x0000001f3f047899 */ /* 0x000fe20008011605 */
[----:B------:R-:W-:Y:S01]  /*a680*/  ULDC UR49, c[0x0][0xc] ;  /* 0x0000030000317ab9 */ /* 0x000fe20000000800 */
[----:B------:R-:W-:Y:S02]  /*a690*/  UMOV UR36, URZ ;  /* 0x0000003f00247c82 */ /* 0x000fe40008000000 */
[----:B------:R-:W-:Y:S01]  /*a6a0*/  ULEA.HI.SX32 UR43, UR5, UR4, 0x1a ;  /* 0x00000004052b7291 */ /* 0x000fe2000f8fd23f */
[C---:B0-----:R-:W-:Y:S01]  /*a6b0*/  IMAD.SHL.U32 R4, R10.reuse, 0x20, RZ ;  /* 0x000000200a047824 */ /* 0x041fe200078e00ff */
[C---:B------:R-:W-:Y:S01]  /*a6c0*/  LOP3.LUT R0, R10.reuse, 0x7f, RZ, 0xc0, !PT ;  /* 0x0000007f0a007812 */ /* 0x040fe200078ec0ff */
[C---:B------:R-:W-:Y:S01]  /*a6d0*/  IMAD.SHL.U32 R3, R10.reuse, 0x80, RZ ;  /* 0x000000800a037824 */ /* 0x040fe200078e00ff */
[----:B------:R-:W-:Y:S01]  /*a6e0*/  UIADD3 UR4, UR43, -0x1, URZ ;  /* 0xffffffff2b047890 */ /* 0x000fe2000fffe03f */
[----:B------:R-:W-:Y:S01]  /*a6f0*/  IMAD.SHL.U32 R9, R10, 0x4, RZ ;  /* 0x000000040a097824 */ /* 0x000fe200078e00ff */
[----:B------:R-:W-:Y:S01]  /*a700*/  SHF.R.U32.HI R2, RZ, 0x5, R0 ;  /* 0x00000005ff027819 */ /* 0x000fe20000011600 */
[----:B------:R-:W-:Y:S01]  /*a710*/  UIMAD UR41, UR41, UR7, URZ ;  /* 0x00000007292972a4 */ /* 0x000fe2000f8e023f */
[C---:B------:R-:W-:Y:S01]  /*a720*/  LOP3.LUT R7, R4.reuse, 0x60, RZ, 0xc0, !PT ;  /* 0x0000006004077812 */ /* 0x040fe200078ec0ff */
[----:B------:R-:W-:Y:S01]  /*a730*/  UIMAD UR5, UR4, -0xa0, UR40 ;  /* 0xffffff60040578a4 */ /* 0x000fe2000f8e0228 */
[----:B------:R-:W-:Y:S01]  /*a740*/  LOP3.LUT R5, R3, 0x380, RZ, 0xc0, !PT ;  /* 0x0000038003057812 */ /* 0x000fe200078ec0ff */
[----:B------:R-:W-:Y:S01]  /*a750*/  UIMAD UR4, UR43, UR6, -0xa0 ;  /* 0xffffff602b0474a4 */ /* 0x000fe2000f8e0206 */
[----:B------:R-:W-:Y:S01]  /*a760*/  LOP3.LUT R6, R4, 0x80, RZ, 0xc0, !PT ;  /* 0x0000008004067812 */ /* 0x000fe200078ec0ff */
[C---:B------:R-:W-:Y:S01]  /*a770*/  IMAD R8, R2.reuse, 0x200, R7 ;  /* 0x0000020002087824 */ /* 0x040fe200078e0207 */
[----:B------:R-:W-:Y:S01]  /*a780*/  LEA R5, R2, R5, 0x4 ;  /* 0x0000000502057211 */ /* 0x000fe200078e20ff */
[----:B------:R-:W-:Y:S01]  /*a790*/  IMAD.SHL.U32 R2, R10, 0x10, RZ ;  /* 0x000000100a027824 */ /* 0x000fe200078e00ff */
[----:B------:R-:W-:Y:S01]  /*a7a0*/  LOP3.LUT R6, R6, 0x10, R10, 0xf8, !PT ;  /* 0x0000001006067812 */ /* 0x000fe200078ef80a */
[----:B------:R-:W-:Y:S01]  /*a7b0*/  UIADD3 UR43, UR43, -0x2, URZ ;  /* 0xfffffffe2b2b7890 */ /* 0x000fe2000fffe03f */
[----:B------:R-:W-:-:S02]  /*a7c0*/  LOP3.LUT R4, R4, 0x100, RZ, 0xc0, !PT ;  /* 0x0000010004047812 */ /* 0x000fc400078ec0ff */
[----:B------:R-:W-:Y:S01]  /*a7d0*/  LOP3.LUT R7, R6, 0x10, R9, 0x78, !PT ;  /* 0x0000001006077812 */ /* 0x000fe200078e7809 */
[----:B------:R-:W-:Y:S01]  /*a7e0*/  IMAD.SHL.U32 R9, R10, 0x2, RZ ;  /* 0x000000020a097824 */ /* 0x000fe200078e00ff */
[----:B------:R-:W-:Y:S02]  /*a7f0*/  LOP3.LUT R6, R2, 0x3f0, RZ, 0xc0, !PT ;  /* 0x000003f002067812 */ /* 0x000fe400078ec0ff */
[----:B------:R-:W-:Y:S02]  /*a800*/  SHF.R.U32.HI R0, RZ, 0x3, R0 ;  /* 0x00000003ff007819 */ /* 0x000fe40000011600 */
[----:B------:R-:W-:Y:S02]  /*a810*/  LOP3.LUT R9, R6, 0x70, R9, 0x78, !PT ;  /* 0x0000007006097812 */ /* 0x000fe400078e7809 */
[----:B------:R-:W-:Y:S02]  /*a820*/  IADD3 R6, R7, R8, R4 ;  /* 0x0000000807067210 */ /* 0x000fe40007ffe004 */
[----:B------:R-:W-:-:S02]  /*a830*/  LOP3.LUT R4, R5, 0x70, R2, 0x78, !PT ;  /* 0x0000007005047812 */ /* 0x000fc400078e7802 */
[----:B------:R-:W-:Y:S01]  /*a840*/  LOP3.LUT P0, RZ, R10, 0x4, RZ, 0xc0, !PT ;  /* 0x000000040aff7812 */ /* 0x000fe2000780c0ff */
[----:B------:R0:W-:Y:S01]  /*a850*/  STL [R1+0x18], R6 ;  /* 0x0000180601007387 */ /* 0x0001e20000100800 */
[----:B------:R-:W-:Y:S02]  /*a860*/  LOP3.LUT R3, R4, 0xc00, R3, 0xf8, !PT ;  /* 0x00000c0004037812 */ /* 0x000fe400078ef803 */
[----:B------:R-:W-:Y:S02]  /*a870*/  MOV R4, 0x1 ;  /* 0x0000000100047802 */ /* 0x000fe40000000f00 */
[C---:B------:R-:W-:Y:S01]  /*a880*/  LOP3.LUT R5, R0.reuse, 0x70, R2, 0xf8, !PT ;  /* 0x0000007000057812 */ /* 0x040fe200078ef802 */
[----:B------:R1:W-:Y:S01]  /*a890*/  STL [R1+0x1c], R3 ;  /* 0x00001c0301007387 */ /* 0x0003e20000100800 */
[----:B------:R-:W-:-:S03]  /*a8a0*/  IADD3 R0, -R0, UR5, RZ ;  /* 0x0000000500007c10 */ /* 0x000fc6000fffe1ff */
[----:B------:R2:W-:Y:S01]  /*a8b0*/  STL [R1+0x4], R4 ;  /* 0x0000040401007387 */ /* 0x0005e20000100800 */
[----:B0-----:R-:W-:Y:S01]  /*a8c0*/  LOP3.LUT R6, R9, 0x400, R2, 0xf8, !PT ;  /* 0x0000040009067812 */ /* 0x001fe200078ef802 */
[----:B-1----:R-:W-:-:S04]  /*a8d0*/  IMAD.MOV.U32 R3, RZ, RZ, 0x40 ;  /* 0x00000040ff037424 */ /* 0x002fc800078e00ff */
[----:B------:R-:W-:Y:S01]  /*a8e0*/  STL [R1+0x14], R6 ;  /* 0x0000140601007387 */ /* 0x000fe20000100800 */
[----:B--2---:R-:W-:Y:S02]  /*a8f0*/  LOP3.LUT R4, R2, 0x70, RZ, 0xc0, !PT ;  /* 0x0000007002047812 */ /* 0x004fe400078ec0ff */
[----:B------:R-:W-:Y:S01]  /*a900*/  SEL R2, R3, 0xffffffc0, !P0 ;  /* 0xffffffc003027807 */ /* 0x000fe20004000000 */
[----:B------:R-:W-:Y:S01]  /*a910*/  VIADD R3, R6, UR42 ;  /* 0x0000002a06037c36 */ /* 0x000fe20008000000 */
[----:B------:R-:W-:-:S03]  /*a920*/  ISETP.GE.AND P0, PT, R4, UR9, PT ;  /* 0x0000000904007c0c */ /* 0x000fc6000bf06270 */
[----:B------:R0:W-:Y:S01]  /*a930*/  STL [R1+0x20], R2 ;  /* 0x0000200201007387 */ /* 0x0001e20000100800 */
[C---:B------:R-:W-:Y:S02]  /*a940*/  ISETP.LT.OR P1, PT, R0.reuse, 0x1, P0 ;  /* 0x000000010000780c */ /* 0x040fe40000721670 */
[C---:B------:R-:W-:Y:S01]  /*a950*/  ISETP.LT.OR P3, PT, R0.reuse, 0x11, P0 ;  /* 0x000000110000780c */ /* 0x040fe20000761670 */
[----:B------:R1:W-:Y:S01]  /*a960*/  STL [R1+0x2c], R3 ;  /* 0x00002c0301007387 */ /* 0x0003e20000100800 */
[----:B------:R-:W-:-:S03]  /*a970*/  ISETP.LT.OR P2, PT, R0, 0x21, P0 ;  /* 0x000000210000780c */ /* 0x000fc60000741670 */
[----:B------:R2:W-:Y:S01]  /*a980*/  STL [R1+0x10], R0 ;  /* 0x0000100001007387 */ /* 0x0005e20000100800 */
[C---:B0-----:R-:W-:Y:S01]  /*a990*/  LOP3.LUT R2, R5.reuse, 0x80, RZ, 0xfc, !PT ;  /* 0x0000008005027812 */ /* 0x041fe200078efcff */
[----:B------:R-:W-:-:S04]  /*a9a0*/  VIADD R5, R5, UR4 ;  /* 0x0000000405057c36 */ /* 0x000fc80008000000 */
[----:B------:R-:W-:Y:S01]  /*a9b0*/  @P1 LOP3.LUT R28, R28, 0x800000, RZ, 0xfc, !PT ;  /* 0x008000001c1c1812 */ /* 0x000fe200078efcff */
[----:B-1----:R-:W-:Y:S01]  /*a9c0*/  VIADD R3, R2, UR4 ;  /* 0x0000000402037c36 */ /* 0x002fe20008000000 */
[----:B------:R-:W-:Y:S01]  /*a9d0*/  ISETP.LT.OR P1, PT, R0, 0x31, P0 ;  /* 0x000000310000780c */ /* 0x000fe20000721670 */
[----:B------:R2:W-:Y:S01]  /*a9e0*/  STL [R1+0x24], R5 ;  /* 0x0000240501007387 */ /* 0x0005e20000100800 */
[----:B------:R-:W-:-:S03]  /*a9f0*/  LOP3.LUT R28, R28, 0xffbfffff, RZ, 0xc0, !PT ;  /* 0xffbfffff1c1c7812 */ /* 0x000fc600078ec0ff */
[----:B------:R2:W-:Y:S01]  /*aa00*/  STL [R1+0x28], R3 ;  /* 0x0000280301007387 */ /* 0x0005e20000100800 */
[----:B------:R-:W-:Y:S02]  /*aa10*/  @P3 LOP3.LUT R28, R28, 0x400000, RZ, 0xfc, !PT ;  /* 0x004000001c1c3812 */ /* 0x000fe400078efcff */
[----:B------:R-:W-:Y:S02]  /*aa20*/  ISETP.LT.OR P3, PT, R0, 0x41, P0 ;  /* 0x000000410000780c */ /* 0x000fe40000761670 */
[----:B------:R-:W-:-:S04]  /*aa30*/  LOP3.LUT R28, R28, 0xffdfffff, RZ, 0xc0, !PT ;  /* 0xffdfffff1c1c7812 */ /* 0x000fc800078ec0ff */
        /* <DEDUP_REMOVED lines=14> */
[----:B------:R-:W-:Y:S02]  /*ab20*/  LOP3.LUT R28, R28, 0xfffeffff, RZ, 0xc0, !PT ;  /* 0xfffeffff1c1c7812 */ /* 0x000fe400078ec0ff */
[----:B------:R-:W-:Y:S02]  /*ab30*/  ISETP.GE.AND P0, PT, R3, UR40, PT ;  /* 0x0000002803007c0c */ /* 0x000fe4000bf06270 */
[----:B------:R-:W-:-:S04]  /*ab40*/  @P3 LOP3.LUT R28, R28, 0x10000, RZ, 0xfc, !PT ;  /* 0x000100001c1c3812 */ /* 0x000fc800078efcff */
[----:B------:R-:W-:-:S04]  /*ab50*/  LOP3.LUT R28, R28, 0xffff7fff, RZ, 0xc0, !PT ;  /* 0xffff7fff1c1c7812 */ /* 0x000fc800078ec0ff */
[----:B------:R-:W-:Y:S02]  /*ab60*/  @P2 LOP3.LUT R28, R28, 0x8000, RZ, 0xfc, !PT ;  /* 0x000080001c1c2812 */ /* 0x000fe400078efcff */
[----:B------:R-:W-:Y:S02]  /*ab70*/  ISETP.LT.U32.AND P2, PT, R2, 0xa0, !P0 ;  /* 0x000000a00200780c */ /* 0x000fe40004741070 */
[----:B------:R-:W-:Y:S02]  /*ab80*/  LOP3.LUT R28, R28, 0xfeffffff, RZ, 0xc0, !PT ;  /* 0xfeffffff1c1c7812 */ /* 0x000fe400078ec0ff */
[----:B------:R-:W-:Y:S02]  /*ab90*/  ISETP.GE.AND P0, PT, R0, 0x1, PT ;  /* 0x000000010000780c */ /* 0x000fe40003f06270 */
[----:B------:R-:W-:Y:S02]  /*aba0*/  @P1 LOP3.LUT R28, R28, 0x1000000, RZ, 0xfc, !PT ;  /* 0x010000001c1c1812 */ /* 0x000fe400078efcff */
[----:B------:R-:W-:-:S02]  /*abb0*/  ISETP.GE.AND P1, PT, R0, 0x11, PT ;  /* 0x000000110000780c */ /* 0x000fc40003f26270 */
[----:B------:R-:W-:-:S04]  /*abc0*/  LOP3.LUT R28, R28, 0xfffffff7, RZ, 0xc0, !PT ;  /* 0xfffffff71c1c7812 */ /* 0x000fc800078ec0ff */
[----:B------:R-:W-:Y:S02]  /*abd0*/  @P2 LOP3.LUT R28, R28, 0x8, RZ, 0xfc, !PT ;  /* 0x000000081c1c2812 */ /* 0x000fe400078efcff */
[----:B------:R-:W-:Y:S02]  /*abe0*/  ISETP.GE.AND P2, PT, R0, 0x21, PT ;  /* 0x000000210000780c */ /* 0x000fe40003f46270 */
        /* <DEDUP_REMOVED lines=23> */
[----:B------:R-:W-:Y:S02]  /*ad60*/  ISETP.GE.AND P1, PT, R4, UR9, PT ;  /* 0x0000000904007c0c */ /* 0x000fe4000bf26270 */
[----:B------:R-:W-:-:S04]  /*ad70*/  LOP3.LUT R28, R28, 0xffffffdf, RZ, 0xc0, !PT ;  /* 0xffffffdf1c1c7812 */ /* 0x000fc800078ec0ff */
[----:B------:R-:W-:-:S04]  /*ad80*/  @P2 LOP3.LUT R28, R28, 0x20, RZ, 0xfc, !PT ;  /* 0x000000201c1c2812 */ /* 0x000fc800078efcff */
[----:B------:R-:W-:-:S04]  /*ad90*/  LOP3.LUT R28, R28, 0xfffffffe, RZ, 0xc0, !PT ;  /* 0xfffffffe1c1c7812 */ /* 0x000fc800078ec0ff */
[----:B------:R-:W-:-:S04]  /*ada0*/  LOP3.LUT R28, R28, 0xffffbfff, RZ, 0xc0, !PT ;  /* 0xffffbfff1c1c7812 */ /* 0x000fc800078ec0ff */
[----:B------:R-:W-:Y:S02]  /*adb0*/  @P0 LOP3.LUT R28, R28, 0x4000, RZ, 0xfc, !PT ;  /* 0x000040001c1c0812 */ /* 0x000fe400078efcff */
[----:B------:R-:W-:Y:S02]  /*adc0*/  ISETP.GE.AND P0, PT, R4, UR8, PT ;  /* 0x0000000804007c0c */ /* 0x000fe4000bf06270 */
[----:B------:R-:W-:-:S04]  /*add0*/  @P1 LOP3.LUT R28, R28, 0x1, RZ, 0xfc, !PT ;  /* 0x000000011c1c1812 */ /* 0x000fc800078efcff */
[----:B------:R-:W-:-:S07]  /*ade0*/  LOP3.LUT R28, R28, 0xffffffef, RZ, 0xc0, !PT ;  /* 0xffffffef1c1c7812 */ /* 0x000fce00078ec0ff */
[----:B--2---:R-:W-:-:S07]  /*adf0*/  @P0 LOP3.LUT R28, R28, 0x10, RZ, 0xfc, !PT ;  /* 0x000000101c1c0812 */ /* 0x004fce00078efcff */
.L_x_90:
[----:B------:R-:W-:Y:S01]  /*ae00*/  ULDC UR4, c[0x0][0xc38] ;  /* 0x00030e0000047ab9 */ /* 0x000fe20000000800 */
[----:B------:R-:W-:Y:S01]  /*ae10*/  ULDC.64 UR8, c[0x0][0xa28] ;  /* 0x00028a0000087ab9 */ /* 0x000fe20000000a00 */
[----:B------:R-:W-:Y:S01]  /*ae20*/  UISETP.NE.AND UP0, UPT, UR4, 0x1, UPT ;  /* 0x000000010400788c */ /* 0x000fe2000bf05270 */
[----:B------:R-:W-:Y:S01]  /*ae30*/  ISETP.NE.U32.AND P0, PT, RZ, UR8, PT ;  /* 0x00000008ff007c0c */ /* 0x000fe2000bf05070 */
[----:B------:R-:W-:Y:S01]  /*ae40*/  UMOV UR44, UR39 ;  /* 0x00000027002c7c82 */ /* 0x000fe20008000000 */
[----:B------:R-:W-:Y:S01]  /*ae50*/  ULDC UR4, c[0x0][0xc44] ;  /* 0x0003110000047ab9 */ /* 0x000fe20000000800 */
[----:B------:R-:W-:Y:S01]  /*ae60*/  UIADD3 UR11, UR42, 0x18400, URZ ;  /* 0x000184002a0b7890 */ /* 0x000fe2000fffe03f */
[----:B------:R-:W-:Y:S01]  /*ae70*/  ISETP.NE.AND.EX P0, PT, RZ, UR9, PT, P0 ;  /* 0x00000009ff007c0c */ /* 0x000fe2000bf05300 */
[----:B------:R-:W-:Y:S01]  /*ae80*/  UISETP.NE.AND UP1, UPT, UR4, 0x1, UPT ;  /* 0x000000010400788c */ /* 0x000fe2000bf25270 */
[----:B------:R-:W-:-:S04]  /*ae90*/  UMOV UR38, URZ ;  /* 0x0000003f00267c82 */ /* 0x000fc80008000000 */
[----:B------:R-:W-:Y:S01]  /*aea0*/  @UP0 ULDC UR4, c[0x0][0xc3c] ;  /* 0x00030f0000040ab9 */ /* 0x000fe20000000800 */
[----:B------:R-:W-:Y:S01]  /*aeb0*/  @UP0 ULDC UR10, c[0x0][0xc40] ;  /* 0x00031000000a0ab9 */ /* 0x000fe20000000800 */
[----:B------:R-:W-:-:S04]  /*aec0*/  UIMAD.WIDE.U32 UR4, UR39, UR4, URZ ;  /* 0x00000004270472a5 */ /* 0x000fc8000f8e003f */
[----:B------:R-:W-:Y:S01]  /*aed0*/  @UP0 USHF.R.U32.HI UR44, URZ, UR10, UR5 ;  /* 0x0000000a3f2c0299 */ /* 0x000fe20008011605 */
[----:B------:R-:W-:Y:S01]  /*aee0*/  @UP1 ULDC.64 UR6, c[0x0][0xc48] ;  /* 0x0003120000061ab9 */ /* 0x000fe20000000a00 */
[----:B------:R-:W-:Y:S02]  /*aef0*/  ULOP3.LUT UP0, URZ, UR11, 0x3ff, URZ, 0xc0, !UPT ;  /* 0x000003ff0b3f7892 */ /* 0x000fe4000f80c03f */
[----:B------:R-:W-:-:S03]  /*af00*/  UIMAD.WIDE.U32 UR4, UR44, UR6, URZ ;  /* 0x000000062c0472a5 */ /* 0x000fc6000f8e003f */
[----:B------:R-:W-:Y:S01]  /*af10*/  UMOV UR45, UR44 ;  /* 0x0000002c002d7c82 */ /* 0x000fe20008000000 */
[----:B------:R-:W-:Y:S01]  /*af20*/  @UP1 USHF.R.U32.HI UR45, URZ, UR7, UR5 ;  /* 0x000000073f2d1299 */ /* 0x000fe20008011605 */
[----:B0----5:R-:W-:Y:S11]  /*af30*/  @!P0 BRA `(.L_x_41) ;  /* 0x0000000000188947 */ /* 0x021ff60003800000 */
[----:B------:R-:W-:Y:S02]  /*af40*/  ULDC.64 UR4, c[0x0][0xa28] ;  /* 0x00028a0000047ab9 */ /* 0x000fe40000000a00 */
[----:B------:R-:W-:-:S06]  /*af50*/  UIMAD.WIDE UR4, UR45, 0x4, UR4 ;  /* 0x000000042d0478a5 */ /* 0x000fcc000f8e0204 */
[----:B------:R-:W-:Y:S01]  /*af60*/  MOV R2, UR4 ;  /* 0x0000000400027c02 */ /* 0x000fe20008000f00 */
[----:B------:R-:W-:-:S05]  /*af70*/  IMAD.U32 R3, RZ, RZ, UR5 ;  /* 0x00000005ff037e24 */ /* 0x000fca000f8e00ff */
[----:B------:R-:W2:Y:S02]  /*af80*/  LDG.E R2, desc[UR50][R2.64] ;  /* 0x0000003202027981 */ /* 0x000ea4000c1e1900 */
[----:B--2---:R-:W-:-:S15]  /*af90*/  R2UR UR38, R2 ;  /* 0x00000000022672ca */ /* 0x004fde00000e0000 */
.L_x_41:
[----:B------:R-:W-:-:S13]  /*afa0*/  PLOP3.LUT P0, PT, PT, PT, UP0, 0x80, 0x0 ;  /* 0x000000000000781c */ /* 0x000fda0003f0f008 */
[----:B------:R-:W-:Y:S05]  /*afb0*/  @!P0 BRA `(.L_x_42) ;  /* 0x0000000000408947 */ /* 0x000fea0003800000 */
[----:B------:R-:W-:Y:S01]  /*afc0*/  MOV R2, 0x0 ;  /* 0x0000000000027802 */ /* 0x000fe20000000f00 */
[----:B------:R-:W-:Y:S01]  /*afd0*/  ULDC.64 UR4, c[0x4][0x98] ;  /* 0x0100260000047ab9 */ /* 0x000fe20000000a00 */
[----:B------:R-:W-:Y:S01]  /*afe0*/  ULDC.64 UR6, c[0x4][0xa0] ;  /* 0x0100280000067ab9 */ /* 0x000fe20000000a00 */
[----:B------:R-:W-:Y:S01]  /*aff0*/  IMAD.U32 R4, RZ, RZ, UR4 ;  /* 0x00000004ff047e24 */ /* 0x000fe2000f8e00ff */
[----:B------:R-:W-:Y:S01]  /*b000*/  MOV R7, UR7 ;  /* 0x0000000700077c02 */ /* 0x000fe20008000f00 */
[----:B------:R-:W-:Y:S01]  /*b010*/  IMAD.U32 R5, RZ, RZ, UR5 ;  /* 0x00000005ff057e24 */ /* 0x000fe2000f8e00ff */
[----:B------:R-:W0:Y:S01]  /*b020*/  LDC.64 R2, c[0x4][R2] ;  /* 0x0100000002027b82 */ /* 0x000e220000000a00 */
[----:B------:R-:W-:Y:S01]  /*b030*/  ULDC.64 UR4, c[0x4][0x8] ;  /* 0x0100020000047ab9 */ /* 0x000fe20000000a00 */
[----:B------:R-:W-:Y:S01]  /*b040*/  IMAD.U32 R6, RZ, RZ, UR6 ;  /* 0x00000006ff067e24 */ /* 0x000fe2000f8e00ff */
[----:B------:R-:W-:Y:S01]  /*b050*/  MOV R13, RZ ;  /* 0x000000ff000d7202 */ /* 0x000fe20000000f00 */
[----:B------:R-:W-:-:S02]  /*b060*/  IMAD.U32 R10, RZ, RZ, UR4 ;  /* 0x00000004ff0a7e24 */ /* 0x000fc4000f8e00ff */
[----:B------:R-:W-:Y:S02]  /*b070*/  IMAD.U32 R11, RZ, RZ, UR5 ;  /* 0x00000005ff0b7e24 */ /* 0x000fe4000f8e00ff */
[----:B------:R-:W-:Y:S02]  /*b080*/  IMAD.MOV.U32 R8, RZ, RZ, 0x70 ;  /* 0x00000070ff087424 */ /* 0x000fe400078e00ff */
[----:B------:R-:W-:-:S07]  /*b090*/  IMAD.MOV.U32 R12, RZ, RZ, 0x1 ;  /* 0x00000001ff0c7424 */ /* 0x000fce00078e00ff */
[----:B------:R-:W-:-:S07]  /*b0a0*/  LEPC R20, `(.L_x_42) ;  /* 0x000000001014794e */ /* 0x000fce0000000000 */
[----:B0-----:R-:W-:Y:S05]  /*b0b0*/  CALL.ABS.NOINC R2 ;  /* 0x0000000002007343 */ /* 0x001fea0003c00000 */
.L_x_42:
[----:B------:R-:W-:Y:S01]  /*b0c0*/  UIADD3 UR4, UR42, 0xa400, URZ ;  /* 0x0000a4002a047890 */ /* 0x000fe2000fffe03f */
[----:B------:R-:W-:-:S05]  /*b0d0*/  LOP3.LUT R28, R28, 0xfffffffd, RZ, 0xc0, !PT ;  /* 0xfffffffd1c1c7812 */ /* 0x000fca00078ec0ff */
[----:B------:R-:W-:-:S05]  /*b0e0*/  IMAD.U32 R16, RZ, RZ, UR4 ;  /* 0x00000004ff107e24 */ /* 0x000fca000f8e00ff */
[----:B------:R-:W-:-:S13]  /*b0f0*/  LOP3.LUT P0, RZ, R16, 0x3ff, RZ, 0xc0, !PT ;  /* 0x000003ff10ff7812 */ /* 0x000fda000780c0ff */
[----:B------:R-:W-:Y:S01]  /*b100*/  @P0 LOP3.LUT R28, R28, 0x2, RZ, 0xfc, !PT ;  /* 0x000000021c1c0812 */ /* 0x000fe200078efcff */
[----:B------:R-:W-:Y:S06]  /*b110*/  @!P0 BRA `(.L_x_43) ;  /* 0x0000000000408947 */ /* 0x000fec0003800000 */
        /* <DEDUP_REMOVED lines=16> */
.L_x_43:
[----:B------:R-:W-:-:S04]  /*b220*/  UIADD3 UR4, UR42, 0x400, URZ ;  /* 0x000004002a047890 */ /* 0x000fc8000fffe03f */
[----:B------:R-:W-:-:S06]  /*b230*/  ULOP3.LUT UP0, URZ, UR4, 0x9f, URZ, 0xc0, !UPT ;  /* 0x0000009f043f7892 */ /* 0x000fcc000f80c03f */
[----:B------:R-:W-:-:S13]  /*b240*/  PLOP3.LUT P0, PT, PT, PT, UP0, 0x80, 0x0 ;  /* 0x000000000000781c */ /* 0x000fda0003f0f008 */
[----:B------:R-:W-:Y:S05]  /*b250*/  @!P0 BRA `(.L_x_44) ;  /* 0x0000000000408947 */ /* 0x000fea0003800000 */
[----:B------:R-:W-:Y:S01]  /*b260*/  MOV R2, 0x0 ;  /* 0x0000000000027802 */ /* 0x000fe20000000f00 */
[----:B------:R-:W-:Y:S01]  /*b270*/  ULDC.64 UR4, c[0x4][0x98] ;  /* 0x0100260000047ab9 */ /* 0x000fe20000000a00 */
[----:B------:R-:W-:Y:S01]  /*b280*/  ULDC.64 UR6, c[0x4][0xa0] ;  /* 0x0100280000067ab9 */ /* 0x000fe20000000a00 */
[----:B------:R-:W-:Y:S02]  /*b290*/  IMAD.U32 R4, RZ, RZ, UR4 ;  /* 0x00000004ff047e24 */ /* 0x000fe4000f8e00ff */
[----:B------:R-:W-:Y:S01]  /*b2a0*/  IMAD.U32 R5, RZ, RZ, UR5 ;  /* 0x00000005ff057e24 */ /* 0x000fe2000f8e00ff */
[----:B------:R-:W0:Y:S01]  /*b2b0*/  LDC.64 R2, c[0x4][R2] ;  /* 0x0100000002027b82 */ /* 0x000e220000000a00 */
[----:B------:R-:W-:Y:S01]  /*b2c0*/  ULDC.64 UR4, c[0x4][0x18] ;  /* 0x0100060000047ab9 */ /* 0x000fe20000000a00 */
[----:B------:R-:W-:Y:S01]  /*b2d0*/  IMAD.U32 R6, RZ, RZ, UR6 ;  /* 0x00000006ff067e24 */ /* 0x000fe2000f8e00ff */
[----:B------:R-:W-:Y:S01]  /*b2e0*/  MOV R10, UR4 ;  /* 0x00000004000a7c02 */ /* 0x000fe20008000f00 */
[----:B------:R-:W-:-:S02]  /*b2f0*/  IMAD.U32 R7, RZ, RZ, UR7 ;  /* 0x00000007ff077e24 */ /* 0x000fc4000f8e00ff */
[----:B------:R-:W-:Y:S02]  /*b300*/  IMAD.U32 R11, RZ, RZ, UR5 ;  /* 0x00000005ff0b7e24 */ /* 0x000fe4000f8e00ff */
[----:B------:R-:W-:Y:S02]  /*b310*/  IMAD.MOV.U32 R8, RZ, RZ, 0x70 ;  /* 0x00000070ff087424 */ /* 0x000fe400078e00ff */
[----:B------:R-:W-:Y:S02]  /*b320*/  IMAD.MOV.U32 R12, RZ, RZ, 0x1 ;  /* 0x00000001ff0c7424 */ /* 0x000fe400078e00ff */
[----:B------:R-:W-:-:S07]  /*b330*/  IMAD.MOV.U32 R13, RZ, RZ, RZ ;  /* 0x000000ffff0d7224 */ /* 0x000fce00078e00ff */
[----:B------:R-:W-:-:S07]  /*b340*/  LEPC R20, `(.L_x_44) ;  /* 0x000000001014794e */ /* 0x000fce0000000000 */
[----:B0-----:R-:W-:Y:S05]  /*b350*/  CALL.ABS.NOINC R2 ;  /* 0x0000000002007343 */ /* 0x001fea0003c00000 */
.L_x_44:
[----:B------:R-:W-:-:S13]  /*b360*/  LOP3.LUT P6, RZ, R16, 0x3ff, RZ, 0xc0, !PT ;  /* 0x000003ff10ff7812 */ /* 0x000fda00078cc0ff */
[----:B------:R-:W-:Y:S05]  /*b370*/  @!P6 BRA `(.L_x_45) ;  /* 0x000000000040e947 */ /* 0x000fea0003800000 */
[----:B------:R-:W-:Y:S01]  /*b380*/  MOV R2, 0x0 ;  /* 0x0000000000027802 */ /* 0x000fe20000000f00 */
[----:B------:R-:W-:Y:S01]  /*b390*/  ULDC.64 UR4, c[0x4][0x98] ;  /* 0x0100260000047ab9 */ /* 0x000fe20000000a00 */
[----:B------:R-:W-:Y:S01]  /*b3a0*/  ULDC.64 UR6, c[0x4][0xa0] ;  /* 0x0100280000067ab9 */ /* 0x000fe20000000a00 */
[----:B------:R-:W-:Y:S01]  /*b3b0*/  MOV R4, UR4 ;  /* 0x0000000400047c02 */ /* 0x000fe20008000f00 */
[----:B------:R-:W-:Y:S01]  /*b3c0*/  IMAD.U32 R5, RZ, RZ, UR5 ;  /* 0x00000005ff057e24 */ /* 0x000fe2000f8e00ff */
[----:B------:R-:W-:Y:S01]  /*b3d0*/  ULDC.64 UR4, c[0x4][0x20] ;  /* 0x0100080000047ab9 */ /* 0x000fe20000000a00 */
[----:B------:R-:W0:Y:S01]  /*b3e0*/  LDC.64 R2, c[0x4][R2] ;  /* 0x0100000002027b82 */ /* 0x000e220000000a00 */
[----:B------:R-:W-:Y:S01]  /*b3f0*/  IMAD.U32 R6, RZ, RZ, UR6 ;  /* 0x00000006ff067e24 */ /* 0x000fe2000f8e00ff */
[----:B------:R-:W-:Y:S01]  /*b400*/  MOV R11, UR5 ;  /* 0x00000005000b7c02 */ /* 0x000fe20008000f00 */
[----:B------:R-:W-:Y:S02]  /*b410*/  IMAD.U32 R7, RZ, RZ, UR7 ;  /* 0x00000007ff077e24 */ /* 0x000fe4000f8e00ff */
[----:B------:R-:W-:-:S02]  /*b420*/  IMAD.U32 R10, RZ, RZ, UR4 ;  /* 0x00000004ff0a7e24 */ /* 0x000fc4000f8e00ff */
[----:B------:R-:W-:Y:S02]  /*b430*/  IMAD.MOV.U32 R8, RZ, RZ, 0x70 ;  /* 0x00000070ff087424 */ /* 0x000fe400078e00ff */
[----:B------:R-:W-:Y:S02]  /*b440*/  IMAD.MOV.U32 R12, RZ, RZ, 0x1 ;  /* 0x00000001ff0c7424 */ /* 0x000fe400078e00ff */
[----:B------:R-:W-:-:S07]  /*b450*/  IMAD.MOV.U32 R13, RZ, RZ, RZ ;  /* 0x000000ffff0d7224 */ /* 0x000fce00078e00ff */
[----:B------:R-:W-:-:S07]  /*b460*/  LEPC R20, `(.L_x_45) ;  /* 0x000000001014794e */ /* 0x000fce0000000000 */
[----:B0-----:R-:W-:Y:S05]  /*b470*/  CALL.ABS.NOINC R2 ;  /* 0x0000000002007343 */ /* 0x001fea0003c00000 */
.L_x_45:
[----:B------:R-:W-:Y:S01]  /*b480*/  ULDC.64 UR4, c[0x0][0x9f8] ;  /* 0x00027e0000047ab9 */ /* 0x000fe20000000a00 */
[----:B------:R-:W-:Y:S01]  /*b490*/  IMAD.U32 R17, RZ, RZ, UR45 ;  /* 0x0000002dff117e24 */ /* 0x000fe2000f8e00ff */
[----:B------:R-:W-:Y:S01]  /*b4a0*/  UISETP.NE.U32.AND UP0, UPT, UR4, URZ, UPT ;  /* 0x0000003f0400728c */ /* 0x000fe2000bf05070 */
[----:B------:R-:W0:Y:S03]  /*b4b0*/  LDC R16, c[0x0][0x430] ;  /* 0x00010c00ff107b82 */ /* 0x000e260000000800 */
[----:B------:R-:W-:-:S06]  /*b4c0*/  UISETP.NE.AND.EX UP0, UPT, UR5, URZ, UPT, UP0 ;  /* 0x0000003f0500728c */ /* 0x000fcc000bf05300 */
[----:B------:R-:W-:-:S05]  /*b4d0*/  PLOP3.LUT P0, PT, PT, PT, UP0, 0x80, 0x0 ;  /* 0x000000000000781c */ /* 0x000fca0003f0f008 */
[----:B------:R-:W-:Y:S02]  /*b4e0*/  @UP0 ULDC.64 UR4, c[0x0][0x9f8] ;  /* 0x00027e0000040ab9 */ /* 0x000fe40000000a00 */
[----:B------:R-:W-:-:S06]  /*b4f0*/  @UP0 UIMAD.WIDE UR4, UR45, 0x4, UR4 ;  /* 0x000000042d0408a5 */ /* 0x000fcc000f8e0204 */
[----:B------:R-:W-:Y:S01]  /*b500*/  MOV R2, UR4 ;  /* 0x0000000400027c02 */ /* 0x000fe20008000f00 */
[----:B------:R-:W-:-:S05]  /*b510*/  IMAD.U32 R3, RZ, RZ, UR5 ;  /* 0x00000005ff037e24 */ /* 0x000fca000f8e00ff */
[----:B------:R-:W2:Y:S01]  /*b520*/  @P0 LDG.E R17, desc[UR50][R2.64] ;  /* 0x0000003202110981 */ /* 0x000ea2000c1e1900 */
[----:B------:R-:W-:-:S03]  /*b530*/  UMOV UR4, 0xffffffff ;  /* 0xffffffff00047882 */ /* 0x000fc60000000000 */
[----:B--2---:R1:W-:Y:S01]  /*b540*/  STL [R1], R17 ;  /* 0x0000001101007387 */ /* 0x0043e20000100800 */
[----:B0-----:R-:W-:Y:S05]  /*b550*/  BRA.DIV UR4, `(.L_x_46) ;  /* 0x0000004604287947 */ /* 0x001fea000b800000 */
.L_x_107:
[----:B------:R-:W2:Y:S04]  /*b560*/  LDL R0, [R1+0x24] ;  /* 0x0000240001007983 */ /* 0x000ea80000100800 */
[----:B------:R-:W3:Y:S01]  /*b570*/  LDL R8, [R1+0x28] ;  /* 0x0000280001087983 */ /* 0x000ee20000100800 */
[----:B------:R-:W-:Y:S02]  /*b580*/  ISETP.NE.AND P3, PT, R16, 0x1, PT ;  /* 0x000000011000780c */ /* 0x000fe40003f65270 */
[----:B------:R-:W-:Y:S02]  /*b590*/  SHF.R.S32.HI R12, RZ, 0x1f, R17 ;  /* 0x0000001fff0c7819 */ /* 0x000fe40000011411 */
[C---:B------:R-:W-:Y:S02]  /*b5a0*/  LOP3.LUT P2, RZ, R28.reuse, 0x8, RZ, 0xc0, !PT ;  /* 0x000000081cff7812 */ /* 0x040fe4000784c0ff */
[----:B------:R-:W-:Y:S01]  /*b5b0*/  LOP3.LUT R28, R28, 0xfffffffb, RZ, 0xc0, !PT ;  /* 0xfffffffb1c1c7812 */ /* 0x000fe200078ec0ff */
[----:B------:R0:W-:Y:S06]  /*b5c0*/  STL [R1+0xc], R12 ;  /* 0x00000c0c01007387 */ /* 0x0001ec0000100800 */
[----:B------:R-:W4:Y:S01]  /*b5d0*/  @P3 LDC R3, c[0x0][0x434] ;  /* 0x00010d00ff033b82 */ /* 0x000f220000000800 */
[----:B------:R-:W-:-:S07]  /*b5e0*/  @P3 LOP3.LUT R28, R28, 0x4, RZ, 0xfc, !PT ;  /* 0x000000041c1c3812 */ /* 0x000fce00078efcff */
[----:B------:R-:W1:Y:S01]  /*b5f0*/  @P3 LDC R5, c[0x0][0x438] ;  /* 0x00010e00ff053b82 */ /* 0x000e620000000800 */
[----:B------:R-:W-:Y:S02]  /*b600*/  LOP3.LUT R28, R28, 0xfffffffd, RZ, 0xc0, !PT ;  /* 0xfffffffd1c1c7812 */ /* 0x000fe400078ec0ff */
[C---:B--2---:R-:W-:Y:S01]  /*b610*/  ISETP.GE.AND P0, PT, R0.reuse, UR40, PT ;  /* 0x0000002800007c0c */ /* 0x044fe2000bf06270 */
[----:B------:R-:W-:Y:S02]  /*b620*/  VIADD R0, R0, UR38 ;  /* 0x0000002600007c36 */ /* 0x000fe40008000000 */
[----:B---3--:R-:W-:Y:S02]  /*b630*/  VIADD R11, R8, UR38 ;  /* 0x00000026080b7c36 */ /* 0x008fe40008000000 */
[----:B----4-:R-:W-:Y:S01]  /*b640*/  @P3 IMAD.HI.U32 R2, R0, R3, RZ ;  /* 0x0000000300023227 */ /* 0x010fe200078e00ff */
[----:B------:R-:W2:Y:S03]  /*b650*/  @P2 LDC.64 R8, c[0x0][0x428] ;  /* 0x00010a00ff082b82 */ /* 0x000ea60000000a00 */
[----:B------:R-:W-:Y:S01]  /*b660*/  IMAD.MOV.U32 R10, RZ, RZ, R0 ;  /* 0x000000ffff0a7224 */ /* 0x000fe200078e0000 */
[----:B-1----:R-:W-:Y:S01]  /*b670*/  @P3 SHF.R.U32.HI R10, RZ, R5, R2 ;  /* 0x00000005ff0a3219 */ /* 0x002fe20000011602 */
[----:B------:R-:W-:-:S03]  /*b680*/  IMAD.MOV.U32 R13, RZ, RZ, R11 ;  /* 0x000000ffff0d7224 */ /* 0x000fc600078e000b */
[----:B------:R-:W1:Y:S01]  /*b690*/  @!P0 LDC.64 R6, c[0x0][0x428] ;  /* 0x00010a00ff068b82 */ /* 0x000e620000000a00 */
[----:B------:R-:W-:-:S07]  /*b6a0*/  @!P0 SHF.R.S32.HI R3, RZ, 0x1f, R10 ;  /* 0x0000001fff038819 */ /* 0x000fce000001140a */
[----:B------:R-:W3:Y:S01]  /*b6b0*/  @!P0 LDC.64 R4, c[0x0][0x418] ;  /* 0x00010600ff048b82 */ /* 0x000ee20000000a00 */
[----:B-1----:R-:W-:-:S04]  /*b6c0*/  @!P0 IMAD R2, R12, R6, RZ ;  /* 0x000000060c028224 */ /* 0x002fc800078e02ff */
[----:B------:R-:W-:Y:S02]  /*b6d0*/  @!P0 IMAD R7, R17, R7, R2 ;  /* 0x0000000711078224 */ /* 0x000fe400078e0202 */
[----:B------:R-:W-:-:S04]  /*b6e0*/  @!P0 IMAD.MOV.U32 R2, RZ, RZ, R10 ;  /* 0x000000ffff028224 */ /* 0x000fc800078e000a */
[----:B------:R-:W-:-:S05]  /*b6f0*/  @!P0 IMAD.WIDE.U32 R2, R17, R6, R2 ;  /* 0x0000000611028225 */ /* 0x000fca00078e0002 */
[----:B------:R-:W-:Y:S02]  /*b700*/  @!P0 IADD3 R3, R3, R7, RZ ;  /* 0x0000000703038210 */ /* 0x000fe40007ffe0ff */
[C---:B---3--:R-:W-:Y:S01]  /*b710*/  @!P0 LEA R4, P1, R2.reuse, R4, 0x2 ;  /* 0x0000000402048211 */ /* 0x048fe200078210ff */
[----:B------:R-:W1:Y:S03]  /*b720*/  @P2 LDC.64 R6, c[0x0][0x418] ;  /* 0x00010600ff062b82 */ /* 0x000e660000000a00 */
[----:B------:R-:W-:-:S05]  /*b730*/  @!P0 LEA.HI.X R5, R2, R5, R3, 0x2, P1 ;  /* 0x0000000502058211 */ /* 0x000fca00008f1403 */
[----:B------:R-:W3:Y:S08]  /*b740*/  @P3 LDC R2, c[0x0][0x434] ;  /* 0x00010d00ff023b82 */ /* 0x000ef00000000800 */
[----:B------:R-:W4:Y:S01]  /*b750*/  @P3 LDC R3, c[0x0][0x438] ;  /* 0x00010e00ff033b82 */ /* 0x000f220000000800 */
[----:B---3--:R-:W-:-:S05]  /*b760*/  @P3 IMAD.HI.U32 R2, R11, R2, RZ ;  /* 0x000000020b023227 */ /* 0x008fca00078e00ff */
[----:B----4-:R-:W-:Y:S01]  /*b770*/  @P3 SHF.R.U32.HI R13, RZ, R3, R2 ;  /* 0x00000003ff0d3219 */ /* 0x010fe20000011602 */
[----:B--2---:R-:W-:-:S03]  /*b780*/  @P2 IMAD R2, R12, R8, RZ ;  /* 0x000000080c022224 */ /* 0x004fc600078e02ff */
[--C-:B------:R-:W-:Y:S01]  /*b790*/  @P2 SHF.R.S32.HI R3, RZ, 0x1f, R13.reuse ;  /* 0x0000001fff032819 */ /* 0x100fe2000001140d */
[----:B------:R-:W-:Y:S02]  /*b7a0*/  @P2 IMAD R9, R17, R9, R2 ;  /* 0x0000000911092224 */ /* 0x000fe400078e0202 */
[----:B------:R-:W-:-:S04]  /*b7b0*/  @P2 IMAD.MOV.U32 R2, RZ, RZ, R13 ;  /* 0x000000ffff022224 */ /* 0x000fc800078e000d */
[----:B------:R-:W-:Y:S01]  /*b7c0*/  @P2 IMAD.WIDE.U32 R2, R17, R8, R2 ;  /* 0x0000000811022225 */ /* 0x000fe200078e0002 */
[----:B------:R-:W-:-:S03]  /*b7d0*/  MOV R8, RZ ;  /* 0x000000ff00087202 */ /* 0x000fc60000000f00 */
[----:B------:R-:W-:Y:S01]  /*b7e0*/  @P2 IMAD.IADD R3, R9, 0x1, R3 ;  /* 0x0000000109032824 */ /* 0x000fe200078e0203 */
[C---:B-1----:R-:W-:Y:S01]  /*b7f0*/  @P2 LEA R6, P1, R2.reuse, R6, 0x2 ;  /* 0x0000000602062211 */ /* 0x042fe200078210ff */
[----:B------:R-:W1:Y:S01]  /*b800*/  LDC R9, c[0x0][0xc44] ;  /* 0x00031100ff097b82 */ /* 0x000e620000000800 */
[----:B------:R2:W5:Y:S02]  /*b810*/  @!P0 LDG.E R8, desc[UR50][R4.64] ;  /* 0x0000003204088981 */ /* 0x000564000c1e1900 */
[----:B------:R-:W-:Y:S01]  /*b820*/  @P2 LEA.HI.X R7, R2, R7, R3, 0x2, P1 ;  /* 0x0000000702072211 */ /* 0x000fe200008f1403 */
[----:B------:R-:W-:Y:S02]  /*b830*/  IMAD.MOV R3, RZ, RZ, -R10 ;  /* 0x000000ffff037224 */ /* 0x000fe400078e0a0a */
[----:B------:R-:W-:Y:S02]  /*b840*/  IMAD.MOV R2, RZ, RZ, -R13 ;  /* 0x000000ffff027224 */ /* 0x000fe400078e0a0d */
[----:B--2---:R-:W-:-:S06]  /*b850*/  IMAD.MOV.U32 R5, RZ, RZ, RZ ;  /* 0x000000ffff057224 */ /* 0x004fcc00078e00ff */
[----:B------:R2:W5:Y:S02]  /*b860*/  @P2 LDG.E R5, desc[UR50][R6.64] ;  /* 0x0000003206052981 */ /* 0x000564000c1e1900 */
[C---:B--2---:R-:W-:Y:S02]  /*b870*/  IMAD R7, R16.reuse, R3, R0 ;  /* 0x0000000310077224 */ /* 0x044fe400078e0200 */
[----:B------:R-:W-:Y:S02]  /*b880*/  IMAD R6, R16, R2, R11 ;  /* 0x0000000210067224 */ /* 0x000fe400078e020b */
[----:B------:R-:W-:-:S04]  /*b890*/  IMAD R16, RZ, RZ, -UR45 ;  /* 0x8000002dff107e24 */ /* 0x000fc8000f8e02ff */
[----:B-1----:R-:W-:-:S05]  /*b8a0*/  IMAD R16, R9, R16, UR44 ;  /* 0x0000002c09107e24 */ /* 0x002fca000f8e0210 */
[----:B------:R-:W-:Y:S02]  /*b8b0*/  SHF.R.S32.HI R2, RZ, 0x1f, R16 ;  /* 0x0000001fff027819 */ /* 0x000fe40000011410 */
[----:B------:R-:W-:-:S03]  /*b8c0*/  MOV R0, UR47 ;  /* 0x0000002f00007c02 */ /* 0x000fc60008000f00 */
[----:B------:R0:W-:Y:S01]  /*b8d0*/  STL [R1+0x8], R2 ;  /* 0x0000080201007387 */ /* 0x0001e20000100800 */
[----:B------:R-:W-:-:S13]  /*b8e0*/  ISETP.NE.AND P0, PT, R0, 0x3, PT ;  /* 0x000000030000780c */ /* 0x000fda0003f05270 */
[----:B------:R-:W-:Y:S01]  /*b8f0*/  @P0 LOP3.LUT R28, R28, 0x2, RZ, 0xfc, !PT ;  /* 0x000000021c1c0812 */ /* 0x000fe200078efcff */
[----:B0-----:R-:W-:Y:S06]  /*b900*/  @!P0 BRA `(.L_x_47) ;  /* 0x0000000000048947 */ /* 0x001fec0003800000 */
[----:B------:R-:W-:Y:S01]  /*b910*/  BPT.TRAP 0x1 ;  /* 0x000000040000795c */ /* 0x000fe20000300000 */
.L_x_47:
[----:B------:R-:W2:Y:S01]  /*b920*/  LDL R2, [R1+0x4] ;  /* 0x0000040001027983 */ /* 0x000ea20000100800 */
[----:B------:R-:W-:Y:S01]  /*b930*/  LEA R0, R36, UR42, 0x3 ;  /* 0x0000002a24007c11 */ /* 0x000fe2000f8e18ff */
[----:B------:R-:W-:Y:S01]  /*b940*/  BSSY B0, `(.L_x_48) ;  /* 0x0000005000007945 */ /* 0x000fe20003800000 */
[----:B------:R-:W-:Y:S02]  /*b950*/  SHF.R.S32.HI R30, RZ, 0x1f, R7 ;  /* 0x0000001fff1e7819 */ /* 0x000fe40000011407 */
[----:B--2---:R-:W-:-:S04]  /*b960*/  SHF.L.U32 R34, R2, 0x1f, RZ ;  /* 0x0000001f02227819 */ /* 0x004fc800000006ff */
[----:B------:R-:W0:Y:S02]  /*b970*/  SYNCS.PHASECHK.TRANS64.TRYWAIT P0, [R0+URZ+0x22880], R34 ;  /* 0x02288022000075a7 */ /* 0x000e24000800017f */
[----:B0-----:R-:W-:Y:S05]  /*b980*/  @!P0 BRA `(.L_x_49) ;  /* 0x0000004000488947 */ /* 0x001fea0003800000 */
.L_x_108:
[----:B------:R-:W-:Y:S05]  /*b990*/  BSYNC B0 ;  /* 0x0000000000007941 */ /* 0x000fea0003800000 */
.L_x_48:
[----:B------:R-:W2:Y:S01]  /*b9a0*/  LDL R4, [R1+0x8] ;  /* 0x0000080001047983 */ /* 0x000ea20000100800 */
[----:B------:R-:W-:-:S03]  /*b9b0*/  ULDC.64 UR4, c[0x0][0x328] ;  /* 0x0000ca0000047ab9 */ /* 0x000fc60000000a00 */
[----:B------:R-:W3:Y:S01]  /*b9c0*/  LDL R13, [R1+0x14] ;  /* 0x00001400010d7983 */ /* 0x000ee20000100800 */
[----:B------:R-:W-:Y:S01]  /*b9d0*/  IMAD R2, R30, UR4, RZ ;  /* 0x000000041e027c24 */ /* 0x000fe2000f8e02ff */
[----:B-----5:R-:W-:Y:S01]  /*b9e0*/  SHF.R.S32.HI R32, RZ, 0x1f, R8 ;  /* 0x0000001fff207819 */ /* 0x020fe20000011408 */
[----:B------:R-:W-:Y:S01]  /*b9f0*/  ULDC.64 UR6, c[0x0][0x338] ;  /* 0x0000ce0000067ab9 */ /* 0x000fe20000000a00 */
[----:B------:R-:W-:Y:S01]  /*ba00*/  ULDC.64 UR8, c[0x0][0x330] ;  /* 0x0000cc0000087ab9 */ /* 0x000fe20000000a00 */
[C---:B------:R-:W-:Y:S01]  /*ba10*/  IMAD R9, R7.reuse, UR5, R2 ;  /* 0x0000000507097c24 */ /* 0x040fe2000f8e0202 */
[----:B------:R-:W-:Y:S01]  /*ba20*/  ULDC.64 UR10, c[0x0][0x318] ;  /* 0x0000c600000a7ab9 */ /* 0x000fe20000000a00 */
[----:B------:R-:W-:Y:S01]  /*ba30*/  IMAD.WIDE.U32 R2, R7, UR4, RZ ;  /* 0x0000000407027c25 */ /* 0x000fe2000f8e00ff */
[----:B------:R-:W-:Y:S01]  /*ba40*/  SHF.R.S32.HI R31, RZ, 0x1f, R6 ;  /* 0x0000001fff1f7819 */ /* 0x000fe20000011406 */
[----:B------:R-:W1:Y:S01]  /*ba50*/  S2R R12, SR_TID.X ;  /* 0x00000000000c7919 */ /* 0x000e620000002100 */
[----:B------:R-:W-:Y:S01]  /*ba60*/  SHF.R.S32.HI R33, RZ, 0x1f, R5 ;  /* 0x0000001fff217819 */ /* 0x000fe20000011405 */
[----:B------:R-:W-:-:S02]  /*ba70*/  IMAD.IADD R3, R3, 0x1, R9 ;  /* 0x0000000103037824 */ /* 0x000fc400078e0209 */
[----:B------:R-:W-:Y:S02]  /*ba80*/  IMAD R9, R32, UR6, RZ ;  /* 0x0000000620097c24 */ /* 0x000fe4000f8e02ff */
[----:B------:R-:W-:-:S04]  /*ba90*/  IMAD.WIDE.U32 R2, R8, UR6, R2 ;  /* 0x0000000608027c25 */ /* 0x000fc8000f8e0002 */
[----:B------:R-:W-:-:S04]  /*baa0*/  IMAD R9, R8, UR7, R9 ;  /* 0x0000000708097c24 */ /* 0x000fc8000f8e0209 */
[----:B------:R-:W-:Y:S02]  /*bab0*/  IMAD.IADD R3, R3, 0x1, R9 ;  /* 0x0000000103037824 */ /* 0x000fe400078e0209 */
[----:B------:R-:W-:Y:S01]  /*bac0*/  IMAD.WIDE.U32 R2, R16, UR8, R2 ;  /* 0x0000000810027c25 */ /* 0x000fe2000f8e0002 */
[----:B-1----:R-:W-:-:S04]  /*bad0*/  SHF.L.U32 R35, R12, 0x4, RZ ;  /* 0x000000040c237819 */ /* 0x002fc800000006ff */
[----:B------:R-:W-:Y:S01]  /*bae0*/  LOP3.LUT R35, R35, 0x70, RZ, 0xc0, !PT ;  /* 0x0000007023237812 */ /* 0x000fe200078ec0ff */
[----:B--2---:R-:W-:Y:S02]  /*baf0*/  IMAD R9, R4, UR8, RZ ;  /* 0x0000000804097c24 */ /* 0x004fe4000f8e02ff */
[----:B------:R-:W-:Y:S02]  /*bb00*/  IMAD R4, R33, UR6, RZ ;  /* 0x0000000621047c24 */ /* 0x000fe4000f8e02ff */
[----:B------:R-:W-:Y:S01]  /*bb10*/  IMAD R18, R16, UR9, R9 ;  /* 0x0000000910127c24 */ /* 0x000fe2000f8e0209 */
[----:B------:R-:W-:Y:S01]  /*bb20*/  IADD3 R9, P0, R2, UR10, RZ ;  /* 0x0000000a02097c10 */ /* 0x000fe2000ff1e0ff */
[----:B------:R-:W-:Y:S02]  /*bb30*/  IMAD R4, R5, UR7, R4 ;  /* 0x0000000705047c24 */ /* 0x000fe4000f8e0204 */
[----:B---3--:R-:W-:Y:S01]  /*bb40*/  IMAD R29, R36, 0x5000, R13 ;  /* 0x00005000241d7824 */ /* 0x008fe200078e020d */
[----:B------:R-:W-:Y:S01]  /*bb50*/  IADD3.X R10, R3, UR11, R18, P0, !PT ;  /* 0x0000000b030a7c10 */ /* 0x000fe200087fe412 */
[----:B------:R-:W-:-:S04]  /*bb60*/  IMAD R3, R31, UR4, RZ ;  /* 0x000000041f037c24 */ /* 0x000fc8000f8e02ff */
[C---:B------:R-:W-:Y:S02]  /*bb70*/  IMAD R11, R6.reuse, UR5, R3 ;  /* 0x00000005060b7c24 */ /* 0x040fe4000f8e0203 */
[----:B------:R-:W-:Y:S01]  /*bb80*/  IMAD.WIDE.U32 R2, R6, UR4, RZ ;  /* 0x0000000406027c25 */ /* 0x000fe2000f8e00ff */
[----:B------:R-:W-:-:S03]  /*bb90*/  UMOV UR4, 0xffffffff ;  /* 0xffffffff00047882 */ /* 0x000fc60000000000 */
[----:B------:R-:W-:Y:S02]  /*bba0*/  IMAD.IADD R3, R3, 0x1, R11 ;  /* 0x0000000103037824 */ /* 0x000fe400078e020b */
[----:B------:R-:W-:-:S04]  /*bbb0*/  IMAD.WIDE.U32 R2, R5, UR6, R2 ;  /* 0x0000000605027c25 */ /* 0x000fc8000f8e0002 */
[----:B------:R-:W-:Y:S02]  /*bbc0*/  IMAD.IADD R3, R3, 0x1, R4 ;  /* 0x0000000103037824 */ /* 0x000fe400078e0204 */
[----:B------:R-:W-:-:S03]  /*bbd0*/  IMAD.WIDE.U32 R2, R16, UR8, R2 ;  /* 0x0000000810027c25 */ /* 0x000fc6000f8e0002 */
[----:B------:R-:W-:-:S04]  /*bbe0*/  IADD3 R17, P0, R2, UR10, RZ ;  /* 0x0000000a02117c10 */ /* 0x000fc8000ff1e0ff */
[----:B------:R-:W-:Y:S01]  /*bbf0*/  IADD3.X R18, R18, UR11, R3, P0, !PT ;  /* 0x0000000b12127c10 */ /* 0x000fe200087fe403 */
[----:B------:R-:W-:Y:S08]  /*bc00*/  BRA.DIV UR4, `(.L_x_50) ;  /* 0x0000003e04bc7947 */ /* 0x000ff0000b800000 */
[----:B------:R-:W1:Y:S01]  /*bc10*/  SHFL.IDX PT, R2, R9, 0x1, 0x181f ;  /* 0x00381f0009027f89 */ /* 0x000e6200000e0000 */
[C---:B------:R-:W-:Y:S02]  /*bc20*/  LOP3.LUT P6, RZ, R28.reuse, 0x100000, RZ, 0xc0, !PT ;  /* 0x001000001cff7812 */ /* 0x040fe400078cc0ff */
[----:B------:R-:W-:Y:S01]  /*bc30*/  LOP3.LUT R28, R28, 0xfdffffff, RZ, 0xc0, !PT ;  /* 0xfdffffff1c1c7812 */ /* 0x000fe200078ec0ff */
[----:B------:R-:W2:Y:S04]  /*bc40*/  SHFL.IDX PT, R3, R10, 0x1, 0x181f ;  /* 0x00381f000a037f89 */ /* 0x000ea800000e0000 */
[----:B------:R-:W-:Y:S04]  /*bc50*/  SHFL.IDX PT, R26, R9, 0x3, 0x181f ;  /* 0x00781f00091a7f89 */ /* 0x000fe800000e0000 */
[----:B------:R-:W-:Y:S02]  /*bc60*/  SHFL.IDX PT, R19, R10, 0x3, 0x181f ;  /* 0x00781f000a137f89 */ /* 0x000fe400000e0000 */
[----:B------:R-:W-:-:S02]  /*bc70*/  @P6 LOP3.LUT R28, R28, 0x2000000, RZ, 0xfc, !PT ;  /* 0x020000001c1c6812 */ /* 0x000fc400078efcff */
[----:B------:R-:W-:Y:S02]  /*bc80*/  SHFL.IDX PT, R24, R9, 0x4, 0x181f ;  /* 0x00981f0009187f89 */ /* 0x000fe400000e0000 */
[C---:B------:R-:W-:Y:S02]  /*bc90*/  LOP3.LUT P6, RZ, R28.reuse, 0x400000, RZ, 0xc0, !PT ;  /* 0x004000001cff7812 */ /* 0x040fe400078cc0ff */
[----:B------:R-:W-:Y:S01]  /*bca0*/  SHFL.IDX PT, R22, R9, 0x5, 0x181f ;  /* 0x00b81f0009167f89 */ /* 0x000fe200000e0000 */
[----:B------:R-:W-:Y:S02]  /*bcb0*/  LOP3.LUT R28, R28, 0xfbffffff, RZ, 0xc0, !PT ;  /* 0xfbffffff1c1c7812 */ /* 0x000fe400078ec0ff */
[----:B-1----:R-:W-:Y:S01]  /*bcc0*/  IADD3 R12, P0, R35, R2, RZ ;  /* 0x00000002230c7210 */ /* 0x002fe20007f1e0ff */
[----:B------:R-:W-:Y:S04]  /*bcd0*/  SHFL.IDX PT, R20, R9, 0x6, 0x181f ;  /* 0x00d81f0009147f89 */ /* 0x000fe800000e0000 */
[----:B------:R-:W1:Y:S01]  /*bce0*/  SHFL.IDX PT, R2, R9, 0x2, 0x181f ;  /* 0x00581f0009027f89 */ /* 0x000e6200000e0000 */
[----:B--2---:R-:W-:-:S02]  /*bcf0*/  IMAD.X R13, RZ, RZ, R3, P0 ;  /* 0x000000ffff0d7224 */ /* 0x004fc400000e0603 */
[----:B------:R-:W-:Y:S01]  /*bd00*/  @P6 LOP3.LUT R28, R28, 0x4000000, RZ, 0xfc, !PT ;  /* 0x040000001c1c6812 */ /* 0x000fe200078efcff */
[----:B------:R-:W2:Y:S03]  /*bd10*/  SHFL.IDX PT, R3, R10, 0x2, 0x181f ;  /* 0x00581f000a037f89 */ /* 0x000ea600000e0000 */
[C---:B------:R-:W-:Y:S01]  /*bd20*/  LOP3.LUT P6, RZ, R28.reuse, 0x800000, RZ, 0xc0, !PT ;  /* 0x008000001cff7812 */ /* 0x040fe200078cc0ff */
[----:B------:R-:W-:Y:S01]  /*bd30*/  SHFL.IDX PT, R14, R9, RZ, 0x181f ;  /* 0x00181fff090e7589 */ /* 0x000fe200000e0000 */
[C---:B------:R-:W-:Y:S02]  /*bd40*/  LOP3.LUT P5, RZ, R28.reuse, 0x80000, RZ, 0xc0, !PT ;  /* 0x000800001cff7812 */ /* 0x040fe400078ac0ff */
[C---:B------:R-:W-:Y:S01]  /*bd50*/  LOP3.LUT P4, RZ, R28.reuse, 0x40000, RZ, 0xc0, !PT ;  /* 0x000400001cff7812 */ /* 0x040fe2000788c0ff */
[----:B------:R-:W-:Y:S01]  /*bd60*/  SHFL.IDX PT, R4, R10, RZ, 0x181f ;  /* 0x00181fff0a047589 */ /* 0x000fe200000e0000 */
[----:B------:R-:W-:-:S02]  /*bd70*/  LOP3.LUT P3, RZ, R28, 0x20000, RZ, 0xc0, !PT ;  /* 0x000200001cff7812 */ /* 0x000fc4000786c0ff */
[C---:B------:R-:W-:Y:S01]  /*bd80*/  LOP3.LUT P2, RZ, R28.reuse, 0x10000, RZ, 0xc0, !PT ;  /* 0x000100001cff7812 */ /* 0x040fe2000784c0ff */
[----:B------:R-:W-:Y:S01]  /*bd90*/  SHFL.IDX PT, R9, R9, 0x7, 0x181f ;  /* 0x00f81f0009097f89 */ /* 0x000fe200000e0000 */
[----:B------:R-:W-:Y:S02]  /*bda0*/  LOP3.LUT P1, RZ, R28, 0x8000, RZ, 0xc0, !PT ;  /* 0x000080001cff7812 */ /* 0x000fe4000782c0ff */
[----:B-1----:R-:W-:-:S05]  /*bdb0*/  IADD3 R2, P0, R35, R2, RZ ;  /* 0x0000000223027210 */ /* 0x002fca0007f1e0ff */
[----:B--2---:R-:W-:Y:S01]  /*bdc0*/  IMAD.X R3, RZ, RZ, R3, P0 ;  /* 0x000000ffff037224 */ /* 0x004fe200000e0603 */
[----:B------:R-:W-:-:S05]  /*bdd0*/  IADD3 R26, P0, R35, R26, RZ ;  /* 0x0000001a231a7210 */ /* 0x000fca0007f1e0ff */
[----:B------:R-:W-:Y:S01]  /*bde0*/  IMAD.X R27, RZ, RZ, R19, P0 ;  /* 0x000000ffff1b7224 */ /* 0x000fe200000e0613 */
[C---:B------:R-:W-:Y:S01]  /*bdf0*/  IADD3 R24, P0, R35.reuse, R24, RZ ;  /* 0x0000001823187210 */ /* 0x040fe20007f1e0ff */
[----:B------:R-:W1:Y:S04]  /*be00*/  SHFL.IDX PT, R19, R10, 0x4, 0x181f ;  /* 0x00981f000a137f89 */ /* 0x000e6800000e0000 */
[----:B-1----:R-:W-:Y:S01]  /*be10*/  IMAD.X R25, RZ, RZ, R19, P0 ;  /* 0x000000ffff197224 */ /* 0x002fe200000e0613 */
[----:B------:R-:W-:Y:S01]  /*be20*/  IADD3 R22, P0, R35, R22, RZ ;  /* 0x0000001623167210 */ /* 0x000fe20007f1e0ff */
[----:B------:R-:W1:Y:S03]  /*be30*/  SHFL.IDX PT, R19, R10, 0x5, 0x181f ;  /* 0x00b81f000a137f89 */ /* 0x000e6600000e0000 */
[----:B-1----:R-:W-:-:S02]  /*be40*/  IADD3.X R23, RZ, R19, RZ, P0, !PT ;  /* 0x00000013ff177210 */ /* 0x002fc400007fe4ff */
[----:B------:R-:W1:Y:S01]  /*be50*/  SHFL.IDX PT, R19, R10, 0x6, 0x181f ;  /* 0x00d81f000a137f89 */ /* 0x000e6200000e0000 */
[----:B------:R-:W-:-:S03]  /*be60*/  IADD3 R20, P0, R35, R20, RZ ;  /* 0x0000001423147210 */ /* 0x000fc60007f1e0ff */
[----:B------:R-:W-:Y:S02]  /*be70*/  SHFL.IDX PT, R10, R10, 0x7, 0x181f ;  /* 0x00f81f000a0a7f89 */ /* 0x000fe400000e0000 */
[----:B-1----:R-:W-:Y:S01]  /*be80*/  IMAD.X R21, RZ, RZ, R19, P0 ;  /* 0x000000ffff157224 */ /* 0x002fe200000e0613 */
[----:B------:R-:W-:-:S05]  /*be90*/  IADD3 R14, P0, R35, R14, RZ ;  /* 0x0000000e230e7210 */ /* 0x000fca0007f1e0ff */
[----:B------:R-:W-:Y:S01]  /*bea0*/  IMAD.X R15, RZ, RZ, R4, P0 ;  /* 0x000000ffff0f7224 */ /* 0x000fe200000e0604 */
[----:B------:R-:W-:Y:S01]  /*beb0*/  LOP3.LUT P0, RZ, R28, 0x200000, RZ, 0xc0, !PT ;  /* 0x002000001cff7812 */ /* 0x000fe2000780c0ff */
[----:B------:R-:W-:-:S05]  /*bec0*/  VIADD R4, R29, UR42 ;  /* 0x0000002a1d047c36 */ /* 0x000fca0008000000 */
[----:B------:R1:W-:Y:S01]  /*bed0*/  LDGSTS.E.BYPASS.LTC128B.128 [R4+0xa400], desc[UR50][R14.64], !P6 ;  /* 0x0a4000000e047fae */ /* 0x0003e2000f101d72 */
[----:B------:R-:W-:-:S03]  /*bee0*/  LOP3.LUT P6, RZ, R28, 0x4000000, RZ, 0xc0, !PT ;  /* 0x040000001cff7812 */ /* 0x000fc600078cc0ff */
[----:B-1----:R-:W-:Y:S10]  /*bef0*/  SHFL.IDX PT, R14, R17, 0x1, 0x181f ;  /* 0x00381f00110e7f89 */ /* 0x002ff400000e0000 */
[----:B------:R-:W-:Y:S01]  /*bf00*/  LDGSTS.E.BYPASS.LTC128B.128 [R4+0xac00], desc[UR50][R12.64], !P6 ;  /* 0x0ac000000c047fae */ /* 0x000fe2000f101d72 */
[----:B------:R-:W-:-:S03]  /*bf10*/  LOP3.LUT P6, RZ, R28, 0x2000000, RZ, 0xc0, !PT ;  /* 0x020000001cff7812 */ /* 0x000fc600078cc0ff */
[----:B------:R1:W-:Y:S10]  /*bf20*/  LDGSTS.E.BYPASS.LTC128B.128 [R4+0xb400], desc[UR50][R2.64], !P0 ;  /* 0x0b40000002047fae */ /* 0x0003f4000c101d72 */
[----:B------:R2:W-:Y:S04]  /*bf30*/  LDGSTS.E.BYPASS.LTC128B.128 [R4+0xbc00], desc[UR50][R26.64], !P6 ;  /* 0x0bc000001a047fae */ /* 0x0005e8000f101d72 */
[----:B-1----:R-:W1:Y:S04]  /*bf40*/  SHFL.IDX PT, R2, R17, RZ, 0x181f ;  /* 0x00181fff11027589 */ /* 0x002e6800000e0000 */
[----:B------:R-:W3:Y:S04]  /*bf50*/  SHFL.IDX PT, R3, R18, RZ, 0x181f ;  /* 0x00181fff12037589 */ /* 0x000ee800000e0000 */
[----:B------:R2:W-:Y:S04]  /*bf60*/  LDGSTS.E.BYPASS.LTC128B.128 [R4+0xc400], desc[UR50][R24.64], !P5 ;  /* 0x0c40000018047fae */ /* 0x0005e8000e901d72 */
[----:B------:R2:W-:Y:S04]  /*bf70*/  LDGSTS.E.BYPASS.LTC128B.128 [R4+0xcc00], desc[UR50][R22.64], !P4 ;  /* 0x0cc0000016047fae */ /* 0x0005e8000e101d72 */
[----:B------:R2:W-:Y:S04]  /*bf80*/  LDGSTS.E.BYPASS.LTC128B.128 [R4+0xd400], desc[UR50][R20.64], !P3 ;  /* 0x0d40000014047fae */ /* 0x0005e8000d901d72 */
[----:B------:R-:W4:Y:S01]  /*bf90*/  SHFL.IDX PT, R18, R18, 0x1, 0x181f ;  /* 0x00381f0012127f89 */ /* 0x000f2200000e0000 */
[----:B-1----:R-:W-:-:S05]  /*bfa0*/  IADD3 R12, P0, R35, R2, RZ ;  /* 0x00000002230c7210 */ /* 0x002fca0007f1e0ff */
[----:B---3--:R-:W-:Y:S01]  /*bfb0*/  IMAD.X R13, RZ, RZ, R3, P0 ;  /* 0x000000ffff0d7224 */ /* 0x008fe200000e0603 */
[----:B------:R-:W-:-:S04]  /*bfc0*/  IADD3 R2, P0, R35, R9, RZ ;  /* 0x0000000923027210 */ /* 0x000fc80007f1e0ff */
[----:B------:R-:W-:-:S05]  /*bfd0*/  IADD3.X R3, RZ, R10, RZ, P0, !PT ;  /* 0x0000000aff037210 */ /* 0x000fca00007fe4ff */
[----:B------:R2:W-:Y:S04]  /*bfe0*/  LDGSTS.E.BYPASS.LTC128B.128 [R4+0xdc00], desc[UR50][R2.64], !P2 ;  /* 0x0dc0000002047fae */ /* 0x0005e8000d101d72 */
[----:B------:R2:W-:Y:S02]  /*bff0*/  LDGSTS.E.BYPASS.LTC128B.128 [R4+0xe400], desc[UR50][R12.64], !P1 ;  /* 0x0e4000000c047fae */ /* 0x0005e4000c901d72 */
.L_x_130:
[----:B------:R-:W-:Y:S02]  /*c000*/  LOP3.LUT P1, RZ, R28, 0x1000000, RZ, 0xc0, !PT ;  /* 0x010000001cff7812 */ /* 0x000fe4000782c0ff */
[----:B--2---:R-:W-:-:S05]  /*c010*/  IADD3 R2, P0, R35, R14, RZ ;  /* 0x0000000e23027210 */ /* 0x004fca0007f1e0ff */
[----:B----4-:R-:W-:Y:S01]  /*c020*/  IMAD.X R3, RZ, RZ, R18, P0 ;  /* 0x000000ffff037224 */ /* 0x010fe200000e0612 */
[----:B------:R-:W-:-:S05]  /*c030*/  PLOP3.LUT P0, PT, PT, PT, PT, 0x80, 0x0 ;  /* 0x000000000000781c */ /* 0x000fca0003f0f070 */
[----:B------:R-:W-:Y:S01]  /*c040*/  @!PT LDS RZ, [RZ] ;  /* 0x00000000fffff984 */ /* 0x000fe20000000800 */
[----:B------:R-:W-:Y:S01]  /*c050*/  @!PT LDS RZ, [RZ] ;  /* 0x00000000fffff984 */ /* 0x000fe20000000800 */
[----:B------:R-:W-:Y:S01]  /*c060*/  @!PT LDS RZ, [RZ] ;  /* 0x00000000fffff984 */ /* 0x000fe20000000800 */
[----:B------:R1:W-:Y:S01]  /*c070*/  LDGSTS.E.BYPASS.LTC128B.128 [R4+0xec00], desc[UR50][R2.64], !P1 ;  /* 0x0ec0000002047fae */ /* 0x0003e2000c901d72 */
[----:B------:R-:W-:-:S07]  /*c080*/  NOP ;  /* 0x0000000000007918 */ /* 0x000fce0000000000 */
.L_x_51:
[----:B------:R-:W-:Y:S02]  /*c090*/  PLOP3.LUT P1, PT, P1, P0, PT, 0xa2, 0x0 ;  /* 0x000000000000781c */ /* 0x000fe40000f21472 */
[----:B------:R-:W-:-:S08]  /*c0a0*/  @P0 R2UR P1, UR4, R0 ;  /* 0x00000000000402ca */ /* 0x000fd00000020000 */
[----:B------:R-:W-:-:S05]  /*c0b0*/  @P0 PLOP3.LUT P0, PT, P1, PT, PT, 0x80, 0x0 ;  /* 0x000000000000081c */ /* 0x000fca0000f0f070 */
[----:B------:R-:W-:Y:S01]  /*c0c0*/  @!P1 SYNCS.ARRIVE.TRANS64.RED.A0T1 RZ, [UR4+0x22870], RZ ;  /* 0x022870ffffff99a7 */ /* 0x000fe20008200404 */
[----:B------:R-:W-:Y:S07]  /*c0d0*/  @!P1 ARRIVES.LDGSTSBAR.64.TRANSCNT [UR4+0x22870] ;  /* 0x02287000ff0099b0 */ /* 0x000fee0008000a84 */
[----:B------:R-:W-:Y:S05]  /*c0e0*/  @P0 BRA.U.ANY `(.L_x_51) ;  /* 0xfffffffd00e80947 */ /* 0x000fea000393ffff */
[----:B------:R-:W-:Y:S01]  /*c0f0*/  NOP ;  /* 0x0000000000007918 */ /* 0x000fe20000000000 */
[----:B-1----:R-:W-:-:S05]  /*c100*/  IMAD.U32 R2, RZ, RZ, UR47 ;  /* 0x0000002fff027e24 */ /* 0x002fca000f8e00ff */
[----:B------:R-:W-:-:S13]  /*c110*/  ISETP.NE.AND P2, PT, R2, 0x3, PT ;  /* 0x000000030200780c */ /* 0x000fda0003f45270 */
[----:B------:R-:W-:Y:S05]  /*c120*/  @!P2 BRA `(.L_x_52) ;  /* 0x000000000004a947 */ /* 0x000fea0003800000 */
[----:B------:R-:W-:Y:S01]  /*c130*/  BPT.TRAP 0x1 ;  /* 0x000000040000795c */ /* 0x000fe20000300000 */
.L_x_52:
[----:B------:R1:W-:Y:S01]  /*c140*/  SYNCS.ARRIVE.TRANS64.A1T0 RZ, [R0+URZ+0x22870], RZ ;  /* 0x022870ff00ff79a7 */ /* 0x0003e2000810003f */
[----:B------:R-:W-:Y:S05]  /*c150*/  @!P2 BRA `(.L_x_53) ;  /* 0x000000000004a947 */ /* 0x000fea0003800000 */
[----:B------:R-:W-:Y:S01]  /*c160*/  BPT.TRAP 0x1 ;  /* 0x000000040000795c */ /* 0x000fe20000300000 */
.L_x_53:
[----:B------:R-:W2:Y:S01]  /*c170*/  SYNCS.PHASECHK.TRANS64.TRYWAIT P0, [R0+URZ+0x22840], R34 ;  /* 0x02284022000075a7 */ /* 0x000ea2000800017f */
[----:B------:R-:W-:Y:S04]  /*c180*/  BSSY B0, `(.L_x_54) ;  /* 0x0000002000007945 */ /* 0x000fe80003800000 */
[----:B--2---:R-:W-:Y:S05]  /*c190*/  @!P0 BRA `(.L_x_55) ;  /* 0x0000004400288947 */ /* 0x004fea0003800000 */
.L_x_131:
[----:B------:R-:W-:Y:S05]  /*c1a0*/  BSYNC B0 ;  /* 0x0000000000007941 */ /* 0x000fea0003800000 */
.L_x_54:
[----:B------:R-:W3:Y:S01]  /*c1b0*/  LDL R10, [R1+0x8] ;  /* 0x00000800010a7983 */ /* 0x000ee20000100800 */
[----:B------:R-:W-:Y:S01]  /*c1c0*/  ULDC.64 UR4, c[0x0][0x300] ;  /* 0x0000c00000047ab9 */ /* 0x000fe20000000a00 */
[----:B------:R-:W-:Y:S01]  /*c1d0*/  ULDC.64 UR6, c[0x0][0x310] ;  /* 0x0000c40000067ab9 */ /* 0x000fe20000000a00 */
[----:B------:R-:W-:Y:S01]  /*c1e0*/  IMAD R30, R30, UR4, RZ ;  /* 0x000000041e1e7c24 */ /* 0x000fe2000f8e02ff */
[----:B------:R4:W5:Y:S01]  /*c1f0*/  LDL R23, [R1+0x10] ;  /* 0x0000100001177983 */ /* 0x0009620000100800 */
[C---:B------:R-:W-:Y:S01]  /*c200*/  IMAD.WIDE.U32 R2, R7.reuse, UR4, RZ ;  /* 0x0000000407027c25 */ /* 0x040fe2000f8e00ff */
[----:B------:R-:W-:Y:S01]  /*c210*/  ULDC.64 UR8, c[0x0][0x308] ;  /* 0x0000c20000087ab9 */ /* 0x000fe20000000a00 */
[----:B------:R-:W-:Y:S01]  /*c220*/  ULDC.64 UR10, c[0x0][0x2e8] ;  /* 0x0000ba00000a7ab9 */ /* 0x000fe20000000a00 */
[----:B------:R-:W-:Y:S01]  /*c230*/  LOP3.LUT P1, RZ, R28, 0x1, RZ, 0xc0, !PT ;  /* 0x000000011cff7812 */ /* 0x000fe2000782c0ff */
[----:B------:R-:W-:Y:S02]  /*c240*/  IMAD R9, R7, UR5, R30 ;  /* 0x0000000507097c24 */ /* 0x000fe4000f8e021e */
[----:B------:R-:W-:-:S02]  /*c250*/  IMAD R7, R32, UR6, RZ ;  /* 0x0000000620077c24 */ /* 0x000fc4000f8e02ff */
[----:B------:R-:W-:Y:S02]  /*c260*/  IMAD.IADD R3, R3, 0x1, R9 ;  /* 0x0000000103037824 */ /* 0x000fe400078e0209 */
[C---:B------:R-:W-:Y:S02]  /*c270*/  IMAD R7, R8.reuse, UR7, R7 ;  /* 0x0000000708077c24 */ /* 0x040fe4000f8e0207 */
[----:B------:R-:W-:-:S04]  /*c280*/  IMAD.WIDE.U32 R2, R8, UR6, R2 ;  /* 0x0000000608027c25 */ /* 0x000fc8000f8e0002 */
[----:B------:R-:W-:Y:S02]  /*c290*/  IMAD.IADD R3, R3, 0x1, R7 ;  /* 0x0000000103037824 */ /* 0x000fe400078e0207 */
[----:B------:R-:W-:-:S04]  /*c2a0*/  IMAD.WIDE.U32 R2, R16, UR8, R2 ;  /* 0x0000000810027c25 */ /* 0x000fc8000f8e0002 */
[----:B------:R-:W-:Y:S01]  /*c2b0*/  IMAD R31, R31, UR4, RZ ;  /* 0x000000041f1f7c24 */ /* 0x000fe2000f8e02ff */
[----:B------:R-:W-:-:S03]  /*c2c0*/  IADD3 R8, P0, R2, UR10, RZ ;  /* 0x0000000a02087c10 */ /* 0x000fc6000ff1e0ff */
[----:B------:R-:W-:Y:S02]  /*c2d0*/  IMAD R31, R6, UR5, R31 ;  /* 0x00000005061f7c24 */ /* 0x000fe4000f8e021f */
[----:B---3--:R-:W-:Y:S02]  /*c2e0*/  IMAD R9, R10, UR8, RZ ;  /* 0x000000080a097c24 */ /* 0x008fe4000f8e02ff */
[----:B------:R-:W3:Y:S02]  /*c2f0*/  S2R R10, SR_TID.X ;  /* 0x00000000000a7919 */ /* 0x000ee40000002100 */
[----:B------:R-:W-:-:S05]  /*c300*/  IMAD R9, R16, UR9, R9 ;  /* 0x0000000910097c24 */ /* 0x000fca000f8e0209 */
[----:B------:R-:W-:Y:S01]  /*c310*/  IADD3.X R7, R3, UR11, R9, P0, !PT ;  /* 0x0000000b03077c10 */ /* 0x000fe200087fe409 */
[----:B------:R-:W-:-:S04]  /*c320*/  IMAD.WIDE.U32 R2, R6, UR4, RZ ;  /* 0x0000000406027c25 */ /* 0x000fc8000f8e00ff */
[----:B------:R-:W-:Y:S01]  /*c330*/  IMAD R6, R33, UR6, RZ ;  /* 0x0000000621067c24 */ /* 0x000fe2000f8e02ff */
[----:B------:R-:W-:-:S03]  /*c340*/  IADD3 R3, R3, R31, RZ ;  /* 0x0000001f03037210 */ /* 0x000fc60007ffe0ff */
[C---:B------:R-:W-:Y:S02]  /*c350*/  IMAD R11, R5.reuse, UR7, R6 ;  /* 0x00000007050b7c24 */ /* 0x040fe4000f8e0206 */
[----:B------:R-:W-:-:S04]  /*c360*/  IMAD.WIDE.U32 R2, R5, UR6, R2 ;  /* 0x0000000605027c25 */ /* 0x000fc8000f8e0002 */
[----:B------:R-:W-:Y:S02]  /*c370*/  IMAD.IADD R3, R3, 0x1, R11 ;  /* 0x0000000103037824 */ /* 0x000fe400078e020b */
[----:B------:R-:W-:Y:S01]  /*c380*/  IMAD.WIDE.U32 R2, R16, UR8, R2 ;  /* 0x0000000810027c25 */ /* 0x000fe2000f8e0002 */
[----:B------:R-:W-:Y:S02]  /*c390*/  UMOV UR4, 0xffffffff ;  /* 0xffffffff00047882 */ /* 0x000fe40000000000 */
[----:B------:R-:W-:Y:S01]  /*c3a0*/  IADD3 R6, P0, R2, UR10, RZ ;  /* 0x0000000a02067c10 */ /* 0x000fe2000ff1e0ff */
[----:B---3--:R-:W-:-:S03]  /*c3b0*/  IMAD.SHL.U32 R22, R10, 0x10, RZ ;  /* 0x000000100a167824 */ /* 0x008fc600078e00ff */
[----:B------:R-:W-:Y:S02]  /*c3c0*/  IADD3.X R5, R9, UR11, R3, P0, !PT ;  /* 0x0000000b09057c10 */ /* 0x000fe400087fe403 */
[----:B------:R-:W-:Y:S01]  /*c3d0*/  LOP3.LUT R22, R22, 0x70, RZ, 0xc0, !PT ;  /* 0x0000007016167812 */ /* 0x000fe200078ec0ff */
[----:B----4-:R-:W-:Y:S06]  /*c3e0*/  BRA.DIV UR4, `(.L_x_56) ;  /* 0x0000004204a87947 */ /* 0x010fec000b800000 */
[----:B------:R-:W3:Y:S01]  /*c3f0*/  SHFL.IDX PT, R14, R8, 0x1, 0x181f ;  /* 0x00381f00080e7f89 */ /* 0x000ee200000e0000 */
[C---:B-----5:R-:W-:Y:S02]  /*c400*/  ISETP.GE.AND P2, PT, R23.reuse, 0x11, PT ;  /* 0x000000111700780c */ /* 0x060fe40003f46270 */
[C---:B------:R-:W-:Y:S01]  /*c410*/  ISETP.GE.AND P3, PT, R23.reuse, 0x21, PT ;  /* 0x000000211700780c */ /* 0x040fe20003f66270 */
[----:B------:R-:W4:Y:S01]  /*c420*/  SHFL.IDX PT, R21, R7, 0x1, 0x181f ;  /* 0x00381f0007157f89 */ /* 0x000f2200000e0000 */
[C---:B------:R-:W-:Y:S02]  /*c430*/  ISETP.GE.AND P4, PT, R23.reuse, 0x31, PT ;  /* 0x000000311700780c */ /* 0x040fe40003f86270 */
[C---:B------:R-:W-:Y:S01]  /*c440*/  ISETP.GE.AND P6, PT, R23.reuse, 0x41, PT ;  /* 0x000000411700780c */ /* 0x040fe20003fc6270 */
[----:B------:R-:W-:Y:S01]  /*c450*/  SHFL.IDX PT, R9, R7, 0x2, 0x181f ;  /* 0x00581f0007097f89 */ /* 0x000fe200000e0000 */
[C---:B------:R-:W-:Y:S02]  /*c460*/  ISETP.GE.AND P5, PT, R23.reuse, 0x51, PT ;  /* 0x000000511700780c */ /* 0x040fe40003fa6270 */
[----:B------:R-:W-:Y:S01]  /*c470*/  LOP3.LUT R28, R28, 0xfdffffff, RZ, 0xc0, !PT ;  /* 0xfdffffff1c1c7812 */ /* 0x000fe200078ec0ff */
[----:B------:R-:W-:Y:S03]  /*c480*/  SHFL.IDX PT, R17, R7, 0x3, 0x181f ;  /* 0x00781f0007117f89 */ /* 0x000fe600000e0000 */
[----:B------:R-:W-:Y:S01]  /*c490*/  @P1 LOP3.LUT R28, R28, 0x2000000, RZ, 0xfc, !PT ;  /* 0x020000001c1c1812 */ /* 0x000fe200078efcff */
[----:B------:R-:W-:Y:S01]  /*c4a0*/  SHFL.IDX PT, R2, R7, 0x4, 0x181f ;  /* 0x00981f0007027f89 */ /* 0x000fe200000e0000 */
[----:B------:R-:W-:-:S03]  /*c4b0*/  ISETP.GE.AND P1, PT, R23, 0x1, PT ;  /* 0x000000011700780c */ /* 0x000fc60003f26270 */
[----:B------:R-:W-:Y:S01]  /*c4c0*/  SHFL.IDX PT, R11, R8, 0x5, 0x181f ;  /* 0x00b81f00080b7f89 */ /* 0x000fe200000e0000 */
[----:B---3--:R-:W-:-:S03]  /*c4d0*/  @P2 IADD3 R19, P0, R22, R14, RZ ;  /* 0x0000000e16132210 */ /* 0x008fc60007f1e0ff */
[----:B------:R-:W-:Y:S04]  /*c4e0*/  SHFL.IDX PT, R10, R7, 0x5, 0x181f ;  /* 0x00b81f00070a7f89 */ /* 0x000fe800000e0000 */
[----:B------:R-:W3:Y:S01]  /*c4f0*/  SHFL.IDX PT, R14, R8, 0x2, 0x181f ;  /* 0x00581f00080e7f89 */ /* 0x000ee200000e0000 */
[----:B----4-:R-:W-:-:S03]  /*c500*/  @P2 IMAD.X R21, RZ, RZ, R21, P0 ;  /* 0x000000ffff152224 */ /* 0x010fc600000e0615 */
[----:B------:R-:W-:Y:S04]  /*c510*/  SHFL.IDX PT, R3, R8, RZ, 0x181f ;  /* 0x00181fff08037589 */ /* 0x000fe800000e0000 */
[----:B------:R-:W-:Y:S01]  /*c520*/  SHFL.IDX PT, R20, R8, 0x6, 0x181f ;  /* 0x00d81f0008147f89 */ /* 0x000fe200000e0000 */
[----:B---3--:R-:W-:-:S03]  /*c530*/  @P3 IADD3 R12, P0, R22, R14, RZ ;  /* 0x0000000e160c3210 */ /* 0x008fc60007f1e0ff */
[----:B------:R-:W3:Y:S02]  /*c540*/  SHFL.IDX PT, R14, R8, 0x3, 0x181f ;  /* 0x00781f00080e7f89 */ /* 0x000ee400000e0000 */
[----:B------:R-:W-:Y:S02]  /*c550*/  @P3 IMAD.X R13, RZ, RZ, R9, P0 ;  /* 0x000000ffff0d3224 */ /* 0x000fe400000e0609 */
[----:B------:R-:W-:Y:S01]  /*c560*/  SHFL.IDX PT, R9, R7, 0x6, 0x181f ;  /* 0x00d81f0007097f89 */ /* 0x000fe200000e0000 */
[----:B---3--:R-:W-:-:S03]  /*c570*/  @P4 IADD3 R18, P0, R22, R14, RZ ;  /* 0x0000000e16124210 */ /* 0x008fc60007f1e0ff */
[----:B------:R-:W3:Y:S01]  /*c580*/  SHFL.IDX PT, R14, R8, 0x4, 0x181f ;  /* 0x00981f00080e7f89 */ /* 0x000ee200000e0000 */
[----:B------:R-:W-:Y:S02]  /*c590*/  @P4 IADD3.X R17, RZ, R17, RZ, P0, !PT ;  /* 0x00000011ff114210 */ /* 0x000fe400007fe4ff */
[----:B------:R-:W-:Y:S01]  /*c5a0*/  ISETP.GE.AND P4, PT, R23, 0x61, PT ;  /* 0x000000611700780c */ /* 0x000fe20003f86270 */
[----:B------:R-:W-:Y:S01]  /*c5b0*/  SHFL.IDX PT, R8, R8, 0x7, 0x181f ;  /* 0x00f81f0008087f89 */ /* 0x000fe200000e0000 */
[----:B---3--:R-:W-:-:S05]  /*c5c0*/  @P6 IADD3 R14, P0, R22, R14, RZ ;  /* 0x0000000e160e6210 */ /* 0x008fca0007f1e0ff */
[----:B------:R-:W-:Y:S01]  /*c5d0*/  @P6 IMAD.X R15, RZ, RZ, R2, P0 ;  /* 0x000000ffff0f6224 */ /* 0x000fe200000e0602 */
[C---:B------:R-:W-:Y:S01]  /*c5e0*/  @P5 IADD3 R11, P0, R22.reuse, R11, RZ ;  /* 0x0000000b160b5210 */ /* 0x040fe20007f1e0ff */
[----:B------:R-:W3:Y:S04]  /*c5f0*/  SHFL.IDX PT, R2, R7, RZ, 0x181f ;  /* 0x00181fff07027589 */ /* 0x000ee800000e0000 */
[----:B------:R-:W-:Y:S01]  /*c600*/  @P5 IMAD.X R10, RZ, RZ, R10, P0 ;  /* 0x000000ffff0a5224 */ /* 0x000fe200000e060a */
[----:B------:R-:W-:-:S05]  /*c610*/  @P1 IADD3 R3, P0, R22, R3, RZ ;  /* 0x0000000316031210 */ /* 0x000fca0007f1e0ff */
[----:B---3--:R-:W-:Y:S01]  /*c620*/  @P1 IMAD.X R2, RZ, RZ, R2, P0 ;  /* 0x000000ffff021224 */ /* 0x008fe200000e0602 */
[----:B------:R-:W-:Y:S02]  /*c630*/  @P4 IADD3 R20, P0, R22, R20, RZ ;  /* 0x0000001416144210 */ /* 0x000fe40007f1e0ff */
[----:B------:R-:W-:-:S03]  /*c640*/  LOP3.LUT P1, RZ, R28, 0x2000000, RZ, 0xc0, !PT ;  /* 0x020000001cff7812 */ /* 0x000fc6000782c0ff */
[----:B------:R-:W-:Y:S01]  /*c650*/  @P4 IMAD.X R9, RZ, RZ, R9, P0 ;  /* 0x000000ffff094224 */ /* 0x000fe200000e0609 */
[----:B------:R-:W-:-:S13]  /*c660*/  ISETP.GE.AND P0, PT, R23, 0x1, PT ;  /* 0x000000011700780c */ /* 0x000fda0003f06270 */
[----:B------:R-:W-:-:S04]  /*c670*/  @P0 LOP3.LUT R3, R3, R2, RZ, 0x3c, !PT ;  /* 0x0000000203030212 */ /* 0x000fc800078e3cff */
[----:B------:R-:W-:-:S04]  /*c680*/  @P0 LOP3.LUT R2, R3, R2, RZ, 0x3c, !PT ;  /* 0x0000000203020212 */ /* 0x000fc800078e3cff */
[----:B------:R-:W-:-:S05]  /*c690*/  @P0 LOP3.LUT R3, R3, R2, RZ, 0x3c, !PT ;  /* 0x0000000203030212 */ /* 0x000fca00078e3cff */
[----:B------:R3:W-:Y:S02]  /*c6a0*/  @P0 LDGSTS.E.BYPASS.LTC128B.128 [R4+0x18400], desc[UR50][R2.64], !P1 ;  /* 0x1840000002040fae */ /* 0x0007e4000c901d72 */
[----:B---3--:R-:W-:Y:S01]  /*c6b0*/  @P2 MOV R2, R19 ;  /* 0x0000001300022202 */ /* 0x008fe20000000f00 */
[----:B------:R-:W-:Y:S01]  /*c6c0*/  @P2 IMAD.MOV.U32 R3, RZ, RZ, R21 ;  /* 0x000000ffff032224 */ /* 0x000fe200078e0015 */
[----:B------:R-:W-:Y:S04]  /*c6d0*/  SHFL.IDX PT, R19, R7, 0x7, 0x181f ;  /* 0x00f81f0007137f89 */ /* 0x000fe800000e0000 */
[----:B------:R3:W-:Y:S01]  /*c6e0*/  @P2 LDGSTS.E.BYPASS.LTC128B.128 [R4+0x18c00], desc[UR50][R2.64], !P1 ;  /* 0x18c0000002042fae */ /* 0x0007e2000c901d72 */
[----:B------:R-:W-:Y:S01]  /*c6f0*/  ISETP.GE.AND P2, PT, R23, 0x81, PT ;  /* 0x000000811700780c */ /* 0x000fe20003f46270 */
[----:B---3--:R-:W-:-:S02]  /*c700*/  @P3 IMAD.MOV.U32 R2, RZ, RZ, R12 ;  /* 0x000000ffff023224 */ /* 0x008fc400078e000c */
[----:B------:R-:W-:Y:S01]  /*c710*/  @P3 IMAD.MOV.U32 R3, RZ, RZ, R13 ;  /* 0x000000ffff033224 */ /* 0x000fe200078e000d */
[----:B------:R-:W3:Y:S04]  /*c720*/  SHFL.IDX PT, R12, R6, RZ, 0x181f ;  /* 0x00181fff060c7589 */ /* 0x000ee800000e0000 */
[----:B------:R4:W-:Y:S01]  /*c730*/  @P3 LDGSTS.E.BYPASS.LTC128B.128 [R4+0x19400], desc[UR50][R2.64], !P1 ;  /* 0x1940000002043fae */ /* 0x0009e2000c901d72 */
[----:B------:R-:W-:-:S03]  /*c740*/  ISETP.GE.AND P3, PT, R23, 0x71, PT ;  /* 0x000000711700780c */ /* 0x000fc60003f66270 */
[----:B----4-:R-:W4:Y:S04]  /*c750*/  SHFL.IDX PT, R2, R5, RZ, 0x181f ;  /* 0x00181fff05027589 */ /* 0x010f2800000e0000 */
[----:B------:R-:W0:Y:S01]  /*c760*/  SHFL.IDX PT, R5, R5, 0x1, 0x181f ;  /* 0x00381f0005057f89 */ /* 0x000e2200000e0000 */
[----:B---3--:R-:W-:-:S05]  /*c770*/  @P2 IADD3 R12, P0, R22, R12, RZ ;  /* 0x0000000c160c2210 */ /* 0x008fca0007f1e0ff */
[----:B----4-:R-:W-:Y:S01]  /*c780*/  @P2 IMAD.X R13, RZ, RZ, R2, P0 ;  /* 0x000000ffff0d2224 */ /* 0x010fe200000e0602 */
[----:B------:R-:W-:-:S04]  /*c790*/  @P3 IADD3 R7, P0, R22, R8, RZ ;  /* 0x0000000816073210 */ /* 0x000fc80007f1e0ff */
[----:B------:R-:W-:Y:S02]  /*c7a0*/  @P3 IADD3.X R19, RZ, R19, RZ, P0, !PT ;  /* 0x00000013ff133210 */ /* 0x000fe400007fe4ff */
[----:B------:R-:W-:-:S13]  /*c7b0*/  ISETP.GE.AND P0, PT, R23, 0x31, PT ;  /* 0x000000311700780c */ /* 0x000fda0003f06270 */
[----:B------:R-:W-:Y:S02]  /*c7c0*/  @P0 IMAD.MOV.U32 R2, RZ, RZ, R18 ;  /* 0x000000ffff020224 */ /* 0x000fe400078e0012 */
[----:B------:R-:W-:-:S05]  /*c7d0*/  @P0 IMAD.MOV.U32 R3, RZ, RZ, R17 ;  /* 0x000000ffff030224 */ /* 0x000fca00078e0011 */
[----:B------:R3:W-:Y:S02]  /*c7e0*/  @P0 LDGSTS.E.BYPASS.LTC128B.128 [R4+0x19c00], desc[UR50][R2.64], !P1 ;  /* 0x19c0000002040fae */ /* 0x0007e4000c901d72 */
[----:B---3--:R-:W-:Y:S02]  /*c7f0*/  @P6 IMAD.MOV.U32 R2, RZ, RZ, R14 ;  /* 0x000000ffff026224 */ /* 0x008fe400078e000e */
[----:B------:R-:W-:Y:S01]  /*c800*/  @P6 IMAD.MOV.U32 R3, RZ, RZ, R15 ;  /* 0x000000ffff036224 */ /* 0x000fe200078e000f */
[----:B------:R3:W4:Y:S04]  /*c810*/  SHFL.IDX PT, R14, R6, 0x1, 0x181f ;  /* 0x00381f00060e7f89 */ /* 0x00072800000e0000 */
[----:B------:R1:W-:Y:S02]  /*c820*/  @P6 LDGSTS.E.BYPASS.LTC128B.128 [R4+0x1a400], desc[UR50][R2.64], !P1 ;  /* 0x1a40000002046fae */ /* 0x0003e4000c901d72 */
[----:B-1----:R-:W-:Y:S01]  /*c830*/  @P5 MOV R2, R11 ;  /* 0x0000000b00025202 */ /* 0x002fe20000000f00 */
[----:B------:R-:W-:-:S05]  /*c840*/  @P5 IMAD.MOV.U32 R3, RZ, RZ, R10 ;  /* 0x000000ffff035224 */ /* 0x000fca00078e000a */
[----:B------:R1:W-:Y:S02]  /*c850*/  @P5 LDGSTS.E.BYPASS.LTC128B.128 [R4+0x1ac00], desc[UR50][R2.64], !P1 ;  /* 0x1ac0000002045fae */ /* 0x0003e4000c901d72 */
[----:B-1----:R-:W-:Y:S02]  /*c860*/  @P4 IMAD.MOV.U32 R2, RZ, RZ, R20 ;  /* 0x000000ffff024224 */ /* 0x002fe400078e0014 */
[----:B------:R-:W-:-:S05]  /*c870*/  @P4 IMAD.MOV.U32 R3, RZ, RZ, R9 ;  /* 0x000000ffff034224 */ /* 0x000fca00078e0009 */
[----:B------:R1:W-:Y:S02]  /*c880*/  @P4 LDGSTS.E.BYPASS.LTC128B.128 [R4+0x1b400], desc[UR50][R2.64], !P1 ;  /* 0x1b40000002044fae */ /* 0x0003e4000c901d72 */
[----:B-1----:R-:W-:Y:S01]  /*c890*/  @P3 IMAD.MOV.U32 R2, RZ, RZ, R7 ;  /* 0x000000ffff023224 */ /* 0x002fe200078e0007 */
[----:B------:R-:W-:-:S05]  /*c8a0*/  @P3 MOV R3, R19 ;  /* 0x0000001300033202 */ /* 0x000fca0000000f00 */
[----:B------:R1:W-:Y:S02]  /*c8b0*/  @P3 LDGSTS.E.BYPASS.LTC128B.128 [R4+0x1bc00], desc[UR50][R2.64], !P1 ;  /* 0x1bc0000002043fae */ /* 0x0003e4000c901d72 */
[----:B-1----:R-:W-:Y:S02]  /*c8c0*/  @P2 IMAD.MOV.U32 R2, RZ, RZ, R12 ;  /* 0x000000ffff022224 */ /* 0x002fe400078e000c */
[----:B------:R-:W-:-:S05]  /*c8d0*/  @P2 IMAD.MOV.U32 R3, RZ, RZ, R13 ;  /* 0x000000ffff032224 */ /* 0x000fca00078e000d */
[----:B0---4-:R3:W-:Y:S02]  /*c8e0*/  @P2 LDGSTS.E.BYPASS.LTC128B.128 [R4+0x1c400], desc[UR50][R2.64], !P1 ;  /* 0x1c40000002042fae */ /* 0x0117e4000c901d72 */
.L_x_153:
[----:B------:R-:W-:-:S13]  /*c8f0*/  ISETP.GE.AND P2, PT, R23, 0x91, PT ;  /* 0x000000911700780c */ /* 0x000fda0003f46270 */
[----:B---3--:R-:W-:-:S05]  /*c900*/  @P2 IADD3 R2, P0, R22, R14, RZ ;  /* 0x0000000e16022210 */ /* 0x008fca0007f1e0ff */
[----:B------:R-:W-:Y:S01]  /*c910*/  @P2 IMAD.X R3, RZ, RZ, R5, P0 ;  /* 0x000000ffff032224 */ /* 0x000fe200000e0605 */
[----:B------:R-:W-:-:S04]  /*c920*/  PLOP3.LUT P0, PT, PT, PT, PT, 0x80, 0x0 ;  /* 0x000000000000781c */ /* 0x000fc80003f0f070 */
[----:B------:R-:W-:Y:S01]  /*c930*/  @!PT LDS RZ, [RZ] ;  /* 0x00000000fffff984 */ /* 0x000fe20000000800 */
[----:B------:R-:W-:Y:S01]  /*c940*/  @!PT LDS RZ, [RZ] ;  /* 0x00000000fffff984 */ /* 0x000fe20000000800 */
[----:B------:R-:W-:Y:S01]  /*c950*/  @!PT LDS RZ, [RZ] ;  /* 0x00000000fffff984 */ /* 0x000fe20000000800 */
[----:B------:R0:W-:Y:S01]  /*c960*/  @P2 LDGSTS.E.BYPASS.LTC128B.128 [R4+0x1cc00], desc[UR50][R2.64], !P1 ;  /* 0x1cc0000002042fae */ /* 0x0001e2000c901d72 */
[----:B------:R-:W-:-:S08]  /*c970*/  NOP ;  /* 0x0000000000007918 */ /* 0x000fd00000000000 */
.L_x_57:
[----:B------:R-:W-:Y:S02]  /*c980*/  PLOP3.LUT P1, PT, P1, P0, PT, 0xa2, 0x0 ;  /* 0x000000000000781c */ /* 0x000fe40000f21472 */
[----:B------:R-:W-:-:S08]  /*c990*/  @P0 R2UR P1, UR4, R0 ;  /* 0x00000000000402ca */ /* 0x000fd00000020000 */
[----:B------:R-:W-:-:S05]  /*c9a0*/  @P0 PLOP3.LUT P0, PT, P1, PT, PT, 0x80, 0x0 ;  /* 0x000000000000081c */ /* 0x000fca0000f0f070 */
[----:B------:R-:W-:Y:S01]  /*c9b0*/  @!P1 SYNCS.ARRIVE.TRANS64.RED.A0T1 RZ, [UR4+0x22830], RZ ;  /* 0x022830ffffff99a7 */ /* 0x000fe20008200404 */
[----:B------:R-:W-:Y:S07]  /*c9c0*/  @!P1 ARRIVES.LDGSTSBAR.64.TRANSCNT [UR4+0x22830] ;  /* 0x02283000ff0099b0 */ /* 0x000fee0008000a84 */
[----:B------:R-:W-:Y:S05]  /*c9d0*/  @P0 BRA.U.ANY `(.L_x_57) ;  /* 0xfffffffd00e80947 */ /* 0x000fea000393ffff */
[----:B------:R-:W-:Y:S01]  /*c9e0*/  NOP ;  /* 0x0000000000007918 */ /* 0x000fe20000000000 */
[----:B0-----:R-:W-:-:S05]  /*c9f0*/  IMAD.U32 R2, RZ, RZ, UR47 ;  /* 0x0000002fff027e24 */ /* 0x001fca000f8e00ff */
[----:B------:R-:W-:-:S13]  /*ca00*/  ISETP.NE.AND P2, PT, R2, 0x3, PT ;  /* 0x000000030200780c */ /* 0x000fda0003f45270 */
[----:B------:R-:W-:Y:S05]  /*ca10*/  @!P2 BRA `(.L_x_58) ;  /* 0x000000000004a947 */ /* 0x000fea0003800000 */
[----:B------:R-:W-:Y:S01]  /*ca20*/  BPT.TRAP 0x1 ;  /* 0x000000040000795c */ /* 0x000fe20000300000 */
.L_x_58:
[----:B------:R0:W-:Y:S02]  /*ca30*/  SYNCS.ARRIVE.TRANS64.A1T0 RZ, [R0+URZ+0x22830], RZ ;  /* 0x022830ff00ff79a7 */ /* 0x0001e4000810003f */
[----:B------:R-:W-:Y:S05]  /*ca40*/  WARPSYNC.ALL ;  /* 0x0000000000007948 */ /* 0x000fea0003800000 */
[----:B------:R-:W-:-:S04]  /*ca50*/  UIADD3 UR4, UR42, 0x14400, URZ ;  /* 0x000144002a047890 */ /* 0x000fc8000fffe03f */
[----:B------:R-:W-:Y:S01]  /*ca60*/  ULOP3.LUT UP0, URZ, UR4, 0x3ff, URZ, 0xc0, !UPT ;  /* 0x000003ff043f7892 */ /* 0x000fe2000f80c03f */
[----:B------:R-:W-:Y:S05]  /*ca70*/  BAR.SYNC.DEFER_BLOCKING 0x8, 0x180 ;  /* 0x0206000000007b1d */ /* 0x000fea0000010000 */
[----:B------:R-:W-:-:S13]  /*ca80*/  PLOP3.LUT P0, PT, PT, PT, UP0, 0x80, 0x0 ;  /* 0x000000000000781c */ /* 0x000fda0003f0f008 */
[----:B------:R-:W-:Y:S05]  /*ca90*/  @!P0 BRA `(.L_x_59) ;  /* 0x0000000000408947 */ /* 0x000fea0003800000 */
[----:B------:R-:W-:Y:S01]  /*caa0*/  MOV R2, 0x0 ;  /* 0x0000000000027802 */ /* 0x000fe20000000f00 */
[----:B------:R-:W-:Y:S01]  /*cab0*/  ULDC.64 UR6, c[0x4][0x98] ;  /* 0x0100260000067ab9 */ /* 0x000fe20000000a00 */
[----:B------:R-:W-:Y:S01]  /*cac0*/  ULDC.64 UR8, c[0x4][0xa0] ;  /* 0x0100280000087ab9 */ /* 0x000fe20000000a00 */
[----:B------:R-:W-:Y:S01]  /*cad0*/  ULDC.64 UR4, c[0x4][0x28] ;  /* 0x01000a0000047ab9 */ /* 0x000fe20000000a00 */
[----:B------:R-:W-:Y:S01]  /*cae0*/  MOV R4, UR6 ;  /* 0x0000000600047c02 */ /* 0x000fe20008000f00 */
[----:B------:R-:W-:Y:S01]  /*caf0*/  IMAD.U32 R5, RZ, RZ, UR7 ;  /* 0x00000007ff057e24 */ /* 0x000fe2000f8e00ff */
[----:B------:R-:W1:Y:S01]  /*cb00*/  LDC.64 R2, c[0x4][R2] ;  /* 0x0100000002027b82 */ /* 0x000e620000000a00 */
        /* <DEDUP_REMOVED lines=8> */
[----:B012---:R-:W-:Y:S05]  /*cb90*/  CALL.ABS.NOINC R2 ;  /* 0x0000000002007343 */ /* 0x007fea0003c00000 */
.L_x_59:
[----:B------:R-:W3:Y:S01]  /*cba0*/  LDL R17, [R1+0x8] ;  /* 0x0000080001117983 */ /* 0x000ee20000100800 */
[----:B------:R-:W1:Y:S01]  /*cbb0*/  LDC R6, c[0x0][0x448] ;  /* 0x00011200ff067b82 */ /* 0x000e620000000800 */
[----:B------:R-:W-:Y:S01]  /*cbc0*/  IMAD R5, RZ, RZ, -UR44 ;  /* 0x8000002cff057e24 */ /* 0x000fe2000f8e02ff */
[----:B------:R-:W-:Y:S01]  /*cbd0*/  LOP3.LUT P5, RZ, R28, 0x10, RZ, 0xc0, !PT ;  /* 0x000000101cff7812 */ /* 0x000fe200078ac0ff */
[----:B------:R4:W5:Y:S01]  /*cbe0*/  LDL R8, [R1+0x2c] ;  /* 0x00002c0001087983 */ /* 0x0009620000100800 */
[----:B------:R-:W4:Y:S04]  /*cbf0*/  S2R R18, SR_TID.X ;  /* 0x0000000000127919 */ /* 0x000f280000002100 */
[----:B------:R-:W0:Y:S01]  /*cc00*/  LDC R2, c[0x0][0xc38] ;  /* 0x00030e00ff027b82 */ /* 0x000e220000000800 */
[----:B------:R-:W-:Y:S01]  /*cc10*/  R2UR UR7, R16 ;  /* 0x00000000100772ca */ /* 0x000fe200000e0000 */
[----:B------:R-:W-:Y:S01]  /*cc20*/  ULDC.64 UR8, c[0x0][0x2d8] ;  /* 0x0000b60000087ab9 */ /* 0x000fe20000000a00 */
[----:B-1----:R-:W-:-:S02]  /*cc30*/  ISETP.NE.AND P0, PT, R6, 0x1, PT ;  /* 0x000000010600780c */ /* 0x002fc40003f05270 */
[----:B------:R-:W-:Y:S01]  /*cc40*/  R2UR UR4, R16 ;  /* 0x00000000100472ca */ /* 0x000fe200000e0000 */
[----:B0-----:R-:W-:-:S04]  /*cc50*/  IMAD R5, R2, R5, UR39 ;  /* 0x0000002702057e24 */ /* 0x001fc8000f8e0205 */
[----:B------:R-:W-:-:S06]  /*cc60*/  IMAD.SHL.U32 R5, R5, 0x80, RZ ;  /* 0x0000008005057824 */ /* 0x000fcc00078e00ff */
[----:B--2---:R-:W0:Y:S01]  /*cc70*/  @P0 LDC R0, c[0x0][0x44c] ;  /* 0x00011300ff000b82 */ /* 0x004e220000000800 */
[C---:B----4-:R-:W-:Y:S02]  /*cc80*/  LOP3.LUT R19, R18.reuse, 0x7f, RZ, 0xc0, !PT ;  /* 0x0000007f12137812 */ /* 0x050fe400078ec0ff */
[----:B------:R-:W-:Y:S02]  /*cc90*/  SHF.L.U32 R18, R18, 0x4, RZ ;  /* 0x0000000412127819 */ /* 0x000fe400000006ff */
[----:B------:R-:W-:-:S03]  /*cca0*/  SHF.R.U32.HI R19, RZ, 0x3, R19 ;  /* 0x00000003ff137819 */ /* 0x000fc60000011613 */
[----:B------:R-:W1:Y:S01]  /*ccb0*/  @P0 LDC R3, c[0x0][0x450] ;  /* 0x00011400ff030b82 */ /* 0x000e620000000800 */
[----:B------:R-:W-:-:S04]  /*ccc0*/  LOP3.LUT R18, R19, 0x70, R18, 0xf8, !PT ;  /* 0x0000007013127812 */ /* 0x000fc800078ef812 */
[----:B------:R-:W-:Y:S01]  /*ccd0*/  LOP3.LUT R4, R18, R5, RZ, 0xfc, !PT ;  /* 0x0000000512047212 */ /* 0x000fe200078efcff */
[----:B------:R-:W-:-:S04]  /*cce0*/  UIMAD.WIDE.U32 UR4, UR4, UR8, URZ ;  /* 0x00000008040472a5 */ /* 0x000fc8000f8e003f */
[----:B------:R-:W-:Y:S02]  /*ccf0*/  IMAD.MOV.U32 R2, RZ, RZ, R4 ;  /* 0x000000ffff027224 */ /* 0x000fe400078e0004 */
[----:B0-----:R-:W-:-:S05]  /*cd00*/  @P0 IMAD.HI.U32 R0, R4, R0, RZ ;  /* 0x0000000004000227 */ /* 0x001fca00078e00ff */
[----:B-1----:R-:W-:-:S04]  /*cd10*/  @P0 SHF.R.U32.HI R2, RZ, R3, R0 ;  /* 0x00000003ff020219 */ /* 0x002fc80000011600 */
[--C-:B------:R-:W-:Y:S01]  /*cd20*/  SHF.R.S32.HI R0, RZ, 0x1f, R2.reuse ;  /* 0x0000001fff007819 */ /* 0x100fe20000011402 */
[----:B------:R-:W-:-:S04]  /*cd30*/  IMAD.MOV R7, RZ, RZ, -R2 ;  /* 0x000000ffff077224 */ /* 0x000fc800078e0a02 */
[----:B------:R-:W-:Y:S01]  /*cd40*/  IMAD R7, R6, R7, R4 ;  /* 0x0000000706077224 */ /* 0x000fe200078e0204 */
[----:B---3--:R-:W-:Y:S02]  /*cd50*/  R2UR UR6, R17 ;  /* 0x00000000110672ca */ /* 0x008fe400000e0000 */
[----:B------:R-:W0:Y:S11]  /*cd60*/  S2R R17, SR_TID.X ;  /* 0x0000000000117919 */ /* 0x000e360000002100 */
[----:B------:R-:W-:-:S04]  /*cd70*/  UIMAD UR6, UR6, UR8, URZ ;  /* 0x00000008060672a4 */ /* 0x000fc8000f8e023f */
[----:B------:R-:W-:Y:S02]  /*cd80*/  UIMAD UR7, UR7, UR9, UR6 ;  /* 0x00000009070772a4 */ /* 0x000fe4000f8e0206 */
[----:B------:R-:W-:Y:S01]  /*cd90*/  USHF.R.S32.HI UR6, URZ, 0x1f, UR45 ;  /* 0x0000001f3f067899 */ /* 0x000fe2000801142d */
[----:B------:R-:W-:Y:S01]  /*cda0*/  ULDC.64 UR8, c[0x0][0x2e0] ;  /* 0x0000b80000087ab9 */ /* 0x000fe20000000a00 */
[----:B------:R-:W-:Y:S02]  /*cdb0*/  UIADD3 UR5, UR5, UR7, URZ ;  /* 0x0000000705057290 */ /* 0x000fe4000fffe03f */
[----:B------:R-:W-:Y:S02]  /*cdc0*/  UIMAD UR6, UR6, UR8, URZ ;  /* 0x00000008060672a4 */ /* 0x000fe4000f8e023f */
[----:B------:R-:W-:Y:S02]  /*cdd0*/  UIMAD.WIDE.U32 UR4, UR45, UR8, UR4 ;  /* 0x000000082d0472a5 */ /* 0x000fe4000f8e0004 */
[----:B------:R-:W-:-:S03]  /*cde0*/  UIMAD UR6, UR45, UR9, UR6 ;  /* 0x000000092d0672a4 */ /* 0x000fc6000f8e0206 */
[----:B------:R-:W-:Y:S01]  /*cdf0*/  ULDC.64 UR8, c[0x0][0x2d0] ;  /* 0x0000b40000087ab9 */ /* 0x000fe20000000a00 */
[----:B------:R-:W-:Y:S01]  /*ce00*/  UIADD3 UR5, UR5, UR6, URZ ;  /* 0x0000000605057290 */ /* 0x000fe2000fffe03f */
[----:B------:R-:W-:Y:S02]  /*ce10*/  IMAD R3, R0, UR8, RZ ;  /* 0x0000000800037c24 */ /* 0x000fe4000f8e02ff */
[----:B------:R-:W-:Y:S02]  /*ce20*/  IMAD.U32 R11, RZ, RZ, UR8 ;  /* 0x00000008ff0b7e24 */ /* 0x000fe4000f8e00ff */
[C---:B------:R-:W-:Y:S02]  /*ce30*/  IMAD R9, R2.reuse, UR9, R3 ;  /* 0x0000000902097c24 */ /* 0x040fe4000f8e0203 */
[----:B------:R-:W-:Y:S01]  /*ce40*/  IMAD.WIDE.U32 R2, R2, R11, UR4 ;  /* 0x0000000402027e25 */ /* 0x000fe2000f8e000b */
[----:B------:R-:W-:Y:S01]  /*ce50*/  SHF.R.S32.HI R0, RZ, 0x1f, R7 ;  /* 0x0000001fff007819 */ /* 0x000fe20000011407 */
[----:B------:R-:W-:-:S03]  /*ce60*/  ULDC.64 UR4, c[0x0][0x2c8] ;  /* 0x0000b20000047ab9 */ /* 0x000fc60000000a00 */
[----:B------:R-:W-:Y:S01]  /*ce70*/  IADD3 R3, R3, R9, RZ ;  /* 0x0000000903037210 */ /* 0x000fe20007ffe0ff */
[----:B------:R-:W-:Y:S02]  /*ce80*/  IMAD R0, R0, UR4, RZ ;  /* 0x0000000400007c24 */ /* 0x000fe4000f8e02ff */
[----:B------:R-:W-:-:S04]  /*ce90*/  IMAD.WIDE.U32 R2, R7, UR4, R2 ;  /* 0x0000000407027c25 */ /* 0x000fc8000f8e0002 */
[----:B------:R-:W-:Y:S01]  /*cea0*/  IMAD R7, R7, UR5, R0 ;  /* 0x0000000507077c24 */ /* 0x000fe2000f8e0200 */
[----:B------:R-:W-:Y:S02]  /*ceb0*/  ULDC.64 UR4, c[0x0][0x280] ;  /* 0x0000a00000047ab9 */ /* 0x000fe40000000a00 */
[----:B------:R-:W-:Y:S01]  /*cec0*/  IADD3 R0, P0, R2, UR4, RZ ;  /* 0x0000000402007c10 */ /* 0x000fe2000ff1e0ff */
[C---:B0-----:R-:W-:Y:S01]  /*ced0*/  IMAD.SHL.U32 R10, R17.reuse, 0x10, RZ ;  /* 0x00000010110a7824 */ /* 0x041fe200078e00ff */
[----:B------:R-:W-:Y:S01]  /*cee0*/  UMOV UR4, 0xffffffff ;  /* 0xffffffff00047882 */ /* 0x000fe20000000000 */
[----:B------:R-:W-:Y:S02]  /*cef0*/  LOP3.LUT R17, R17, 0x7f, RZ, 0xc0, !PT ;  /* 0x0000007f11117812 */ /* 0x000fe400078ec0ff */
[----:B------:R-:W-:Y:S02]  /*cf00*/  IADD3.X R4, R3, UR5, R7, P0, !PT ;  /* 0x0000000503047c10 */ /* 0x000fe400087fe407 */
[----:B------:R-:W-:-:S02]  /*cf10*/  LOP3.LUT R10, R10, 0x70, RZ, 0xc0, !PT ;  /* 0x000000700a0a7812 */ /* 0x000fc400078ec0ff */
[----:B------:R-:W-:Y:S01]  /*cf20*/  SHF.R.U32.HI R17, RZ, 0x3, R17 ;  /* 0x00000003ff117819 */ /* 0x000fe20000011611 */
[----:B------:R-:W-:Y:S06]  /*cf30*/  BRA.DIV UR4, `(.L_x_60) ;  /* 0x0000004204e87947 */ /* 0x000fec000b800000 */
[----:B------:R-:W0:Y:S01]  /*cf40*/  SHFL.IDX PT, R14, R0, RZ, 0x181f ;  /* 0x00181fff000e7589 */ /* 0x000e2200000e0000 */
[----:B------:R-:W-:-:S03]  /*cf50*/  IMAD.IADD R5, R17, 0x1, R5 ;  /* 0x0000000111057824 */ /* 0x000fc600078e0205 */
[----:B------:R-:W1:Y:S02]  /*cf60*/  SHFL.IDX PT, R2, R4, RZ, 0x181f ;  /* 0x00181fff04027589 */ /* 0x000e6400000e0000 */
[C---:B------:R-:W-:Y:S02]  /*cf70*/  ISETP.GE.AND P1, PT, R5.reuse, UR41, PT ;  /* 0x0000002905007c0c */ /* 0x040fe4000bf26270 */
[----:B------:R-:W-:Y:S01]  /*cf80*/  SHFL.IDX PT, R6, R4, 0x1, 0x181f ;  /* 0x00381f0004067f89 */ /* 0x000fe200000e0000 */
[----:B------:R-:W-:-:S10]  /*cf90*/  IADD3 R7, R5, 0x10, RZ ;  /* 0x0000001005077810 */ /* 0x000fd40007ffe0ff */
[----:B0-----:R-:W-:-:S05]  /*cfa0*/  @!P1 IADD3 R14, P0, R10, R14, RZ ;  /* 0x0000000e0a0e9210 */ /* 0x001fca0007f1e0ff */
[----:B-1----:R-:W-:Y:S02]  /*cfb0*/  @!P1 IMAD.X R3, RZ, RZ, R2, P0 ;  /* 0x000000ffff039224 */ /* 0x002fe400000e0602 */
[----:B------:R-:W-:Y:S02]  /*cfc0*/  @!P1 IMAD.MOV.U32 R2, RZ, RZ, R14 ;  /* 0x000000ffff029224 */ /* 0x000fe400078e000e */
[----:B------:R-:W0:Y:S04]  /*cfd0*/  SHFL.IDX PT, R14, R0, 0x1, 0x181f ;  /* 0x00381f00000e7f89 */ /* 0x000e2800000e0000 */
[----:B-----5:R0:W-:Y:S01]  /*cfe0*/  @!P1 LDGSTS.E.BYPASS.LTC128B.128 [R8+0x14400], desc[UR50][R2.64], !P5 ;  /* 0x1440000002089fae */ /* 0x0201e2000e901d72 */
[----:B------:R-:W-:Y:S01]  /*cff0*/  ISETP.GE.AND P1, PT, R7, UR41, PT ;  /* 0x0000002907007c0c */ /* 0x000fe2000bf26270 */
[----:B------:R-:W-:-:S12]  /*d000*/  VIADD R7, R5, 0x20 ;  /* 0x0000002005077836 */ /* 0x000fd80000000000 */
[----:B0-----:R-:W-:Y:S02]  /*d010*/  @!P1 IADD3 R2, P0, R10, R14, RZ ;  /* 0x0000000e0a029210 */ /* 0x001fe40007f1e0ff */
[----:B------:R-:W0:Y:S03]  /*d020*/  SHFL.IDX PT, R14, R0, 0x2, 0x181f ;  /* 0x00581f00000e7f89 */ /* 0x000e2600000e0000 */
[----:B------:R-:W-:Y:S02]  /*d030*/  @!P1 IMAD.X R3, RZ, RZ, R6, P0 ;  /* 0x000000ffff039224 */ /* 0x000fe400000e0606 */
[----:B------:R-:W1:Y:S04]  /*d040*/  SHFL.IDX PT, R6, R4, 0x2, 0x181f ;  /* 0x00581f0004067f89 */ /* 0x000e6800000e0000 */
[----:B------:R0:W-:Y:S01]  /*d050*/  @!P1 LDGSTS.E.BYPASS.LTC128B.128 [R8+0x14c00], desc[UR50][R2.64], !P5 ;  /* 0x14c0000002089fae */ /* 0x0001e2000e901d72 */
[----:B------:R-:W-:Y:S01]  /*d060*/  ISETP.GE.AND P1, PT, R7, UR41, PT ;  /* 0x0000002907007c0c */ /* 0x000fe2000bf26270 */
[----:B------:R-:W-:-:S12]  /*d070*/  VIADD R7, R5, 0x30 ;  /* 0x0000003005077836 */ /* 0x000fd80000000000 */
[----:B0-----:R-:W-:Y:S02]  /*d080*/  @!P1 IADD3 R2, P0, R10, R14, RZ ;  /* 0x0000000e0a029210 */ /* 0x001fe40007f1e0ff */
[----:B------:R-:W0:Y:S03]  /*d090*/  SHFL.IDX PT, R14, R0, 0x3, 0x181f ;  /* 0x00781f00000e7f89 */ /* 0x000e2600000e0000 */
[----:B-1----:R-:W-:Y:S02]  /*d0a0*/  @!P1 IMAD.X R3, RZ, RZ, R6, P0 ;  /* 0x000000ffff039224 */ /* 0x002fe400000e0606 */
[----:B------:R-:W1:Y:S04]  /*d0b0*/  SHFL.IDX PT, R6, R4, 0x3, 0x181f ;  /* 0x00781f0004067f89 */ /* 0x000e6800000e0000 */
[----:B------:R0:W-:Y:S01]  /*d0c0*/  @!P1 LDGSTS.E.BYPASS.LTC128B.128 [R8+0x15400], desc[UR50][R2.64], !P5 ;  /* 0x1540000002089fae */ /* 0x0001e2000e901d72 */
[----:B------:R-:W-:Y:S01]  /*d0d0*/  ISETP.GE.AND P1, PT, R7, UR41, PT ;  /* 0x0000002907007c0c */ /* 0x000fe2000bf26270 */
[----:B------:R-:W-:-:S12]  /*d0e0*/  VIADD R7, R5, 0x40 ;  /* 0x0000004005077836 */ /* 0x000fd80000000000 */
[----:B0-----:R-:W-:Y:S02]  /*d0f0*/  @!P1 IADD3 R2, P0, R10, R14, RZ ;  /* 0x0000000e0a029210 */ /* 0x001fe40007f1e0ff */
[----:B------:R-:W0:Y:S02]  /*d100*/  SHFL.IDX PT, R14, R0, 0x4, 0x181f ;  /* 0x00981f00000e7f89 */ /* 0x000e2400000e0000 */
[----:B-1----:R-:W-:Y:S02]  /*d110*/  @!P1 IADD3.X R3, RZ, R6, RZ, P0, !PT ;  /* 0x00000006ff039210 */ /* 0x002fe400007fe4ff */
        /* <DEDUP_REMOVED lines=9> */
[----:B------:R-:W-:-:S02]  /*d1b0*/  ISETP.GE.AND P1, PT, R7, UR41, PT ;  /* 0x0000002907007c0c */ /* 0x000fc4000bf26270 */
[----:B------:R-:W-:-:S11]  /*d1c0*/  IADD3 R7, R5, 0x60, RZ ;  /* 0x0000006005077810 */ /* 0x000fd60007ffe0ff */
[----:B0-----:R-:W-:Y:S02]  /*d1d0*/  @!P1 IADD3 R2, P0, R10, R14, RZ ;  /* 0x0000000e0a029210 */ /* 0x001fe40007f1e0ff */
[----:B------:R-:W0:Y:S03]  /*d1e0*/  SHFL.IDX PT, R14, R0, 0x6, 0x181f ;  /* 0x00d81f00000e7f89 */ /* 0x000e2600000e0000 */
[----:B-1----:R-:W-:Y:S02]  /*d1f0*/  @!P1 IMAD.X R3, RZ, RZ, R6, P0 ;  /* 0x000000ffff039224 */ /* 0x002fe400000e0606 */
[----:B------:R-:W1:Y:S04]  /*d200*/  SHFL.IDX PT, R6, R4, 0x6, 0x181f ;  /* 0x00d81f0004067f89 */ /* 0x000e6800000e0000 */
[----:B------:R0:W-:Y:S01]  /*d210*/  @!P1 LDGSTS.E.BYPASS.LTC128B.128 [R8+0x16c00], desc[UR50][R2.64], !P5 ;  /* 0x16c0000002089fae */ /* 0x0001e2000e901d72 */
[----:B------:R-:W-:-:S13]  /*d220*/  ISETP.GE.AND P1, PT, R7, UR41, PT ;  /* 0x0000002907007c0c */ /* 0x000fda000bf26270 */
[----:B0-----:R-:W-:Y:S02]  /*d230*/  @!P1 IADD3 R2, P0, R10, R14, RZ ;  /* 0x0000000e0a029210 */ /* 0x001fe40007f1e0ff */
[----:B------:R0:W2:Y:S03]  /*d240*/  SHFL.IDX PT, R14, R0, 0x7, 0x181f ;  /* 0x00f81f00000e7f89 */ /* 0x0000a600000e0000 */
[----:B-1----:R-:W-:Y:S02]  /*d250*/  @!P1 IMAD.X R3, RZ, RZ, R6, P0 ;  /* 0x000000ffff039224 */ /* 0x002fe400000e0606 */
[----:B------:R0:W1:Y:S04]  /*d260*/  SHFL.IDX PT, R6, R4, 0x7, 0x181f ;  /* 0x00f81f0004067f89 */ /* 0x00006800000e0000 */
[----:B------:R0:W-:Y:S02]  /*d270*/  @!P1 LDGSTS.E.BYPASS.LTC128B.128 [R8+0x17400], desc[UR50][R2.64], !P5 ;  /* 0x1740000002089fae */ /* 0x0001e4000e901d72 */
.L_x_170:
[----:B------:R-:W-:-:S05]  /*d280*/  VIADD R5, R5, 0x70 ;  /* 0x0000007005057836 */ /* 0x000fca0000000000 */
[----:B------:R-:W-:-:S13]  /*d290*/  ISETP.GE.AND P0, PT, R5, UR41, PT ;  /* 0x0000002905007c0c */ /* 0x000fda000bf06270 */
[----:B0-2---:R-:W-:-:S05]  /*d2a0*/  @!P0 IADD3 R2, P1, R10, R14, RZ ;  /* 0x0000000e0a028210 */ /* 0x005fca0007f3e0ff */
[----:B-1----:R-:W-:-:S05]  /*d2b0*/  @!P0 IMAD.X R3, RZ, RZ, R6, P1 ;  /* 0x000000ffff038224 */ /* 0x002fca00008e0606 */
[----:B------:R-:W-:Y:S01]  /*d2c0*/  @!PT LDS RZ, [RZ] ;  /* 0x00000000fffff984 */ /* 0x000fe20000000800 */
[----:B------:R-:W-:Y:S01]  /*d2d0*/  @!PT LDS RZ, [RZ] ;  /* 0x00000000fffff984 */ /* 0x000fe20000000800 */
[----:B------:R-:W-:Y:S01]  /*d2e0*/  @!PT LDS RZ, [RZ] ;  /* 0x00000000fffff984 */ /* 0x000fe20000000800 */
[----:B------:R0:W-:Y:S01]  /*d2f0*/  @!P0 LDGSTS.E.BYPASS.LTC128B.128 [R8+0x17c00], desc[UR50][R2.64], !P5 ;  /* 0x17c0000002088fae */ /* 0x0001e2000e901d72 */
[----:B------:R-:W-:Y:S01]  /*d300*/  NOP ;  /* 0x0000000000007918 */ /* 0x000fe20000000000 */
[----:B------:R-:W-:Y:S02]  /*d310*/  SYNCS.ARRIVE.TRANS64.RED.A0T1 RZ, [UR42+0x22800], RZ ;  /* 0x022800ffffff79a7 */ /* 0x000fe4000820042a */
[----:B------:R-:W-:Y:S01]  /*d320*/  ARRIVES.LDGSTSBAR.64.TRANSCNT [UR42+0x22800] ;  /* 0x02280000ff0079b0 */ /* 0x000fe20008000aaa */
[----:B------:R-:W-:Y:S01]  /*d330*/  NOP ;  /* 0x0000000000007918 */ /* 0x000fe20000000000 */
[----:B------:R-:W-:Y:S01]  /*d340*/  ULOP3.LUT UR4, UR36, 0x1, URZ, 0xc, !UPT ;  /* 0x0000000124047892 */ /* 0x000fe2000f8e0c3f */
[----:B------:R-:W-:Y:S01]  /*d350*/  SYNCS.ARRIVE.TRANS64.A1T0 RZ, [UR42+0x22800], RZ ;  /* 0x022800ffffff79a7 */ /* 0x000fe2000810002a */
[----:B0-----:R-:W-:-:S04]  /*d360*/  MOV R2, UR40 ;  /* 0x0000002800027c02 */ /* 0x001fc80008000f00 */
[----:B------:R-:W-:-:S05]  /*d370*/  IMAD.U32 R0, RZ, RZ, UR4 ;  /* 0x00000004ff007e24 */ /* 0x000fca000f8e00ff */
[----:B------:R-:W-:-:S04]  /*d380*/  SHF.L.U32 R0, R0, 0x1f, RZ ;  /* 0x0000001f00007819 */ /* 0x000fc800000006ff */
[----:B------:R-:W0:Y:S02]  /*d390*/  SYNCS.PHASECHK.TRANS64.TRYWAIT P0, [UR42+0x22820], R0 ;  /* 0x02282000ff0075a7 */ /* 0x000e24000800016a */
[----:B0-----:R-:W-:Y:S05]  /*d3a0*/  @!P0 BRA `(.L_x_61) ;  /* 0x0000004400fc8947 */ /* 0x001fea0003800000 */
.L_x_171:
[----:B------:R-:W-:-:S13]  /*d3b0*/  ISETP.GE.AND P0, PT, R2, 0xa1, PT ;  /* 0x000000a10200780c */ /* 0x000fda0003f06270 */
[----:B------:R-:W-:Y:S05]  /*d3c0*/  @!P0 BRA `(.L_x_62) ;  /* 0x0000001800508947 */ /* 0x000fea0003800000 */
[----:B------:R1:W5:Y:S01]  /*d3d0*/  LDL.LU R30, [R1+0x4] ;  /* 0x00000400011e7983 */ /* 0x0003620000300800 */
[----:B------:R-:W-:Y:S02]  /*d3e0*/  IMAD.MOV.U32 R29, RZ, RZ, R36 ;  /* 0x000000ffff1d7224 */ /* 0x000fe400078e0024 */
[----:B------:R-:W-:-:S07]  /*d3f0*/  IMAD.U32 R37, RZ, RZ, UR43 ;  /* 0x0000002bff257e24 */ /* 0x000fce000f8e00ff */
.L_x_82:
[----:B0-2---:R-:W2:Y:S01]  /*d400*/  LDL R4, [R1+0xc] ;  /* 0x00000c0001047983 */ /* 0x005ea20000100800 */
[----:B0-----:R-:W0:Y:S01]  /*d410*/  LDC R3, c[0x0][0x430] ;  /* 0x00010c00ff037b82 */ /* 0x001e220000000800 */
[----:B------:R-:W-:Y:S01]  /*d420*/  ULDC.64 UR4, c[0x0][0x428] ;  /* 0x00010a0000047ab9 */ /* 0x000fe20000000a00 */
[----:B------:R-:W-:Y:S01]  /*d430*/  ULDC.64 UR6, c[0x0][0x418] ;  /* 0x0001060000067ab9 */ /* 0x000fe20000000a00 */
[----:B------:R-:W3:Y:S01]  /*d440*/  LDL R6, [R1] ;  /* 0x0000000001067983 */ /* 0x000ee20000100800 */
[----:B------:R-:W4:Y:S01]  /*d450*/  S2R R2, SR_TID.X ;  /* 0x0000000000027919 */ /* 0x000f220000002100 */
[----:B0-----:R-:W-:Y:S01]  /*d460*/  ISETP.NE.AND P1, PT, R3, 0x1, PT ;  /* 0x000000010300780c */ /* 0x001fe20003f25270 */
[----:B------:R-:W0:-:S12]  /*d470*/  S2R R7, SR_TID.X ;  /* 0x0000000000077919 */ /* 0x000e180000002100 */
[----:B------:R-:W1:Y:S01]  /*d480*/  @P1 LDC R3, c[0x0][0x434] ;  /* 0x00010d00ff031b82 */ /* 0x000e620000000800 */
[C---:B----4-:R-:W-:Y:S01]  /*d490*/  LOP3.LUT R0, R2.reuse, 0x7f, RZ, 0xc0, !PT ;  /* 0x0000007f02007812 */ /* 0x050fe200078ec0ff */
[----:B------:R-:W-:-:S03]  /*d4a0*/  IMAD.SHL.U32 R2, R2, 0x10, RZ ;  /* 0x0000001002027824 */ /* 0x000fc600078e00ff */
[----:B------:R-:W-:-:S03]  /*d4b0*/  SHF.R.U32.HI R0, RZ, 0x3, R0 ;  /* 0x00000003ff007819 */ /* 0x000fc60000011600 */
[----:B------:R-:W4:Y:S01]  /*d4c0*/  @P1 LDC R5, c[0x0][0x438] ;  /* 0x00010e00ff051b82 */ /* 0x000f220000000800 */
[----:B------:R-:W-:Y:S01]  /*d4d0*/  LOP3.LUT R2, R0, 0x70, R2, 0xf8, !PT ;  /* 0x0000007000027812 */ /* 0x000fe200078ef802 */
[----:B------:R-:W-:-:S04]  /*d4e0*/  IMAD.MOV.U32 R0, RZ, RZ, 0xa0 ;  /* 0x000000a0ff007424 */ /* 0x000fc800078e00ff */
[----:B------:R-:W-:-:S05]  /*d4f0*/  IMAD R11, R37, R0, UR38 ;  /* 0x00000026250b7e24 */ /* 0x000fca000f8e0200 */
[----:B------:R-:W-:-:S05]  /*d500*/  IADD3 R0, R2, R11, RZ ;  /* 0x0000000b02007210 */ /* 0x000fca0007ffe0ff */
[----:B-1----:R-:W-:-:S04]  /*d510*/  @P1 IMAD.HI.U32 R2, R0, R3, RZ ;  /* 0x0000000300021227 */ /* 0x002fc800078e00ff */
[----:B------:R-:W-:Y:S01]  /*d520*/  IMAD.MOV.U32 R10, RZ, RZ, R0 ;  /* 0x000000ffff0a7224 */ /* 0x000fe200078e0000 */
[----:B----4-:R-:W-:Y:S02]  /*d530*/  @P1 SHF.R.U32.HI R10, RZ, R5, R2 ;  /* 0x00000005ff0a1219 */ /* 0x010fe40000011602 */
[C---:B0-----:R-:W-:Y:S02]  /*d540*/  LOP3.LUT R12, R7.reuse, 0x7f, RZ, 0xc0, !PT ;  /* 0x0000007f070c7812 */ /* 0x041fe400078ec0ff */
[--C-:B------:R-:W-:Y:S01]  /*d550*/  SHF.R.S32.HI R3, RZ, 0x1f, R10.reuse ;  /* 0x0000001fff037819 */ /* 0x100fe2000001140a */
[----:B------:R-:W-:Y:S01]  /*d560*/  IMAD.MOV.U32 R2, RZ, RZ, R10 ;  /* 0x000000ffff027224 */ /* 0x000fe200078e000a */
[----:B------:R-:W-:Y:S01]  /*d570*/  SHF.R.U32.HI R12, RZ, 0x3, R12 ;  /* 0x00000003ff0c7819 */ /* 0x000fe2000001160c */
[----:B------:R-:W-:-:S05]  /*d580*/  IMAD.SHL.U32 R7, R7, 0x10, RZ ;  /* 0x0000001007077824 */ /* 0x000fca00078e00ff */
[----:B------:R-:W-:-:S04]  /*d590*/  LOP3.LUT R7, R12, 0x70, R7, 0xf8, !PT ;  /* 0x000000700c077812 */ /* 0x000fc800078ef807 */
[----:B------:R-:W-:-:S04]  /*d5a0*/  LOP3.LUT R7, R7, 0x80, RZ, 0xfc, !PT ;  /* 0x0000008007077812 */ /* 0x000fc800078efcff */
[----:B------:R-:W-:Y:S01]  /*d5b0*/  IADD3 R11, R7, R11, RZ ;  /* 0x0000000b070b7210 */ /* 0x000fe20007ffe0ff */
[----:B--2---:R-:W-:-:S04]  /*d5c0*/  IMAD R4, R4, UR4, RZ ;  /* 0x0000000404047c24 */ /* 0x004fc8000f8e02ff */
[C---:B---3--:R-:W-:Y:S02]  /*d5d0*/  IMAD R4, R6.reuse, UR5, R4 ;  /* 0x0000000506047c24 */ /* 0x048fe4000f8e0204 */
[----:B------:R-:W-:-:S04]  /*d5e0*/  IMAD.WIDE.U32 R2, R6, UR4, R2 ;  /* 0x0000000406027c25 */ /* 0x000fc8000f8e0002 */
[----:B------:R-:W-:Y:S01]  /*d5f0*/  IMAD.IADD R3, R4, 0x1, R3 ;  /* 0x0000000104037824 */ /* 0x000fe200078e0203 */
[----:B------:R-:W-:-:S04]  /*d600*/  LEA R8, P0, R2, UR6, 0x2 ;  /* 0x0000000602087c11 */ /* 0x000fc8000f8010ff */
[----:B------:R-:W-:Y:S02]  /*d610*/  LEA.HI.X R9, R2, UR7, R3, 0x2, P0 ;  /* 0x0000000702097c11 */ /* 0x000fe400080f1403 */
[----:B------:R-:W-:Y:S01]  /*d620*/  ISETP.GT.U32.AND P0, PT, R7, 0x9f, PT ;  /* 0x0000009f0700780c */ /* 0x000fe20003f04070 */
[----:B------:R-:W0:Y:S02]  /*d630*/  @P1 LDC R2, c[0x0][0x434] ;  /* 0x00010d00ff021b82 */ /* 0x000e240000000800 */
[----:B------:R-:W2:Y:S06]  /*d640*/  LDG.E R7, desc[UR50][R8.64] ;  /* 0x0000003208077981 */ /* 0x000eac000c1e1900 */
[----:B------:R-:W1:Y:S01]  /*d650*/  @P1 LDC R3, c[0x0][0x438] ;  /* 0x00010e00ff031b82 */ /* 0x000e620000000800 */
[----:B------:R-:W-:-:S02]  /*d660*/  IMAD.MOV.U32 R12, RZ, RZ, R11 ;  /* 0x000000ffff0c7224 */ /* 0x000fc400078e000b */
[----:B0-----:R-:W-:-:S05]  /*d670*/  @P1 IMAD.HI.U32 R2, R11, R2, RZ ;  /* 0x000000020b021227 */ /* 0x001fca00078e00ff */
[----:B-1----:R-:W-:-:S04]  /*d680*/  @P1 SHF.R.U32.HI R12, RZ, R3, R2 ;  /* 0x00000003ff0c1219 */ /* 0x002fc80000011602 */
[--C-:B------:R-:W-:Y:S01]  /*d690*/  @!P0 SHF.R.S32.HI R3, RZ, 0x1f, R12.reuse ;  /* 0x0000001fff038819 */ /* 0x100fe2000001140c */
[----:B------:R-:W-:-:S04]  /*d6a0*/  @!P0 IMAD.MOV.U32 R2, RZ, RZ, R12 ;  /* 0x000000ffff028224 */ /* 0x000fc800078e000c */
[----:B------:R-:W-:Y:S01]  /*d6b0*/  @!P0 IMAD.WIDE.U32 R2, R6, UR4, R2 ;  /* 0x0000000406028c25 */ /* 0x000fe2000f8e0002 */
[----:B------:R-:W-:Y:S01]  /*d6c0*/  IADD3 R36, R29, 0x1, RZ ;  /* 0x000000011d247810 */ /* 0x000fe20007ffe0ff */
[----:B------:R-:W-:Y:S02]  /*d6d0*/  ULDC UR4, c[0x0][0x430] ;  /* 0x00010c0000047ab9 */ /* 0x000fe40000000800 */
[----:B------:R-:W-:Y:S01]  /*d6e0*/  @!P0 IMAD.IADD R3, R4, 0x1, R3 ;  /* 0x0000000104038824 */ /* 0x000fe200078e0203 */
[----:B------:R-:W-:Y:S01]  /*d6f0*/  @!P0 LEA R4, P1, R2, UR6, 0x2 ;  /* 0x0000000602048c11 */ /* 0x000fe2000f8210ff */
[----:B------:R-:W-:-:S03]  /*d700*/  IMAD.MOV.U32 R6, RZ, RZ, RZ ;  /* 0x000000ffff067224 */ /* 0x000fc600078e00ff */
[----:B------:R-:W-:Y:S01]  /*d710*/  @!P0 LEA.HI.X R5, R2, UR7, R3, 0x2, P1 ;  /* 0x0000000702058c11 */ /* 0x000fe200088f1403 */
[----:B------:R-:W-:-:S04]  /*d720*/  IMAD.MOV R2, RZ, RZ, -R12 ;  /* 0x000000ffff027224 */ /* 0x000fc800078e0a0c */
[----:B-----5:R0:W5:Y:S01]  /*d730*/  @!P0 LDG.E R6, desc[UR50][R4.64] ;  /* 0x0000003204068981 */ /* 0x020162000c1e1900 */
[----:B------:R-:W-:-:S04]  /*d740*/  ISETP.NE.AND P0, PT, R36, 0x2, PT ;  /* 0x000000022400780c */ /* 0x000fc80003f05270 */
[----:B------:R-:W-:Y:S01]  /*d750*/  SEL R3, RZ, 0x1, P0 ;  /* 0x00000001ff037807 */ /* 0x000fe20000000000 */
[----:B0-----:R-:W-:-:S03]  /*d760*/  IMAD R5, R2, UR4, R11 ;  /* 0x0000000402057c24 */ /* 0x001fc6000f8e020b */
[----:B------:R-:W-:Y:S01]  /*d770*/  LOP3.LUT R2, R30, R3, RZ, 0x3c, !PT ;  /* 0x000000031e027212 */ /* 0x000fe200078e3cff */
[----:B------:R-:W-:-:S04]  /*d780*/  IMAD.U32 R14, RZ, RZ, UR47 ;  /* 0x0000002fff0e7e24 */ /* 0x000fc8000f8e00ff */
[----:B------:R0:W-:Y:S01]  /*d790*/  STL [R1+0x4], R2 ;  /* 0x0000040201007387 */ /* 0x0001e20000100800 */
[----:B------:R-:W-:Y:S01]  /*d7a0*/  ISETP.NE.AND P2, PT, R14, 0x3, PT ;  /* 0x000000030e00780c */ /* 0x000fe20003f45270 */
[----:B------:R-:W-:-:S04]  /*d7b0*/  IMAD.MOV R13, RZ, RZ, -R10 ;  /* 0x000000ffff0d7224 */ /* 0x000fc800078e0a0a */
[----:B------:R-:W-:Y:S02]  /*d7c0*/  IMAD R8, R13, UR4, R0 ;  /* 0x000000040d087c24 */ /* 0x000fe4000f8e0200 */
[----:B------:R-:W-:Y:S01]  /*d7d0*/  IMAD.MOV.U32 R0, RZ, RZ, R37 ;  /* 0x000000ffff007224 */ /* 0x000fe200078e0025 */
[----:B------:R-:W-:Y:S02]  /*d7e0*/  SEL R36, R36, RZ, P0 ;  /* 0x000000ff24247207 */ /* 0x000fe40000000000 */
[----:B------:R-:W-:Y:S02]  /*d7f0*/  IADD3 R37, R37, -0x1, RZ ;  /* 0xffffffff25257810 */ /* 0x000fe40007ffe0ff */
[----:B------:R-:W-:Y:S02]  /*d800*/  ISETP.GT.AND P1, PT, R0, RZ, PT ;  /* 0x000000ff0000720c */ /* 0x000fe40003f24270 */
[----:B--2---:R-:W-:Y:S01]  /*d810*/  SHF.R.S32.HI R34, RZ, 0x1f, R7 ;  /* 0x0000001fff227819 */ /* 0x004fe20000011407 */
[----:B0-----:R-:W-:Y:S10]  /*d820*/  @!P2 BRA `(.L_x_63) ;  /* 0x000000000004a947 */ /* 0x001ff40003800000 */
[----:B------:R-:W-:Y:S01]  /*d830*/  BPT.TRAP 0x1 ;  /* 0x000000040000795c */ /* 0x000fe20000300000 */
.L_x_63:
[----:B------:R-:W-:Y:S01]  /*d840*/  LEA R0, R36, UR42, 0x3 ;  /* 0x0000002a24007c11 */ /* 0x000fe2000f8e18ff */
[----:B------:R-:W-:Y:S01]  /*d850*/  BSSY B0, `(.L_x_64) ;  /* 0x0000005000007945 */ /* 0x000fe20003800000 */
[----:B------:R-:W-:Y:S02]  /*d860*/  SHF.L.U32 R35, R2, 0x1f, RZ ;  /* 0x0000001f02237819 */ /* 0x000fe400000006ff */
[----:B------:R-:W-:Y:S02]  /*d870*/  SHF.R.S32.HI R19, RZ, 0x1f, R8 ;  /* 0x0000001fff137819 */ /* 0x000fe40000011408 */
[----:B------:R-:W0:Y:S02]  /*d880*/  SYNCS.PHASECHK.TRANS64.TRYWAIT P0, [R0+URZ+0x22880], R35 ;  /* 0x02288023000075a7 */ /* 0x000e24000800017f */
[----:B0-----:R-:W-:Y:S05]  /*d890*/  @!P0 BRA `(.L_x_65) ;  /* 0x0000004000d88947 */ /* 0x001fea0003800000 */
.L_x_172:
[----:B------:R-:W-:Y:S05]  /*d8a0*/  BSYNC B0 ;  /* 0x0000000000007941 */ /* 0x000fea0003800000 */
.L_x_64:
[----:B------:R-:W2:Y:S01]  /*d8b0*/  LDL R10, [R1+0x8] ;  /* 0x00000800010a7983 */ /* 0x000ea20000100800 */
[----:B------:R-:W-:Y:S01]  /*d8c0*/  ULDC.64 UR4, c[0x0][0x328] ;  /* 0x0000ca0000047ab9 */ /* 0x000fe20000000a00 */
[----:B------:R-:W-:Y:S02]  /*d8d0*/  ULDC.64 UR6, c[0x0][0x338] ;  /* 0x0000ce0000067ab9 */ /* 0x000fe40000000a00 */
[----:B------:R-:W3:Y:S01]  /*d8e0*/  LDL R11, [R1+0x14] ;  /* 0x00001400010b7983 */ /* 0x000ee20000100800 */
[----:B------:R-:W-:Y:S01]  /*d8f0*/  IMAD R3, R19, UR4, RZ ;  /* 0x0000000413037c24 */ /* 0x000fe2000f8e02ff */
[----:B------:R-:W-:Y:S01]  /*d900*/  ULDC.64 UR8, c[0x0][0x330] ;  /* 0x0000cc0000087ab9 */ /* 0x000fe20000000a00 */
[----:B------:R-:W-:Y:S01]  /*d910*/  IMAD R4, R34, UR6, RZ ;  /* 0x0000000622047c24 */ /* 0x000fe2000f8e02ff */
[----:B------:R-:W-:Y:S01]  /*d920*/  SHF.R.S32.HI R32, RZ, 0x1f, R5 ;  /* 0x0000001fff207819 */ /* 0x000fe20000011405 */
[C---:B------:R-:W-:Y:S01]  /*d930*/  IMAD R9, R8.reuse, UR5, R3 ;  /* 0x0000000508097c24 */ /* 0x040fe2000f8e0203 */
[----:B------:R-:W-:Y:S01]  /*d940*/  ULDC.64 UR10, c[0x0][0x318] ;  /* 0x0000c600000a7ab9 */ /* 0x000fe20000000a00 */
[----:B------:R-:W-:Y:S01]  /*d950*/  IMAD.WIDE.U32 R2, R8, UR4, RZ ;  /* 0x0000000408027c25 */ /* 0x000fe2000f8e00ff */
[----:B-----5:R-:W-:-:S02]  /*d960*/  SHF.R.S32.HI R33, RZ, 0x1f, R6 ;  /* 0x0000001fff217819 */ /* 0x020fc40000011406 */
[----:B------:R-:W-:Y:S01]  /*d970*/  LOP3.LUT P2, RZ, R28, 0x1, RZ, 0xc0, !PT ;  /* 0x000000011cff7812 */ /* 0x000fe2000784c0ff */
[----:B------:R-:W-:Y:S02]  /*d980*/  IMAD.IADD R3, R3, 0x1, R9 ;  /* 0x0000000103037824 */ /* 0x000fe400078e0209 */
[C---:B------:R-:W-:Y:S02]  /*d990*/  IMAD R4, R7.reuse, UR7, R4 ;  /* 0x0000000707047c24 */ /* 0x040fe4000f8e0204 */
[----:B------:R-:W-:-:S04]  /*d9a0*/  IMAD.WIDE.U32 R2, R7, UR6, R2 ;  /* 0x0000000607027c25 */ /* 0x000fc8000f8e0002 */
[----:B------:R-:W-:Y:S02]  /*d9b0*/  IMAD.IADD R3, R3, 0x1, R4 ;  /* 0x0000000103037824 */ /* 0x000fe400078e0204 */
[----:B------:R-:W-:Y:S02]  /*d9c0*/  IMAD R4, R32, UR4, RZ ;  /* 0x0000000420047c24 */ /* 0x000fe4000f8e02ff */
[----:B------:R-:W-:-:S04]  /*d9d0*/  IMAD.WIDE.U32 R2, R16, UR8, R2 ;  /* 0x0000000810027c25 */ /* 0x000fc8000f8e0002 */
[----:B------:R-:W-:Y:S02]  /*d9e0*/  IMAD R4, R5, UR5, R4 ;  /* 0x0000000505047c24 */ /* 0x000fe4000f8e0204 */
[----:B--2---:R-:W-:-:S04]  /*d9f0*/  IMAD R9, R10, UR8, RZ ;  /* 0x000000080a097c24 */ /* 0x004fc8000f8e02ff */
[----:B------:R-:W-:Y:S01]  /*da00*/  IMAD R18, R16, UR9, R9 ;  /* 0x0000000910127c24 */ /* 0x000fe2000f8e0209 */
[----:B------:R-:W-:Y:S01]  /*da10*/  IADD3 R9, P0, R2, UR10, RZ ;  /* 0x0000000a02097c10 */ /* 0x000fe2000ff1e0ff */
[----:B---3--:R-:W-:-:S03]  /*da20*/  IMAD R31, R36, 0x5000, R11 ;  /* 0x00005000241f7824 */ /* 0x008fc600078e020b */
[----:B------:R-:W-:Y:S01]  /*da30*/  IADD3.X R10, R18, UR11, R3, P0, !PT ;  /* 0x0000000b120a7c10 */ /* 0x000fe200087fe403 */
[----:B------:R-:W-:Y:S01]  /*da40*/  IMAD.WIDE.U32 R2, R5, UR4, RZ ;  /* 0x0000000405027c25 */ /* 0x000fe2000f8e00ff */
[----:B------:R-:W-:-:S03]  /*da50*/  UMOV UR4, 0xffffffff ;  /* 0xffffffff00047882 */ /* 0x000fc60000000000 */
[----:B------:R-:W-:Y:S02]  /*da60*/  IMAD.IADD R3, R3, 0x1, R4 ;  /* 0x0000000103037824 */ /* 0x000fe400078e0204 */
[----:B------:R-:W-:Y:S02]  /*da70*/  IMAD R4, R33, UR6, RZ ;  /* 0x0000000621047c24 */ /* 0x000fe4000f8e02ff */
[----:B------:R-:W-:-:S04]  /*da80*/  IMAD.WIDE.U32 R2, R6, UR6, R2 ;  /* 0x0000000606027c25 */ /* 0x000fc8000f8e0002 */
[----:B------:R-:W-:-:S04]  /*da90*/  IMAD R4, R6, UR7, R4 ;  /* 0x0000000706047c24 */ /* 0x000fc8000f8e0204 */
[----:B------:R-:W-:Y:S02]  /*daa0*/  IMAD.IADD R3, R3, 0x1, R4 ;  /* 0x0000000103037824 */ /* 0x000fe400078e0204 */
[----:B------:R-:W-:-:S03]  /*dab0*/  IMAD.WIDE.U32 R2, R16, UR8, R2 ;  /* 0x0000000810027c25 */ /* 0x000fc6000f8e0002 */
[----:B------:R-:W-:-:S04]  /*dac0*/  IADD3 R17, P0, R2, UR10, RZ ;  /* 0x0000000a02117c10 */ /* 0x000fc8000ff1e0ff */
[----:B------:R-:W-:Y:S01]  /*dad0*/  IADD3.X R18, R18, UR11, R3, P0, !PT ;  /* 0x0000000b12127c10 */ /* 0x000fe200087fe403 */
[----:B------:R-:W-:Y:S08]  /*dae0*/  BRA.DIV UR4, `(.L_x_66) ;  /* 0x0000004204587947 */ /* 0x000ff0000b800000 */
[----:B------:R-:W1:Y:S01]  /*daf0*/  S2R R3, SR_TID.X ;  /* 0x0000000000037919 */ /* 0x000e620000002100 */
[----:B------:R-:W2:Y:S04]  /*db00*/  SHFL.IDX PT, R2, R9, 0x1, 0x181f ;  /* 0x00381f0009027f89 */ /* 0x000ea800000e0000 */
[----:B------:R-:W-:Y:S04]  /*db10*/  SHFL.IDX PT, R26, R9, 0x3, 0x181f ;  /* 0x00781f00091a7f89 */ /* 0x000fe800000e0000 */
[----:B------:R-:W-:Y:S04]  /*db20*/  SHFL.IDX PT, R20, R10, 0x3, 0x181f ;  /* 0x00781f000a147f89 */ /* 0x000fe800000e0000 */
[----:B------:R-:W-:Y:S04]  /*db30*/  SHFL.IDX PT, R24, R9, 0x4, 0x181f ;  /* 0x00981f0009187f89 */ /* 0x000fe800000e0000 */
[----:B------:R-:W-:Y:S04]  /*db40*/  SHFL.IDX PT, R22, R9, 0x5, 0x181f ;  /* 0x00b81f0009167f89 */ /* 0x000fe800000e0000 */
[----:B------:R-:W-:Y:S04]  /*db50*/  SHFL.IDX PT, R21, R10, 0x6, 0x181f ;  /* 0x00d81f000a157f89 */ /* 0x000fe800000e0000 */
[----:B------:R-:W-:Y:S01]  /*db60*/  SHFL.IDX PT, R14, R9, RZ, 0x181f ;  /* 0x00181fff090e7589 */ /* 0x000fe200000e0000 */
[----:B-1----:R-:W-:-:S03]  /*db70*/  SHF.L.U32 R11, R3, 0x4, RZ ;  /* 0x00000004030b7819 */ /* 0x002fc600000006ff */
[----:B------:R-:W-:Y:S01]  /*db80*/  SHFL.IDX PT, R4, R10, RZ, 0x181f ;  /* 0x00181fff0a047589 */ /* 0x000fe200000e0000 */
[----:B------:R-:W-:-:S03]  /*db90*/  LOP3.LUT R11, R11, 0x70, RZ, 0xc0, !PT ;  /* 0x000000700b0b7812 */ /* 0x000fc600078ec0ff */
[----:B------:R-:W1:Y:S01]  /*dba0*/  SHFL.IDX PT, R3, R10, 0x1, 0x181f ;  /* 0x00381f000a037f89 */ /* 0x000e6200000e0000 */
[----:B--2---:R-:W-:-:S03]  /*dbb0*/  IADD3 R12, P0, R11, R2, RZ ;  /* 0x000000020b0c7210 */ /* 0x004fc60007f1e0ff */
[----:B------:R-:W2:Y:S02]  /*dbc0*/  SHFL.IDX PT, R2, R9, 0x2, 0x181f ;  /* 0x00581f0009027f89 */ /* 0x000ea400000e0000 */
[----:B-1----:R-:W-:Y:S02]  /*dbd0*/  IMAD.X R13, RZ, RZ, R3, P0 ;  /* 0x000000ffff0d7224 */ /* 0x002fe400000e0603 */
[----:B------:R-:W1:Y:S01]  /*dbe0*/  SHFL.IDX PT, R3, R10, 0x2, 0x181f ;  /* 0x00581f000a037f89 */ /* 0x000e6200000e0000 */
[----:B--2---:R-:W-:-:S05]  /*dbf0*/  IADD3 R2, P0, R11, R2, RZ ;  /* 0x000000020b027210 */ /* 0x004fca0007f1e0ff */
[----:B-1----:R-:W-:Y:S01]  /*dc00*/  IMAD.X R3, RZ, RZ, R3, P0 ;  /* 0x000000ffff037224 */ /* 0x002fe200000e0603 */
[----:B------:R-:W-:-:S05]  /*dc10*/  IADD3 R26, P0, R11, R26, RZ ;  /* 0x0000001a0b1a7210 */ /* 0x000fca0007f1e0ff */
[----:B------:R-:W-:Y:S01]  /*dc20*/  IMAD.X R27, RZ, RZ, R20, P0 ;  /* 0x000000ffff1b7224 */ /* 0x000fe200000e0614 */
[C---:B------:R-:W-:Y:S01]  /*dc30*/  IADD3 R24, P0, R11.reuse, R24, RZ ;  /* 0x000000180b187210 */ /* 0x040fe20007f1e0ff */
[----:B------:R-:W1:Y:S04]  /*dc40*/  SHFL.IDX PT, R20, R10, 0x4, 0x181f ;  /* 0x00981f000a147f89 */ /* 0x000e6800000e0000 */
[----:B-1----:R-:W-:Y:S01]  /*dc50*/  IMAD.X R25, RZ, RZ, R20, P0 ;  /* 0x000000ffff197224 */ /* 0x002fe200000e0614 */
[----:B------:R-:W-:Y:S01]  /*dc60*/  IADD3 R22, P0, R11, R22, RZ ;  /* 0x000000160b167210 */ /* 0x000fe20007f1e0ff */
[----:B------:R-:W1:Y:S04]  /*dc70*/  SHFL.IDX PT, R20, R10, 0x5, 0x181f ;  /* 0x00b81f000a147f89 */ /* 0x000e6800000e0000 */
[----:B------:R-:W-:Y:S01]  /*dc80*/  SHFL.IDX PT, R10, R10, 0x7, 0x181f ;  /* 0x00f81f000a0a7f89 */ /* 0x000fe200000e0000 */
[----:B-1----:R-:W-:-:S03]  /*dc90*/  IADD3.X R23, RZ, R20, RZ, P0, !PT ;  /* 0x00000014ff177210 */ /* 0x002fc600007fe4ff */
[----:B------:R-:W1:Y:S04]  /*dca0*/  SHFL.IDX PT, R20, R9, 0x6, 0x181f ;  /* 0x00d81f0009147f89 */ /* 0x000e6800000e0000 */
[----:B------:R-:W-:Y:S01]  /*dcb0*/  SHFL.IDX PT, R9, R9, 0x7, 0x181f ;  /* 0x00f81f0009097f89 */ /* 0x000fe200000e0000 */
[----:B-1----:R-:W-:-:S05]  /*dcc0*/  IADD3 R20, P0, R11, R20, RZ ;  /* 0x000000140b147210 */ /* 0x002fca0007f1e0ff */
[----:B------:R-:W-:Y:S01]  /*dcd0*/  IMAD.X R21, RZ, RZ, R21, P0 ;  /* 0x000000ffff157224 */ /* 0x000fe200000e0615 */
[----:B------:R-:W-:-:S05]  /*dce0*/  IADD3 R14, P0, R11, R14, RZ ;  /* 0x0000000e0b0e7210 */ /* 0x000fca0007f1e0ff */
[----:B------:R-:W-:Y:S02]  /*dcf0*/  IMAD.X R15, RZ, RZ, R4, P0 ;  /* 0x000000ffff0f7224 */ /* 0x000fe400000e0604 */
[----:B------:R-:W-:-:S05]  /*dd00*/  VIADD R4, R31, UR42 ;  /* 0x0000002a1f047c36 */ /* 0x000fca0008000000 */
[----:B------:R-:W-:Y:S04]  /*dd10*/  LDGSTS.E.BYPASS.LTC128B.128 [R4+0xa400], desc[UR50][R14.64], !P2 ;  /* 0x0a4000000e047fae */ /* 0x000fe8000d101d72 */
[----:B------:R-:W-:Y:S04]  /*dd20*/  LDGSTS.E.BYPASS.LTC128B.128 [R4+0xac00], desc[UR50][R12.64], !P2 ;  /* 0x0ac000000c047fae */ /* 0x000fe8000d101d72 */
[----:B------:R1:W-:Y:S04]  /*dd30*/  LDGSTS.E.BYPASS.LTC128B.128 [R4+0xb400], desc[UR50][R2.64], !P2 ;  /* 0x0b40000002047fae */ /* 0x0003e8000d101d72 */
[----:B------:R-:W-:Y:S04]  /*dd40*/  LDGSTS.E.BYPASS.LTC128B.128 [R4+0xbc00], desc[UR50][R26.64], !P2 ;  /* 0x0bc000001a047fae */ /* 0x000fe8000d101d72 */
[----:B------:R-:W-:Y:S04]  /*dd50*/  LDGSTS.E.BYPASS.LTC128B.128 [R4+0xc400], desc[UR50][R24.64], !P2 ;  /* 0x0c40000018047fae */ /* 0x000fe8000d101d72 */
[----:B-1----:R-:W1:Y:S04]  /*dd60*/  SHFL.IDX PT, R2, R17, RZ, 0x181f ;  /* 0x00181fff11027589 */ /* 0x002e6800000e0000 */
[----:B------:R-:W2:Y:S04]  /*dd70*/  SHFL.IDX PT, R3, R18, RZ, 0x181f ;  /* 0x00181fff12037589 */ /* 0x000ea800000e0000 */
[----:B------:R-:W-:Y:S04]  /*dd80*/  LDGSTS.E.BYPASS.LTC128B.128 [R4+0xcc00], desc[UR50][R22.64], !P2 ;  /* 0x0cc0000016047fae */ /* 0x000fe8000d101d72 */
[----:B------:R-:W-:Y:S04]  /*dd90*/  LDGSTS.E.BYPASS.LTC128B.128 [R4+0xd400], desc[UR50][R20.64], !P2 ;  /* 0x0d40000014047fae */ /* 0x000fe8000d101d72 */
[----:B------:R-:W3:Y:S01]  /*dda0*/  SHFL.IDX PT, R18, R18, 0x1, 0x181f ;  /* 0x00381f0012127f89 */ /* 0x000ee200000e0000 */
[----:B-1----:R-:W-:-:S05]  /*ddb0*/  IADD3 R12, P0, R11, R2, RZ ;  /* 0x000000020b0c7210 */ /* 0x002fca0007f1e0ff */
[----:B--2---:R-:W-:Y:S01]  /*ddc0*/  IMAD.X R13, RZ, RZ, R3, P0 ;  /* 0x000000ffff0d7224 */ /* 0x004fe200000e0603 */
[----:B------:R-:W-:-:S04]  /*ddd0*/  IADD3 R2, P0, R11, R9, RZ ;  /* 0x000000090b027210 */ /* 0x000fc80007f1e0ff */
[----:B------:R-:W-:-:S05]  /*dde0*/  IADD3.X R3, RZ, R10, RZ, P0, !PT ;  /* 0x0000000aff037210 */ /* 0x000fca00007fe4ff */
[----:B------:R1:W-:Y:S04]  /*ddf0*/  LDGSTS.E.BYPASS.LTC128B.128 [R4+0xdc00], desc[UR50][R2.64], !P2 ;  /* 0x0dc0000002047fae */ /* 0x0003e8000d101d72 */
[----:B------:R2:W-:Y:S04]  /*de00*/  LDGSTS.E.BYPASS.LTC128B.128 [R4+0xe400], desc[UR50][R12.64], !P2 ;  /* 0x0e4000000c047fae */ /* 0x0005e8000d101d72 */
[----:B-1-3--:R2:W1:Y:S02]  /*de10*/  SHFL.IDX PT, R2, R17, 0x1, 0x181f ;  /* 0x00381f0011027f89 */ /* 0x00a46400000e0000 */
.L_x_194:
[----:B------:R-:W3:Y:S02]  /*de20*/  S2R R3, SR_TID.X ;  /* 0x0000000000037919 */ /* 0x000ee40000002100 */
[----:B---3--:R-:W-:-:S05]  /*de30*/  IMAD.SHL.U32 R3, R3, 0x10, RZ ;  /* 0x0000001003037824 */ /* 0x008fca00078e00ff */
[----:B------:R-:W-:-:S04]  /*de40*/  LOP3.LUT R3, R3, 0x70, RZ, 0xc0, !PT ;  /* 0x0000007003037812 */ /* 0x000fc800078ec0ff */
[----:B-1----:R-:W-:-:S05]  /*de50*/  IADD3 R2, P0, R3, R2, RZ ;  /* 0x0000000203027210 */ /* 0x002fca0007f1e0ff */
[----:B------:R-:W-:Y:S01]  /*de60*/  IMAD.X R3, RZ, RZ, R18, P0 ;  /* 0x000000ffff037224 */ /* 0x000fe200000e0612 */
[----:B------:R-:W-:-:S04]  /*de70*/  PLOP3.LUT P0, PT, PT, PT, PT, 0x80, 0x0 ;  /* 0x000000000000781c */ /* 0x000fc80003f0f070 */
[----:B------:R-:W-:Y:S01]  /*de80*/  @!PT LDS RZ, [RZ] ;  /* 0x00000000fffff984 */ /* 0x000fe20000000800 */
[----:B------:R-:W-:Y:S01]  /*de90*/  @!PT LDS RZ, [RZ] ;  /* 0x00000000fffff984 */ /* 0x000fe20000000800 */
[----:B------:R-:W-:Y:S01]  /*dea0*/  @!PT LDS RZ, [RZ] ;  /* 0x00000000fffff984 */ /* 0x000fe20000000800 */
[----:B------:R1:W-:Y:S01]  /*deb0*/  LDGSTS.E.BYPASS.LTC128B.128 [R4+0xec00], desc[UR50][R2.64], !P2 ;  /* 0x0ec0000002047fae */ /* 0x0003e2000d101d72 */
[----:B------:R-:W-:-:S08]  /*dec0*/  NOP ;  /* 0x0000000000007918 */ /* 0x000fd00000000000 */
.L_x_67:
        /* <DEDUP_REMOVED lines=11> */
.L_x_68:
[----:B------:R1:W-:Y:S01]  /*df80*/  SYNCS.ARRIVE.TRANS64.A1T0 RZ, [R0+URZ+0x22870], RZ ;  /* 0x022870ff00ff79a7 */ /* 0x0003e2000810003f */
[----:B------:R-:W-:Y:S05]  /*df90*/  @!P3 BRA `(.L_x_69) ;  /* 0x000000000004b947 */ /* 0x000fea0003800000 */
[----:B------:R-:W-:Y:S01]  /*dfa0*/  BPT.TRAP 0x1 ;  /* 0x000000040000795c */ /* 0x000fe20000300000 */
.L_x_69:
[----:B------:R-:W3:Y:S01]  /*dfb0*/  SYNCS.PHASECHK.TRANS64.TRYWAIT P0, [R0+URZ+0x22840], R35 ;  /* 0x02284023000075a7 */ /* 0x000ee2000800017f */
[----:B------:R-:W-:Y:S04]  /*dfc0*/  BSSY B0, `(.L_x_70) ;  /* 0x0000002000007945 */ /* 0x000fe80003800000 */
[----:B---3--:R-:W-:Y:S05]  /*dfd0*/  @!P0 BRA `(.L_x_71) ;  /* 0x0000004400d88947 */ /* 0x008fea0003800000 */
.L_x_195:
[----:B------:R-:W-:Y:S05]  /*dfe0*/  BSYNC B0 ;  /* 0x0000000000007941 */ /* 0x000fea0003800000 */
.L_x_70:
[----:B------:R-:W4:Y:S01]  /*dff0*/  LDL R10, [R1+0x8] ;  /* 0x00000800010a7983 */ /* 0x000f220000100800 */
[----:B------:R-:W-:Y:S01]  /*e000*/  ULDC.64 UR4, c[0x0][0x300] ;  /* 0x0000c00000047ab9 */ /* 0x000fe20000000a00 */
[----:B------:R-:W-:Y:S01]  /*e010*/  ULDC.64 UR6, c[0x0][0x310] ;  /* 0x0000c40000067ab9 */ /* 0x000fe20000000a00 */
[----:B------:R-:W-:Y:S01]  /*e020*/  IMAD R19, R19, UR4, RZ ;  /* 0x0000000413137c24 */ /* 0x000fe2000f8e02ff */
[----:B------:R-:W-:Y:S01]  /*e030*/  ULDC.64 UR8, c[0x0][0x308] ;  /* 0x0000c20000087ab9 */ /* 0x000fe20000000a00 */
[----:B------:R-:W-:Y:S01]  /*e040*/  IMAD.WIDE.U32 R2, R8, UR4, RZ ;  /* 0x0000000408027c25 */ /* 0x000fe2000f8e00ff */
[----:B------:R-:W5:Y:S01]  /*e050*/  S2R R11, SR_TID.X ;  /* 0x00000000000b7919 */ /* 0x000f620000002100 */
[----:B------:R-:W-:Y:S01]  /*e060*/  ULDC.64 UR10, c[0x0][0x2e8] ;  /* 0x0000ba00000a7ab9 */ /* 0x000fe20000000a00 */
[----:B------:R-:W-:Y:S01]  /*e070*/  LOP3.LUT P2, RZ, R28, 0x1, RZ, 0xc0, !PT ;  /* 0x000000011cff7812 */ /* 0x000fe2000784c0ff */
[----:B------:R-:W-:Y:S02]  /*e080*/  IMAD R19, R8, UR5, R19 ;  /* 0x0000000508137c24 */ /* 0x000fe4000f8e0213 */
[----:B------:R-:W-:-:S02]  /*e090*/  IMAD R34, R34, UR6, RZ ;  /* 0x0000000622227c24 */ /* 0x000fc4000f8e02ff */
[----:B------:R-:W-:Y:S02]  /*e0a0*/  IMAD.IADD R3, R3, 0x1, R19 ;  /* 0x0000000103037824 */ /* 0x000fe400078e0213 */
[C---:B------:R-:W-:Y:S02]  /*e0b0*/  IMAD R9, R7.reuse, UR7, R34 ;  /* 0x0000000707097c24 */ /* 0x040fe4000f8e0222 */
[----:B------:R-:W-:-:S04]  /*e0c0*/  IMAD.WIDE.U32 R2, R7, UR6, R2 ;  /* 0x0000000607027c25 */ /* 0x000fc8000f8e0002 */
[----:B------:R-:W-:Y:S01]  /*e0d0*/  IMAD R32, R32, UR4, RZ ;  /* 0x0000000420207c24 */ /* 0x000fe2000f8e02ff */
[----:B------:R-:W-:Y:S01]  /*e0e0*/  IADD3 R3, R3, R9, RZ ;  /* 0x0000000903037210 */ /* 0x000fe20007ffe0ff */
[----:B------:R-:W-:Y:S02]  /*e0f0*/  IMAD R33, R33, UR6, RZ ;  /* 0x0000000621217c24 */ /* 0x000fe4000f8e02ff */
[----:B------:R-:W-:-:S04]  /*e100*/  IMAD.WIDE.U32 R2, R16, UR8, R2 ;  /* 0x0000000810027c25 */ /* 0x000fc8000f8e0002 */
[----:B------:R-:W-:Y:S01]  /*e110*/  IMAD R33, R6, UR7, R33 ;  /* 0x0000000706217c24 */ /* 0x000fe2000f8e0221 */
[----:B------:R-:W-:Y:S01]  /*e120*/  IADD3 R8, P0, R2, UR10, RZ ;  /* 0x0000000a02087c10 */ /* 0x000fe2000ff1e0ff */
[----:B-----5:R-:W-:-:S05]  /*e130*/  IMAD.SHL.U32 R24, R11, 0x10, RZ ;  /* 0x000000100b187824 */ /* 0x020fca00078e00ff */
[----:B------:R-:W-:Y:S01]  /*e140*/  LOP3.LUT R24, R24, 0x70, RZ, 0xc0, !PT ;  /* 0x0000007018187812 */ /* 0x000fe200078ec0ff */
[----:B----4-:R-:W-:-:S04]  /*e150*/  IMAD R7, R10, UR8, RZ ;  /* 0x000000080a077c24 */ /* 0x010fc8000f8e02ff */
[----:B------:R-:W-:Y:S02]  /*e160*/  IMAD R10, R16, UR9, R7 ;  /* 0x00000009100a7c24 */ /* 0x000fe4000f8e0207 */
[----:B------:R-:W-:-:S03]  /*e170*/  IMAD R7, R5, UR5, R32 ;  /* 0x0000000505077c24 */ /* 0x000fc6000f8e0220 */
[----:B------:R-:W-:Y:S01]  /*e180*/  IADD3.X R9, R10, UR11, R3, P0, !PT ;  /* 0x0000000b0a097c10 */ /* 0x000fe200087fe403 */
        /* <DEDUP_REMOVED lines=9> */
[----:B------:R-:W4:Y:S04]  /*e220*/  SHFL.IDX PT, R14, R8, 0x1, 0x181f ;  /* 0x00381f00080e7f89 */ /* 0x000f2800000e0000 */
[----:B------:R-:W5:Y:S04]  /*e230*/  SHFL.IDX PT, R3, R9, 0x1, 0x181f ;  /* 0x00381f0009037f89 */ /* 0x000f6800000e0000 */
[----:B--2---:R-:W-:Y:S04]  /*e240*/  SHFL.IDX PT, R17, R9, 0x3, 0x181f ;  /* 0x00781f0009117f89 */ /* 0x004fe800000e0000 */
[----:B------:R-:W-:Y:S04]  /*e250*/  SHFL.IDX PT, R20, R8, 0x4, 0x181f ;  /* 0x00981f0008147f89 */ /* 0x000fe800000e0000 */
[----:B------:R-:W-:Y:S04]  /*e260*/  SHFL.IDX PT, R18, R8, 0x5, 0x181f ;  /* 0x00b81f0008127f89 */ /* 0x000fe800000e0000 */
[----:B------:R-:W-:Y:S01]  /*e270*/  SHFL.IDX PT, R12, R8, RZ, 0x181f ;  /* 0x00181fff080c7589 */ /* 0x000fe200000e0000 */
[----:B----4-:R-:W-:-:S03]  /*e280*/  IADD3 R6, P0, R24, R14, RZ ;  /* 0x0000000e18067210 */ /* 0x010fc60007f1e0ff */
[----:B------:R-:W2:Y:S02]  /*e290*/  SHFL.IDX PT, R14, R8, 0x2, 0x181f ;  /* 0x00581f00080e7f89 */ /* 0x000ea400000e0000 */
[----:B-----5:R-:W-:Y:S02]  /*e2a0*/  IMAD.X R7, RZ, RZ, R3, P0 ;  /* 0x000000ffff077224 */ /* 0x020fe400000e0603 */
[----:B------:R-:W4:Y:S01]  /*e2b0*/  SHFL.IDX PT, R3, R9, 0x2, 0x181f ;  /* 0x00581f0009037f89 */ /* 0x000f2200000e0000 */
[----:B--2---:R-:W-:-:S03]  /*e2c0*/  IADD3 R2, P0, R24, R14, RZ ;  /* 0x0000000e18027210 */ /* 0x004fc60007f1e0ff */
[----:B------:R-:W2:Y:S01]  /*e2d0*/  SHFL.IDX PT, R14, R8, 0x3, 0x181f ;  /* 0x00781f00080e7f89 */ /* 0x000ea200000e0000 */
[----:B----4-:R-:W-:Y:S02]  /*e2e0*/  IADD3.X R3, RZ, R3, RZ, P0, !PT ;  /* 0x00000003ff037210 */ /* 0x010fe400007fe4ff */
[C---:B--2---:R-:W-:Y:S02]  /*e2f0*/  IADD3 R22, P0, R24.reuse, R14, RZ ;  /* 0x0000000e18167210 */ /* 0x044fe40007f1e0ff */
[----:B------:R-:W-:Y:S03]  /*e300*/  SHFL.IDX PT, R14, R8, 0x6, 0x181f ;  /* 0x00d81f00080e7f89 */ /* 0x000fe600000e0000 */
[----:B------:R-:W-:Y:S01]  /*e310*/  IMAD.X R23, RZ, RZ, R17, P0 ;  /* 0x000000ffff177224 */ /* 0x000fe200000e0611 */
[C---:B------:R-:W-:Y:S01]  /*e320*/  IADD3 R20, P0, R24.reuse, R20, RZ ;  /* 0x0000001418147210 */ /* 0x040fe20007f1e0ff */
[----:B------:R-:W2:Y:S04]  /*e330*/  SHFL.IDX PT, R17, R9, 0x4, 0x181f ;  /* 0x00981f0009117f89 */ /* 0x000ea800000e0000 */
[----:B--2---:R-:W-:Y:S01]  /*e340*/  IMAD.X R21, RZ, RZ, R17, P0 ;  /* 0x000000ffff157224 */ /* 0x004fe200000e0611 */
[C---:B------:R-:W-:Y:S01]  /*e350*/  IADD3 R18, P0, R24.reuse, R18, RZ ;  /* 0x0000001218127210 */ /* 0x040fe20007f1e0ff */
[----:B------:R-:W2:Y:S04]  /*e360*/  SHFL.IDX PT, R17, R9, 0x5, 0x181f ;  /* 0x00b81f0009117f89 */ /* 0x000ea800000e0000 */
[----:B--2---:R-:W-:Y:S01]  /*e370*/  IMAD.X R19, RZ, RZ, R17, P0 ;  /* 0x000000ffff137224 */ /* 0x004fe200000e0611 */
[C---:B------:R-:W-:Y:S01]  /*e380*/  IADD3 R12, P0, R24.reuse, R12, RZ ;  /* 0x0000000c180c7210 */ /* 0x040fe20007f1e0ff */
[----:B------:R-:W2:Y:S04]  /*e390*/  SHFL.IDX PT, R17, R9, RZ, 0x181f ;  /* 0x00181fff09117589 */ /* 0x000ea800000e0000 */
[----:B--2---:R-:W-:Y:S01]  /*e3a0*/  IMAD.X R13, RZ, RZ, R17, P0 ;  /* 0x000000ffff0d7224 */ /* 0x004fe200000e0611 */
[----:B------:R-:W-:Y:S01]  /*e3b0*/  IADD3 R14, P0, R24, R14, RZ ;  /* 0x0000000e180e7210 */ /* 0x000fe20007f1e0ff */
[----:B------:R-:W2:Y:S04]  /*e3c0*/  SHFL.IDX PT, R17, R9, 0x6, 0x181f ;  /* 0x00d81f0009117f89 */ /* 0x000ea800000e0000 */
[----:B------:R-:W-:Y:S04]  /*e3d0*/  LDGSTS.E.BYPASS.LTC128B.128 [R4+0x18400], desc[UR50][R12.64], !P2 ;  /* 0x184000000c047fae */ /* 0x000fe8000d101d72 */
[----:B------:R4:W-:Y:S04]  /*e3e0*/  LDGSTS.E.BYPASS.LTC128B.128 [R4+0x18c00], desc[UR50][R6.64], !P2 ;  /* 0x18c0000006047fae */ /* 0x0009e8000d101d72 */
[----:B------:R5:W-:Y:S04]  /*e3f0*/  LDGSTS.E.BYPASS.LTC128B.128 [R4+0x19400], desc[UR50][R2.64], !P2 ;  /* 0x1940000002047fae */ /* 0x000be8000d101d72 */
[----:B------:R-:W-:Y:S04]  /*e400*/  SHFL.IDX PT, R9, R9, 0x7, 0x181f ;  /* 0x00f81f0009097f89 */ /* 0x000fe800000e0000 */
[----:B----4-:R-:W-:Y:S04]  /*e410*/  SHFL.IDX PT, R6, R8, 0x7, 0x181f ;  /* 0x00f81f0008067f89 */ /* 0x010fe800000e0000 */
[----:B-----5:R-:W4:Y:S01]  /*e420*/  SHFL.IDX PT, R2, R5, RZ, 0x181f ;  /* 0x00181fff05027589 */ /* 0x020f2200000e0000 */
[----:B--2---:R-:W-:-:S03]  /*e430*/  IADD3.X R15, RZ, R17, RZ, P0, !PT ;  /* 0x00000011ff0f7210 */ /* 0x004fc600007fe4ff */
[----:B------:R-:W2:Y:S04]  /*e440*/  SHFL.IDX PT, R3, R10, RZ, 0x181f ;  /* 0x00181fff0a037589 */ /* 0x000ea800000e0000 */
[----:B------:R0:W-:Y:S04]  /*e450*/  LDGSTS.E.BYPASS.LTC128B.128 [R4+0x19c00], desc[UR50][R22.64], !P2 ;  /* 0x19c0000016047fae */ /* 0x0001e8000d101d72 */
[----:B------:R0:W-:Y:S04]  /*e460*/  LDGSTS.E.BYPASS.LTC128B.128 [R4+0x1a400], desc[UR50][R20.64], !P2 ;  /* 0x1a40000014047fae */ /* 0x0001e8000d101d72 */
[----:B------:R0:W-:Y:S04]  /*e470*/  LDGSTS.E.BYPASS.LTC128B.128 [R4+0x1ac00], desc[UR50][R18.64], !P2 ;  /* 0x1ac0000012047fae */ /* 0x0001e8000d101d72 */
[----:B------:R0:W-:Y:S01]  /*e480*/  LDGSTS.E.BYPASS.LTC128B.128 [R4+0x1b400], desc[UR50][R14.64], !P2 ;  /* 0x1b4000000e047fae */ /* 0x0001e2000d101d72 */
[----:B----4-:R-:W-:-:S03]  /*e490*/  IADD3 R2, P0, R24, R2, RZ ;  /* 0x0000000218027210 */ /* 0x010fc60007f1e0ff */
[----:B------:R-:W4:Y:S02]  /*e4a0*/  SHFL.IDX PT, R10, R10, 0x1, 0x181f ;  /* 0x00381f000a0a7f89 */ /* 0x000f2400000e0000 */
[----:B--2---:R-:W-:Y:S01]  /*e4b0*/  IMAD.X R3, RZ, RZ, R3, P0 ;  /* 0x000000ffff037224 */ /* 0x004fe200000e0603 */
[----:B------:R-:W-:Y:S01]  /*e4c0*/  IADD3 R6, P0, R24, R6, RZ ;  /* 0x0000000618067210 */ /* 0x000fe20007f1e0ff */
[----:B------:R-:W2:Y:S04]  /*e4d0*/  SHFL.IDX PT, R5, R5, 0x1, 0x181f ;  /* 0x00381f0005057f89 */ /* 0x000ea800000e0000 */
[----:B------:R-:W-:-:S05]  /*e4e0*/  IMAD.X R7, RZ, RZ, R9, P0 ;  /* 0x000000ffff077224 */ /* 0x000fca00000e0609 */
[----:B------:R0:W-:Y:S04]  /*e4f0*/  LDGSTS.E.BYPASS.LTC128B.128 [R4+0x1bc00], desc[UR50][R6.64], !P2 ;  /* 0x1bc0000006047fae */ /* 0x0001e8000d101d72 */
[----:B------:R0:W-:Y:S02]  /*e500*/  LDGSTS.E.BYPASS.LTC128B.128 [R4+0x1c400], desc[UR50][R2.64], !P2 ;  /* 0x1c40000002047fae */ /* 0x0001e4000d101d72 */
.L_x_217:
[----:B0-2---:R-:W-:-:S05]  /*e510*/  IADD3 R2, P0, R24, R5, RZ ;  /* 0x0000000518027210 */ /* 0x005fca0007f1e0ff */
[----:B----4-:R-:W-:Y:S01]  /*e520*/  IMAD.X R3, RZ, RZ, R10, P0 ;  /* 0x000000ffff037224 */ /* 0x010fe200000e060a */
[----:B------:R-:W-:-:S04]  /*e530*/  PLOP3.LUT P0, PT, PT, PT, PT, 0x80, 0x0 ;  /* 0x000000000000781c */ /* 0x000fc80003f0f070 */
[----:B------:R-:W-:Y:S01]  /*e540*/  @!PT LDS RZ, [RZ] ;  /* 0x00000000fffff984 */ /* 0x000fe20000000800 */
[----:B------:R-:W-:Y:S01]  /*e550*/  @!PT LDS RZ, [RZ] ;  /* 0x00000000fffff984 */ /* 0x000fe20000000800 */
[----:B------:R-:W-:Y:S01]  /*e560*/  @!PT LDS RZ, [RZ] ;  /* 0x00000000fffff984 */ /* 0x000fe20000000800 */
[----:B------:R0:W-:Y:S01]  /*e570*/  LDGSTS.E.BYPASS.LTC128B.128 [R4+0x1cc00], desc[UR50][R2.64], !P2 ;  /* 0x1cc0000002047fae */ /* 0x0001e2000d101d72 */
[----:B------:R-:W-:-:S08]  /*e580*/  NOP ;  /* 0x0000000000007918 */ /* 0x000fd00000000000 */
.L_x_73:
        /* <DEDUP_REMOVED lines=11> */
.L_x_74:
[----:B------:R1:W-:Y:S02]  /*e640*/  SYNCS.ARRIVE.TRANS64.A1T0 RZ, [R0+URZ+0x22830], RZ ;  /* 0x022830ff00ff79a7 */ /* 0x0003e4000810003f */
[----:B-1-3--:R-:W-:-:S04]  /*e650*/  MOV R0, UR48 ;  /* 0x0000003000007c02 */ /* 0x00afc80008000f00 */
[----:B------:R-:W-:-:S13]  /*e660*/  ISETP.NE.AND P0, PT, R0, 0x3, PT ;  /* 0x000000030000780c */ /* 0x000fda0003f05270 */
[----:B------:R-:W-:Y:S05]  /*e670*/  @!P0 BRA `(.L_x_75) ;  /* 0x0000000000048947 */ /* 0x000fea0003800000 */
[----:B------:R-:W-:Y:S01]  /*e680*/  BPT.TRAP 0x1 ;  /* 0x000000040000795c */ /* 0x000fe20000300000 */
.L_x_75:
[----:B------:R-:W-:Y:S01]  /*e690*/  LOP3.LUT R0, R30, 0x1, RZ, 0x3c, !PT ;  /* 0x000000011e007812 */ /* 0x000fe200078e3cff */
[----:B------:R-:W-:Y:S01]  /*e6a0*/  BSSY B0, `(.L_x_76) ;  /* 0x0000005000007945 */ /* 0x000fe20003800000 */
[----:B------:R-:W-:Y:S02]  /*e6b0*/  LEA R17, R29, UR42, 0x3 ;  /* 0x0000002a1d117c11 */ /* 0x000fe4000f8e18ff */
[----:B------:R-:W-:-:S04]  /*e6c0*/  SHF.L.U32 R0, R0, 0x1f, RZ ;  /* 0x0000001f00007819 */ /* 0x000fc800000006ff */
[----:B------:R-:W0:Y:S02]  /*e6d0*/  SYNCS.PHASECHK.TRANS64.TRYWAIT P2, [R17+URZ+0x22870], R0 ;  /* 0x02287000110075a7 */ /* 0x000e24000804017f */
[----:B0-----:R-:W-:Y:S05]  /*e6e0*/  @!P2 BRA `(.L_x_77) ;  /* 0x0000004800c8a947 */ /* 0x001fea0003800000 */
.L_x_218:
[----:B------:R-:W-:Y:S05]  /*e6f0*/  BSYNC B0 ;  /* 0x0000000000007941 */ /* 0x000fea0003800000 */
.L_x_76:
[----:B------:R-:W-:-:S05]  /*e700*/  IMAD.U32 R2, RZ, RZ, UR47 ;  /* 0x0000002fff027e24 */ /* 0x000fca000f8e00ff */
[----:B------:R-:W-:-:S13]  /*e710*/  ISETP.NE.AND P2, PT, R2, 0x3, PT ;  /* 0x000000030200780c */ /* 0x000fda0003f45270 */
[----:B------:R-:W-:Y:S05]  /*e720*/  @!P2 BRA `(.L_x_78) ;  /* 0x000000000004a947 */ /* 0x000fea0003800000 */
[----:B------:R-:W-:Y:S01]  /*e730*/  BPT.TRAP 0x1 ;  /* 0x000000040000795c */ /* 0x000fe20000300000 */
.L_x_78:
[----:B0-----:R-:W-:Y:S01]  /*e740*/  SHF.L.U32 R0, R30, 0x1f, RZ ;  /* 0x0000001f1e007819 */ /* 0x001fe200000006ff */
[----:B------:R-:W-:-:S03]  /*e750*/  IMAD R2, R29, 0x5000, RZ ;  /* 0x000050001d027824 */ /* 0x000fc600078e02ff */
[----:B------:R-:W0:Y:S02]  /*e760*/  SYNCS.PHASECHK.TRANS64.TRYWAIT P2, [R17+URZ+0x22860], R0 ;  /* 0x02286000110075a7 */ /* 0x000e24000804017f */
[----:B0-----:R-:W-:Y:S05]  /*e770*/  @!P2 BRA `(.L_x_79) ;  /* 0x0000004800b8a947 */ /* 0x001fea0003800000 */
.L_x_219:
[----:B------:R-:W2:Y:S04]  /*e780*/  LDL R3, [R1+0x1c] ;  /* 0x00001c0001037983 */ /* 0x000ea80000100800 */
[----:B------:R-:W3:Y:S04]  /*e790*/  LDL R4, [R1+0x20] ;  /* 0x0000200001047983 */ /* 0x000ee80000100800 */
[----:B------:R-:W4:Y:S01]  /*e7a0*/  LDL R18, [R1+0x18] ;  /* 0x0000180001127983 */ /* 0x000f220000100800 */
[----:B------:R-:W-:Y:S05]  /*e7b0*/  WARPSYNC.ALL ;  /* 0x0000000000007948 */ /* 0x000fea0003800000 */
[----:B--2---:R-:W-:-:S05]  /*e7c0*/  LOP3.LUT R3, R2, R3, RZ, 0xfc, !PT ;  /* 0x0000000302037212 */ /* 0x004fca00078efcff */
[----:B0-----:R-:W-:Y:S01]  /*e7d0*/  VIADD R0, R3, UR42 ;  /* 0x0000002a03007c36 */ /* 0x001fe20008000000 */
[----:B------:R-:W0:Y:S01]  /*e7e0*/  LDSM.16.MT88.4 R12, [R3+UR42+0xa400] ;  /* 0x00a4002a030c783b */ /* 0x000e220008004200 */
[----:B----4-:R-:W-:Y:S02]  /*e7f0*/  IADD3 R2, R2, UR42, R18 ;  /* 0x0000002a02027c10 */ /* 0x010fe4000fffe012 */
[----:B---3--:R-:W-:Y:S02]  /*e800*/  IMAD.IADD R0, R4, 0x1, R0 ;  /* 0x0000000104007824 */ /* 0x008fe400078e0200 */
[----:B------:R-:W-:-:S03]  /*e810*/  IMAD.U32 R18, RZ, RZ, UR47 ;  /* 0x0000002fff127e24 */ /* 0x000fc6000f8e00ff */
[----:B------:R-:W1:Y:S02]  /*e820*/  LDSM.16.MT88.4 R4, [R0+0xa400] ;  /* 0x00a400000004783b */ /* 0x000e640000004200 */
[----:B------:R-:W-:Y:S02]  /*e830*/  ISETP.NE.AND P2, PT, R18, 0x3, PT ;  /* 0x000000031200780c */ /* 0x000fe40003f45270 */
[C-C-:B0-----:R-:W-:Y:S02]  /*e840*/  PRMT R8, R12.reuse, 0x6420, R13.reuse ;  /* 0x000064200c087816 */ /* 0x141fe4000000000d */
[----:B------:R-:W-:Y:S02]  /*e850*/  PRMT R9, R12, 0x7531, R13 ;  /* 0x000075310c097816 */ /* 0x000fe4000000000d */
[C-C-:B------:R-:W-:Y:S02]  /*e860*/  PRMT R10, R14.reuse, 0x6420, R15.reuse ;  /* 0x000064200e0a7816 */ /* 0x140fe4000000000f */
[----:B------:R-:W-:-:S02]  /*e870*/  PRMT R11, R14, 0x7531, R15 ;  /* 0x000075310e0b7816 */ /* 0x000fc4000000000f */
[C-C-:B-1----:R-:W-:Y:S02]  /*e880*/  PRMT R20, R4.reuse, 0x6420, R5.reuse ;  /* 0x0000642004147816 */ /* 0x142fe40000000005 */
[----:B------:R-:W-:Y:S01]  /*e890*/  PRMT R21, R4, 0x7531, R5 ;  /* 0x0000753104157816 */ /* 0x000fe20000000005 */
[----:B------:R-:W-:Y:S01]  /*e8a0*/  STSM.16.M88.4 [R2+0x400], R8 ;  /* 0x0004000802007844 */ /* 0x000fe20000000200 */
[C-C-:B------:R-:W-:Y:S02]  /*e8b0*/  PRMT R22, R6.reuse, 0x6420, R7.reuse ;  /* 0x0000642006167816 */ /* 0x140fe40000000007 */
[----:B------:R-:W-:-:S05]  /*e8c0*/  PRMT R23, R6, 0x7531, R7 ;  /* 0x0000753106177816 */ /* 0x000fca0000000007 */
[----:B------:R-:W-:Y:S04]  /*e8d0*/  STSM.16.M88.4 [R2+0xc00], R20 ;  /* 0x000c001402007844 */ /* 0x000fe80000000200 */
[----:B------:R-:W0:Y:S04]  /*e8e0*/  LDSM.16.MT88.4 R4, [R3+UR42+0xb400] ;  /* 0x00b4002a0304783b */ /* 0x000e280008004200 */
[----:B------:R-:W1:Y:S01]  /*e8f0*/  LDSM.16.MT88.4 R8, [R0+0xb400] ;  /* 0x00b400000008783b */ /* 0x000e620000004200 */
[C-C-:B0-----:R-:W-:Y:S02]  /*e900*/  PRMT R12, R4.reuse, 0x6420, R5.reuse ;  /* 0x00006420040c7816 */ /* 0x141fe40000000005 */
[----:B------:R-:W-:-:S02]  /*e910*/  PRMT R13, R4, 0x7531, R5 ;  /* 0x00007531040d7816 */ /* 0x000fc40000000005 */
[C-C-:B------:R-:W-:Y:S02]  /*e920*/  PRMT R14, R6.reuse, 0x6420, R7.reuse ;  /* 0x00006420060e7816 */ /* 0x140fe40000000007 */
[----:B------:R-:W-:Y:S02]  /*e930*/  PRMT R15, R6, 0x7531, R7 ;  /* 0x00007531060f7816 */ /* 0x000fe40000000007 */
        /* <DEDUP_REMOVED lines=38> */
[----:B------:R0:W-:Y:S01]  /*eba0*/  STSM.16.M88.4 [R2+0x4400], R12 ;  /* 0x0044000c02007844 */ /* 0x0001e20000000200 */
[C-C-:B------:R-:W-:Y:S02]  /*ebb0*/  PRMT R6, R10.reuse, 0x6420, R11.reuse ;  /* 0x000064200a067816 */ /* 0x140fe4000000000b */
[----:B------:R-:W-:-:S05]  /*ebc0*/  PRMT R7, R10, 0x7531, R11 ;  /* 0x000075310a077816 */ /* 0x000fca000000000b */
[----:B------:R0:W-:Y:S01]  /*ebd0*/  STSM.16.M88.4 [R2+0x4c00], R4 ;  /* 0x004c000402007844 */ /* 0x0001e20000000200 */
[----:B------:R-:W-:Y:S01]  /*ebe0*/  @!PT LDS RZ, [RZ] ;  /* 0x00000000fffff984 */ /* 0x000fe20000000800 */
[----:B------:R-:W-:Y:S01]  /*ebf0*/  @!PT LDS RZ, [RZ] ;  /* 0x00000000fffff984 */ /* 0x000fe20000000800 */
[----:B------:R-:W-:Y:S01]  /*ec00*/  @!PT LDS RZ, [RZ] ;  /* 0x00000000fffff984 */ /* 0x000fe20000000800 */
[----:B------:R-:W-:Y:S01]  /*ec10*/  @!PT LDS RZ, [RZ] ;  /* 0x00000000fffff984 */ /* 0x000fe20000000800 */
[----:B------:R1:W-:Y:S06]  /*ec20*/  MEMBAR.ALL.CTA ;  /* 0x0000000000007992 */ /* 0x0003ec0000008000 */
[----:B-1----:R-:W1:Y:S01]  /*ec30*/  FENCE.VIEW.ASYNC.S ;  /* 0x00000000000073c6 */ /* 0x002e620000000000 */
[----:B------:R-:W-:Y:S05]  /*ec40*/  @!P2 BRA `(.L_x_80) ;  /* 0x000000000004a947 */ /* 0x000fea0003800000 */
[----:B------:R-:W-:Y:S01]  /*ec50*/  BPT.TRAP 0x1 ;  /* 0x000000040000795c */ /* 0x000fe20000300000 */
.L_x_80:
[----:B-1----:R1:W-:Y:S01]  /*ec60*/  SYNCS.ARRIVE.TRANS64.A1T0 RZ, [R17+URZ+0x22850], RZ ;  /* 0x022850ff11ff79a7 */ /* 0x0023e2000810003f */
[----:B------:R-:W-:Y:S06]  /*ec70*/  BAR.SYNC.DEFER_BLOCKING 0x2, 0x80 ;  /* 0x0082000000007b1d */ /* 0x000fec0000010000 */
[----:B------:R-:W-:Y:S05]  /*ec80*/  @!P0 BRA `(.L_x_81) ;  /* 0x0000000000048947 */ /* 0x000fea0003800000 */
[----:B------:R-:W-:Y:S01]  /*ec90*/  BPT.TRAP 0x1 ;  /* 0x000000040000795c */ /* 0x000fe20000300000 */
.L_x_81:
[----:B------:R2:W5:Y:S01]  /*eca0*/  LDL R30, [R1+0x4] ;  /* 0x00000400011e7983 */ /* 0x0005620000100800 */
[----:B------:R-:W-:Y:S01]  /*ecb0*/  IMAD.U32 R0, RZ, RZ, UR46 ;  /* 0x0000002eff007e24 */ /* 0x000fe2000f8e00ff */
[----:B-1----:R-:W-:-:S04]  /*ecc0*/  IADD3 R17, R17, 0x22880, RZ ;  /* 0x0002288011117810 */ /* 0x002fc80007ffe0ff */
[----:B------:R-:W-:Y:S01]  /*ecd0*/  PRMT R17, R0, 0x654, R17 ;  /* 0x0000065400117816 */ /* 0x000fe20000000011 */
[----:B------:R-:W-:-:S03]  /*ece0*/  IMAD.MOV.U32 R29, RZ, RZ, R36 ;  /* 0x000000ffff1d7224 */ /* 0x000fc600078e0024 */
[----:B------:R2:W-:Y:S01]  /*ecf0*/  SYNCS.ARRIVE.TRANS64.RED.A1T0 RZ, [R17+URZ], RZ ;  /* 0x000000ff11ff79a7 */ /* 0x0005e2000810043f */
[----:B------:R-:W-:Y:S05]  /*ed00*/  @P1 BRA `(.L_x_82) ;  /* 0xffffffe400bc1947 */ /* 0x000fea000383ffff */
.L_x_62:
[----:B0-----:R-:W-:-:S05]  /*ed10*/  IMAD.U32 R0, RZ, RZ, UR48 ;  /* 0x00000030ff007e24 */ /* 0x001fca000f8e00ff */
[----:B------:R-:W-:-:S13]  /*ed20*/  ISETP.NE.AND P0, PT, R0, 0x3, PT ;  /* 0x000000030000780c */ /* 0x000fda0003f05270 */
[----:B------:R-:W-:Y:S05]  /*ed30*/  @!P0 BRA `(.L_x_83) ;  /* 0x0000000000048947 */ /* 0x000fea0003800000 */
[----:B------:R-:W-:Y:S01]  /*ed40*/  BPT.TRAP 0x1 ;  /* 0x000000040000795c */ /* 0x000fe20000300000 */
.L_x_83:
[----:B------:R-:W3:Y:S01]  /*ed50*/  LDL R0, [R1+0x4] ;  /* 0x0000040001007983 */ /* 0x000ee20000100800 */
[----:B------:R-:W-:Y:S01]  /*ed60*/  LEA R24, R36, UR42, 0x3 ;  /* 0x0000002a24187c11 */ /* 0x000fe2000f8e18ff */
[----:B------:R-:W-:Y:S01]  /*ed70*/  BSSY B0, `(.L_x_84) ;  /* 0x0000005000007945 */ /* 0x000fe20003800000 */
[----:B---3--:R-:W-:-:S04]  /*ed80*/  LOP3.LUT R3, R0, 0x1, RZ, 0x3c, !PT ;  /* 0x0000000100037812 */ /* 0x008fc800078e3cff */
[----:B------:R-:W-:-:S04]  /*ed90*/  SHF.L.U32 R3, R3, 0x1f, RZ ;  /* 0x0000001f03037819 */ /* 0x000fc800000006ff */
[----:B------:R-:W0:Y:S02]  /*eda0*/  SYNCS.PHASECHK.TRANS64.TRYWAIT P1, [R24+URZ+0x22870], R3 ;  /* 0x02287003180075a7 */ /* 0x000e24000802017f */
[----:B0-----:R-:W-:Y:S05]  /*edb0*/  @!P1 BRA `(.L_x_85) ;  /* 0x00000044003c9947 */ /* 0x001fea0003800000 */
.L_x_220:
[----:B------:R-:W-:Y:S05]  /*edc0*/  BSYNC B0 ;  /* 0x0000000000007941 */ /* 0x000fea0003800000 */
.L_x_84:
[----:B------:R-:W-:-:S05]  /*edd0*/  IMAD.U32 R0, RZ, RZ, UR47 ;  /* 0x0000002fff007e24 */ /* 0x000fca000f8e00ff */
[----:B------:R-:W-:-:S13]  /*ede0*/  ISETP.NE.AND P1, PT, R0, 0x3, PT ;  /* 0x000000030000780c */ /* 0x000fda0003f25270 */
[----:B------:R-:W-:Y:S05]  /*edf0*/  @!P1 BRA `(.L_x_86) ;  /* 0x0000000000049947 */ /* 0x000fea0003800000 */
[----:B------:R-:W-:Y:S01]  /*ee00*/  BPT.TRAP 0x1 ;  /* 0x000000040000795c */ /* 0x000fe20000300000 */
.L_x_86:
[----:B0-----:R-:W3:Y:S04]  /*ee10*/  LDL R3, [R1+0x4] ;  /* 0x0000040001037983 */ /* 0x001ee80000100800 */
[----:B------:R-:W4:Y:S01]  /*ee20*/  LDL R2, [R1+0x1c] ;  /* 0x00001c0001027983 */ /* 0x000f220000100800 */
[----:B------:R-:W-:Y:S01]  /*ee30*/  IMAD R0, R36, 0x5000, RZ ;  /* 0x0000500024007824 */ /* 0x000fe200078e02ff */
[----:B---3--:R-:W-:-:S04]  /*ee40*/  SHF.L.U32 R5, R3, 0x1f, RZ ;  /* 0x0000001f03057819 */ /* 0x008fc800000006ff */
[----:B------:R-:W0:Y:S01]  /*ee50*/  SYNCS.PHASECHK.TRANS64.TRYWAIT P1, [R24+URZ+0x22860], R5 ;  /* 0x02286005180075a7 */ /* 0x000e22000802017f */
[----:B----4-:R-:W-:-:S04]  /*ee60*/  LOP3.LUT R2, R0, R2, RZ, 0xfc, !PT ;  /* 0x0000000200027212 */ /* 0x010fc800078efcff */
[----:B------:R-:W-:Y:S01]  /*ee70*/  IADD3 R3, R2, UR42, RZ ;  /* 0x0000002a02037c10 */ /* 0x000fe2000fffe0ff */
[----:B0-----:R-:W-:Y:S06]  /*ee80*/  @!P1 BRA `(.L_x_87) ;  /* 0x00000044001c9947 */ /* 0x001fec0003800000 */
.L_x_221:
[----:B------:R-:W3:Y:S04]  /*ee90*/  LDL R4, [R1+0x20] ;  /* 0x0000200001047983 */ /* 0x000ee80000100800 */
[----:B------:R-:W4:Y:S01]  /*eea0*/  LDL R16, [R1+0x18] ;  /* 0x0000180001107983 */ /* 0x000f220000100800 */
[----:B------:R-:W-:Y:S05]  /*eeb0*/  WARPSYNC.ALL ;  /* 0x0000000000007948 */ /* 0x000fea0003800000 */
[----:B------:R-:W1:Y:S01]  /*eec0*/  LDSM.16.MT88.4 R8, [R2+UR42+0xa400] ;  /* 0x00a4002a0208783b */ /* 0x000e620008004200 */
[----:B------:R-:W-:-:S05]  /*eed0*/  IMAD.U32 R25, RZ, RZ, UR47 ;  /* 0x0000002fff197e24 */ /* 0x000fca000f8e00ff */
[----:B------:R-:W-:Y:S02]  /*eee0*/  ISETP.NE.AND P1, PT, R25, 0x3, PT ;  /* 0x000000031900780c */ /* 0x000fe40003f25270 */
[C-C-:B-1----:R-:W-:Y:S02]  /*eef0*/  PRMT R12, R8.reuse, 0x6420, R9.reuse ;  /* 0x00006420080c7816 */ /* 0x142fe40000000009 */
[----:B------:R-:W-:Y:S02]  /*ef00*/  PRMT R13, R8, 0x7531, R9 ;  /* 0x00007531080d7816 */ /* 0x000fe40000000009 */
[C-C-:B------:R-:W-:Y:S02]  /*ef10*/  PRMT R14, R10.reuse, 0x6420, R11.reuse ;  /* 0x000064200a0e7816 */ /* 0x140fe4000000000b */
[----:B------:R-:W-:Y:S01]  /*ef20*/  PRMT R15, R10, 0x7531, R11 ;  /* 0x000075310a0f7816 */ /* 0x000fe2000000000b */
[----:B---3--:R-:W-:Y:S01]  /*ef30*/  IMAD.IADD R3, R4, 0x1, R3 ;  /* 0x0000000104037824 */ /* 0x008fe200078e0203 */
[----:B----4-:R-:W-:-:S04]  /*ef40*/  IADD3 R0, R0, UR42, R16 ;  /* 0x0000002a00007c10 */ /* 0x010fc8000fffe010 */
[----:B0-----:R-:W0:Y:S04]  /*ef50*/  LDSM.16.MT88.4 R4, [R3+0xa400] ;  /* 0x00a400000304783b */ /* 0x001e280000004200 */
[----:B------:R-:W-:Y:S01]  /*ef60*/  STSM.16.M88.4 [R0+0x400], R12 ;  /* 0x0004000c00007844 */ /* 0x000fe20000000200 */
[C-C-:B0-----:R-:W-:Y:S02]  /*ef70*/  PRMT R16, R4.reuse, 0x6420, R5.reuse ;  /* 0x0000642004107816 */ /* 0x141fe40000000005 */
[----:B--2---:R-:W-:Y:S02]  /*ef80*/  PRMT R17, R4, 0x7531, R5 ;  /* 0x0000753104117816 */ /* 0x004fe40000000005 */
        /* <DEDUP_REMOVED lines=59> */
.L_x_88:
[----:B-1----:R1:W-:Y:S01]  /*f340*/  SYNCS.ARRIVE.TRANS64.A1T0 RZ, [R24+URZ+0x22850], RZ ;  /* 0x022850ff18ff79a7 */ /* 0x0023e2000810003f */
[----:B------:R-:W-:Y:S06]  /*f350*/  BAR.SYNC.DEFER_BLOCKING 0x2, 0x80 ;  /* 0x0082000000007b1d */ /* 0x000fec0000010000 */
[----:B------:R-:W-:Y:S05]  /*f360*/  @!P0 BRA `(.L_x_89) ;  /* 0x0000000000048947 */ /* 0x000fea0003800000 */
[----:B------:R-:W-:Y:S01]  /*f370*/  BPT.TRAP 0x1 ;  /* 0x000000040000795c */ /* 0x000fe20000300000 */
.L_x_89:
[----:B------:R-:W2:Y:S01]  /*f380*/  LDL.LU R4, [R1+0x4] ;  /* 0x0000040001047983 */ /* 0x000ea20000300800 */
[----:B------:R-:W3:Y:S01]  /*f390*/  LDC R2, c[0x0][0xc34] ;  /* 0x00030d00ff027b82 */ /* 0x000ee20000000800 */
[----:B------:R-:W-:Y:S01]  /*f3a0*/  VIADD R36, R36, 0x1 ;  /* 0x0000000124247836 */ /* 0x000fe20000000000 */
[----:B------:R-:W-:Y:S01]  /*f3b0*/  UIADD3 UR39, UR49, UR39, URZ ;  /* 0x0000002731277290 */ /* 0x000fe2000fffe03f */
[----:B-1----:R-:W-:Y:S01]  /*f3c0*/  VIADD R24, R24, 0x22880 ;  /* 0x0002288018187836 */ /* 0x002fe20000000000 */
[----:B------:R-:W-:Y:S01]  /*f3d0*/  MOV R3, UR46 ;  /* 0x0000002e00037c02 */ /* 0x000fe20008000f00 */
[----:B------:R-:W-:Y:S01]  /*f3e0*/  UIADD3 UR36, UR36, 0x1, URZ ;  /* 0x0000000124247890 */ /* 0x000fe2000fffe03f */
[----:B------:R-:W-:Y:S02]  /*f3f0*/  ISETP.NE.AND P0, PT, R36, 0x2, PT ;  /* 0x000000022400780c */ /* 0x000fe40003f05270 */
[----:B------:R-:W-:Y:S02]  /*f400*/  PRMT R24, R3, 0x654, R24 ;  /* 0x0000065403187816 */ /* 0x000fe40000000018 */
[----:B0-----:R-:W-:-:S02]  /*f410*/  SEL R0, RZ, 0x1, P0 ;  /* 0x00000001ff007807 */ /* 0x001fc40000000000 */
[----:B------:R-:W-:Y:S01]  /*f420*/  SEL R36, R36, RZ, P0 ;  /* 0x000000ff24247207 */ /* 0x000fe20000000000 */
[----:B------:R0:W-:Y:S01]  /*f430*/  SYNCS.ARRIVE.TRANS64.RED.A1T0 RZ, [R24+URZ], RZ ;  /* 0x000000ff18ff79a7 */ /* 0x0001e2000810043f */
[----:B---3--:R-:W-:Y:S02]  /*f440*/  ISETP.LE.AND P0, PT, R2, UR39, PT ;  /* 0x0000002702007c0c */ /* 0x008fe4000bf03270 */
[----:B--2---:R-:W-:-:S05]  /*f450*/  LOP3.LUT R4, R4, R0, RZ, 0x3c, !PT ;  /* 0x0000000004047212 */ /* 0x004fca00078e3cff */
[----:B------:R0:W-:Y:S06]  /*f460*/  STL [R1+0x4], R4 ;  /* 0x0000040401007387 */ /* 0x0001ec0000100800 */
[----:B------:R-:W-:Y:S05]  /*f470*/  @!P0 BRA `(.L_x_90) ;  /* 0xffffffb800608947 */ /* 0x000fea000383ffff */
[----:B------:R-:W-:-:S12]  /*f480*/  ULOP3.LUT UR36, UR36, 0x1, URZ, 0xc, !UPT ;  /* 0x0000000124247892 */ /* 0x000fd8000f8e0c3f */
.L_x_40:
[----:B------:R-:W1:Y:S01]  /*f490*/  S2R R3, SR_CgaCtaId ;  /* 0x0000000000037919 */ /* 0x000e620000008800 */
[----:B------:R-:W-:Y:S01]  /*f4a0*/  MOV R0, 0x400 ;  /* 0x0000040000007802 */ /* 0x000fe20000000f00 */
[----:B------:R-:W-:-:S03]  /*f4b0*/  IMAD.U32 R2, RZ, RZ, UR36 ;  /* 0x00000024ff027e24 */ /* 0x000fc6000f8e00ff */
[----:B-1----:R-:W-:Y:S02]  /*f4c0*/  LEA R5, R3, R0, 0x18 ;  /* 0x0000000003057211 */ /* 0x002fe400078ec0ff */
[----:B------:R-:W-:-:S04]  /*f4d0*/  SHF.L.U32 R0, R2, 0x1f, RZ ;  /* 0x0000001f02007819 */ /* 0x000fc800000006ff */
[----:B------:R-:W1:Y:S02]  /*f4e0*/  SYNCS.PHASECHK.TRANS64.TRYWAIT P0, [R5+URZ+0x22820], R0 ;  /* 0x02282000050075a7 */ /* 0x000e64000800017f */
[----:B-1----:R-:W-:Y:S05]  /*f4f0*/  @!P0 BRA `(.L_x_91) ;  /* 0x0000003c00948947 */ /* 0x002fea0003800000 */
.L_x_222:
[----:B------:R-:W2:Y:S02]  /*f500*/  S2R R2, SR_TID.X ;  /* 0x0000000000027919 */ /* 0x000ea40000002100 */
[----:B--2---:R-:W-:-:S04]  /*f510*/  SHF.R.U32.HI R2, RZ, 0x5, R2 ;  /* 0x00000005ff027819 */ /* 0x004fc80000011602 */
[----:B------:R-:W-:-:S05]  /*f520*/  LOP3.LUT R2, R2, 0x3, RZ, 0xc0, !PT ;  /* 0x0000000302027812 */ /* 0x000fca00078ec0ff */
[----:B-1----:R-:W1:Y:S02]  /*f530*/  SHFL.IDX PT, R0, R2, RZ, 0x1f ;  /* 0x00001fff02007589 */ /* 0x002e6400000e0000 */
[----:B-1----:R-:W-:-:S13]  /*f540*/  ISETP.NE.AND P0, PT, R0, RZ, PT ;  /* 0x000000ff0000720c */ /* 0x002fda0003f05270 */
[----:B------:R-:W-:Y:S05]  /*f550*/  @P0 EXIT ;  /* 0x000000000000094d */ /* 0x000fea0003800000 */
[----:B------:R-:W-:Y:S01]  /*f560*/  ELECT P0, URZ, PT ;  /* 0x00000000003f782f */ /* 0x000fe20003800000 */
[----:B------:R-:W-:-:S12]  /*f570*/  BSSY B0, `(.L_x_92) ;  /* 0x000002a000007945 */ /* 0x000fd80003800000 */
[----:B------:R-:W-:Y:S05]  /*f580*/  @!P0 BRA `(.L_x_93) ;  /* 0x0000000000a08947 */ /* 0x000fea0003800000 */
[----:B------:R-:W-:-:S06]  /*f590*/  ULOP3.LUT UR4, UR37, 0x2, URZ, 0xfc, !UPT ;  /* 0x0000000225047892 */ /* 0x000fcc000f8efc3f */
[----:B------:R-:W-:-:S05]  /*f5a0*/  IMAD.U32 R0, RZ, RZ, UR4 ;  /* 0x00000004ff007e24 */ /* 0x000fca000f8e00ff */
[----:B------:R-:W-:-:S13]  /*f5b0*/  ISETP.NE.AND P0, PT, R0, 0x3, PT ;  /* 0x000000030000780c */ /* 0x000fda0003f05270 */
[----:B------:R-:W-:Y:S05]  /*f5c0*/  @!P0 BRA `(.L_x_94) ;  /* 0x0000000000048947 */ /* 0x000fea0003800000 */
[----:B------:R-:W-:Y:S01]  /*f5d0*/  BPT.TRAP 0x1 ;  /* 0x000000040000795c */ /* 0x000fe20000300000 */
.L_x_94:
[----:B------:R-:W2:Y:S01]  /*f5e0*/  LDL R0, [R1+0x4] ;  /* 0x0000040001007983 */ /* 0x000ea20000100800 */
[C---:B------:R-:W-:Y:S02]  /*f5f0*/  IMAD R3, R36.reuse, 0x8, R5 ;  /* 0x0000000824037824 */ /* 0x040fe400078e0205 */
[----:B------:R-:W-:-:S05]  /*f600*/  VIADD R36, R36, 0x1 ;  /* 0x0000000124247836 */ /* 0x000fca0000000000 */
[----:B------:R-:W-:Y:S02]  /*f610*/  ISETP.NE.AND P2, PT, R36, 0x2, PT ;  /* 0x000000022400780c */ /* 0x000fe40003f45270 */
[----:B--2---:R-:W-:Y:S02]  /*f620*/  SHF.L.U32 R2, R0, 0x1f, RZ ;  /* 0x0000001f00027819 */ /* 0x004fe400000006ff */
[----:B------:R-:W-:Y:S02]  /*f630*/  SEL R0, RZ, 0x1, P2 ;  /* 0x00000001ff007807 */ /* 0x000fe40001000000 */
[----:B------:R-:W1:Y:S02]  /*f640*/  SYNCS.PHASECHK.TRANS64.TRYWAIT P1, [R3+URZ+0x22840], R2 ;  /* 0x02284002030075a7 */ /* 0x000e64000802017f */
[----:B-1----:R-:W-:Y:S05]  /*f650*/  @!P1 BRA `(.L_x_95) ;  /* 0x0000003c00509947 */ /* 0x002fea0003800000 */
.L_x_223:
[----:B0-----:R-:W2:Y:S01]  /*f660*/  LDL.LU R4, [R1+0x4] ;  /* 0x0000040001047983 */ /* 0x001ea20000300800 */
[----:B------:R-:W-:Y:S02]  /*f670*/  SEL R36, R36, RZ, P2 ;  /* 0x000000ff24247207 */ /* 0x000fe40001000000 */
[----:B--2---:R-:W-:Y:S01]  /*f680*/  LOP3.LUT R0, R4, R0, RZ, 0x3c, !PT ;  /* 0x0000000004007212 */ /* 0x004fe200078e3cff */
[----:B------:R-:W-:Y:S06]  /*f690*/  @!P0 BRA `(.L_x_96) ;  /* 0x0000000000048947 */ /* 0x000fec0003800000 */
[----:B------:R-:W-:Y:S01]  /*f6a0*/  BPT.TRAP 0x1 ;  /* 0x000000040000795c */ /* 0x000fe20000300000 */
.L_x_96:
[----:B------:R-:W-:Y:S02]  /*f6b0*/  LEA R5, R36, R5, 0x3 ;  /* 0x0000000524057211 */ /* 0x000fe400078e18ff */
[----:B------:R-:W-:-:S04]  /*f6c0*/  SHF.L.U32 R0, R0, 0x1f, RZ ;  /* 0x0000001f00007819 */ /* 0x000fc800000006ff */
[----:B------:R-:W0:Y:S02]  /*f6d0*/  SYNCS.PHASECHK.TRANS64.TRYWAIT P1, [R5+URZ+0x22840], R0 ;  /* 0x02284000050075a7 */ /* 0x000e24000802017f */
[----:B0-----:R-:W-:Y:S05]  /*f6e0*/  @!P1 BRA `(.L_x_97) ;  /* 0x0000003c00409947 */ /* 0x001fea0003800000 */
.L_x_224:
[----:B------:R-:W-:Y:S05]  /*f6f0*/  @!P0 BRA `(.L_x_98) ;  /* 0x0000000000048947 */ /* 0x000fea0003800000 */
[----:B------:R-:W-:Y:S01]  /*f700*/  BPT.TRAP 0x1 ;  /* 0x000000040000795c */ /* 0x000fe20000300000 */
.L_x_98:
[----:B------:R-:W2:Y:S02]  /*f710*/  SYNCS.PHASECHK.TRANS64.TRYWAIT P1, [R3+URZ+0x22860], R2 ;  /* 0x02286002030075a7 */ /* 0x000ea4000802017f */
[----:B--2---:R-:W-:Y:S05]  /*f720*/  @!P1 BRA `(.L_x_99) ;  /* 0x0000003c00449947 */ /* 0x004fea0003800000 */
.L_x_225:
[----:B------:R-:W-:Y:S05]  /*f730*/  @!P0 BRA `(.L_x_100) ;  /* 0x0000000000048947 */ /* 0x000fea0003800000 */
[----:B------:R-:W-:Y:S01]  /*f740*/  BPT.TRAP 0x1 ;  /* 0x000000040000795c */ /* 0x000fe20000300000 */
.L_x_100:
[----:B------:R-:W3:Y:S02]  /*f750*/  SYNCS.PHASECHK.TRANS64.TRYWAIT P1, [R5+URZ+0x22860], R0 ;  /* 0x02286000050075a7 */ /* 0x000ee4000802017f */
[----:B---3--:R-:W-:Y:S05]  /*f760*/  @!P1 BRA `(.L_x_101) ;  /* 0x0000003c00489947 */ /* 0x008fea0003800000 */
.L_x_226:
[----:B------:R-:W-:Y:S05]  /*f770*/  @!P0 BRA `(.L_x_102) ;  /* 0x0000000000048947 */ /* 0x000fea0003800000 */
[----:B------:R-:W-:Y:S01]  /*f780*/  BPT.TRAP 0x1 ;  /* 0x000000040000795c */ /* 0x000fe20000300000 */
.L_x_102:
[----:B------:R-:W4:Y:S02]  /*f790*/  SYNCS.PHASECHK.TRANS64.TRYWAIT P1, [R3+URZ+0x22880], R2 ;  /* 0x02288002030075a7 */ /* 0x000f24000802017f */
[----:B----4-:R-:W-:Y:S05]  /*f7a0*/  @!P1 BRA `(.L_x_103) ;  /* 0x0000003c004c9947 */ /* 0x010fea0003800000 */
.L_x_227:
[----:B------:R-:W-:Y:S05]  /*f7b0*/  @!P0 BRA `(.L_x_104) ;  /* 0x0000000000048947 */ /* 0x000fea0003800000 */
[----:B------:R-:W-:Y:S01]  /*f7c0*/  BPT.TRAP 0x1 ;  /* 0x000000040000795c */ /* 0x000fe20000300000 */
.L_x_104:
[----:B------:R0:W0:Y:S02]  /*f7d0*/  SYNCS.PHASECHK.TRANS64.TRYWAIT P0, [R5+URZ+0x22880], R0 ;  /* 0x02288000050075a7 */ /* 0x000024000800017f */
[----:B0-----:R-:W-:Y:S05]  /*f7e0*/  @!P0 NANOSLEEP.SYNCS 0x989680 ;  /* 0x009896800000895d */ /* 0x001fea0003900000 */
[----:B------:R-:W0:Y:S02]  /*f7f0*/  @!P0 SYNCS.PHASECHK.TRANS64 P0, [R5+URZ+0x22880], R0 ;  /* 0x02288000050085a7 */ /* 0x000e24000800007f */
[----:B0-----:R-:W-:Y:S05]  /*f800*/  @!P0 BRA `(.L_x_104) ;  /* 0xfffffffc00f08947 */ /* 0x001fea000383ffff */
.L_x_93:
[----:B------:R-:W-:Y:S05]  /*f810*/  BSYNC B0 ;  /* 0x0000000000007941 */ /* 0x000fea0003800000 */
.L_x_92:
[----:B------:R-:W-:Y:S05]  /*f820*/  EXIT ;  /* 0x000000000000794d */ /* 0x000fea0003800000 */
.L_x_8:
[----:B0-----:R-:W-:-:S04]  /*f830*/  IMAD.U32 R3, RZ, RZ, UR41 ;  /* 0x00000029ff037e24 */ /* 0x001fc8000f8e00ff */
[----:B------:R0:W1:Y:S03]  /*f840*/  SYNCS.PHASECHK.TRANS64.TRYWAIT P1, [R3+URZ+0x22800], R8 ;  /* 0x02280008030075a7 */ /* 0x000066000802017f */
[----:B-1----:R-:W-:Y:S05]  /*f850*/  @!P1 NANOSLEEP.SYNCS 0x989680 ;  /* 0x009896800000995d */ /* 0x002fea0003900000 */
[----:B------:R-:W1:Y:S02]  /*f860*/  @!P1 SYNCS.PHASECHK.TRANS64 P1, [R3+URZ+0x22800], R8 ;  /* 0x02280008030095a7 */ /* 0x000e64000802007f */
[----:B-1----:R-:W-:Y:S05]  /*f870*/  @!P1 BRA `(.L_x_8) ;  /* 0xfffffffc00ec9947 */ /* 0x002fea000383ffff */
[----:B------:R-:W-:Y:S05]  /*f880*/  BRA `(.L_x_105) ;  /* 0xffffff1800e07947 */ /* 0x000fea000383ffff */
.L_x_12:
[----:B-1----:R1:W2:Y:S02]  /*f890*/  SYNCS.PHASECHK.TRANS64.TRYWAIT P1, [R4+URZ+0x22830], R3 ;  /* 0x02283003040075a7 */ /* 0x0022a4000802017f */
[----:B--2---:R-:W-:Y:S05]  /*f8a0*/  @!P1 NANOSLEEP.SYNCS 0x989680 ;  /* 0x009896800000995d */ /* 0x004fea0003900000 */
[----:B------:R-:W2:Y:S02]  /*f8b0*/  @!P1 SYNCS.PHASECHK.TRANS64 P1, [R4+URZ+0x22830], R3 ;  /* 0x02283003040095a7 */ /* 0x000ea4000802007f */
[----:B--2---:R-:W-:Y:S05]  /*f8c0*/  @!P1 BRA `(.L_x_12) ;  /* 0xfffffffc00f09947 */ /* 0x004fea000383ffff */
[----:B------:R-:W-:Y:S05]  /*f8d0*/  BRA `(.L_x_11) ;  /* 0xffffff1800fc7947 */ /* 0x000fea000383ffff */
.L_x_18:
[----:B-1----:R-:W-:-:S04]  /*f8e0*/  IMAD.U32 R9, RZ, RZ, UR6 ;  /* 0x00000006ff097e24 */ /* 0x002fc8000f8e00ff */
[----:B------:R1:W2:Y:S03]  /*f8f0*/  SYNCS.PHASECHK.TRANS64.TRYWAIT P1, [R9+URZ+0x22830], R8 ;  /* 0x02283008090075a7 */ /* 0x0002a6000802017f */
[----:B--2---:R-:W-:Y:S05]  /*f900*/  @!P1 NANOSLEEP.SYNCS 0x989680 ;  /* 0x009896800000995d */ /* 0x004fea0003900000 */
[----:B------:R-:W2:Y:S02]  /*f910*/  @!P1 SYNCS.PHASECHK.TRANS64 P1, [R9+URZ+0x22830], R8 ;  /* 0x02283008090095a7 */ /* 0x000ea4000802007f */
[----:B--2---:R-:W-:Y:S05]  /*f920*/  @!P1 BRA `(.L_x_18) ;  /* 0xfffffffc00ec9947 */ /* 0x004fea000383ffff */
[----:B------:R-:W-:Y:S05]  /*f930*/  BRA `(.L_x_15) ;  /* 0xffffff5400407947 */ /* 0x000fea000383ffff */
.L_x_22:
[----:B-1----:R-:W-:-:S04]  /*f940*/  IMAD.U32 R9, RZ, RZ, UR6 ;  /* 0x00000006ff097e24 */ /* 0x002fc8000f8e00ff */
[----:B------:R1:W2:Y:S03]  /*f950*/  SYNCS.PHASECHK.TRANS64.TRYWAIT P1, [R9+URZ+0x22850], R8 ;  /* 0x02285008090075a7 */ /* 0x0002a6000802017f */
[----:B--2---:R-:W-:Y:S05]  /*f960*/  @!P1 NANOSLEEP.SYNCS 0x989680 ;  /* 0x009896800000995d */ /* 0x004fea0003900000 */
[----:B------:R-:W2:Y:S02]  /*f970*/  @!P1 SYNCS.PHASECHK.TRANS64 P1, [R9+URZ+0x22850], R8 ;  /* 0x02285008090095a7 */ /* 0x000ea4000802007f */
[----:B--2---:R-:W-:Y:S05]  /*f980*/  @!P1 BRA `(.L_x_22) ;  /* 0xfffffffc00ec9947 */ /* 0x004fea000383ffff */
[----:B------:R-:W-:Y:S05]  /*f990*/  BRA `(.L_x_19) ;  /* 0xffffff5c00547947 */ /* 0x000fea000383ffff */
.L_x_29:
[----:B-1----:R-:W-:-:S04]  /*f9a0*/  IMAD.U32 R3, RZ, RZ, UR4 ;  /* 0x00000004ff037e24 */ /* 0x002fc8000f8e00ff */
[----:B------:R1:W2:Y:S03]  /*f9b0*/  SYNCS.PHASECHK.TRANS64.TRYWAIT P1, [R3+URZ+0x22850], R0 ;  /* 0x02285000030075a7 */ /* 0x0002a6000802017f */
[----:B--2---:R-:W-:Y:S05]  /*f9c0*/  @!P1 NANOSLEEP.SYNCS 0x989680 ;  /* 0x009896800000995d */ /* 0x004fea0003900000 */
[----:B------:R-:W2:Y:S02]  /*f9d0*/  @!P1 SYNCS.PHASECHK.TRANS64 P1, [R3+URZ+0x22850], R0 ;  /* 0x02285000030095a7 */ /* 0x000ea4000802007f */
[----:B--2---:R-:W-:Y:S05]  /*f9e0*/  @!P1 BRA `(.L_x_29) ;  /* 0xfffffffc00ec9947 */ /* 0x004fea000383ffff */
[----:B------:R-:W-:Y:S05]  /*f9f0*/  BRA `(.L_x_28) ;  /* 0xffffff8400ac7947 */ /* 0x000fea000383ffff */
.L_x_46:
[----:B------:R-:W0:Y:S01]  /*fa00*/  S2R R18, SR_TID.X ;  /* 0x0000000000127919 */ /* 0x000e220000002100 */
[----:B------:R-:W-:Y:S02]  /*fa10*/  IMAD.MOV.U32 R12, RZ, RZ, RZ ;  /* 0x000000ffff0c7224 */ /* 0x000fe400078e00ff */
[----:B------:R-:W-:Y:S02]  /*fa20*/  IMAD.MOV.U32 R11, RZ, RZ, 0x1f ;  /* 0x0000001fff0b7424 */ /* 0x000fe400078e00ff */
[----:B------:R-:W-:Y:S01]  /*fa30*/  IMAD.MOV.U32 R15, RZ, RZ, -0x1 ;  /* 0xffffffffff0f7424 */ /* 0x000fe200078e00ff */
[----:B0-----:R-:W-:-:S04]  /*fa40*/  SHF.R.U32.HI R18, RZ, 0x5, R18 ;  /* 0x00000005ff127819 */ /* 0x001fc80000011612 */
[----:B------:R-:W-:-:S04]  /*fa50*/  LOP3.LUT R18, R18, 0x3, RZ, 0xc0, !PT ;  /* 0x0000000312127812 */ /* 0x000fc800078ec0ff */
[----:B------:R-:W-:-:S07]  /*fa60*/  MOV R13, R18 ;  /* 0x00000012000d7202 */ /* 0x000fce0000000f00 */
[----:B-1----:R-:W-:Y:S05]  /*fa70*/  WARPSYNC.COLLECTIVE R15, `(.L_x_106) ;  /* 0x000000000f087348 */ /* 0x002fea0003c00000 */
[----:B------:R0:W2:Y:S02]  /*fa80*/  SHFL.IDX P6, R14, R13, R12, R11 ;  /* 0x0000000c0d0e7389 */ /* 0x0000a400000c000b */
[----:B012---:R-:W-:Y:S01]  /*fa90*/  ENDCOLLECTIVE ;  /* 0x000000000000791b */ /* 0x007fe20003800000 */
.L_x_106:
[----:B------:R-:W-:Y:S05]  /*faa0*/  BRA `(.L_x_107) ;  /* 0xffffffb800ac7947 */ /* 0x000fea000383ffff */
.L_x_49:
[----:B0-----:R0:W1:Y:S02]  /*fab0*/  SYNCS.PHASECHK.TRANS64.TRYWAIT P0, [R0+URZ+0x22880], R34 ;  /* 0x02288022000075a7 */ /* 0x001064000800017f */
[----:B-1----:R-:W-:Y:S05]  /*fac0*/  @!P0 NANOSLEEP.SYNCS 0x989680 ;  /* 0x009896800000895d */ /* 0x002fea0003900000 */
[----:B------:R-:W1:Y:S02]  /*fad0*/  @!P0 SYNCS.PHASECHK.TRANS64 P0, [R0+URZ+0x22880], R34 ;  /* 0x02288022000085a7 */ /* 0x000e64000800007f */
[----:B-1----:R-:W-:Y:S05]  /*fae0*/  @!P0 BRA `(.L_x_49) ;  /* 0xfffffffc00f08947 */ /* 0x002fea000383ffff */
[----:B------:R-:W-:Y:S05]  /*faf0*/  BRA `(.L_x_108) ;  /* 0xffffffbc00a47947 */ /* 0x000fea000383ffff */
.L_x_50:
[----:B------:R-:W-:Y:S01]  /*fb00*/  BSSY B0, `(.L_x_109) ;  /* 0x0000008000007945 */ /* 0x000fe20003800000 */
[----:B------:R-:W-:Y:S01]  /*fb10*/  IMAD.MOV.U32 R13, RZ, RZ, R10 ;  /* 0x000000ffff0d7224 */ /* 0x000fe200078e000a */
[----:B------:R-:W-:Y:S01]  /*fb20*/  MOV R12, RZ ;  /* 0x000000ff000c7202 */ /* 0x000fe20000000f00 */
[----:B------:R-:W-:Y:S02]  /*fb30*/  IMAD.MOV.U32 R11, RZ, RZ, 0x181f ;  /* 0x0000181fff0b7424 */ /* 0x000fe400078e00ff */
[----:B------:R-:W-:-:S07]  /*fb40*/  IMAD.MOV.U32 R15, RZ, RZ, -0x1 ;  /* 0xffffffffff0f7424 */ /* 0x000fce00078e00ff */
[----:B0-----:R-:W-:Y:S05]  /*fb50*/  WARPSYNC.COLLECTIVE R15, `(.L_x_110) ;  /* 0x000000000f087348 */ /* 0x001fea0003c00000 */
[----:B------:R1:W2:Y:S02]  /*fb60*/  SHFL.IDX P6, R14, R13, R12, R11 ;  /* 0x0000000c0d0e7389 */ /* 0x0002a400000c000b */
[----:B012---:R-:W-:Y:S01]  /*fb70*/  ENDCOLLECTIVE ;  /* 0x000000000000791b */ /* 0x007fe20003800000 */
.L_x_110:
[----:B------:R-:W-:Y:S05]  /*fb80*/  BSYNC B0 ;  /* 0x0000000000007941 */ /* 0x000fea0003800000 */
.L_x_109:
[----:B------:R-:W-:Y:S01]  /*fb90*/  IMAD.MOV.U32 R13, RZ, RZ, R9 ;  /* 0x000000ffff0d7224 */ /* 0x000fe200078e0009 */
[----:B------:R-:W-:Y:S01]  /*fba0*/  MOV R12, RZ ;  /* 0x000000ff000c7202 */ /* 0x000fe20000000f00 */
[----:B------:R-:W-:Y:S01]  /*fbb0*/  IMAD.MOV.U32 R11, RZ, RZ, 0x181f ;  /* 0x0000181fff0b7424 */ /* 0x000fe200078e00ff */
[C---:B------:R-:W-:Y:S01]  /*fbc0*/  LOP3.LUT P2, RZ, R28.reuse, 0x800000, RZ, 0xc0, !PT ;  /* 0x008000001cff7812 */ /* 0x040fe2000784c0ff */
[----:B------:R-:W-:Y:S01]  /*fbd0*/  IMAD.MOV.U32 R15, RZ, RZ, -0x1 ;  /* 0xffffffffff0f7424 */ /* 0x000fe200078e00ff */
[C---:B------:R-:W-:Y:S01]  /*fbe0*/  LOP3.LUT P1, RZ, R28.reuse, 0x400000, RZ, 0xc0, !PT ;  /* 0x004000001cff7812 */ /* 0x040fe2000782c0ff */
[----:B------:R-:W-:Y:S01]  /*fbf0*/  IMAD.MOV.U32 R4, RZ, RZ, R14 ;  /* 0x000000ffff047224 */ /* 0x000fe200078e000e */
[----:B------:R-:W-:-:S13]  /*fc00*/  LOP3.LUT P3, RZ, R28, 0x20000, RZ, 0xc0, !PT ;  /* 0x000200001cff7812 */ /* 0x000fda000786c0ff */
[----:B------:R-:W-:Y:S05]  /*fc10*/  WARPSYNC.COLLECTIVE R15, `(.L_x_111) ;  /* 0x000000000f087348 */ /* 0x000fea0003c00000 */
[----:B------:R0:W1:Y:S02]  /*fc20*/  SHFL.IDX P6, R14, R13, R12, R11 ;  /* 0x0000000c0d0e7389 */ /* 0x00006400000c000b */
[----:B01----:R-:W-:Y:S01]  /*fc30*/  ENDCOLLECTIVE ;  /* 0x000000000000791b */ /* 0x003fe20003800000 */
.L_x_111:
[----:B------:R-:W-:Y:S01]  /*fc40*/  MOV R13, R10 ;  /* 0x0000000a000d7202 */ /* 0x000fe20000000f00 */
[----:B------:R-:W-:Y:S01]  /*fc50*/  IMAD.MOV.U32 R12, RZ, RZ, 0x1 ;  /* 0x00000001ff0c7424 */ /* 0x000fe200078e00ff */
[----:B------:R-:W-:-:S13]  /*fc60*/  IADD3 R2, P0, R35, R14, RZ ;  /* 0x0000000e23027210 */ /* 0x000fda0007f1e0ff */
[----:B------:R-:W-:Y:S05]  /*fc70*/  WARPSYNC.COLLECTIVE R15, `(.L_x_112) ;  /* 0x000000000f087348 */ /* 0x000fea0003c00000 */
[----:B------:R0:W1:Y:S02]  /*fc80*/  SHFL.IDX P6, R14, R13, R12, R11 ;  /* 0x0000000c0d0e7389 */ /* 0x00006400000c000b */
[----:B01----:R-:W-:Y:S01]  /*fc90*/  ENDCOLLECTIVE ;  /* 0x000000000000791b */ /* 0x003fe20003800000 */
.L_x_112:
[----:B------:R-:W-:Y:S02]  /*fca0*/  IMAD.X R3, RZ, RZ, R4, P0 ;  /* 0x000000ffff037224 */ /* 0x000fe400000e0604 */
[----:B------:R-:W-:-:S05]  /*fcb0*/  VIADD R4, R29, UR42 ;  /* 0x0000002a1d047c36 */ /* 0x000fca0008000000 */
[----:B------:R-:W-:Y:S01]  /*fcc0*/  @!PT LDS RZ, [RZ] ;  /* 0x00000000fffff984 */ /* 0x000fe20000000800 */
[----:B------:R-:W-:Y:S01]  /*fcd0*/  @!PT LDS RZ, [RZ] ;  /* 0x00000000fffff984 */ /* 0x000fe20000000800 */
[----:B------:R-:W-:Y:S01]  /*fce0*/  @!PT LDS RZ, [RZ] ;  /* 0x00000000fffff984 */ /* 0x000fe20000000800 */
[----:B------:R0:W-:Y:S01]  /*fcf0*/  LDGSTS.E.BYPASS.LTC128B.128 [R4+0xa400], desc[UR50][R2.64], !P2 ;  /* 0x0a40000002047fae */ /* 0x0001e2000d101d72 */
[----:B------:R-:W-:Y:S01]  /*fd00*/  LOP3.LUT P2, RZ, R28, 0x200000, RZ, 0xc0, !PT ;  /* 0x002000001cff7812 */ /* 0x000fe2000784c0ff */
[----:B------:R-:W-:Y:S02]  /*fd10*/  IMAD.MOV.U32 R13, RZ, RZ, R9 ;  /* 0x000000ffff0d7224 */ /* 0x000fe400078e0009 */
[----:B0-----:R-:W-:-:S10]  /*fd20*/  IMAD.MOV.U32 R3, RZ, RZ, R14 ;  /* 0x000000ffff037224 */ /* 0x001fd400078e000e */
[----:B------:R-:W-:Y:S05]  /*fd30*/  WARPSYNC.COLLECTIVE R15, `(.L_x_113) ;  /* 0x000000000f087348 */ /* 0x000fea0003c00000 */
[----:B------:R0:W1:Y:S02]  /*fd40*/  SHFL.IDX P6, R14, R13, R12, R11 ;  /* 0x0000000c0d0e7389 */ /* 0x00006400000c000b */
[----:B01----:R-:W-:Y:S01]  /*fd50*/  ENDCOLLECTIVE ;  /* 0x000000000000791b */ /* 0x003fe20003800000 */
.L_x_113:
[----:B------:R-:W-:Y:S02]  /*fd60*/  IMAD.MOV.U32 R13, RZ, RZ, R10 ;  /* 0x000000ffff0d7224 */ /* 0x000fe400078e000a */
[----:B------:R-:W-:Y:S02]  /*fd70*/  IMAD.MOV.U32 R12, RZ, RZ, 0x2 ;  /* 0x00000002ff0c7424 */ /* 0x000fe400078e00ff */
[----:B------:R-:W-:-:S07]  /*fd80*/  IMAD.MOV.U32 R2, RZ, RZ, R14 ;  /* 0x000000ffff027224 */ /* 0x000fce00078e000e */
[----:B------:R-:W-:Y:S05]  /*fd90*/  WARPSYNC.COLLECTIVE R15, `(.L_x_114) ;  /* 0x000000000f087348 */ /* 0x000fea0003c00000 */
[----:B------:R0:W1:Y:S02]  /*fda0*/  SHFL.IDX P6, R14, R13, R12, R11 ;  /* 0x0000000c0d0e7389 */ /* 0x00006400000c000b */
[----:B01----:R-:W-:Y:S01]  /*fdb0*/  ENDCOLLECTIVE ;  /* 0x000000000000791b */ /* 0x003fe20003800000 */
.L_x_114:
[----:B------:R-:W-:-:S04]  /*fdc0*/  IADD3 R2, P0, R35, R2, RZ ;  /* 0x0000000223027210 */ /* 0x000fc80007f1e0ff */
[----:B------:R-:W-:-:S05]  /*fdd0*/  IADD3.X R3, RZ, R3, RZ, P0, !PT ;  /* 0x00000003ff037210 */ /* 0x000fca00007fe4ff */
        /* <DEDUP_REMOVED lines=10> */
.L_x_115:
[----:B------:R-:W-:Y:S02]  /*fe80*/  IMAD.MOV.U32 R13, RZ, RZ, R10 ;  /* 0x000000ffff0d7224 */ /* 0x000fe400078e000a */
[----:B------:R-:W-:Y:S01]  /*fe90*/  IMAD.MOV.U32 R12, RZ, RZ, 0x3 ;  /* 0x00000003ff0c7424 */ /* 0x000fe200078e00ff */
[----:B------:R-:W-:-:S07]  /*fea0*/  MOV R2, R14 ;  /* 0x0000000e00027202 */ /* 0x000fce0000000f00 */
[----:B------:R-:W-:Y:S05]  /*feb0*/  WARPSYNC.COLLECTIVE R15, `(.L_x_116) ;  /* 0x000000000f087348 */ /* 0x000fea0003c00000 */
[----:B------:R0:W1:Y:S02]  /*fec0*/  SHFL.IDX P6, R14, R13, R12, R11 ;  /* 0x0000000c0d0e7389 */ /* 0x00006400000c000b */
[----:B01----:R-:W-:Y:S01]  /*fed0*/  ENDCOLLECTIVE ;  /* 0x000000000000791b */ /* 0x003fe20003800000 */
.L_x_116:
[----:B------:R-:W-:-:S05]  /*fee0*/  IADD3 R2, P0, R35, R2, RZ ;  /* 0x0000000223027210 */ /* 0x000fca0007f1e0ff */
[----:B------:R-:W-:-:S05]  /*fef0*/  IMAD.X R3, RZ, RZ, R3, P0 ;  /* 0x000000ffff037224 */ /* 0x000fca00000e0603 */
[----:B------:R-:W-:Y:S01]  /*ff00*/  @!PT LDS RZ, [RZ] ;  /* 0x00000000fffff984 */ /* 0x000fe20000000800 */
[----:B------:R-:W-:Y:S01]  /*ff10*/  @!PT LDS RZ, [RZ] ;  /* 0x00000000fffff984 */ /* 0x000fe20000000800 */
[----:B------:R-:W-:Y:S01]  /*ff20*/  @!PT LDS RZ, [RZ] ;  /* 0x00000000fffff984 */ /* 0x000fe20000000800 */
[----:B------:R0:W-:Y:S01]  /*ff30*/  LDGSTS.E.BYPASS.LTC128B.128 [R4+0xb400], desc[UR50][R2.64], !P2 ;  /* 0x0b40000002047fae */ /* 0x0001e2000d101d72 */
[----:B------:R-:W-:Y:S02]  /*ff40*/  LOP3.LUT P2, RZ, R28, 0x80000, RZ, 0xc0, !PT ;  /* 0x000800001cff7812 */ /* 0x000fe4000784c0ff */
[----:B------:R-:W-:Y:S01]  /*ff50*/  MOV R13, R9 ;  /* 0x00000009000d7202 */ /* 0x000fe20000000f00 */
[----:B------:R-:W-:-:S10]  /*ff60*/  IMAD.MOV.U32 R19, RZ, RZ, R14 ;  /* 0x000000ffff137224 */ /* 0x000fd400078e000e */
[----:B0-----:R-:W-:Y:S05]  /*ff70*/  WARPSYNC.COLLECTIVE R15, `(.L_x_117) ;  /* 0x000000000f087348 */ /* 0x001fea0003c00000 */
[----:B------:R1:W2:Y:S02]  /*ff80*/  SHFL.IDX P6, R14, R13, R12, R11 ;  /* 0x0000000c0d0e7389 */ /* 0x0002a400000c000b */
[----:B012---:R-:W-:Y:S01]  /*ff90*/  ENDCOLLECTIVE ;  /* 0x000000000000791b */ /* 0x007fe20003800000 */
.L_x_117:
[----:B------:R-:W-:Y:S02]  /*ffa0*/  IMAD.MOV.U32 R13, RZ, RZ, R10 ;  /* 0x000000ffff0d7224 */ /* 0x000fe400078e000a */
[----:B------:R-:W-:Y:S02]  /*ffb0*/  IMAD.MOV.U32 R12, RZ, RZ, 0x4 ;  /* 0x00000004ff0c7424 */ /* 0x000fe400078e00ff */
[----:B------:R-:W-:-:S07]  /*ffc0*/  IMAD.MOV.U32 R26, RZ, RZ, R14 ;  /* 0x000000ffff1a7224 */ /* 0x000fce00078e000e */
[----:B------:R-:W-:Y:S05]  /*ffd0*/  WARPSYNC.COLLECTIVE R15, `(.L_x_118) ;  /* 0x000000000f087348 */ /* 0x000fea0003c00000 */
[----:B------:R0:W1:Y:S02]  /*ffe0*/  SHFL.IDX P6, R14, R13, R12, R11 ;  /* 0x0000000c0d0e7389 */ /* 0x00006400000c000b */
[----:B01----:R-:W-:Y:S01]  /*fff0*/  ENDCOLLECTIVE ;  /* 0x000000000000791b */ /* 0x003fe20003800000 */
.L_x_118:
[----:B------:R-:W-:-:S05]  /*10000*/  IADD3 R2, P0, R35, R26, RZ ;  /* 0x0000001a23027210 */ /* 0x000fca0007f1e0ff */
[----:B------:R-:W-:-:S05]  /*10010*/  IMAD.X R3, RZ, RZ, R19, P0 ;  /* 0x000000ffff037224 */ /* 0x000fca00000e0613 */
[----:B------:R-:W-:Y:S01]  /*10020*/  @!PT LDS RZ, [RZ] ;  /* 0x00000000fffff984 */ /* 0x000fe20000000800 */
[----:B------:R-:W-:Y:S01]  /*10030*/  @!PT LDS RZ, [RZ] ;  /* 0x00000000fffff984 */ /* 0x000fe20000000800 */
[----:B------:R-:W-:Y:S01]  /*10040*/  @!PT LDS RZ, [RZ] ;  /* 0x00000000fffff984 */ /* 0x000fe20000000800 */
[----:B------:R0:W-:Y:S01]  /*10050*/  LDGSTS.E.BYPASS.LTC128B.128 [R4+0xbc00], desc[UR50][R2.64], !P1 ;  /* 0x0bc0000002047fae */ /* 0x0001e2000c901d72 */
[----:B------:R-:W-:Y:S01]  /*10060*/  IMAD.MOV.U32 R13, RZ, RZ, R9 ;  /* 0x000000ffff0d7224 */ /* 0x000fe200078e0009 */
[----:B------:R-:W-:Y:S02]  /*10070*/  LOP3.LUT P1, RZ, R28, 0x40000, RZ, 0xc0, !PT ;  /* 0x000400001cff7812 */ /* 0x000fe4000782c0ff */
[----:B------:R-:W-:-:S11]  /*10080*/  MOV R19, R14 ;  /* 0x0000000e00137202 */ /* 0x000fd60000000f00 */
[----:B0-----:R-:W-:Y:S05]  /*10090*/  WARPSYNC.COLLECTIVE R15, `(.L_x_119) ;  /* 0x000000000f087348 */ /* 0x001fea0003c00000 */
[----:B------:R1:W2:Y:S02]  /*100a0*/  SHFL.IDX P6, R14, R13, R12, R11 ;  /* 0x0000000c0d0e7389 */ /* 0x0002a400000c000b */
[----:B012---:R-:W-:Y:S01]  /*100b0*/  ENDCOLLECTIVE ;  /* 0x000000000000791b */ /* 0x007fe20003800000 */
.L_x_119:
[----:B------:R-:W-:Y:S01]  /*100c0*/  IMAD.MOV.U32 R13, RZ, RZ, R10 ;  /* 0x000000ffff0d7224 */ /* 0x000fe200078e000a */
[----:B------:R-:W-:Y:S01]  /*100d0*/  MOV R12, 0x5 ;  /* 0x00000005000c7802 */ /* 0x000fe20000000f00 */
[----:B------:R-:W-:-:S07]  /*100e0*/  IMAD.MOV.U32 R24, RZ, RZ, R14 ;  /* 0x000000ffff187224 */ /* 0x000fce00078e000e */
[----:B------:R-:W-:Y:S05]  /*100f0*/  WARPSYNC.COLLECTIVE R15, `(.L_x_120) ;  /* 0x000000000f087348 */ /* 0x000fea0003c00000 */
[----:B------:R0:W1:Y:S02]  /*10100*/  SHFL.IDX P6, R14, R13, R12, R11 ;  /* 0x0000000c0d0e7389 */ /* 0x00006400000c000b */
[----:B01----:R-:W-:Y:S01]  /*10110*/  ENDCOLLECTIVE ;  /* 0x000000000000791b */ /* 0x003fe20003800000 */
.L_x_120:
[----:B------:R-:W-:-:S05]  /*10120*/  IADD3 R2, P0, R35, R24, RZ ;  /* 0x0000001823027210 */ /* 0x000fca0007f1e0ff */
[----:B------:R-:W-:-:S05]  /*10130*/  IMAD.X R3, RZ, RZ, R19, P0 ;  /* 0x000000ffff037224 */ /* 0x000fca00000e0613 */
[----:B------:R-:W-:Y:S01]  /*10140*/  @!PT LDS RZ, [RZ] ;  /* 0x00000000fffff984 */ /* 0x000fe20000000800 */
[----:B------:R-:W-:Y:S01]  /*10150*/  @!PT LDS RZ, [RZ] ;  /* 0x00000000fffff984 */ /* 0x000fe20000000800 */
[----:B------:R-:W-:Y:S01]  /*10160*/  @!PT LDS RZ, [RZ] ;  /* 0x00000000fffff984 */ /* 0x000fe20000000800 */
[----:B------:R0:W-:Y:S01]  /*10170*/  LDGSTS.E.BYPASS.LTC128B.128 [R4+0xc400], desc[UR50][R2.64], !P2 ;  /* 0x0c40000002047fae */ /* 0x0001e2000d101d72 */
[----:B------:R-:W-:Y:S01]  /*10180*/  IMAD.MOV.U32 R13, RZ, RZ, R9 ;  /* 0x000000ffff0d7224 */ /* 0x000fe200078e0009 */
[----:B------:R-:W-:Y:S01]  /*10190*/  LOP3.LUT P2, RZ, R28, 0x10000, RZ, 0xc0, !PT ;  /* 0x000100001cff7812 */ /* 0x000fe2000784c0ff */
[----:B------:R-:W-:-:S12]  /*101a0*/  IMAD.MOV.U32 R19, RZ, RZ, R14 ;  /* 0x000000ffff137224 */ /* 0x000fd800078e000e */
[----:B0-----:R-:W-:Y:S05]  /*101b0*/  WARPSYNC.COLLECTIVE R15, `(.L_x_121) ;  /* 0x000000000f087348 */ /* 0x001fea0003c00000 */
[----:B------:R1:W2:Y:S02]  /*101c0*/  SHFL.IDX P6, R14, R13, R12, R11 ;  /* 0x0000000c0d0e7389 */ /* 0x0002a400000c000b */
[----:B012---:R-:W-:Y:S01]  /*101d0*/  ENDCOLLECTIVE ;  /* 0x000000000000791b */ /* 0x007fe20003800000 */
.L_x_121:
[----:B------:R-:W-:Y:S01]  /*101e0*/  MOV R13, R10 ;  /* 0x0000000a000d7202 */ /* 0x000fe20000000f00 */
[----:B------:R-:W-:Y:S02]  /*101f0*/  IMAD.MOV.U32 R12, RZ, RZ, 0x6 ;  /* 0x00000006ff0c7424 */ /* 0x000fe400078e00ff */
[----:B------:R-:W-:-:S07]  /*10200*/  IMAD.MOV.U32 R22, RZ, RZ, R14 ;  /* 0x000000ffff167224 */ /* 0x000fce00078e000e */
[----:B------:R-:W-:Y:S05]  /*10210*/  WARPSYNC.COLLECTIVE R15, `(.L_x_122) ;  /* 0x000000000f087348 */ /* 0x000fea0003c00000 */
[----:B------:R0:W1:Y:S02]  /*10220*/  SHFL.IDX P6, R14, R13, R12, R11 ;  /* 0x0000000c0d0e7389 */ /* 0x00006400000c000b */
[----:B01----:R-:W-:Y:S01]  /*10230*/  ENDCOLLECTIVE ;  /* 0x000000000000791b */ /* 0x003fe20003800000 */
.L_x_122:
        /* <DEDUP_REMOVED lines=12> */
.L_x_123:
[----:B------:R-:W-:Y:S02]  /*10300*/  IMAD.MOV.U32 R13, RZ, RZ, R10 ;  /* 0x000000ffff0d7224 */ /* 0x000fe400078e000a */
[----:B------:R-:W-:Y:S02]  /*10310*/  IMAD.MOV.U32 R12, RZ, RZ, 0x7 ;  /* 0x00000007ff0c7424 */ /* 0x000fe400078e00ff */
[----:B------:R-:W-:-:S07]  /*10320*/  IMAD.MOV.U32 R20, RZ, RZ, R14 ;  /* 0x000000ffff147224 */ /* 0x000fce00078e000e */
[----:B------:R-:W-:Y:S05]  /*10330*/  WARPSYNC.COLLECTIVE R15, `(.L_x_124) ;  /* 0x000000000f087348 */ /* 0x000fea0003c00000 */
[----:B------:R0:W1:Y:S02]  /*10340*/  SHFL.IDX P6, R14, R13, R12, R11 ;  /* 0x0000000c0d0e7389 */ /* 0x00006400000c000b */
[----:B01----:R-:W-:Y:S01]  /*10350*/  ENDCOLLECTIVE ;  /* 0x000000000000791b */ /* 0x003fe20003800000 */
.L_x_124:
[----:B------:R-:W-:-:S04]  /*10360*/  IADD3 R2, P0, R35, R20, RZ ;  /* 0x0000001423027210 */ /* 0x000fc80007f1e0ff */
[----:B------:R-:W-:-:S05]  /*10370*/  IADD3.X R3, RZ, R19, RZ, P0, !PT ;  /* 0x00000013ff037210 */ /* 0x000fca00007fe4ff */
[----:B------:R-:W-:Y:S01]  /*10380*/  @!PT LDS RZ, [RZ] ;  /* 0x00000000fffff984 */ /* 0x000fe20000000800 */
[----:B------:R-:W-:Y:S01]  /*10390*/  @!PT LDS RZ, [RZ] ;  /* 0x00000000fffff984 */ /* 0x000fe20000000800 */
[----:B------:R-:W-:Y:S01]  /*103a0*/  @!PT LDS RZ, [RZ] ;  /* 0x00000000fffff984 */ /* 0x000fe20000000800 */
[----:B------:R0:W-:Y:S01]  /*103b0*/  LDGSTS.E.BYPASS.LTC128B.128 [R4+0xd400], desc[UR50][R2.64], !P3 ;  /* 0x0d40000002047fae */ /* 0x0001e2000d901d72 */
[----:B------:R-:W-:Y:S02]  /*103c0*/  IMAD.MOV.U32 R13, RZ, RZ, R9 ;  /* 0x000000ffff0d7224 */ /* 0x000fe400078e0009 */
[----:B------:R-:W-:-:S07]  /*103d0*/  IMAD.MOV.U32 R10, RZ, RZ, R14 ;  /* 0x000000ffff0a7224 */ /* 0x000fce00078e000e */
[----:B0-----:R-:W-:Y:S05]  /*103e0*/  WARPSYNC.COLLECTIVE R15, `(.L_x_125) ;  /* 0x000000000f087348 */ /* 0x001fea0003c00000 */
[----:B------:R1:W2:Y:S02]  /*103f0*/  SHFL.IDX P6, R14, R13, R12, R11 ;  /* 0x0000000c0d0e7389 */ /* 0x0002a400000c000b */
[----:B012---:R-:W-:Y:S01]  /*10400*/  ENDCOLLECTIVE ;  /* 0x000000000000791b */ /* 0x007fe20003800000 */
.L_x_125:
[----:B------:R-:W-:Y:S02]  /*10410*/  IMAD.MOV.U32 R13, RZ, RZ, R18 ;  /* 0x000000ffff0d7224 */ /* 0x000fe400078e0012 */
[----:B------:R-:W-:Y:S01]  /*10420*/  IMAD.MOV.U32 R12, RZ, RZ, RZ ;  /* 0x000000ffff0c7224 */ /* 0x000fe200078e00ff */
[----:B------:R-:W-:-:S07]  /*10430*/  MOV R9, R14 ;  /* 0x0000000e00097202 */ /* 0x000fce0000000f00 */
[----:B------:R-:W-:Y:S05]  /*10440*/  WARPSYNC.COLLECTIVE R15, `(.L_x_126) ;  /* 0x000000000f087348 */ /* 0x000fea0003c00000 */
[----:B------:R0:W1:Y:S02]  /*10450*/  SHFL.IDX P6, R14, R13, R12, R11 ;  /* 0x0000000c0d0e7389 */ /* 0x00006400000c000b */
[----:B01----:R-:W-:Y:S01]  /*10460*/  ENDCOLLECTIVE ;  /* 0x000000000000791b */ /* 0x003fe20003800000 */
.L_x_126:
[----:B------:R-:W-:-:S05]  /*10470*/  IADD3 R2, P0, R35, R9, RZ ;  /* 0x0000000923027210 */ /* 0x000fca0007f1e0ff */
[----:B------:R-:W-:-:S05]  /*10480*/  IMAD.X R3, RZ, RZ, R10, P0 ;  /* 0x000000ffff037224 */ /* 0x000fca00000e060a */
[----:B------:R-:W-:Y:S01]  /*10490*/  @!PT LDS RZ, [RZ] ;  /* 0x00000000fffff984 */ /* 0x000fe20000000800 */
[----:B------:R-:W-:Y:S01]  /*104a0*/  @!PT LDS RZ, [RZ] ;  /* 0x00000000fffff984 */ /* 0x000fe20000000800 */
[----:B------:R-:W-:Y:S01]  /*104b0*/  @!PT LDS RZ, [RZ] ;  /* 0x00000000fffff984 */ /* 0x000fe20000000800 */
[----:B------:R0:W-:Y:S01]  /*104c0*/  LDGSTS.E.BYPASS.LTC128B.128 [R4+0xdc00], desc[UR50][R2.64], !P2 ;  /* 0x0dc0000002047fae */ /* 0x0001e2000d101d72 */
[----:B------:R-:W-:Y:S01]  /*104d0*/  MOV R13, R17 ;  /* 0x00000011000d7202 */ /* 0x000fe20000000f00 */
[----:B0-----:R-:W-:-:S07]  /*104e0*/  IMAD.MOV.U32 R3, RZ, RZ, R14 ;  /* 0x000000ffff037224 */ /* 0x001fce00078e000e */
[----:B------:R-:W-:Y:S05]  /*104f0*/  WARPSYNC.COLLECTIVE R15, `(.L_x_127) ;  /* 0x000000000f087348 */ /* 0x000fea0003c00000 */
[----:B------:R0:W1:Y:S02]  /*10500*/  SHFL.IDX P6, R14, R13, R12, R11 ;  /* 0x0000000c0d0e7389 */ /* 0x00006400000c000b */
[----:B01----:R-:W-:Y:S01]  /*10510*/  ENDCOLLECTIVE ;  /* 0x000000000000791b */ /* 0x003fe20003800000 */
.L_x_127:
[----:B------:R-:W-:Y:S02]  /*10520*/  IMAD.MOV.U32 R13, RZ, RZ, R18 ;  /* 0x000000ffff0d7224 */ /* 0x000fe400078e0012 */
[----:B------:R-:W-:Y:S02]  /*10530*/  IMAD.MOV.U32 R12, RZ, RZ, 0x1 ;  /* 0x00000001ff0c7424 */ /* 0x000fe400078e00ff */
[----:B------:R-:W-:-:S07]  /*10540*/  IMAD.MOV.U32 R2, RZ, RZ, R14 ;  /* 0x000000ffff027224 */ /* 0x000fce00078e000e */
[----:B------:R-:W-:Y:S05]  /*10550*/  WARPSYNC.COLLECTIVE R15, `(.L_x_128) ;  /* 0x000000000f087348 */ /* 0x000fea0003c00000 */
[----:B------:R0:W1:Y:S02]  /*10560*/  SHFL.IDX P6, R14, R13, R12, R11 ;  /* 0x0000000c0d0e7389 */ /* 0x00006400000c000b */
[----:B01----:R-:W-:Y:S01]  /*10570*/  ENDCOLLECTIVE ;  /* 0x000000000000791b */ /* 0x003fe20003800000 */
.L_x_128:
[----:B------:R-:W-:-:S05]  /*10580*/  IADD3 R2, P0, R35, R2, RZ ;  /* 0x0000000223027210 */ /* 0x000fca0007f1e0ff */
[----:B------:R-:W-:-:S05]  /*10590*/  IMAD.X R3, RZ, RZ, R3, P0 ;  /* 0x000000ffff037224 */ /* 0x000fca00000e0603 */
[----:B------:R-:W-:Y:S01]  /*105a0*/  @!PT LDS RZ, [RZ] ;  /* 0x00000000fffff984 */ /* 0x000fe20000000800 */
[----:B------:R-:W-:Y:S01]  /*105b0*/  @!PT LDS RZ, [RZ] ;  /* 0x00000000fffff984 */ /* 0x000fe20000000800 */
[----:B------:R-:W-:Y:S01]  /*105c0*/  @!PT LDS RZ, [RZ] ;  /* 0x00000000fffff984 */ /* 0x000fe20000000800 */
[----:B------:R0:W-:Y:S01]  /*105d0*/  LDGSTS.E.BYPASS.LTC128B.128 [R4+0xe400], desc[UR50][R2.64], !P1 ;  /* 0x0e40000002047fae */ /* 0x0001e2000c901d72 */
[----:B------:R-:W-:Y:S01]  /*105e0*/  IMAD.MOV.U32 R13, RZ, RZ, R17 ;  /* 0x000000ffff0d7224 */ /* 0x000fe200078e0011 */
[----:B------:R-:W-:-:S07]  /*105f0*/  MOV R18, R14 ;  /* 0x0000000e00127202 */ /* 0x000fce0000000f00 */
[----:B0-----:R-:W-:Y:S05]  /*10600*/  WARPSYNC.COLLECTIVE R15, `(.L_x_129) ;  /* 0x000000000f087348 */ /* 0x001fea0003c00000 */
[----:B------:R1:W2:Y:S02]  /*10610*/  SHFL.IDX P6, R14, R13, R12, R11 ;  /* 0x0000000c0d0e7389 */ /* 0x0002a400000c000b */
[----:B012---:R-:W-:Y:S01]  /*10620*/  ENDCOLLECTIVE ;  /* 0x000000000000791b */ /* 0x007fe20003800000 */
.L_x_129:
[----:B------:R-:W-:Y:S05]  /*10630*/  BRA `(.L_x_130) ;  /* 0xffffffb800707947 */ /* 0x000fea000383ffff */
.L_x_55:
[----:B--2---:R2:W3:Y:S02]  /*10640*/  SYNCS.PHASECHK.TRANS64.TRYWAIT P0, [R0+URZ+0x22840], R34 ;  /* 0x02284022000075a7 */ /* 0x0044e4000800017f */
[----:B---3--:R-:W-:Y:S05]  /*10650*/  @!P0 NANOSLEEP.SYNCS 0x989680 ;  /* 0x009896800000895d */ /* 0x008fea0003900000 */
[----:B------:R-:W3:Y:S02]  /*10660*/  @!P0 SYNCS.PHASECHK.TRANS64 P0, [R0+URZ+0x22840], R34 ;  /* 0x02284022000085a7 */ /* 0x000ee4000800007f */
[----:B---3--:R-:W-:Y:S05]  /*10670*/  @!P0 BRA `(.L_x_55) ;  /* 0xfffffffc00f08947 */ /* 0x008fea000383ffff */
[----:B------:R-:W-:Y:S05]  /*10680*/  BRA `(.L_x_131) ;  /* 0xffffffb800c47947 */ /* 0x000fea000383ffff */
.L_x_56:
[----:B------:R-:W-:Y:S01]  /*10690*/  BSSY B0, `(.L_x_132) ;  /* 0x0000008000007945 */ /* 0x000fe20003800000 */
[----:B------:R-:W-:Y:S01]  /*106a0*/  IMAD.MOV.U32 R13, RZ, RZ, R7 ;  /* 0x000000ffff0d7224 */ /* 0x000fe200078e0007 */
[----:B------:R-:W-:Y:S01]  /*106b0*/  MOV R15, 0xffffffff ;  /* 0xffffffff000f7802 */ /* 0x000fe20000000f00 */
[----:B------:R-:W-:Y:S02]  /*106c0*/  IMAD.MOV.U32 R12, RZ, RZ, RZ ;  /* 0x000000ffff0c7224 */ /* 0x000fe400078e00ff */
[----:B------:R-:W-:-:S07]  /*106d0*/  IMAD.MOV.U32 R11, RZ, RZ, 0x181f ;  /* 0x0000181fff0b7424 */ /* 0x000fce00078e00ff */
[----:B012--5:R-:W-:Y:S05]  /*106e0*/  WARPSYNC.COLLECTIVE R15, `(.L_x_133) ;  /* 0x000000000f087348 */ /* 0x027fea0003c00000 */
[----:B------:R3:W4:Y:S02]  /*106f0*/  SHFL.IDX P6, R14, R13, R12, R11 ;  /* 0x0000000c0d0e7389 */ /* 0x00072400000c000b */
[----:B012345:R-:W-:Y:S01]  /*10700*/  ENDCOLLECTIVE ;  /* 0x000000000000791b */ /* 0x03ffe20003800000 */
.L_x_133:
[----:B------:R-:W-:Y:S05]  /*10710*/  BSYNC B0 ;  /* 0x0000000000007941 */ /* 0x000fea0003800000 */
.L_x_132:
[----:B------:R-:W-:Y:S01]  /*10720*/  IMAD.MOV.U32 R13, RZ, RZ, R8 ;  /* 0x000000ffff0d7224 */ /* 0x000fe200078e0008 */
[----:B------:R-:W-:Y:S01]  /*10730*/  MOV R15, 0xffffffff ;  /* 0xffffffff000f7802 */ /* 0x000fe20000000f00 */
[----:B------:R-:W-:Y:S01]  /*10740*/  IMAD.MOV.U32 R12, RZ, RZ, RZ ;  /* 0x000000ffff0c7224 */ /* 0x000fe200078e00ff */
[C---:B------:R-:W-:Y:S01]  /*10750*/  ISETP.GE.AND P2, PT, R23.reuse, 0x1, PT ;  /* 0x000000011700780c */ /* 0x040fe20003f46270 */
[----:B------:R-:W-:Y:S01]  /*10760*/  IMAD.MOV.U32 R11, RZ, RZ, 0x181f ;  /* 0x0000181fff0b7424 */ /* 0x000fe200078e00ff */
[----:B------:R-:W-:Y:S01]  /*10770*/  ISETP.GE.AND P3, PT, R23, 0x61, PT ;  /* 0x000000611700780c */ /* 0x000fe20003f66270 */
[----:B------:R-:W-:-:S12]  /*10780*/  IMAD.MOV.U32 R2, RZ, RZ, R14 ;  /* 0x000000ffff027224 */ /* 0x000fd800078e000e */
[----:B------:R-:W-:Y:S05]  /*10790*/  WARPSYNC.COLLECTIVE R15, `(.L_x_134) ;  /* 0x000000000f087348 */ /* 0x000fea0003c00000 */
[----:B------:R0:W1:Y:S02]  /*107a0*/  SHFL.IDX P6, R14, R13, R12, R11 ;  /* 0x0000000c0d0e7389 */ /* 0x00006400000c000b */
[----:B01----:R-:W-:Y:S01]  /*107b0*/  ENDCOLLECTIVE ;  /* 0x000000000000791b */ /* 0x003fe20003800000 */
.L_x_134:
[----:B------:R-:W-:Y:S02]  /*107c0*/  IMAD.MOV.U32 R13, RZ, RZ, R7 ;  /* 0x000000ffff0d7224 */ /* 0x000fe400078e0007 */
[----:B------:R-:W-:Y:S02]  /*107d0*/  IMAD.MOV.U32 R12, RZ, RZ, 0x1 ;  /* 0x00000001ff0c7424 */ /* 0x000fe400078e00ff */
[----:B------:R-:W-:-:S07]  /*107e0*/  IMAD.MOV.U32 R3, RZ, RZ, R14 ;  /* 0x000000ffff037224 */ /* 0x000fce00078e000e */
[----:B------:R-:W-:Y:S05]  /*107f0*/  WARPSYNC.COLLECTIVE R15, `(.L_x_135) ;  /* 0x000000000f087348 */ /* 0x000fea0003c00000 */
[----:B------:R0:W1:Y:S02]  /*10800*/  SHFL.IDX P6, R14, R13, R12, R11 ;  /* 0x0000000c0d0e7389 */ /* 0x00006400000c000b */
[----:B01----:R-:W-:Y:S01]  /*10810*/  ENDCOLLECTIVE ;  /* 0x000000000000791b */ /* 0x003fe20003800000 */
.L_x_135:
[----:B------:R-:W-:-:S05]  /*10820*/  @P2 IADD3 R3, P0, R22, R3, RZ ;  /* 0x0000000316032210 */ /* 0x000fca0007f1e0ff */
[----:B------:R-:W-:-:S05]  /*10830*/  @P2 IMAD.X R2, RZ, RZ, R2, P0 ;  /* 0x000000ffff022224 */ /* 0x000fca00000e0602 */
[----:B------:R-:W-:Y:S01]  /*10840*/  @P2 LOP3.LUT R3, R3, R2, RZ, 0x3c, !PT ;  /* 0x0000000203032212 */ /* 0x000fe200078e3cff */
[----:B------:R-:W-:-:S03]  /*10850*/  IMAD.MOV.U32 R13, RZ, RZ, R8 ;  /* 0x000000ffff0d7224 */ /* 0x000fc600078e0008 */
[----:B------:R-:W-:-:S04]  /*10860*/  @P2 LOP3.LUT R2, R3, R2, RZ, 0x3c, !PT ;  /* 0x0000000203022212 */ /* 0x000fc800078e3cff */
[----:B------:R-:W-:Y:S02]  /*10870*/  @P2 LOP3.LUT R3, R3, R2, RZ, 0x3c, !PT ;  /* 0x0000000203032212 */ /* 0x000fe400078e3cff */
[----:B------:R-:W-:-:S07]  /*10880*/  MOV R21, R14 ;  /* 0x0000000e00157202 */ /* 0x000fce0000000f00 */
[----:B------:R-:W-:Y:S05]  /*10890*/  WARPSYNC.COLLECTIVE R15, `(.L_x_136) ;  /* 0x000000000f087348 */ /* 0x000fea0003c00000 */
[----:B------:R0:W1:Y:S02]  /*108a0*/  SHFL.IDX P6, R14, R13, R12, R11 ;  /* 0x0000000c0d0e7389 */ /* 0x00006400000c000b */
[----:B01----:R-:W-:Y:S01]  /*108b0*/  ENDCOLLECTIVE ;  /* 0x000000000000791b */ /* 0x003fe20003800000 */
.L_x_136:
[----:B------:R-:W-:Y:S01]  /*108c0*/  @!PT LDS RZ, [RZ] ;  /* 0x00000000fffff984 */ /* 0x000fe20000000800 */
[----:B------:R-:W-:Y:S01]  /*108d0*/  @!PT LDS RZ, [RZ] ;  /* 0x00000000fffff984 */ /* 0x000fe20000000800 */
[----:B------:R-:W-:Y:S01]  /*108e0*/  @!PT LDS RZ, [RZ] ;  /* 0x00000000fffff984 */ /* 0x000fe20000000800 */
[----:B------:R0:W-:Y:S01]  /*108f0*/  @P2 LDGSTS.E.BYPASS.LTC128B.128 [R4+0x18400], desc[UR50][R2.64], !P1 ;  /* 0x1840000002042fae */ /* 0x0001e2000c901d72 */
[----:B------:R-:W-:Y:S02]  /*10900*/  ISETP.GE.AND P2, PT, R23, 0x11, PT ;  /* 0x000000111700780c */ /* 0x000fe40003f46270 */
[----:B------:R-:W-:Y:S01]  /*10910*/  MOV R13, R7 ;  /* 0x00000007000d7202 */ /* 0x000fe20000000f00 */
[----:B------:R-:W-:-:S10]  /*10920*/  IMAD.MOV.U32 R12, RZ, RZ, 0x2 ;  /* 0x00000002ff0c7424 */ /* 0x000fd400078e00ff */
[----:B0-----:R-:W-:-:S13]  /*10930*/  @P2 IADD3 R19, P0, R22, R14, RZ ;  /* 0x0000000e16132210 */ /* 0x001fda0007f1e0ff */
[----:B------:R-:W-:Y:S05]  /*10940*/  WARPSYNC.COLLECTIVE R15, `(.L_x_137) ;  /* 0x000000000f087348 */ /* 0x000fea0003c00000 */
[----:B------:R0:W1:Y:S02]  /*10950*/  SHFL.IDX P6, R14, R13, R12, R11 ;  /* 0x0000000c0d0e7389 */ /* 0x00006400000c000b */
[----:B01----:R-:W-:Y:S01]  /*10960*/  ENDCOLLECTIVE ;  /* 0x000000000000791b */ /* 0x003fe20003800000 */
.L_x_137:
[----:B------:R-:W-:Y:S02]  /*10970*/  @P2 IMAD.X R21, RZ, RZ, R21, P0 ;  /* 0x000000ffff152224 */ /* 0x000fe400000e0615 */
[----:B------:R-:W-:Y:S02]  /*10980*/  @P2 IMAD.MOV.U32 R2, RZ, RZ, R19 ;  /* 0x000000ffff022224 */ /* 0x000fe400078e0013 */
[----:B------:R-:W-:-:S05]  /*10990*/  @P2 IMAD.MOV.U32 R3, RZ, RZ, R21 ;  /* 0x000000ffff032224 */ /* 0x000fca00078e0015 */
[----:B------:R-:W-:Y:S01]  /*109a0*/  @!PT LDS RZ, [RZ] ;  /* 0x00000000fffff984 */ /* 0x000fe20000000800 */
[----:B------:R-:W-:Y:S01]  /*109b0*/  @!PT LDS RZ, [RZ] ;  /* 0x00000000fffff984 */ /* 0x000fe20000000800 */
[----:B------:R-:W-:Y:S01]  /*109c0*/  @!PT LDS RZ, [RZ] ;  /* 0x00000000fffff984 */ /* 0x000fe20000000800 */
[----:B------:R0:W-:Y:S01]  /*109d0*/  @P2 LDGSTS.E.BYPASS.LTC128B.128 [R4+0x18c00], desc[UR50][R2.64], !P1 ;  /* 0x18c0000002042fae */ /* 0x0001e2000c901d72 */
[----:B------:R-:W-:Y:S01]  /*109e0*/  ISETP.GE.AND P2, PT, R23, 0x21, PT ;  /* 0x000000211700780c */ /* 0x000fe20003f46270 */
[----:B------:R-:W-:Y:S02]  /*109f0*/  IMAD.MOV.U32 R13, RZ, RZ, R8 ;  /* 0x000000ffff0d7224 */ /* 0x000fe400078e0008 */
[----:B------:R-:W-:-:S10]  /*10a00*/  IMAD.MOV.U32 R9, RZ, RZ, R14 ;  /* 0x000000ffff097224 */ /* 0x000fd400078e000e */
[----:B0-----:R-:W-:Y:S05]  /*10a10*/  WARPSYNC.COLLECTIVE R15, `(.L_x_138) ;  /* 0x000000000f087348 */ /* 0x001fea0003c00000 */
[----:B------:R1:W2:Y:S02]  /*10a20*/  SHFL.IDX P6, R14, R13, R12, R11 ;  /* 0x0000000c0d0e7389 */ /* 0x0002a400000c000b */
[----:B012---:R-:W-:Y:S01]  /*10a30*/  ENDCOLLECTIVE ;  /* 0x000000000000791b */ /* 0x007fe20003800000 */
.L_x_138:
[----:B------:R-:W-:-:S04]  /*10a40*/  @P2 IADD3 R12, P0, R22, R14, RZ ;  /* 0x0000000e160c2210 */ /* 0x000fc80007f1e0ff */
[----:B------:R-:W-:Y:S01]  /*10a50*/  @P2 MOV R2, R12 ;  /* 0x0000000c00022202 */ /* 0x000fe20000000f00 */
[----:B------:R-:W-:Y:S02]  /*10a60*/  @P2 IMAD.X R13, RZ, RZ, R9, P0 ;  /* 0x000000ffff0d2224 */ /* 0x000fe400000e0609 */
[----:B------:R-:W-:Y:S02]  /*10a70*/  IMAD.MOV.U32 R12, RZ, RZ, 0x3 ;  /* 0x00000003ff0c7424 */ /* 0x000fe400078e00ff */
[----:B------:R-:W-:Y:S02]  /*10a80*/  @P2 IMAD.MOV.U32 R3, RZ, RZ, R13 ;  /* 0x000000ffff032224 */ /* 0x000fe400078e000d */
[----:B------:R-:W-:-:S03]  /*10a90*/  IMAD.MOV.U32 R13, RZ, RZ, R7 ;  /* 0x000000ffff0d7224 */ /* 0x000fc600078e0007 */
[----:B------:R-:W-:Y:S01]  /*10aa0*/  @!PT LDS RZ, [RZ] ;  /* 0x00000000fffff984 */ /* 0x000fe20000000800 */
[----:B------:R-:W-:Y:S01]  /*10ab0*/  @!PT LDS RZ, [RZ] ;  /* 0x00000000fffff984 */ /* 0x000fe20000000800 */
[----:B------:R-:W-:Y:S01]  /*10ac0*/  @!PT LDS RZ, [RZ] ;  /* 0x00000000fffff984 */ /* 0x000fe20000000800 */
[----:B------:R0:W-:Y:S01]  /*10ad0*/  @P2 LDGSTS.E.BYPASS.LTC128B.128 [R4+0x19400], desc[UR50][R2.64], !P1 ;  /* 0x1940000002042fae */ /* 0x0001e2000c901d72 */
[----:B------:R-:W-:-:S13]  /*10ae0*/  ISETP.GE.AND P2, PT, R23, 0x31, PT ;  /* 0x000000311700780c */ /* 0x000fda0003f46270 */
[----:B0-----:R-:W-:Y:S05]  /*10af0*/  WARPSYNC.COLLECTIVE R15, `(.L_x_139) ;  /* 0x000000000f087348 */ /* 0x001fea0003c00000 */
[----:B------:R1:W2:Y:S02]  /*10b00*/  SHFL.IDX P6, R14, R13, R12, R11 ;  /* 0x0000000c0d0e7389 */ /* 0x0002a400000c000b */
[----:B012---:R-:W-:Y:S01]  /*10b10*/  ENDCOLLECTIVE ;  /* 0x000000000000791b */ /* 0x007fe20003800000 */
.L_x_139:
[----:B------:R-:W-:Y:S01]  /*10b20*/  MOV R13, R8 ;  /* 0x00000008000d7202 */ /* 0x000fe20000000f00 */
[----:B------:R-:W-:-:S07]  /*10b30*/  IMAD.MOV.U32 R17, RZ, RZ, R14 ;  /* 0x000000ffff117224 */ /* 0x000fce00078e000e */
[----:B------:R-:W-:Y:S05]  /*10b40*/  WARPSYNC.COLLECTIVE R15, `(.L_x_140) ;  /* 0x000000000f087348 */ /* 0x000fea0003c00000 */
[----:B------:R0:W1:Y:S02]  /*10b50*/  SHFL.IDX P6, R14, R13, R12, R11 ;  /* 0x0000000c0d0e7389 */ /* 0x00006400000c000b */
[----:B01----:R-:W-:Y:S01]  /*10b60*/  ENDCOLLECTIVE ;  /* 0x000000000000791b */ /* 0x003fe20003800000 */
.L_x_140:
[----:B------:R-:W-:Y:S01]  /*10b70*/  IMAD.MOV.U32 R13, RZ, RZ, R7 ;  /* 0x000000ffff0d7224 */ /* 0x000fe200078e0007 */
[----:B------:R-:W-:Y:S02]  /*10b80*/  MOV R12, 0x4 ;  /* 0x00000004000c7802 */ /* 0x000fe40000000f00 */
[----:B------:R-:W-:-:S13]  /*10b90*/  @P2 IADD3 R18, P0, R22, R14, RZ ;  /* 0x0000000e16122210 */ /* 0x000fda0007f1e0ff */
[----:B------:R-:W-:Y:S05]  /*10ba0*/  WARPSYNC.COLLECTIVE R15, `(.L_x_141) ;  /* 0x000000000f087348 */ /* 0x000fea0003c00000 */
[----:B------:R0:W1:Y:S02]  /*10bb0*/  SHFL.IDX P6, R14, R13, R12, R11 ;  /* 0x0000000c0d0e7389 */ /* 0x00006400000c000b */
[----:B01----:R-:W-:Y:S01]  /*10bc0*/  ENDCOLLECTIVE ;  /* 0x000000000000791b */ /* 0x003fe20003800000 */
.L_x_141:
        /* <DEDUP_REMOVED lines=9> */
[----:B0-----:R-:W-:-:S10]  /*10c60*/  IMAD.MOV.U32 R2, RZ, RZ, R14 ;  /* 0x000000ffff027224 */ /* 0x001fd400078e000e */
[----:B------:R-:W-:Y:S05]  /*10c70*/  WARPSYNC.COLLECTIVE R15, `(.L_x_142) ;  /* 0x000000000f087348 */ /* 0x000fea0003c00000 */
[----:B------:R0:W1:Y:S02]  /*10c80*/  SHFL.IDX P6, R14, R13, R12, R11 ;  /* 0x0000000c0d0e7389 */ /* 0x00006400000c000b */
[----:B01----:R-:W-:Y:S01]  /*10c90*/  ENDCOLLECTIVE ;  /* 0x000000000000791b */ /* 0x003fe20003800000 */
.L_x_142:
[----:B------:R-:W-:Y:S02]  /*10ca0*/  IMAD.MOV.U32 R13, RZ, RZ, R7 ;  /* 0x000000ffff0d7224 */ /* 0x000fe400078e0007 */
[----:B------:R-:W-:Y:S01]  /*10cb0*/  IMAD.MOV.U32 R12, RZ, RZ, 0x5 ;  /* 0x00000005ff0c7424 */ /* 0x000fe200078e00ff */
[----:B------:R-:W-:-:S05]  /*10cc0*/  @P2 IADD3 R14, P0, R22, R14, RZ ;  /* 0x0000000e160e2210 */ /* 0x000fca0007f1e0ff */
[----:B------:R-:W-:Y:S02]  /*10cd0*/  @P2 IMAD.X R15, RZ, RZ, R2, P0 ;  /* 0x000000ffff0f2224 */ /* 0x000fe400000e0602 */
[----:B------:R-:W-:-:S03]  /*10ce0*/  @P2 IMAD.MOV.U32 R2, RZ, RZ, R14 ;  /* 0x000000ffff022224 */ /* 0x000fc600078e000e */
[----:B------:R-:W-:Y:S01]  /*10cf0*/  @P2 MOV R3, R15 ;  /* 0x0000000f00032202 */ /* 0x000fe20000000f00 */
[----:B------:R-:W-:-:S04]  /*10d00*/  IMAD.MOV.U32 R15, RZ, RZ, -0x1 ;  /* 0xffffffffff0f7424 */ /* 0x000fc800078e00ff */
        /* <DEDUP_REMOVED lines=8> */
.L_x_143:
[----:B------:R-:W-:Y:S01]  /*10d90*/  MOV R13, R8 ;  /* 0x00000008000d7202 */ /* 0x000fe20000000f00 */
[----:B------:R-:W-:-:S07]  /*10da0*/  IMAD.MOV.U32 R10, RZ, RZ, R14 ;  /* 0x000000ffff0a7224 */ /* 0x000fce00078e000e */
[----:B------:R-:W-:Y:S05]  /*10db0*/  WARPSYNC.COLLECTIVE R15, `(.L_x_144) ;  /* 0x000000000f087348 */ /* 0x000fea0003c00000 */
[----:B------:R0:W1:Y:S02]  /*10dc0*/  SHFL.IDX P6, R14, R13, R12, R11 ;  /* 0x0000000c0d0e7389 */ /* 0x00006400000c000b */
[----:B01----:R-:W-:Y:S01]  /*10dd0*/  ENDCOLLECTIVE ;  /* 0x000000000000791b */ /* 0x003fe20003800000 */
.L_x_144:
[----:B------:R-:W-:Y:S01]  /*10de0*/  MOV R13, R7 ;  /* 0x00000007000d7202 */ /* 0x000fe20000000f00 */
[----:B------:R-:W-:Y:S02]  /*10df0*/  IMAD.MOV.U32 R12, RZ, RZ, 0x6 ;  /* 0x00000006ff0c7424 */ /* 0x000fe400078e00ff */
[----:B------:R-:W-:-:S05]  /*10e00*/  IMAD.MOV.U32 R11, RZ, RZ, R14 ;  /* 0x000000ffff0b7224 */ /* 0x000fca00078e000e */
[----:B------:R-:W-:-:S05]  /*10e10*/  @P2 IADD3 R11, P0, R22, R11, RZ ;  /* 0x0000000b160b2210 */ /* 0x000fca0007f1e0ff */
[----:B------:R-:W-:Y:S02]  /*10e20*/  @P2 IMAD.MOV.U32 R2, RZ, RZ, R11 ;  /* 0x000000ffff022224 */ /* 0x000fe400078e000b */
[----:B------:R-:W-:Y:S02]  /*10e30*/  IMAD.MOV.U32 R11, RZ, RZ, 0x181f ;  /* 0x0000181fff0b7424 */ /* 0x000fe400078e00ff */
[----:B------:R-:W-:-:S07]  /*10e40*/  @P2 IMAD.X R10, RZ, RZ, R10, P0 ;  /* 0x000000ffff0a2224 */ /* 0x000fce00000e060a */
[----:B------:R-:W-:Y:S05]  /*10e50*/  WARPSYNC.COLLECTIVE R15, `(.L_x_145) ;  /* 0x000000000f087348 */ /* 0x000fea0003c00000 */
[----:B------:R0:W1:Y:S02]  /*10e60*/  SHFL.IDX P6, R14, R13, R12, R11 ;  /* 0x0000000c0d0e7389 */ /* 0x00006400000c000b */
[----:B01----:R-:W-:Y:S01]  /*10e70*/  ENDCOLLECTIVE ;  /* 0x000000000000791b */ /* 0x003fe20003800000 */
.L_x_145:
        /* <DEDUP_REMOVED lines=11> */
.L_x_146:
[----:B------:R-:W-:Y:S02]  /*10f30*/  IMAD.MOV.U32 R13, RZ, RZ, R7 ;  /* 0x000000ffff0d7224 */ /* 0x000fe400078e0007 */
[----:B------:R-:W-:Y:S01]  /*10f40*/  IMAD.MOV.U32 R12, RZ, RZ, 0x7 ;  /* 0x00000007ff0c7424 */ /* 0x000fe200078e00ff */
[----:B------:R-:W-:-:S07]  /*10f50*/  MOV R20, R14 ;  /* 0x0000000e00147202 */ /* 0x000fce0000000f00 */
[----:B------:R-:W-:Y:S05]  /*10f60*/  WARPSYNC.COLLECTIVE R15, `(.L_x_147) ;  /* 0x000000000f087348 */ /* 0x000fea0003c00000 */
[----:B------:R0:W1:Y:S02]  /*10f70*/  SHFL.IDX P6, R14, R13, R12, R11 ;  /* 0x0000000c0d0e7389 */ /* 0x00006400000c000b */
[----:B01----:R-:W-:Y:S01]  /*10f80*/  ENDCOLLECTIVE ;  /* 0x000000000000791b */ /* 0x003fe20003800000 */
.L_x_147:
[----:B------:R-:W-:-:S05]  /*10f90*/  @P3 IADD3 R20, P0, R22, R20, RZ ;  /* 0x0000001416143210 */ /* 0x000fca0007f1e0ff */
[----:B------:R-:W-:Y:S02]  /*10fa0*/  @P3 IMAD.X R9, RZ, RZ, R9, P0 ;  /* 0x000000ffff093224 */ /* 0x000fe400000e0609 */
[----:B------:R-:W-:Y:S02]  /*10fb0*/  @P3 IMAD.MOV.U32 R2, RZ, RZ, R20 ;  /* 0x000000ffff023224 */ /* 0x000fe400078e0014 */
[----:B------:R-:W-:Y:S01]  /*10fc0*/  @P3 IMAD.MOV.U32 R3, RZ, RZ, R9 ;  /* 0x000000ffff033224 */ /* 0x000fe200078e0009 */
[----:B------:R-:W-:-:S04]  /*10fd0*/  MOV R13, R8 ;  /* 0x00000008000d7202 */ /* 0x000fc80000000f00 */
[----:B------:R-:W-:Y:S01]  /*10fe0*/  @!PT LDS RZ, [RZ] ;  /* 0x00000000fffff984 */ /* 0x000fe20000000800 */
[----:B------:R-:W-:Y:S01]  /*10ff0*/  @!PT LDS RZ, [RZ] ;  /* 0x00000000fffff984 */ /* 0x000fe20000000800 */
[----:B------:R-:W-:Y:S01]  /*11000*/  @!PT LDS RZ, [RZ] ;  /* 0x00000000fffff984 */ /* 0x000fe20000000800 */
[----:B------:R0:W-:Y:S01]  /*11010*/  @P3 LDGSTS.E.BYPASS.LTC128B.128 [R4+0x1b400], desc[UR50][R2.64], !P1 ;  /* 0x1b40000002043fae */ /* 0x0001e2000c901d72 */
[----:B------:R-:W-:-:S07]  /*11020*/  IMAD.MOV.U32 R19, RZ, RZ, R14 ;  /* 0x000000ffff137224 */ /* 0x000fce00078e000e */
[----:B0-----:R-:W-:Y:S05]  /*11030*/  WARPSYNC.COLLECTIVE R15, `(.L_x_148) ;  /* 0x000000000f087348 */ /* 0x001fea0003c00000 */
[----:B------:R1:W2:Y:S02]  /*11040*/  SHFL.IDX P6, R14, R13, R12, R11 ;  /* 0x0000000c0d0e7389 */ /* 0x0002a400000c000b */
[----:B012---:R-:W-:Y:S01]  /*11050*/  ENDCOLLECTIVE ;  /* 0x000000000000791b */ /* 0x007fe20003800000 */
.L_x_148:
[----:B------:R-:W-:Y:S02]  /*11060*/  IMAD.MOV.U32 R13, RZ, RZ, R5 ;  /* 0x000000ffff0d7224 */ /* 0x000fe400078e0005 */
[----:B------:R-:W-:Y:S02]  /*11070*/  IMAD.MOV.U32 R12, RZ, RZ, RZ ;  /* 0x000000ffff0c7224 */ /* 0x000fe400078e00ff */
[----:B------:R-:W-:-:S07]  /*11080*/  IMAD.MOV.U32 R8, RZ, RZ, R14 ;  /* 0x000000ffff087224 */ /* 0x000fce00078e000e */
[----:B------:R-:W-:Y:S05]  /*11090*/  WARPSYNC.COLLECTIVE R15, `(.L_x_149) ;  /* 0x000000000f087348 */ /* 0x000fea0003c00000 */
[----:B------:R0:W1:Y:S02]  /*110a0*/  SHFL.IDX P6, R14, R13, R12, R11 ;  /* 0x0000000c0d0e7389 */ /* 0x00006400000c000b */
[----:B01----:R-:W-:Y:S01]  /*110b0*/  ENDCOLLECTIVE ;  /* 0x000000000000791b */ /* 0x003fe20003800000 */
.L_x_149:
[----:B------:R-:W-:-:S04]  /*110c0*/  @P2 IADD3 R7, P0, R22, R8, RZ ;  /* 0x0000000816072210 */ /* 0x000fc80007f1e0ff */
[----:B------:R-:W-:Y:S01]  /*110d0*/  @P2 MOV R2, R7 ;  /* 0x0000000700022202 */ /* 0x000fe20000000f00 */
[----:B------:R-:W-:-:S04]  /*110e0*/  @P2 IMAD.X R19, RZ, RZ, R19, P0 ;  /* 0x000000ffff132224 */ /* 0x000fc800000e0613 */
[----:B------:R-:W-:Y:S01]  /*110f0*/  @P2 IMAD.MOV.U32 R3, RZ, RZ, R19 ;  /* 0x000000ffff032224 */ /* 0x000fe200078e0013 */
[----:B------:R-:W-:-:S04]  /*11100*/  MOV R13, R6 ;  /* 0x00000006000d7202 */ /* 0x000fc80000000f00 */
[----:B------:R-:W-:Y:S01]  /*11110*/  @!PT LDS RZ, [RZ] ;  /* 0x00000000fffff984 */ /* 0x000fe20000000800 */
[----:B------:R-:W-:Y:S01]  /*11120*/  @!PT LDS RZ, [RZ] ;  /* 0x00000000fffff984 */ /* 0x000fe20000000800 */
[----:B------:R-:W-:Y:S01]  /*11130*/  @!PT LDS RZ, [RZ] ;  /* 0x00000000fffff984 */ /* 0x000fe20000000800 */
[----:B------:R0:W-:Y:S01]  /*11140*/  @P2 LDGSTS.E.BYPASS.LTC128B.128 [R4+0x1bc00], desc[UR50][R2.64], !P1 ;  /* 0x1bc0000002042fae */ /* 0x0001e2000c901d72 */
[----:B------:R-:W-:Y:S01]  /*11150*/  ISETP.GE.AND P2, PT, R23, 0x81, PT ;  /* 0x000000811700780c */ /* 0x000fe20003f46270 */
[----:B0-----:R-:W-:-:S12]  /*11160*/  IMAD.MOV.U32 R2, RZ, RZ, R14 ;  /* 0x000000ffff027224 */ /* 0x001fd800078e000e */
[----:B------:R-:W-:Y:S05]  /*11170*/  WARPSYNC.COLLECTIVE R15, `(.L_x_150) ;  /* 0x000000000f087348 */ /* 0x000fea0003c00000 */
[----:B------:R0:W1:Y:S02]  /*11180*/  SHFL.IDX P6, R14, R13, R12, R11 ;  /* 0x0000000c0d0e7389 */ /* 0x00006400000c000b */
[----:B01----:R-:W-:Y:S01]  /*11190*/  ENDCOLLECTIVE ;  /* 0x000000000000791b */ /* 0x003fe20003800000 */
.L_x_150:
[----:B------:R-:W-:-:S05]  /*111a0*/  IMAD.MOV.U32 R12, RZ, RZ, R14 ;  /* 0x000000ffff0c7224 */ /* 0x000fca00078e000e */
[----:B------:R-:W-:-:S05]  /*111b0*/  @P2 IADD3 R12, P0, R22, R12, RZ ;  /* 0x0000000c160c2210 */ /* 0x000fca0007f1e0ff */
[----:B------:R-:W-:Y:S02]  /*111c0*/  @P2 IMAD.X R13, RZ, RZ, R2, P0 ;  /* 0x000000ffff0d2224 */ /* 0x000fe400000e0602 */
[----:B------:R-:W-:Y:S02]  /*111d0*/  @P2 IMAD.MOV.U32 R2, RZ, RZ, R12 ;  /* 0x000000ffff022224 */ /* 0x000fe400078e000c */
[----:B------:R-:W-:Y:S01]  /*111e0*/  @P2 IMAD.MOV.U32 R3, RZ, RZ, R13 ;  /* 0x000000ffff032224 */ /* 0x000fe200078e000d */
[----:B------:R-:W-:Y:S01]  /*111f0*/  MOV R13, R5 ;  /* 0x00000005000d7202 */ /* 0x000fe20000000f00 */
[----:B------:R-:W-:-:S03]  /*11200*/  IMAD.MOV.U32 R12, RZ, RZ, 0x1 ;  /* 0x00000001ff0c7424 */ /* 0x000fc600078e00ff */
[----:B------:R-:W-:Y:S01]  /*11210*/  @!PT LDS RZ, [RZ] ;  /* 0x00000000fffff984 */ /* 0x000fe20000000800 */
[----:B------:R-:W-:Y:S01]  /*11220*/  @!PT LDS RZ, [RZ] ;  /* 0x00000000fffff984 */ /* 0x000fe20000000800 */
[----:B------:R-:W-:Y:S01]  /*11230*/  @!PT LDS RZ, [RZ] ;  /* 0x00000000fffff984 */ /* 0x000fe20000000800 */
[----:B------:R0:W-:Y:S04]  /*11240*/  @P2 LDGSTS.E.BYPASS.LTC128B.128 [R4+0x1c400], desc[UR50][R2.64], !P1 ;  /* 0x1c40000002042fae */ /* 0x0001e8000c901d72 */
[----:B0-----:R-:W-:Y:S05]  /*11250*/  WARPSYNC.COLLECTIVE R15, `(.L_x_151) ;  /* 0x000000000f087348 */ /* 0x001fea0003c00000 */
[----:B------:R1:W2:Y:S02]  /*11260*/  SHFL.IDX P6, R14, R13, R12, R11 ;  /* 0x0000000c0d0e7389 */ /* 0x0002a400000c000b */
[----:B012---:R-:W-:Y:S01]  /*11270*/  ENDCOLLECTIVE ;  /* 0x000000000000791b */ /* 0x007fe20003800000 */
.L_x_151:
[----:B------:R-:W-:Y:S02]  /*11280*/  IMAD.MOV.U32 R13, RZ, RZ, R6 ;  /* 0x000000ffff0d7224 */ /* 0x000fe400078e0006 */
[----:B------:R-:W-:-:S07]  /*11290*/  IMAD.MOV.U32 R5, RZ, RZ, R14 ;  /* 0x000000ffff057224 */ /* 0x000fce00078e000e */
[----:B------:R-:W-:Y:S05]  /*112a0*/  WARPSYNC.COLLECTIVE R15, `(.L_x_152) ;  /* 0x000000000f087348 */ /* 0x000fea0003c00000 */
[----:B------:R0:W1:Y:S02]  /*112b0*/  SHFL.IDX P6, R14, R13, R12, R11 ;  /* 0x0000000c0d0e7389 */ /* 0x00006400000c000b */
[----:B01----:R-:W-:Y:S01]  /*112c0*/  ENDCOLLECTIVE ;  /* 0x000000000000791b */ /* 0x003fe20003800000 */
.L_x_152:
[----:B------:R-:W-:Y:S05]  /*112d0*/  BRA `(.L_x_153) ;  /* 0xffffffb400847947 */ /* 0x000fea000383ffff */
.L_x_60:
[----:B------:R-:W-:Y:S01]  /*112e0*/  IMAD.MOV.U32 R13, RZ, RZ, R4 ;  /* 0x000000ffff0d7224 */ /* 0x000fe200078e0004 */
[----:B------:R-:W-:Y:S01]  /*112f0*/  MOV R12, RZ ;  /* 0x000000ff000c7202 */ /* 0x000fe20000000f00 */
[----:B------:R-:W-:Y:S01]  /*11300*/  IMAD.MOV.U32 R11, RZ, RZ, 0x181f ;  /* 0x0000181fff0b7424 */ /* 0x000fe200078e00ff */
[----:B------:R-:W-:Y:S01]  /*11310*/  IADD3 R5, R17, R5, RZ ;  /* 0x0000000511057210 */ /* 0x000fe20007ffe0ff */
[----:B------:R-:W-:-:S03]  /*11320*/  IMAD.MOV.U32 R15, RZ, RZ, -0x1 ;  /* 0xffffffffff0f7424 */ /* 0x000fc600078e00ff */
[C---:B------:R-:W-:Y:S01]  /*11330*/  ISETP.GE.AND P1, PT, R5.reuse, UR41, PT ;  /* 0x0000002905007c0c */ /* 0x040fe2000bf26270 */
[----:B------:R-:W-:-:S12]  /*11340*/  VIADD R6, R5, 0x10 ;  /* 0x0000001005067836 */ /* 0x000fd80000000000 */
[----:B-----5:R-:W-:Y:S05]  /*11350*/  WARPSYNC.COLLECTIVE R15, `(.L_x_154) ;  /* 0x000000000f087348 */ /* 0x020fea0003c00000 */
[----:B------:R0:W1:Y:S02]  /*11360*/  SHFL.IDX P6, R14, R13, R12, R11 ;  /* 0x0000000c0d0e7389 */ /* 0x00006400000c000b */
[----:B01---5:R-:W-:Y:S01]  /*11370*/  ENDCOLLECTIVE ;  /* 0x000000000000791b */ /* 0x023fe20003800000 */
.L_x_154:
[----:B------:R-:W-:Y:S02]  /*11380*/  IMAD.MOV.U32 R13, RZ, RZ, R0 ;  /* 0x000000ffff0d7224 */ /* 0x000fe400078e0000 */
[----:B------:R-:W-:-:S07]  /*11390*/  IMAD.MOV.U32 R2, RZ, RZ, R14 ;  /* 0x000000ffff027224 */ /* 0x000fce00078e000e */
[----:B------:R-:W-:Y:S05]  /*113a0*/  WARPSYNC.COLLECTIVE R15, `(.L_x_155) ;  /* 0x000000000f087348 */ /* 0x000fea0003c00000 */
[----:B------:R0:W1:Y:S02]  /*113b0*/  SHFL.IDX P6, R14, R13, R12, R11 ;  /* 0x0000000c0d0e7389 */ /* 0x00006400000c000b */
[----:B01----:R-:W-:Y:S01]  /*113c0*/  ENDCOLLECTIVE ;  /* 0x000000000000791b */ /* 0x003fe20003800000 */
.L_x_155:
[----:B------:R-:W-:Y:S01]  /*113d0*/  IMAD.MOV.U32 R13, RZ, RZ, R4 ;  /* 0x000000ffff0d7224 */ /* 0x000fe200078e0004 */
[----:B------:R-:W-:Y:S02]  /*113e0*/  MOV R12, 0x1 ;  /* 0x00000001000c7802 */ /* 0x000fe40000000f00 */
[----:B------:R-:W-:-:S05]  /*113f0*/  @!P1 IADD3 R14, P0, R10, R14, RZ ;  /* 0x0000000e0a0e9210 */ /* 0x000fca0007f1e0ff */
[----:B------:R-:W-:Y:S02]  /*11400*/  @!P1 IMAD.X R3, RZ, RZ, R2, P0 ;  /* 0x000000ffff039224 */ /* 0x000fe400000e0602 */
[----:B------:R-:W-:-:S07]  /*11410*/  @!P1 IMAD.MOV.U32 R2, RZ, RZ, R14 ;  /* 0x000000ffff029224 */ /* 0x000fce00078e000e */
[----:B------:R-:W-:Y:S05]  /*11420*/  WARPSYNC.COLLECTIVE R15, `(.L_x_156) ;  /* 0x000000000f087348 */ /* 0x000fea0003c00000 */
[----:B------:R0:W1:Y:S02]  /*11430*/  SHFL.IDX P6, R14, R13, R12, R11 ;  /* 0x0000000c0d0e7389 */ /* 0x00006400000c000b */
[----:B01----:R-:W-:Y:S01]  /*11440*/  ENDCOLLECTIVE ;  /* 0x000000000000791b */ /* 0x003fe20003800000 */
.L_x_156:
[----:B------:R-:W-:Y:S01]  /*11450*/  @!PT LDS RZ, [RZ] ;  /* 0x00000000fffff984 */ /* 0x000fe20000000800 */
[----:B------:R-:W-:Y:S01]  /*11460*/  @!PT LDS RZ, [RZ] ;  /* 0x00000000fffff984 */ /* 0x000fe20000000800 */
[----:B------:R-:W-:Y:S01]  /*11470*/  @!PT LDS RZ, [RZ] ;  /* 0x00000000fffff984 */ /* 0x000fe20000000800 */
[----:B------:R0:W-:Y:S01]  /*11480*/  @!P1 LDGSTS.E.BYPASS.LTC128B.128 [R8+0x14400], desc[UR50][R2.64], !P5 ;  /* 0x1440000002089fae */ /* 0x0001e2000e901d72 */
[----:B------:R-:W-:Y:S01]  /*11490*/  ISETP.GE.AND P1, PT, R6, UR41, PT ;  /* 0x0000002906007c0c */ /* 0x000fe2000bf26270 */
[----:B------:R-:W-:Y:S02]  /*114a0*/  IMAD.MOV.U32 R13, RZ, RZ, R0 ;  /* 0x000000ffff0d7224 */ /* 0x000fe400078e0000 */
[----:B------:R-:W-:-:S10]  /*114b0*/  IMAD.MOV.U32 R6, RZ, RZ, R14 ;  /* 0x000000ffff067224 */ /* 0x000fd400078e000e */
[----:B0-----:R-:W-:Y:S05]  /*114c0*/  WARPSYNC.COLLECTIVE R15, `(.L_x_157) ;  /* 0x000000000f087348 */ /* 0x001fea0003c00000 */
[----:B------:R1:W2:Y:S02]  /*114d0*/  SHFL.IDX P6, R14, R13, R12, R11 ;  /* 0x0000000c0d0e7389 */ /* 0x0002a400000c000b */
[----:B012---:R-:W-:Y:S01]  /*114e0*/  ENDCOLLECTIVE ;  /* 0x000000000000791b */ /* 0x007fe20003800000 */
.L_x_157:
[----:B------:R-:W-:Y:S01]  /*114f0*/  MOV R13, R4 ;  /* 0x00000004000d7202 */ /* 0x000fe20000000f00 */
[----:B------:R-:W-:Y:S01]  /*11500*/  IMAD.MOV.U32 R12, RZ, RZ, 0x2 ;  /* 0x00000002ff0c7424 */ /* 0x000fe200078e00ff */
[----:B------:R-:W-:-:S13]  /*11510*/  @!P1 IADD3 R2, P0, R10, R14, RZ ;  /* 0x0000000e0a029210 */ /* 0x000fda0007f1e0ff */
[----:B------:R-:W-:Y:S05]  /*11520*/  WARPSYNC.COLLECTIVE R15, `(.L_x_158) ;  /* 0x000000000f087348 */ /* 0x000fea0003c00000 */
[----:B------:R0:W1:Y:S02]  /*11530*/  SHFL.IDX P6, R14, R13, R12, R11 ;  /* 0x0000000c0d0e7389 */ /* 0x00006400000c000b */
[----:B01----:R-:W-:Y:S01]  /*11540*/  ENDCOLLECTIVE ;  /* 0x000000000000791b */ /* 0x003fe20003800000 */
.L_x_158:
[----:B------:R-:W-:Y:S02]  /*11550*/  @!P1 IMAD.X R3, RZ, RZ, R6, P0 ;  /* 0x000000ffff039224 */ /* 0x000fe400000e0606 */
[----:B------:R-:W-:-:S03]  /*11560*/  VIADD R6, R5, 0x20 ;  /* 0x0000002005067836 */ /* 0x000fc60000000000 */
[----:B------:R-:W-:Y:S01]  /*11570*/  @!PT LDS RZ, [RZ] ;  /* 0x00000000fffff984 */ /* 0x000fe20000000800 */
[----:B------:R-:W-:Y:S01]  /*11580*/  @!PT LDS RZ, [RZ] ;  /* 0x00000000fffff984 */ /* 0x000fe20000000800 */
[----:B------:R-:W-:Y:S01]  /*11590*/  @!PT LDS RZ, [RZ] ;  /* 0x00000000fffff984 */ /* 0x000fe20000000800 */
[----:B------:R0:W-:Y:S02]  /*115a0*/  @!P1 LDGSTS.E.BYPASS.LTC128B.128 [R8+0x14c00], desc[UR50][R2.64], !P5 ;  /* 0x14c0000002089fae */ /* 0x0001e4000e901d72 */
[----:B------:R-:W-:Y:S01]  /*115b0*/  ISETP.GE.AND P1, PT, R6, UR41, PT ;  /* 0x0000002906007c0c */ /* 0x000fe2000bf26270 */
[----:B------:R-:W-:Y:S02]  /*115c0*/  IMAD.MOV.U32 R13, RZ, RZ, R0 ;  /* 0x000000ffff0d7224 */ /* 0x000fe400078e0000 */
[----:B------:R-:W-:-:S10]  /*115d0*/  IMAD.MOV.U32 R6, RZ, RZ, R14 ;  /* 0x000000ffff067224 */ /* 0x000fd400078e000e */
[----:B0-----:R-:W-:Y:S05]  /*115e0*/  WARPSYNC.COLLECTIVE R15, `(.L_x_159) ;  /* 0x000000000f087348 */ /* 0x001fea0003c00000 */
[----:B------:R1:W2:Y:S02]  /*115f0*/  SHFL.IDX P6, R14, R13, R12, R11 ;  /* 0x0000000c0d0e7389 */ /* 0x0002a400000c000b */
[----:B012---:R-:W-:Y:S01]  /*11600*/  ENDCOLLECTIVE ;  /* 0x000000000000791b */ /* 0x007fe20003800000 */
.L_x_159:
[----:B------:R-:W-:Y:S02]  /*11610*/  IMAD.MOV.U32 R13, RZ, RZ, R4 ;  /* 0x000000ffff0d7224 */ /* 0x000fe400078e0004 */
[----:B------:R-:W-:Y:S01]  /*11620*/  IMAD.MOV.U32 R12, RZ, RZ, 0x3 ;  /* 0x00000003ff0c7424 */ /* 0x000fe200078e00ff */
[----:B------:R-:W-:-:S13]  /*11630*/  @!P1 IADD3 R2, P0, R10, R14, RZ ;  /* 0x0000000e0a029210 */ /* 0x000fda0007f1e0ff */
[----:B------:R-:W-:Y:S05]  /*11640*/  WARPSYNC.COLLECTIVE R15, `(.L_x_160) ;  /* 0x000000000f087348 */ /* 0x000fea0003c00000 */
[----:B------:R0:W1:Y:S02]  /*11650*/  SHFL.IDX P6, R14, R13, R12, R11 ;  /* 0x0000000c0d0e7389 */ /* 0x00006400000c000b */
[----:B01----:R-:W-:Y:S01]  /*11660*/  ENDCOLLECTIVE ;  /* 0x000000000000791b */ /* 0x003fe20003800000 */
.L_x_160:
[----:B------:R-:W-:Y:S01]  /*11670*/  @!P1 IMAD.X R3, RZ, RZ, R6, P0 ;  /* 0x000000ffff039224 */ /* 0x000fe200000e0606 */
[----:B------:R-:W-:-:S04]  /*11680*/  IADD3 R6, R5, 0x30, RZ ;  /* 0x0000003005067810 */ /* 0x000fc80007ffe0ff */
        /* <DEDUP_REMOVED lines=10> */
.L_x_161:
[----:B------:R-:W-:Y:S02]  /*11730*/  IMAD.MOV.U32 R13, RZ, RZ, R4 ;  /* 0x000000ffff0d7224 */ /* 0x000fe400078e0004 */
[----:B------:R-:W-:Y:S01]  /*11740*/  IMAD.MOV.U32 R12, RZ, RZ, 0x4 ;  /* 0x00000004ff0c7424 */ /* 0x000fe200078e00ff */
[----:B------:R-:W-:-:S13]  /*11750*/  @!P1 IADD3 R2, P0, R10, R14, RZ ;  /* 0x0000000e0a029210 */ /* 0x000fda0007f1e0ff */
[----:B------:R-:W-:Y:S05]  /*11760*/  WARPSYNC.COLLECTIVE R15, `(.L_x_162) ;  /* 0x000000000f087348 */ /* 0x000fea0003c00000 */
[----:B------:R0:W1:Y:S02]  /*11770*/  SHFL.IDX P6, R14, R13, R12, R11 ;  /* 0x0000000c0d0e7389 */ /* 0x00006400000c000b */
[----:B01----:R-:W-:Y:S01]  /*11780*/  ENDCOLLECTIVE ;  /* 0x000000000000791b */ /* 0x003fe20003800000 */
.L_x_162:
[----:B------:R-:W-:Y:S01]  /*11790*/  @!P1 IADD3.X R3, RZ, R6, RZ, P0, !PT ;  /* 0x00000006ff039210 */ /* 0x000fe200007fe4ff */
[----:B------:R-:W-:-:S04]  /*117a0*/  VIADD R6, R5, 0x40 ;  /* 0x0000004005067836 */ /* 0x000fc80000000000 */
[----:B------:R-:W-:Y:S01]  /*117b0*/  @!PT LDS RZ, [RZ] ;  /* 0x00000000fffff984 */ /* 0x000fe20000000800 */
[----:B------:R-:W-:Y:S01]  /*117c0*/  @!PT LDS RZ, [RZ] ;  /* 0x00000000fffff984 */ /* 0x000fe20000000800 */
[----:B------:R-:W-:Y:S01]  /*117d0*/  @!PT LDS RZ, [RZ] ;  /* 0x00000000fffff984 */ /* 0x000fe20000000800 */
[----:B------:R0:W-:Y:S01]  /*117e0*/  @!P1 LDGSTS.E.BYPASS.LTC128B.128 [R8+0x15c00], desc[UR50][R2.64], !P5 ;  /* 0x15c0000002089fae */ /* 0x0001e2000e901d72 */
[----:B------:R-:W-:Y:S02]  /*117f0*/  ISETP.GE.AND P1, PT, R6, UR41, PT ;  /* 0x0000002906007c0c */ /* 0x000fe4000bf26270 */
[----:B------:R-:W-:Y:S01]  /*11800*/  MOV R13, R0 ;  /* 0x00000000000d7202 */ /* 0x000fe20000000f00 */
[----:B------:R-:W-:-:S10]  /*11810*/  IMAD.MOV.U32 R6, RZ, RZ, R14 ;  /* 0x000000ffff067224 */ /* 0x000fd400078e000e */
[----:B0-----:R-:W-:Y:S05]  /*11820*/  WARPSYNC.COLLECTIVE R15, `(.L_x_163) ;  /* 0x000000000f087348 */ /* 0x001fea0003c00000 */
[----:B------:R1:W2:Y:S02]  /*11830*/  SHFL.IDX P6, R14, R13, R12, R11 ;  /* 0x0000000c0d0e7389 */ /* 0x0002a400000c000b */
[----:B012---:R-:W-:Y:S01]  /*11840*/  ENDCOLLECTIVE ;  /* 0x000000000000791b */ /* 0x007fe20003800000 */
.L_x_163:
[----:B------:R-:W-:Y:S02]  /*11850*/  IMAD.MOV.U32 R13, RZ, RZ, R4 ;  /* 0x000000ffff0d7224 */ /* 0x000fe400078e0004 */
[----:B------:R-:W-:Y:S01]  /*11860*/  IMAD.MOV.U32 R12, RZ, RZ, 0x5 ;  /* 0x00000005ff0c7424 */ /* 0x000fe200078e00ff */
[----:B------:R-:W-:-:S13]  /*11870*/  @!P1 IADD3 R2, P0, R10, R14, RZ ;  /* 0x0000000e0a029210 */ /* 0x000fda0007f1e0ff */
[----:B------:R-:W-:Y:S05]  /*11880*/  WARPSYNC.COLLECTIVE R15, `(.L_x_164) ;  /* 0x000000000f087348 */ /* 0x000fea0003c00000 */
[----:B------:R0:W1:Y:S02]  /*11890*/  SHFL.IDX P6, R14, R13, R12, R11 ;  /* 0x0000000c0d0e7389 */ /* 0x00006400000c000b */
[----:B01----:R-:W-:Y:S01]  /*118a0*/  ENDCOLLECTIVE ;  /* 0x000000000000791b */ /* 0x003fe20003800000 */
.L_x_164:
[----:B------:R-:W-:Y:S02]  /*118b0*/  @!P1 IMAD.X R3, RZ, RZ, R6, P0 ;  /* 0x000000ffff039224 */ /* 0x000fe400000e0606 */
[----:B------:R-:W-:-:S03]  /*118c0*/  VIADD R6, R5, 0x50 ;  /* 0x0000005005067836 */ /* 0x000fc60000000000 */
[----:B------:R-:W-:Y:S01]  /*118d0*/  @!PT LDS RZ, [RZ] ;  /* 0x00000000fffff984 */ /* 0x000fe20000000800 */
[----:B------:R-:W-:Y:S01]  /*118e0*/  @!PT LDS RZ, [RZ] ;  /* 0x00000000fffff984 */ /* 0x000fe20000000800 */
[----:B------:R-:W-:Y:S01]  /*118f0*/  @!PT LDS RZ, [RZ] ;  /* 0x00000000fffff984 */ /* 0x000fe20000000800 */
[----:B------:R0:W-:Y:S02]  /*11900*/  @!P1 LDGSTS.E.BYPASS.LTC128B.128 [R8+0x16400], desc[UR50][R2.64], !P5 ;  /* 0x1640000002089fae */ /* 0x0001e4000e901d72 */
[----:B------:R-:W-:Y:S01]  /*11910*/  ISETP.GE.AND P1, PT, R6, UR41, PT ;  /* 0x0000002906007c0c */ /* 0x000fe2000bf26270 */
[----:B------:R-:W-:Y:S01]  /*11920*/  IMAD.MOV.U32 R13, RZ, RZ, R0 ;  /* 0x000000ffff0d7224 */ /* 0x000fe200078e0000 */
[----:B------:R-:W-:-:S11]  /*11930*/  MOV R6, R14 ;  /* 0x0000000e00067202 */ /* 0x000fd60000000f00 */
[----:B0-----:R-:W-:Y:S05]  /*11940*/  WARPSYNC.COLLECTIVE R15, `(.L_x_165) ;  /* 0x000000000f087348 */ /* 0x001fea0003c00000 */
[----:B------:R1:W2:Y:S02]  /*11950*/  SHFL.IDX P6, R14, R13, R12, R11 ;  /* 0x0000000c0d0e7389 */ /* 0x0002a400000c000b */
[----:B012---:R-:W-:Y:S01]  /*11960*/  ENDCOLLECTIVE ;  /* 0x000000000000791b */ /* 0x007fe20003800000 */
.L_x_165:
[----:B------:R-:W-:Y:S01]  /*11970*/  IMAD.MOV.U32 R13, RZ, RZ, R4 ;  /* 0x000000ffff0d7224 */ /* 0x000fe200078e0004 */
[----:B------:R-:W-:Y:S02]  /*11980*/  MOV R12, 0x6 ;  /* 0x00000006000c7802 */ /* 0x000fe40000000f00 */
[----:B------:R-:W-:-:S13]  /*11990*/  @!P1 IADD3 R2, P0, R10, R14, RZ ;  /* 0x0000000e0a029210 */ /* 0x000fda0007f1e0ff */
[----:B------:R-:W-:Y:S05]  /*119a0*/  WARPSYNC.COLLECTIVE R15, `(.L_x_166) ;  /* 0x000000000f087348 */ /* 0x000fea0003c00000 */
[----:B------:R0:W1:Y:S02]  /*119b0*/  SHFL.IDX P6, R14, R13, R12, R11 ;  /* 0x0000000c0d0e7389 */ /* 0x00006400000c000b */
[----:B01----:R-:W-:Y:S01]  /*119c0*/  ENDCOLLECTIVE ;  /* 0x000000000000791b */ /* 0x003fe20003800000 */
.L_x_166:
        /* <DEDUP_REMOVED lines=12> */
.L_x_167:
[----:B------:R-:W-:Y:S01]  /*11a90*/  IMAD.MOV.U32 R13, RZ, RZ, R4 ;  /* 0x000000ffff0d7224 */ /* 0x000fe200078e0004 */
[----:B------:R-:W-:Y:S02]  /*11aa0*/  MOV R12, 0x7 ;  /* 0x00000007000c7802 */ /* 0x000fe40000000f00 */
[----:B------:R-:W-:-:S13]  /*11ab0*/  @!P1 IADD3 R2, P0, R10, R14, RZ ;  /* 0x0000000e0a029210 */ /* 0x000fda0007f1e0ff */
[----:B------:R-:W-:Y:S05]  /*11ac0*/  WARPSYNC.COLLECTIVE R15, `(.L_x_168) ;  /* 0x000000000f087348 */ /* 0x000fea0003c00000 */
[----:B------:R0:W1:Y:S02]  /*11ad0*/  SHFL.IDX P6, R14, R13, R12, R11 ;  /* 0x0000000c0d0e7389 */ /* 0x00006400000c000b */
[----:B01----:R-:W-:Y:S01]  /*11ae0*/  ENDCOLLECTIVE ;  /* 0x000000000000791b */ /* 0x003fe20003800000 */
.L_x_168:
[----:B------:R-:W-:-:S05]  /*11af0*/  @!P1 IMAD.X R3, RZ, RZ, R6, P0 ;  /* 0x000000ffff039224 */ /* 0x000fca00000e0606 */
[----:B------:R-:W-:Y:S01]  /*11b00*/  @!PT LDS RZ, [RZ] ;  /* 0x00000000fffff984 */ /* 0x000fe20000000800 */
[----:B------:R-:W-:Y:S01]  /*11b10*/  @!PT LDS RZ, [RZ] ;  /* 0x00000000fffff984 */ /* 0x000fe20000000800 */
[----:B------:R-:W-:Y:S01]  /*11b20*/  @!PT LDS RZ, [RZ] ;  /* 0x00000000fffff984 */ /* 0x000fe20000000800 */
[----:B------:R0:W-:Y:S01]  /*11b30*/  @!P1 LDGSTS.E.BYPASS.LTC128B.128 [R8+0x17400], desc[UR50][R2.64], !P5 ;  /* 0x1740000002089fae */ /* 0x0001e2000e901d72 */
[----:B------:R-:W-:Y:S02]  /*11b40*/  IMAD.MOV.U32 R13, RZ, RZ, R0 ;  /* 0x000000ffff0d7224 */ /* 0x000fe400078e0000 */
[----:B------:R-:W-:-:S07]  /*11b50*/  IMAD.MOV.U32 R6, RZ, RZ, R14 ;  /* 0x000000ffff067224 */ /* 0x000fce00078e000e */
[----:B0-----:R-:W-:Y:S05]  /*11b60*/  WARPSYNC.COLLECTIVE R15, `(.L_x_169) ;  /* 0x000000000f087348 */ /* 0x001fea0003c00000 */
[----:B------:R1:W2:Y:S02]  /*11b70*/  SHFL.IDX P6, R14, R13, R12, R11 ;  /* 0x0000000c0d0e7389 */ /* 0x0002a400000c000b */
[----:B012---:R-:W-:Y:S01]  /*11b80*/  ENDCOLLECTIVE ;  /* 0x000000000000791b */ /* 0x007fe20003800000 */
.L_x_169:
[----:B------:R-:W-:Y:S05]  /*11b90*/  BRA `(.L_x_170) ;  /* 0xffffffb400b87947 */ /* 0x000fea000383ffff */
.L_x_61:
[----:B0-----:R-:W-:-:S04]  /*11ba0*/  IMAD.U32 R3, RZ, RZ, UR42 ;  /* 0x0000002aff037e24 */ /* 0x001fc8000f8e00ff */
[----:B------:R0:W1:Y:S03]  /*11bb0*/  SYNCS.PHASECHK.TRANS64.TRYWAIT P0, [R3+URZ+0x22820], R0 ;  /* 0x02282000030075a7 */ /* 0x000066000800017f */
[----:B-1----:R-:W-:Y:S05]  /*11bc0*/  @!P0 NANOSLEEP.SYNCS 0x989680 ;  /* 0x009896800000895d */ /* 0x002fea0003900000 */
[----:B------:R-:W1:Y:S02]  /*11bd0*/  @!P0 SYNCS.PHASECHK.TRANS64 P0, [R3+URZ+0x22820], R0 ;  /* 0x02282000030085a7 */ /* 0x000e64000800007f */
[----:B-1----:R-:W-:Y:S05]  /*11be0*/  @!P0 BRA `(.L_x_61) ;  /* 0xfffffffc00ec8947 */ /* 0x002fea000383ffff */
[----:B------:R-:W-:Y:S05]  /*11bf0*/  BRA `(.L_x_171) ;  /* 0xffffffb400ec7947 */ /* 0x000fea000383ffff */
.L_x_65:
[----:B0-----:R0:W1:Y:S02]  /*11c00*/  SYNCS.PHASECHK.TRANS64.TRYWAIT P0, [R0+URZ+0x22880], R35 ;  /* 0x02288023000075a7 */ /* 0x001064000800017f */
[----:B-1----:R-:W-:Y:S05]  /*11c10*/  @!P0 NANOSLEEP.SYNCS 0x989680 ;  /* 0x009896800000895d */ /* 0x002fea0003900000 */
[----:B------:R-:W1:Y:S02]  /*11c20*/  @!P0 SYNCS.PHASECHK.TRANS64 P0, [R0+URZ+0x22880], R35 ;  /* 0x02288023000085a7 */ /* 0x000e64000800007f */
[----:B-1----:R-:W-:Y:S05]  /*11c30*/  @!P0 BRA `(.L_x_65) ;  /* 0xfffffffc00f08947 */ /* 0x002fea000383ffff */
[----:B------:R-:W-:Y:S05]  /*11c40*/  BRA `(.L_x_172) ;  /* 0xffffffbc00147947 */ /* 0x000fea000383ffff */
.L_x_66:
        /* <DEDUP_REMOVED lines=8> */
.L_x_174:
[----:B------:R-:W-:Y:S05]  /*11cd0*/  BSYNC B0 ;  /* 0x0000000000007941 */ /* 0x000fea0003800000 */
.L_x_173:
[----:B------:R-:W0:Y:S01]  /*11ce0*/  S2R R20, SR_TID.X ;  /* 0x0000000000147919 */ /* 0x000e220000002100 */
[----:B------:R-:W-:Y:S01]  /*11cf0*/  IMAD.MOV.U32 R13, RZ, RZ, R9 ;  /* 0x000000ffff0d7224 */ /* 0x000fe200078e0009 */
[----:B------:R-:W-:Y:S01]  /*11d00*/  MOV R12, RZ ;  /* 0x000000ff000c7202 */ /* 0x000fe20000000f00 */
[----:B------:R-:W-:Y:S02]  /*11d10*/  IMAD.MOV.U32 R11, RZ, RZ, 0x181f ;  /* 0x0000181fff0b7424 */ /* 0x000fe400078e00ff */
[----:B------:R-:W-:Y:S02]  /*11d20*/  IMAD.MOV.U32 R15, RZ, RZ, -0x1 ;  /* 0xffffffffff0f7424 */ /* 0x000fe400078e00ff */
[----:B------:R-:W-:-:S07]  /*11d30*/  IMAD.MOV.U32 R4, RZ, RZ, R14 ;  /* 0x000000ffff047224 */ /* 0x000fce00078e000e */
[----:B0-----:R-:W-:Y:S05]  /*11d40*/  WARPSYNC.COLLECTIVE R15, `(.L_x_175) ;  /* 0x000000000f087348 */ /* 0x001fea0003c00000 */
[----:B------:R1:W2:Y:S02]  /*11d50*/  SHFL.IDX P6, R14, R13, R12, R11 ;  /* 0x0000000c0d0e7389 */ /* 0x0002a400000c000b */
[----:B012---:R-:W-:Y:S01]  /*11d60*/  ENDCOLLECTIVE ;  /* 0x000000000000791b */ /* 0x007fe20003800000 */
.L_x_175:
[----:B------:R-:W-:Y:S02]  /*11d70*/  IMAD.MOV.U32 R13, RZ, RZ, R10 ;  /* 0x000000ffff0d7224 */ /* 0x000fe400078e000a */
[----:B------:R-:W-:Y:S02]  /*11d80*/  IMAD.MOV.U32 R12, RZ, RZ, 0x1 ;  /* 0x00000001ff0c7424 */ /* 0x000fe400078e00ff */
[----:B------:R-:W-:-:S05]  /*11d90*/  IMAD.SHL.U32 R23, R20, 0x10, RZ ;  /* 0x0000001014177824 */ /* 0x000fca00078e00ff */
[----:B------:R-:W-:-:S04]  /*11da0*/  LOP3.LUT R23, R23, 0x70, RZ, 0xc0, !PT ;  /* 0x0000007017177812 */ /* 0x000fc800078ec0ff */
[----:B------:R-:W-:-:S13]  /*11db0*/  IADD3 R2, P0, R23, R14, RZ ;  /* 0x0000000e17027210 */ /* 0x000fda0007f1e0ff */
[----:B------:R-:W-:Y:S05]  /*11dc0*/  WARPSYNC.COLLECTIVE R15, `(.L_x_176) ;  /* 0x000000000f087348 */ /* 0x000fea0003c00000 */
[----:B------:R0:W1:Y:S02]  /*11dd0*/  SHFL.IDX P6, R14, R13, R12, R11 ;  /* 0x0000000c0d0e7389 */ /* 0x00006400000c000b */
[----:B01----:R-:W-:Y:S01]  /*11de0*/  ENDCOLLECTIVE ;  /* 0x000000000000791b */ /* 0x003fe20003800000 */
.L_x_176:
[----:B------:R-:W-:Y:S01]  /*11df0*/  IMAD.X R3, RZ, RZ, R4, P0 ;  /* 0x000000ffff037224 */ /* 0x000fe200000e0604 */
[----:B------:R-:W-:-:S05]  /*11e00*/  IADD3 R4, R31, UR42, RZ ;  /* 0x0000002a1f047c10 */ /* 0x000fca000fffe0ff */
[----:B------:R-:W-:Y:S01]  /*11e10*/  @!PT LDS RZ, [RZ] ;  /* 0x00000000fffff984 */ /* 0x000fe20000000800 */
[----:B------:R-:W-:Y:S01]  /*11e20*/  @!PT LDS RZ, [RZ] ;  /* 0x00000000fffff984 */ /* 0x000fe20000000800 */
[----:B------:R-:W-:Y:S01]  /*11e30*/  @!PT LDS RZ, [RZ] ;  /* 0x00000000fffff984 */ /* 0x000fe20000000800 */
[----:B------:R0:W-:Y:S01]  /*11e40*/  LDGSTS.E.BYPASS.LTC128B.128 [R4+0xa400], desc[UR50][R2.64], !P2 ;  /* 0x0a40000002047fae */ /* 0x0001e2000d101d72 */
[----:B------:R-:W-:Y:S02]  /*11e50*/  IMAD.MOV.U32 R13, RZ, RZ, R9 ;  /* 0x000000ffff0d7224 */ /* 0x000fe400078e0009 */
[----:B0-----:R-:W-:-:S07]  /*11e60*/  IMAD.MOV.U32 R3, RZ, RZ, R14 ;  /* 0x000000ffff037224 */ /* 0x001fce00078e000e */
[----:B------:R-:W-:Y:S05]  /*11e70*/  WARPSYNC.COLLECTIVE R15, `(.L_x_177) ;  /* 0x000000000f087348 */ /* 0x000fea0003c00000 */
[----:B------:R0:W1:Y:S02]  /*11e80*/  SHFL.IDX P6, R14, R13, R12, R11 ;  /* 0x0000000c0d0e7389 */ /* 0x00006400000c000b */
[----:B01----:R-:W-:Y:S01]  /*11e90*/  ENDCOLLECTIVE ;  /* 0x000000000000791b */ /* 0x003fe20003800000 */
.L_x_177:
[----:B------:R-:W-:Y:S02]  /*11ea0*/  IMAD.MOV.U32 R13, RZ, RZ, R10 ;  /* 0x000000ffff0d7224 */ /* 0x000fe400078e000a */
[----:B------:R-:W-:Y:S01]  /*11eb0*/  IMAD.MOV.U32 R12, RZ, RZ, 0x2 ;  /* 0x00000002ff0c7424 */ /* 0x000fe200078e00ff */
[----:B------:R-:W-:-:S07]  /*11ec0*/  MOV R2, R14 ;  /* 0x0000000e00027202 */ /* 0x000fce0000000f00 */
[----:B------:R-:W-:Y:S05]  /*11ed0*/  WARPSYNC.COLLECTIVE R15, `(.L_x_178) ;  /* 0x000000000f087348 */ /* 0x000fea0003c00000 */
[----:B------:R0:W1:Y:S02]  /*11ee0*/  SHFL.IDX P6, R14, R13, R12, R11 ;  /* 0x0000000c0d0e7389 */ /* 0x00006400000c000b */
[----:B01----:R-:W-:Y:S01]  /*11ef0*/  ENDCOLLECTIVE ;  /* 0x000000000000791b */ /* 0x003fe20003800000 */
.L_x_178:
        /* <DEDUP_REMOVED lines=11> */
.L_x_179:
[----:B------:R-:W-:Y:S02]  /*11fb0*/  IMAD.MOV.U32 R13, RZ, RZ, R10 ;  /* 0x000000ffff0d7224 */ /* 0x000fe400078e000a */
[----:B------:R-:W-:Y:S02]  /*11fc0*/  IMAD.MOV.U32 R12, RZ, RZ, 0x3 ;  /* 0x00000003ff0c7424 */ /* 0x000fe400078e00ff */
[----:B------:R-:W-:-:S07]  /*11fd0*/  IMAD.MOV.U32 R2, RZ, RZ, R14 ;  /* 0x000000ffff027224 */ /* 0x000fce00078e000e */
[----:B------:R-:W-:Y:S05]  /*11fe0*/  WARPSYNC.COLLECTIVE R15, `(.L_x_180) ;  /* 0x000000000f087348 */ /* 0x000fea0003c00000 */
[----:B------:R0:W1:Y:S02]  /*11ff0*/  SHFL.IDX P6, R14, R13, R12, R11 ;  /* 0x0000000c0d0e7389 */ /* 0x00006400000c000b */
[----:B01----:R-:W-:Y:S01]  /*12000*/  ENDCOLLECTIVE ;  /* 0x000000000000791b */ /* 0x003fe20003800000 */
.L_x_180:
        /* <DEDUP_REMOVED lines=11> */
.L_x_181:
[----:B------:R-:W-:Y:S01]  /*120c0*/  IMAD.MOV.U32 R13, RZ, RZ, R10 ;  /* 0x000000ffff0d7224 */ /* 0x000fe200078e000a */
[----:B------:R-:W-:Y:S01]  /*120d0*/  MOV R12, 0x4 ;  /* 0x00000004000c7802 */ /* 0x000fe20000000f00 */
[----:B------:R-:W-:-:S07]  /*120e0*/  IMAD.MOV.U32 R26, RZ, RZ, R14 ;  /* 0x000000ffff1a7224 */ /* 0x000fce00078e000e */
[----:B------:R-:W-:Y:S05]  /*120f0*/  WARPSYNC.COLLECTIVE R15, `(.L_x_182) ;  /* 0x000000000f087348 */ /* 0x000fea0003c00000 */
[----:B------:R0:W1:Y:S02]  /*12100*/  SHFL.IDX P6, R14, R13, R12, R11 ;  /* 0x0000000c0d0e7389 */ /* 0x00006400000c000b */
[----:B01----:R-:W-:Y:S01]  /*12110*/  ENDCOLLECTIVE ;  /* 0x000000000000791b */ /* 0x003fe20003800000 */
.L_x_182:
[----:B------:R-:W-:-:S05]  /*12120*/  IADD3 R2, P0, R23, R26, RZ ;  /* 0x0000001a17027210 */ /* 0x000fca0007f1e0ff */
[----:B------:R-:W-:-:S05]  /*12130*/  IMAD.X R3, RZ, RZ, R20, P0 ;  /* 0x000000ffff037224 */ /* 0x000fca00000e0614 */
        /* <DEDUP_REMOVED lines=9> */
.L_x_183:
[----:B------:R-:W-:Y:S01]  /*121d0*/  MOV R13, R10 ;  /* 0x0000000a000d7202 */ /* 0x000fe20000000f00 */
[----:B------:R-:W-:Y:S02]  /*121e0*/  IMAD.MOV.U32 R12, RZ, RZ, 0x5 ;  /* 0x00000005ff0c7424 */ /* 0x000fe400078e00ff */
[----:B------:R-:W-:-:S07]  /*121f0*/  IMAD.MOV.U32 R24, RZ, RZ, R14 ;  /* 0x000000ffff187224 */ /* 0x000fce00078e000e */
[----:B------:R-:W-:Y:S05]  /*12200*/  WARPSYNC.COLLECTIVE R15, `(.L_x_184) ;  /* 0x000000000f087348 */ /* 0x000fea0003c00000 */
[----:B------:R0:W1:Y:S02]  /*12210*/  SHFL.IDX P6, R14, R13, R12, R11 ;  /* 0x0000000c0d0e7389 */ /* 0x00006400000c000b */
[----:B01----:R-:W-:Y:S01]  /*12220*/  ENDCOLLECTIVE ;  /* 0x000000000000791b */ /* 0x003fe20003800000 */
.L_x_184:
        /* <DEDUP_REMOVED lines=11> */
.L_x_185:
[----:B------:R-:W-:Y:S02]  /*122e0*/  IMAD.MOV.U32 R13, RZ, RZ, R10 ;  /* 0x000000ffff0d7224 */ /* 0x000fe400078e000a */
[----:B------:R-:W-:Y:S02]  /*122f0*/  IMAD.MOV.U32 R12, RZ, RZ, 0x6 ;  /* 0x00000006ff0c7424 */ /* 0x000fe400078e00ff */
[----:B------:R-:W-:-:S07]  /*12300*/  IMAD.MOV.U32 R22, RZ, RZ, R14 ;  /* 0x000000ffff167224 */ /* 0x000fce00078e000e */
[----:B------:R-:W-:Y:S05]  /*12310*/  WARPSYNC.COLLECTIVE R15, `(.L_x_186) ;  /* 0x000000000f087348 */ /* 0x000fea0003c00000 */
[----:B------:R0:W1:Y:S02]  /*12320*/  SHFL.IDX P6, R14, R13, R12, R11 ;  /* 0x0000000c0d0e7389 */ /* 0x00006400000c000b */
[----:B01----:R-:W-:Y:S01]  /*12330*/  ENDCOLLECTIVE ;  /* 0x000000000000791b */ /* 0x003fe20003800000 */
.L_x_186:
        /* <DEDUP_REMOVED lines=11> */
.L_x_187:
[----:B------:R-:W-:Y:S02]  /*123f0*/  IMAD.MOV.U32 R13, RZ, RZ, R10 ;  /* 0x000000ffff0d7224 */ /* 0x000fe400078e000a */
[----:B------:R-:W-:Y:S01]  /*12400*/  IMAD.MOV.U32 R12, RZ, RZ, 0x7 ;  /* 0x00000007ff0c7424 */ /* 0x000fe200078e00ff */
[----:B------:R-:W-:-:S07]  /*12410*/  MOV R20, R14 ;  /* 0x0000000e00147202 */ /* 0x000fce0000000f00 */
[----:B------:R-:W-:Y:S05]  /*12420*/  WARPSYNC.COLLECTIVE R15, `(.L_x_188) ;  /* 0x000000000f087348 */ /* 0x000fea0003c00000 */
[----:B------:R0:W1:Y:S02]  /*12430*/  SHFL.IDX P6, R14, R13, R12, R11 ;  /* 0x0000000c0d0e7389 */ /* 0x00006400000c000b */
[----:B01----:R-:W-:Y:S01]  /*12440*/  ENDCOLLECTIVE ;  /* 0x000000000000791b */ /* 0x003fe20003800000 */
.L_x_188:
[----:B------:R-:W-:-:S05]  /*12450*/  IADD3 R2, P0, R23, R20, RZ ;  /* 0x0000001417027210 */ /* 0x000fca0007f1e0ff */
[----:B------:R-:W-:-:S05]  /*12460*/  IMAD.X R3, RZ, RZ, R21, P0 ;  /* 0x000000ffff037224 */ /* 0x000fca00000e0615 */
[----:B------:R-:W-:Y:S01]  /*12470*/  @!PT LDS RZ, [RZ] ;  /* 0x00000000fffff984 */ /* 0x000fe20000000800 */
[----:B------:R-:W-:Y:S01]  /*12480*/  @!PT LDS RZ, [RZ] ;  /* 0x00000000fffff984 */ /* 0x000fe20000000800 */
[----:B------:R-:W-:Y:S01]  /*12490*/  @!PT LDS RZ, [RZ] ;  /* 0x00000000fffff984 */ /* 0x000fe20000000800 */
[----:B------:R0:W-:Y:S01]  /*124a0*/  LDGSTS.E.BYPASS.LTC128B.128 [R4+0xd400], desc[UR50][R2.64], !P2 ;  /* 0x0d40000002047fae */ /* 0x0001e2000d101d72 */
[----:B------:R-:W-:Y:S01]  /*124b0*/  MOV R13, R9 ;  /* 0x00000009000d7202 */ /* 0x000fe20000000f00 */
[----:B------:R-:W-:-:S07]  /*124c0*/  IMAD.MOV.U32 R10, RZ, RZ, R14 ;  /* 0x000000ffff0a7224 */ /* 0x000fce00078e000e */
[----:B0-----:R-:W-:Y:S05]  /*124d0*/  WARPSYNC.COLLECTIVE R15, `(.L_x_189) ;  /* 0x000000000f087348 */ /* 0x001fea0003c00000 */
[----:B------:R1:W2:Y:S02]  /*124e0*/  SHFL.IDX P6, R14, R13, R12, R11 ;  /* 0x0000000c0d0e7389 */ /* 0x0002a400000c000b */
[----:B012---:R-:W-:Y:S01]  /*124f0*/  ENDCOLLECTIVE ;  /* 0x000000000000791b */ /* 0x007fe20003800000 */
.L_x_189:
[----:B------:R-:W-:Y:S02]  /*12500*/  IMAD.MOV.U32 R13, RZ, RZ, R18 ;  /* 0x000000ffff0d7224 */ /* 0x000fe400078e0012 */
[----:B------:R-:W-:Y:S02]  /*12510*/  IMAD.MOV.U32 R12, RZ, RZ, RZ ;  /* 0x000000ffff0c7224 */ /* 0x000fe400078e00ff */
[----:B------:R-:W-:-:S07]  /*12520*/  IMAD.MOV.U32 R9, RZ, RZ, R14 ;  /* 0x000000ffff097224 */ /* 0x000fce00078e000e */
[----:B------:R-:W-:Y:S05]  /*12530*/  WARPSYNC.COLLECTIVE R15, `(.L_x_190) ;  /* 0x000000000f087348 */ /* 0x000fea0003c00000 */
[----:B------:R0:W1:Y:S02]  /*12540*/  SHFL.IDX P6, R14, R13, R12, R11 ;  /* 0x0000000c0d0e7389 */ /* 0x00006400000c000b */
[----:B01----:R-:W-:Y:S01]  /*12550*/  ENDCOLLECTIVE ;  /* 0x000000000000791b */ /* 0x003fe20003800000 */
.L_x_190:
[----:B------:R-:W-:-:S05]  /*12560*/  IADD3 R2, P0, R23, R9, RZ ;  /* 0x0000000917027210 */ /* 0x000fca0007f1e0ff */
[----:B------:R-:W-:-:S05]  /*12570*/  IMAD.X R3, RZ, RZ, R10, P0 ;  /* 0x000000ffff037224 */ /* 0x000fca00000e060a */
[----:B------:R-:W-:Y:S01]  /*12580*/  @!PT LDS RZ, [RZ] ;  /* 0x00000000fffff984 */ /* 0x000fe20000000800 */
[----:B------:R-:W-:Y:S01]  /*12590*/  @!PT LDS RZ, [RZ] ;  /* 0x00000000fffff984 */ /* 0x000fe20000000800 */
[----:B------:R-:W-:Y:S01]  /*125a0*/  @!PT LDS RZ, [RZ] ;  /* 0x00000000fffff984 */ /* 0x000fe20000000800 */
[----:B------:R0:W-:Y:S01]  /*125b0*/  LDGSTS.E.BYPASS.LTC128B.128 [R4+0xdc00], desc[UR50][R2.64], !P2 ;  /* 0x0dc0000002047fae */ /* 0x0001e2000d101d72 */
[----:B------:R-:W-:Y:S01]  /*125c0*/  IMAD.MOV.U32 R13, RZ, RZ, R17 ;  /* 0x000000ffff0d7224 */ /* 0x000fe200078e0011 */
[----:B0-----:R-:W-:-:S07]  /*125d0*/  MOV R3, R14 ;  /* 0x0000000e00037202 */ /* 0x001fce0000000f00 */
[----:B------:R-:W-:Y:S05]  /*125e0*/  WARPSYNC.COLLECTIVE R15, `(.L_x_191) ;  /* 0x000000000f087348 */ /* 0x000fea0003c00000 */
[----:B------:R0:W1:Y:S02]  /*125f0*/  SHFL.IDX P6, R14, R13, R12, R11 ;  /* 0x0000000c0d0e7389 */ /* 0x00006400000c000b */
[----:B01----:R-:W-:Y:S01]  /*12600*/  ENDCOLLECTIVE ;  /* 0x000000000000791b */ /* 0x003fe20003800000 */
.L_x_191:
[----:B------:R-:W-:Y:S01]  /*12610*/  IMAD.MOV.U32 R13, RZ, RZ, R18 ;  /* 0x000000ffff0d7224 */ /* 0x000fe200078e0012 */
[----:B------:R-:W-:Y:S01]  /*12620*/  MOV R12, 0x1 ;  /* 0x00000001000c7802 */ /* 0x000fe20000000f00 */
[----:B------:R-:W-:-:S07]  /*12630*/  IMAD.MOV.U32 R2, RZ, RZ, R14 ;  /* 0x000000ffff027224 */ /* 0x000fce00078e000e */
[----:B------:R-:W-:Y:S05]  /*12640*/  WARPSYNC.COLLECTIVE R15, `(.L_x_192) ;  /* 0x000000000f087348 */ /* 0x000fea0003c00000 */
[----:B------:R0:W1:Y:S02]  /*12650*/  SHFL.IDX P6, R14, R13, R12, R11 ;  /* 0x0000000c0d0e7389 */ /* 0x00006400000c000b */
[----:B01----:R-:W-:Y:S01]  /*12660*/  ENDCOLLECTIVE ;  /* 0x000000000000791b */ /* 0x003fe20003800000 */
.L_x_192:
        /* <DEDUP_REMOVED lines=11> */
.L_x_193:
[----:B------:R-:W-:Y:S01]  /*12720*/  IMAD.MOV.U32 R2, RZ, RZ, R14 ;  /* 0x000000ffff027224 */ /* 0x000fe200078e000e */
[----:B------:R-:W-:Y:S06]  /*12730*/  BRA `(.L_x_194) ;  /* 0xffffffb400b87947 */ /* 0x000fec000383ffff */
.L_x_71:
[----:B---3--:R3:W4:Y:S02]  /*12740*/  SYNCS.PHASECHK.TRANS64.TRYWAIT P0, [R0+URZ+0x22840], R35 ;  /* 0x02284023000075a7 */ /* 0x008724000800017f */
[----:B----4-:R-:W-:Y:S05]  /*12750*/  @!P0 NANOSLEEP.SYNCS 0x989680 ;  /* 0x009896800000895d */ /* 0x010fea0003900000 */
[----:B------:R-:W4:Y:S02]  /*12760*/  @!P0 SYNCS.PHASECHK.TRANS64 P0, [R0+URZ+0x22840], R35 ;  /* 0x02284023000085a7 */ /* 0x000f24000800007f */
[----:B----4-:R-:W-:Y:S05]  /*12770*/  @!P0 BRA `(.L_x_71) ;  /* 0xfffffffc00f08947 */ /* 0x010fea000383ffff */
[----:B------:R-:W-:Y:S05]  /*12780*/  BRA `(.L_x_195) ;  /* 0xffffffb800147947 */ /* 0x000fea000383ffff */
.L_x_72:
[----:B------:R-:W-:Y:S01]  /*12790*/  BSSY B0, `(.L_x_196) ;  /* 0x0000008000007945 */ /* 0x000fe20003800000 */
[----:B--2---:R-:W-:Y:S01]  /*127a0*/  IMAD.MOV.U32 R13, RZ, RZ, R9 ;  /* 0x000000ffff0d7224 */ /* 0x004fe200078e0009 */
[----:B------:R-:W-:Y:S01]  /*127b0*/  MOV R12, RZ ;  /* 0x000000ff000c7202 */ /* 0x000fe20000000f00 */
[----:B------:R-:W-:Y:S02]  /*127c0*/  IMAD.MOV.U32 R11, RZ, RZ, 0x181f ;  /* 0x0000181fff0b7424 */ /* 0x000fe400078e00ff */
[----:B------:R-:W-:-:S07]  /*127d0*/  IMAD.MOV.U32 R15, RZ, RZ, -0x1 ;  /* 0xffffffffff0f7424 */ /* 0x000fce00078e00ff */
[----:B01-3--:R-:W-:Y:S05]  /*127e0*/  WARPSYNC.COLLECTIVE R15, `(.L_x_197) ;  /* 0x000000000f087348 */ /* 0x00bfea0003c00000 */
[----:B------:R2:W4:Y:S02]  /*127f0*/  SHFL.IDX P6, R14, R13, R12, R11 ;  /* 0x0000000c0d0e7389 */ /* 0x00052400000c000b */
[----:B01234-:R-:W-:Y:S01]  /*12800*/  ENDCOLLECTIVE ;  /* 0x000000000000791b */ /* 0x01ffe20003800000 */
.L_x_197:
[----:B------:R-:W-:Y:S05]  /*12810*/  BSYNC B0 ;  /* 0x0000000000007941 */ /* 0x000fea0003800000 */
.L_x_196:
[----:B------:R-:W-:Y:S01]  /*12820*/  IMAD.MOV.U32 R13, RZ, RZ, R8 ;  /* 0x000000ffff0d7224 */ /* 0x000fe200078e0008 */
[----:B------:R-:W-:Y:S01]  /*12830*/  MOV R12, RZ ;  /* 0x000000ff000c7202 */ /* 0x000fe20000000f00 */
[----:B------:R-:W-:Y:S02]  /*12840*/  IMAD.MOV.U32 R11, RZ, RZ, 0x181f ;  /* 0x0000181fff0b7424 */ /* 0x000fe400078e00ff */
[----:B------:R-:W-:Y:S02]  /*12850*/  IMAD.MOV.U32 R15, RZ, RZ, -0x1 ;  /* 0xffffffffff0f7424 */ /* 0x000fe400078e00ff */
[----:B------:R-:W-:-:S07]  /*12860*/  IMAD.MOV.U32 R17, RZ, RZ, R14 ;  /* 0x000000ffff117224 */ /* 0x000fce00078e000e */
[----:B------:R-:W-:Y:S05]  /*12870*/  WARPSYNC.COLLECTIVE R15, `(.L_x_198) ;  /* 0x000000000f087348 */ /* 0x000fea0003c00000 */
[----:B------:R0:W1:Y:S02]  /*12880*/  SHFL.IDX P6, R14, R13, R12, R11 ;  /* 0x0000000c0d0e7389 */ /* 0x00006400000c000b */
[----:B01----:R-:W-:Y:S01]  /*12890*/  ENDCOLLECTIVE ;  /* 0x000000000000791b */ /* 0x003fe20003800000 */
.L_x_198:
[----:B------:R-:W-:Y:S01]  /*128a0*/  MOV R13, R9 ;  /* 0x00000009000d7202 */ /* 0x000fe20000000f00 */
[----:B------:R-:W-:-:S05]  /*128b0*/  IMAD.MOV.U32 R12, RZ, RZ, R14 ;  /* 0x000000ffff0c7224 */ /* 0x000fca00078e000e */
[----:B------:R-:W-:Y:S01]  /*128c0*/  IADD3 R2, P0, R24, R12, RZ ;  /* 0x0000000c18027210 */ /* 0x000fe20007f1e0ff */
[----:B------:R-:W-:-:S04]  /*128d0*/  IMAD.MOV.U32 R12, RZ, RZ, 0x1 ;  /* 0x00000001ff0c7424 */ /* 0x000fc800078e00ff */
[----:B------:R-:W-:-:S08]  /*128e0*/  IMAD.X R3, RZ, RZ, R17, P0 ;  /* 0x000000ffff037224 */ /* 0x000fd000000e0611 */
[----:B------:R-:W-:Y:S05]  /*128f0*/  WARPSYNC.COLLECTIVE R15, `(.L_x_199) ;  /* 0x000000000f087348 */ /* 0x000fea0003c00000 */
[----:B------:R0:W1:Y:S02]  /*12900*/  SHFL.IDX P6, R14, R13, R12, R11 ;  /* 0x0000000c0d0e7389 */ /* 0x00006400000c000b */
[----:B01----:R-:W-:Y:S01]  /*12910*/  ENDCOLLECTIVE ;  /* 0x000000000000791b */ /* 0x003fe20003800000 */
.L_x_199:
        /* <DEDUP_REMOVED lines=9> */
.L_x_200:
[----:B------:R-:W-:Y:S01]  /*129b0*/  MOV R13, R9 ;  /* 0x00000009000d7202 */ /* 0x000fe20000000f00 */
[----:B------:R-:W-:Y:S01]  /*129c0*/  IMAD.MOV.U32 R12, RZ, RZ, 0x2 ;  /* 0x00000002ff0c7424 */ /* 0x000fe200078e00ff */
[----:B------:R-:W-:-:S13]  /*129d0*/  IADD3 R2, P0, R24, R14, RZ ;  /* 0x0000000e18027210 */ /* 0x000fda0007f1e0ff */
[----:B------:R-:W-:Y:S05]  /*129e0*/  WARPSYNC.COLLECTIVE R15, `(.L_x_201) ;  /* 0x000000000f087348 */ /* 0x000fea0003c00000 */
[----:B------:R0:W1:Y:S02]  /*129f0*/  SHFL.IDX P6, R14, R13, R12, R11 ;  /* 0x0000000c0d0e7389 */ /* 0x00006400000c000b */
[----:B01----:R-:W-:Y:S01]  /*12a00*/  ENDCOLLECTIVE ;  /* 0x000000000000791b */ /* 0x003fe20003800000 */
.L_x_201:
[----:B------:R-:W-:-:S05]  /*12a10*/  IMAD.X R3, RZ, RZ, R3, P0 ;  /* 0x000000ffff037224 */ /* 0x000fca00000e0603 */
        /* <DEDUP_REMOVED lines=9> */
.L_x_202:
[----:B------:R-:W-:Y:S01]  /*12ab0*/  MOV R13, R9 ;  /* 0x00000009000d7202 */ /* 0x000fe20000000f00 */
[----:B------:R-:W-:Y:S01]  /*12ac0*/  IMAD.MOV.U32 R12, RZ, RZ, 0x3 ;  /* 0x00000003ff0c7424 */ /* 0x000fe200078e00ff */
[----:B------:R-:W-:-:S13]  /*12ad0*/  IADD3 R2, P0, R24, R14, RZ ;  /* 0x0000000e18027210 */ /* 0x000fda0007f1e0ff */
[----:B------:R-:W-:Y:S05]  /*12ae0*/  WARPSYNC.COLLECTIVE R15, `(.L_x_203) ;  /* 0x000000000f087348 */ /* 0x000fea0003c00000 */
[----:B------:R0:W1:Y:S02]  /*12af0*/  SHFL.IDX P6, R14, R13, R12, R11 ;  /* 0x0000000c0d0e7389 */ /* 0x00006400000c000b */
[----:B01----:R-:W-:Y:S01]  /*12b00*/  ENDCOLLECTIVE ;  /* 0x000000000000791b */ /* 0x003fe20003800000 */
.L_x_203:
        /* <DEDUP_REMOVED lines=10> */
.L_x_204:
[----:B------:R-:W-:Y:S01]  /*12bb0*/  MOV R13, R9 ;  /* 0x00000009000d7202 */ /* 0x000fe20000000f00 */
[----:B------:R-:W-:Y:S01]  /*12bc0*/  IMAD.MOV.U32 R12, RZ, RZ, 0x4 ;  /* 0x00000004ff0c7424 */ /* 0x000fe200078e00ff */
[----:B------:R-:W-:-:S13]  /*12bd0*/  IADD3 R2, P0, R24, R14, RZ ;  /* 0x0000000e18027210 */ /* 0x000fda0007f1e0ff */
[----:B------:R-:W-:Y:S05]  /*12be0*/  WARPSYNC.COLLECTIVE R15, `(.L_x_205) ;  /* 0x000000000f087348 */ /* 0x000fea0003c00000 */
[----:B------:R0:W1:Y:S02]  /*12bf0*/  SHFL.IDX P6, R14, R13, R12, R11 ;  /* 0x0000000c0d0e7389 */ /* 0x00006400000c000b */
[----:B01----:R-:W-:Y:S01]  /*12c00*/  ENDCOLLECTIVE ;  /* 0x000000000000791b */ /* 0x003fe20003800000 */
.L_x_205:
        /* <DEDUP_REMOVED lines=10> */
.L_x_206:
[----:B------:R-:W-:Y:S02]  /*12cb0*/  IMAD.MOV.U32 R13, RZ, RZ, R9 ;  /* 0x000000ffff0d7224 */ /* 0x000fe400078e0009 */
[----:B------:R-:W-:Y:S02]  /*12cc0*/  IMAD.MOV.U32 R12, RZ, RZ, 0x5 ;  /* 0x00000005ff0c7424 */ /* 0x000fe400078e00ff */
[----:B------:R-:W-:-:S07]  /*12cd0*/  IMAD.MOV.U32 R20, RZ, RZ, R14 ;  /* 0x000000ffff147224 */ /* 0x000fce00078e000e */
[----:B------:R-:W-:Y:S05]  /*12ce0*/  WARPSYNC.COLLECTIVE R15, `(.L_x_207) ;  /* 0x000000000f087348 */ /* 0x000fea0003c00000 */
[----:B------:R0:W1:Y:S02]  /*12cf0*/  SHFL.IDX P6, R14, R13, R12, R11 ;  /* 0x0000000c0d0e7389 */ /* 0x00006400000c000b */
[----:B01----:R-:W-:Y:S01]  /*12d00*/  ENDCOLLECTIVE ;  /* 0x000000000000791b */ /* 0x003fe20003800000 */
.L_x_207:
        /* <DEDUP_REMOVED lines=11> */
.L_x_208:
[----:B------:R-:W-:Y:S02]  /*12dc0*/  IMAD.MOV.U32 R13, RZ, RZ, R9 ;  /* 0x000000ffff0d7224 */ /* 0x000fe400078e0009 */
[----:B------:R-:W-:Y:S01]  /*12dd0*/  IMAD.MOV.U32 R12, RZ, RZ, 0x6 ;  /* 0x00000006ff0c7424 */ /* 0x000fe200078e00ff */
[----:B------:R-:W-:-:S07]  /*12de0*/  MOV R18, R14 ;  /* 0x0000000e00127202 */ /* 0x000fce0000000f00 */
[----:B------:R-:W-:Y:S05]  /*12df0*/  WARPSYNC.COLLECTIVE R15, `(.L_x_209) ;  /* 0x000000000f087348 */ /* 0x000fea0003c00000 */
[----:B------:R0:W1:Y:S02]  /*12e00*/  SHFL.IDX P6, R14, R13, R12, R11 ;  /* 0x0000000c0d0e7389 */ /* 0x00006400000c000b */
[----:B01----:R-:W-:Y:S01]  /*12e10*/  ENDCOLLECTIVE ;  /* 0x000000000000791b */ /* 0x003fe20003800000 */
.L_x_209:
        /* <DEDUP_REMOVED lines=11> */
.L_x_210:
[----:B------:R-:W-:Y:S02]  /*12ed0*/  IMAD.MOV.U32 R13, RZ, RZ, R9 ;  /* 0x000000ffff0d7224 */ /* 0x000fe400078e0009 */
[----:B------:R-:W-:Y:S01]  /*12ee0*/  IMAD.MOV.U32 R12, RZ, RZ, 0x7 ;  /* 0x00000007ff0c7424 */ /* 0x000fe200078e00ff */
[----:B------:R-:W-:-:S13]  /*12ef0*/  IADD3 R2, P0, R24, R14, RZ ;  /* 0x0000000e18027210 */ /* 0x000fda0007f1e0ff */
[----:B------:R-:W-:Y:S05]  /*12f00*/  WARPSYNC.COLLECTIVE R15, `(.L_x_211) ;  /* 0x000000000f087348 */ /* 0x000fea0003c00000 */
[----:B------:R0:W1:Y:S02]  /*12f10*/  SHFL.IDX P6, R14, R13, R12, R11 ;  /* 0x0000000c0d0e7389 */ /* 0x00006400000c000b */
[----:B01----:R-:W-:Y:S01]  /*12f20*/  ENDCOLLECTIVE ;  /* 0x000000000000791b */ /* 0x003fe20003800000 */
.L_x_211:
        /* <DEDUP_REMOVED lines=10> */
.L_x_212:
[----:B------:R-:W-:Y:S02]  /*12fd0*/  IMAD.MOV.U32 R13, RZ, RZ, R10 ;  /* 0x000000ffff0d7224 */ /* 0x000fe400078e000a */
[----:B------:R-:W-:Y:S02]  /*12fe0*/  IMAD.MOV.U32 R12, RZ, RZ, RZ ;  /* 0x000000ffff0c7224 */ /* 0x000fe400078e00ff */
[----:B------:R-:W-:-:S07]  /*12ff0*/  IMAD.MOV.U32 R6, RZ, RZ, R14 ;  /* 0x000000ffff067224 */ /* 0x000fce00078e000e */
[----:B------:R-:W-:Y:S05]  /*13000*/  WARPSYNC.COLLECTIVE R15, `(.L_x_213) ;  /* 0x000000000f087348 */ /* 0x000fea0003c00000 */
[----:B------:R0:W1:Y:S02]  /*13010*/  SHFL.IDX P6, R14, R13, R12, R11 ;  /* 0x0000000c0d0e7389 */ /* 0x00006400000c000b */
[----:B01----:R-:W-:Y:S01]  /*13020*/  ENDCOLLECTIVE ;  /* 0x000000000000791b */ /* 0x003fe20003800000 */
.L_x_213:
        /* <DEDUP_REMOVED lines=11> */
.L_x_214:
[----:B------:R-:W-:Y:S01]  /*130e0*/  IMAD.MOV.U32 R13, RZ, RZ, R10 ;  /* 0x000000ffff0d7224 */ /* 0x000fe200078e000a */
[----:B------:R-:W-:Y:S01]  /*130f0*/  MOV R12, 0x1 ;  /* 0x00000001000c7802 */ /* 0x000fe20000000f00 */
[----:B------:R-:W-:-:S07]  /*13100*/  IMAD.MOV.U32 R2, RZ, RZ, R14 ;  /* 0x000000ffff027224 */ /* 0x000fce00078e000e */
[----:B------:R-:W-:Y:S05]  /*13110*/  WARPSYNC.COLLECTIVE R15, `(.L_x_215) ;  /* 0x000000000f087348 */ /* 0x000fea0003c00000 */
[----:B------:R0:W1:Y:S02]  /*13120*/  SHFL.IDX P6, R14, R13, R12, R11 ;  /* 0x0000000c0d0e7389 */ /* 0x00006400000c000b */
[----:B01----:R-:W-:Y:S01]  /*13130*/  ENDCOLLECTIVE ;  /* 0x000000000000791b */ /* 0x003fe20003800000 */
.L_x_215:
        /* <DEDUP_REMOVED lines=11> */
.L_x_216:
[----:B------:R-:W-:Y:S01]  /*131f0*/  IMAD.MOV.U32 R5, RZ, RZ, R14 ;  /* 0x000000ffff057224 */ /* 0x000fe200078e000e */
[----:B------:R-:W-:Y:S06]  /*13200*/  BRA `(.L_x_217) ;  /* 0xffffffb000c07947 */ /* 0x000fec000383ffff */
.L_x_77:
[----:B0-----:R0:W1:Y:S02]  /*13210*/  SYNCS.PHASECHK.TRANS64.TRYWAIT P2, [R17+URZ+0x22870], R0 ;  /* 0x02287000110075a7 */ /* 0x001064000804017f */
[----:B-1----:R-:W-:Y:S05]  /*13220*/  @!P2 NANOSLEEP.SYNCS 0x989680 ;  /* 0x009896800000a95d */ /* 0x002fea0003900000 */
[----:B------:R-:W1:Y:S02]  /*13230*/  @!P2 SYNCS.PHASECHK.TRANS64 P2, [R17+URZ+0x22870], R0 ;  /* 0x022870001100a5a7 */ /* 0x000e64000804007f */
[----:B-1----:R-:W-:Y:S05]  /*13240*/  @!P2 BRA `(.L_x_77) ;  /* 0xfffffffc00f0a947 */ /* 0x002fea000383ffff */
[----:B------:R-:W-:Y:S05]  /*13250*/  BRA `(.L_x_218) ;  /* 0xffffffb400247947 */ /* 0x000fea000383ffff */
.L_x_79:
[----:B0-----:R0:W1:Y:S02]  /*13260*/  SYNCS.PHASECHK.TRANS64.TRYWAIT P2, [R17+URZ+0x22860], R0 ;  /* 0x02286000110075a7 */ /* 0x001064000804017f */
[----:B-1----:R-:W-:Y:S05]  /*13270*/  @!P2 NANOSLEEP.SYNCS 0x989680 ;  /* 0x009896800000a95d */ /* 0x002fea0003900000 */
[----:B------:R-:W1:Y:S02]  /*13280*/  @!P2 SYNCS.PHASECHK.TRANS64 P2, [R17+URZ+0x22860], R0 ;  /* 0x022860001100a5a7 */ /* 0x000e64000804007f */
[----:B-1----:R-:W-:Y:S05]  /*13290*/  @!P2 BRA `(.L_x_79) ;  /* 0xfffffffc00f0a947 */ /* 0x002fea000383ffff */
[----:B------:R-:W-:Y:S05]  /*132a0*/  BRA `(.L_x_219) ;  /* 0xffffffb400347947 */ /* 0x000fea000383ffff */
.L_x_85:
[----:B0-----:R0:W1:Y:S02]  /*132b0*/  SYNCS.PHASECHK.TRANS64.TRYWAIT P1, [R24+URZ+0x22870], R3 ;  /* 0x02287003180075a7 */ /* 0x001064000802017f */
[----:B-1----:R-:W-:Y:S05]  /*132c0*/  @!P1 NANOSLEEP.SYNCS 0x989680 ;  /* 0x009896800000995d */ /* 0x002fea0003900000 */
[----:B------:R-:W1:Y:S02]  /*132d0*/  @!P1 SYNCS.PHASECHK.TRANS64 P1, [R24+URZ+0x22870], R3 ;  /* 0x02287003180095a7 */ /* 0x000e64000802007f */
[----:B-1----:R-:W-:Y:S05]  /*132e0*/  @!P1 BRA `(.L_x_85) ;  /* 0xfffffffc00f09947 */ /* 0x002fea000383ffff */
[----:B------:R-:W-:Y:S05]  /*132f0*/  BRA `(.L_x_220) ;  /* 0xffffffb800b07947 */ /* 0x000fea000383ffff */
.L_x_87:
[----:B0-----:R0:W1:Y:S02]  /*13300*/  SYNCS.PHASECHK.TRANS64.TRYWAIT P1, [R24+URZ+0x22860], R5 ;  /* 0x02286005180075a7 */ /* 0x001064000802017f */
[----:B-1----:R-:W-:Y:S05]  /*13310*/  @!P1 NANOSLEEP.SYNCS 0x989680 ;  /* 0x009896800000995d */ /* 0x002fea0003900000 */
[----:B------:R-:W1:Y:S02]  /*13320*/  @!P1 SYNCS.PHASECHK.TRANS64 P1, [R24+URZ+0x22860], R5 ;  /* 0x02286005180095a7 */ /* 0x000e64000802007f */
[----:B-1----:R-:W-:Y:S05]  /*13330*/  @!P1 BRA `(.L_x_87) ;  /* 0xfffffffc00f09947 */ /* 0x002fea000383ffff */
[----:B------:R-:W-:Y:S05]  /*13340*/  BRA `(.L_x_221) ;  /* 0xffffffb800d07947 */ /* 0x000fea000383ffff */
.L_x_91:
[----:B-1----:R1:W2:Y:S02]  /*13350*/  SYNCS.PHASECHK.TRANS64.TRYWAIT P0, [R5+URZ+0x22820], R0 ;  /* 0x02282000050075a7 */ /* 0x0022a4000800017f */
[----:B--2---:R-:W-:Y:S05]  /*13360*/  @!P0 NANOSLEEP.SYNCS 0x989680 ;  /* 0x009896800000895d */ /* 0x004fea0003900000 */
[----:B------:R-:W2:Y:S02]  /*13370*/  @!P0 SYNCS.PHASECHK.TRANS64 P0, [R5+URZ+0x22820], R0 ;  /* 0x02282000050085a7 */ /* 0x000ea4000800007f */
[----:B--2---:R-:W-:Y:S05]  /*13380*/  @!P0 BRA `(.L_x_91) ;  /* 0xfffffffc00f08947 */ /* 0x004fea000383ffff */
[----:B------:R-:W-:Y:S05]  /*13390*/  BRA `(.L_x_222) ;  /* 0xffffffc000587947 */ /* 0x000fea000383ffff */
.L_x_95:
[----:B-1----:R1:W2:Y:S02]  /*133a0*/  SYNCS.PHASECHK.TRANS64.TRYWAIT P1, [R3+URZ+0x22840], R2 ;  /* 0x02284002030075a7 */ /* 0x0022a4000802017f */
[----:B--2---:R-:W-:Y:S05]  /*133b0*/  @!P1 NANOSLEEP.SYNCS 0x989680 ;  /* 0x009896800000995d */ /* 0x004fea0003900000 */
[----:B------:R-:W2:Y:S02]  /*133c0*/  @!P1 SYNCS.PHASECHK.TRANS64 P1, [R3+URZ+0x22840], R2 ;  /* 0x02284002030095a7 */ /* 0x000ea4000802007f */
[----:B--2---:R-:W-:Y:S05]  /*133d0*/  @!P1 BRA `(.L_x_95) ;  /* 0xfffffffc00f09947 */ /* 0x004fea000383ffff */
[----:B------:R-:W-:Y:S05]  /*133e0*/  BRA `(.L_x_223) ;  /* 0xffffffc0009c7947 */ /* 0x000fea000383ffff */
.L_x_97:
[----:B0-----:R0:W2:Y:S02]  /*133f0*/  SYNCS.PHASECHK.TRANS64.TRYWAIT P1, [R5+URZ+0x22840], R0 ;  /* 0x02284000050075a7 */ /* 0x0010a4000802017f */
[----:B--2---:R-:W-:Y:S05]  /*13400*/  @!P1 NANOSLEEP.SYNCS 0x989680 ;  /* 0x009896800000995d */ /* 0x004fea0003900000 */
[----:B------:R-:W2:Y:S02]  /*13410*/  @!P1 SYNCS.PHASECHK.TRANS64 P1, [R5+URZ+0x22840], R0 ;  /* 0x02284000050095a7 */ /* 0x000ea4000802007f */
[----:B--2---:R-:W-:Y:S05]  /*13420*/  @!P1 BRA `(.L_x_97) ;  /* 0xfffffffc00f09947 */ /* 0x004fea000383ffff */
[----:B------:R-:W-:Y:S05]  /*13430*/  BRA `(.L_x_224) ;  /* 0xffffffc000ac7947 */ /* 0x000fea000383ffff */
.L_x_99:
[----:B--2---:R2:W3:Y:S02]  /*13440*/  SYNCS.PHASECHK.TRANS64.TRYWAIT P1, [R3+URZ+0x22860], R2 ;  /* 0x02286002030075a7 */ /* 0x0044e4000802017f */
[----:B---3--:R-:W-:Y:S05]  /*13450*/  @!P1 NANOSLEEP.SYNCS 0x989680 ;  /* 0x009896800000995d */ /* 0x008fea0003900000 */
[----:B------:R-:W3:Y:S02]  /*13460*/  @!P1 SYNCS.PHASECHK.TRANS64 P1, [R3+URZ+0x22860], R2 ;  /* 0x02286002030095a7 */ /* 0x000ee4000802007f */
[----:B---3--:R-:W-:Y:S05]  /*13470*/  @!P1 BRA `(.L_x_99) ;  /* 0xfffffffc00f09947 */ /* 0x008fea000383ffff */
[----:B------:R-:W-:Y:S05]  /*13480*/  BRA `(.L_x_225) ;  /* 0xffffffc000a87947 */ /* 0x000fea000383ffff */
.L_x_101:
[----:B---3--:R3:W4:Y:S02]  /*13490*/  SYNCS.PHASECHK.TRANS64.TRYWAIT P1, [R5+URZ+0x22860], R0 ;  /* 0x02286000050075a7 */ /* 0x008724000802017f */
[----:B----4-:R-:W-:Y:S05]  /*134a0*/  @!P1 NANOSLEEP.SYNCS 0x989680 ;  /* 0x009896800000995d */ /* 0x010fea0003900000 */
[----:B------:R-:W4:Y:S02]  /*134b0*/  @!P1 SYNCS.PHASECHK.TRANS64 P1, [R5+URZ+0x22860], R0 ;  /* 0x02286000050095a7 */ /* 0x000f24000802007f */
[----:B----4-:R-:W-:Y:S05]  /*134c0*/  @!P1 BRA `(.L_x_101) ;  /* 0xfffffffc00f09947 */ /* 0x010fea000383ffff */
[----:B------:R-:W-:Y:S05]  /*134d0*/  BRA `(.L_x_226) ;  /* 0xffffffc000a47947 */ /* 0x000fea000383ffff */
.L_x_103:
[----:B----4-:R4:W0:Y:S02]  /*134e0*/  SYNCS.PHASECHK.TRANS64.TRYWAIT P1, [R3+URZ+0x22880], R2 ;  /* 0x02288002030075a7 */ /* 0x010824000802017f */
[----:B0-----:R-:W-:Y:S05]  /*134f0*/  @!P1 NANOSLEEP.SYNCS 0x989680 ;  /* 0x009896800000995d */ /* 0x001fea0003900000 */
[----:B------:R-:W0:Y:S02]  /*13500*/  @!P1 SYNCS.PHASECHK.TRANS64 P1, [R3+URZ+0x22880], R2 ;  /* 0x02288002030095a7 */ /* 0x000e24000802007f */
[----:B0-----:R-:W-:Y:S05]  /*13510*/  @!P1 BRA `(.L_x_103) ;  /* 0xfffffffc00f09947 */ /* 0x001fea000383ffff */
[----:B------:R-:W-:Y:S05]  /*13520*/  BRA `(.L_x_227) ;  /* 0xffffffc000a07947 */ /* 0x000fea000383ffff */
.L_x_228:
[----:B------:R-:W-:-:S00]  /*13530*/  BRA `(.L_x_228) ;  /* 0xfffffffc00fc7947 */ /* 0x000fc0000383ffff */
[----:B------:R-:W-:-:S00]  /*13540*/  NOP ;  /* 0x0000000000007918 */ /* 0x000fc00000000000 */
        /* <DEDUP_REMOVED lines=11> */
.L_x_3622:


//--------------------- .text._ZN7cutlass13device_kernelIN5flash11enable_sm90INS1_16FlashAttnFwdSm90INS1_25CollectiveMainloopFwdSm90ILi2EN4cute5tupleIJNS5_1CILi1EEES8_S8_EEENS6_IJNS7_ILi128EEENS7_ILi160EEESA_EEELi128ENS_12float_e4m3_tEfNS_4arch4Sm90ELb0ELb0ELb1ELb1ELb1ELb0ELb0ELb1ELb1ELb1ELb0ELb0EEENS1_21CollectiveEpilogueFwdINS6_IJSA_SA_SB_EEES9_NS_10bfloat16_tESF_Li256ELb1ELb1ELb0ELb1EEENS1_36VarlenDynamicPersistentTileSchedulerILi128ELi160ELi256ELi128ELb0ELb1ELb1ELb0ELb1ELb1EEEEEEEEEvNT_6ParamsE --------------------------
	.section	.text._ZN7cutlass13device_kernelIN5flash11enable_sm90INS1_16FlashAttnFwdSm90INS1_25CollectiveMainloopFwdSm90ILi2EN4cute5tupleIJNS5_1CILi1EEES8_S8_EEENS6_IJNS7_ILi128EEENS7_ILi160EEESA_EEELi128ENS_12float_e4m3_tEfNS_4arch4Sm90ELb0ELb0ELb1ELb1ELb1ELb0ELb0ELb1ELb1ELb1ELb0ELb0EEENS1_21CollectiveEpilogueFwdINS6_IJSA_SA_SB_EEES9_NS_10bfloat16_tESF_Li256ELb1ELb1ELb0ELb1EEENS1_36VarlenDynamicPersistentTileSchedulerILi128ELi160ELi256ELi128ELb0ELb1ELb1ELb0ELb1ELb1EEEEEEEEEvNT_6ParamsE,"ax",@progbits
	.align	128
.text._ZN7cutlass13device_kernelIN5flash11enable_sm90INS1_16FlashAttnFwdSm90INS1_25CollectiveMainloopFwdSm90ILi2EN4cute5tupleIJNS5_1CILi1EEES8_S8_EEENS6_IJNS7_ILi128EEENS7_ILi160EEESA_EEELi128ENS_12float_e4m3_tEfNS_4arch4Sm90ELb0ELb0ELb1ELb1ELb1ELb0ELb0ELb1ELb1ELb1ELb0ELb0EEENS1_21CollectiveEpilogueFwdINS6_IJSA_SA_SB_EEES9_NS_10bfloat16_tESF_Li256ELb1ELb1ELb0ELb1EEENS1_36VarlenDynamicPersistentTileSchedulerILi128ELi160ELi256ELi128ELb0ELb1ELb1ELb0ELb1ELb1EEEEEEEEEvNT_6ParamsE:
        .type           _ZN7cutlass13device_kernelIN5flash11enable_sm90INS1_16FlashAttnFwdSm90INS1_25CollectiveMainloopFwdSm90ILi2EN4cute5tupleIJNS5_1CILi1EEES8_S8_EEENS6_IJNS7_ILi128EEENS7_ILi160EEESA_EEELi128ENS_12float_e4m3_tEfNS_4arch4Sm90ELb0ELb0ELb1ELb1ELb1ELb0ELb0ELb1ELb1ELb1ELb0ELb0EEENS1_21CollectiveEpilogueFwdINS6_IJSA_SA_SB_EEES9_NS_10bfloat16_tESF_Li256ELb1ELb1ELb0ELb1EEENS1_36VarlenDynamicPersistentTileSchedulerILi128ELi160ELi256ELi128ELb0ELb1ELb1ELb0ELb1ELb1EEEEEEEEEvNT_6ParamsE,@function
        .size           _ZN7cutlass13device_kernelIN5flash11enable_sm90INS1_16FlashAttnFwdSm90INS1_25CollectiveMainloopFwdSm90ILi2EN4cute5tupleIJNS5_1CILi1EEES8_S8_EEENS6_IJNS7_ILi128EEENS7_ILi160EEESA_EEELi128ENS_12float_e4m3_tEfNS_4arch4Sm90ELb0ELb0ELb1ELb1ELb1ELb0ELb0ELb1ELb1ELb1ELb0ELb0EEENS1_21CollectiveEpilogueFwdINS6_IJSA_SA_SB_EEES9_NS_10bfloat16_tESF_Li256ELb1ELb1ELb0ELb1EEENS1_36VarlenDynamicPersistentTileSchedulerILi128ELi160ELi256ELi128ELb0ELb1ELb1ELb0ELb1ELb1EEEEEEEEEvNT_6ParamsE,(.L_x_3623 - _ZN7cutlass13device_kernelIN5flash11enable_sm90INS1_16FlashAttnFwdSm90INS1_25CollectiveMainloopFwdSm90ILi2EN4cute5tupleIJNS5_1CILi1EEES8_S8_EEENS6_IJNS7_ILi128EEENS7_ILi160EEESA_EEELi128ENS_12float_e4m3_tEfNS_4arch4Sm90ELb0ELb0ELb1ELb1ELb1ELb0ELb0ELb1ELb1ELb1ELb0ELb0EEENS1_21CollectiveEpilogueFwdINS6_IJSA_SA_SB_EEES9_NS_10bfloat16_tESF_Li256ELb1ELb1ELb0ELb1EEENS1_36VarlenDynamicPersistentTileSchedulerILi128ELi160ELi256ELi128ELb0ELb1ELb1ELb0ELb1ELb1EEEEEEEEEvNT_6ParamsE)
        .other          _ZN7cutlass13device_kernelIN5flash11enable_sm90INS1_16FlashAttnFwdSm90INS1_25CollectiveMainloopFwdSm90ILi2EN4cute5tupleIJNS5_1CILi1EEES8_S8_EEENS6_IJNS7_ILi128EEENS7_ILi160EEESA_EEELi128ENS_12float_e4m3_tEfNS_4arch4Sm90ELb0ELb0ELb1ELb1ELb1ELb0ELb0ELb1ELb1ELb1ELb0ELb0EEENS1_21CollectiveEpilogueFwdINS6_IJSA_SA_SB_EEES9_NS_10bfloat16_tESF_Li256ELb1ELb1ELb0ELb1EEENS1_36VarlenDynamicPersistentTileSchedulerILi128ELi160ELi256ELi128ELb0ELb1ELb1ELb0ELb1ELb1EEEEEEEEEvNT_6ParamsE,@"STO_CUDA_ENTRY STV_DEFAULT"
_ZN7cutlass13device_kernelIN5flash11enable_sm90INS1_16FlashAttnFwdSm90INS1_25CollectiveMainloopFwdSm90ILi2EN4cute5tupleIJNS5_1CILi1EEES8_S8_EEENS6_IJNS7_ILi128EEENS7_ILi160EEESA_EEELi128ENS_12float_e4m3_tEfNS_4arch4Sm90ELb0ELb0ELb1ELb1ELb1ELb0ELb0ELb1ELb1ELb1ELb0ELb0EEENS1_21CollectiveEpilogueFwdINS6_IJSA_SA_SB_EEES9_NS_10bfloat16_tESF_Li256ELb1ELb1ELb0ELb1EEENS1_36VarlenDynamicPersistentTileSchedulerILi128ELi160ELi256ELi128ELb0ELb1ELb1ELb0ELb1ELb1EEEEEEEEEvNT_6ParamsE:
        /* <DEDUP_REMOVED lines=45> */
.L_x_229:
        /* <DEDUP_REMOVED lines=22> */
.L_x_230:
        /* <DEDUP_REMOVED lines=18> */
.L_x_231:
        /* <DEDUP_REMOVED lines=22> */
.L_x_232:
[----:B------:R-:W5:Y:S01]  /*06b0*/  SHFL.IDX PT, R3, R0, RZ, 0x1f ;  /* 0x00001fff00037589 */ /* 0x000f6200000e0000 */
[----:B------:R-:W-:Y:S01]  /*06c0*/  R2UR UR9, R4 ;  /* 0x00000000040972ca */ /* 0x000fe200000e0000 */
[----:B------:R-:W-:Y:S01]  /*06d0*/  NOP ;  /* 0x0000000000007918 */ /* 0x000fe20000000000 */
[----:B------:R-:W0:Y:S01]  /*06e0*/  S2R R2, SR_CgaCtaId ;  /* 0x0000000000027919 */ /* 0x000e220000008800 */
        /* <DEDUP_REMOVED lines=20> */
.L_x_233:
        /* <DEDUP_REMOVED lines=8> */
.L_x_235:
[----:B------:R-:W-:-:S08]  /*08b0*/  NOP ;  /* 0x0000000000007918 */ /* 0x000fd00000000000 */
[----:B------:R-:W0:Y:S02]  /*08c0*/  USETMAXREG.TRY_ALLOC.CTAPOOL UP0, 0xe8 ;  /* 0x000000e8000079c8 */ /* 0x000e240008000600 */
[----:B0-----:R-:W-:-:S13]  /*08d0*/  PLOP3.LUT P0, PT, PT, PT, UP0, 0x80, 0x0 ;  /* 0x000000000000781c */ /* 0x001fda0003f0f008 */
[----:B------:R-:W-:Y:S05]  /*08e0*/  @!P0 BRA `(.L_x_235) ;  /* 0xfffffffc00f08947 */ /* 0x000fea000383ffff */
[----:B------:R-:W0:Y:S01]  /*08f0*/  S2R R2, SR_TID.X ;  /* 0x0000000000027919 */ /* 0x000e220000002100 */
[----:B------:R-:W1:Y:S01]  /*0900*/  S2UR UR5, SR_CgaCtaId ;  /* 0x00000000000579c3 */ /* 0x000e620000008800 */
[----:B------:R-:W-:-:S07]  /*0910*/  UMOV UR4, 0x400 ;  /* 0x0000040000047882 */ /* 0x000fce0000000000 */
[----:B------:R-:W-:Y:S06]  /*0920*/  BAR.ARV 0x8, 0x180 ;  /* 0x0206000000007b1d */ /* 0x000fec0000002000 */
[----:B-1----:R-:W-:Y:S01]  /*0930*/  ULEA UR4, UR5, UR4, 0x18 ;  /* 0x0000000405047291 */ /* 0x002fe2000f8ec03f */
[----:B0-----:R-:W-:-:S04]  /*0940*/  LOP3.LUT R0, R2, 0xffffff80, RZ, 0xc0, !PT ;  /* 0xffffff8002007812 */ /* 0x001fc800078ec0ff */
[----:B------:R-:W-:-:S13]  /*0950*/  ISETP.NE.AND P0, PT, R0, 0x80, PT ;  /* 0x000000800000780c */ /* 0x000fda0003f05270 */
[----:B------:R-:W-:Y:S08]  /*0960*/  @!P0 BAR.ARV 0x9, 0x100 ;  /* 0x0244000000008b1d */ /* 0x000ff00000002000 */
[----:B------:R-:W-:Y:S06]  /*0970*/  BAR.SYNC.DEFER_BLOCKING 0x5, 0x180 ;  /* 0x0146000000007b1d */ /* 0x000fec0000010000 */
[----:B------:R-:W0:Y:S01]  /*0980*/  LDS.128 R48, [UR4+0x228d0] ;  /* 0x0228d004ff307984 */ /* 0x000e220008000c00 */
[----:B------:R-:W-:Y:S01]  /*0990*/  ULDC UR4, c[0x0][0xc3c] ;  /* 0x00030f0000047ab9 */ /* 0x000fe20000000800 */
[----:B------:R-:W-:Y:S06]  /*09a0*/  BAR.ARV 0x4, 0x180 ;  /* 0x0106000000007b1d */ /* 0x000fec0000002000 */
[----:B0-----:R-:W-:-:S13]  /*09b0*/  ISETP.GE.AND P0, PT, R51, UR4, PT ;  /* 0x0000000433007c0c */ /* 0x001fda000bf06270 */
[----:B------:R-:W-:Y:S05]  /*09c0*/  @P0 EXIT ;  /* 0x000000000000094d */ /* 0x000fea0003800000 */
[----:B------:R-:W-:Y:S01]  /*09d0*/  VIADD R194, R2, 0xffffff80 ;  /* 0xffffff8002c27836 */ /* 0x000fe20000000000 */
[----:B------:R-:W-:Y:S01]  /*09e0*/  R2UR UR5, R49 ;  /* 0x00000000310572ca */ /* 0x000fe200000e0000 */
[----:B------:R-:W-:Y:S01]  /*09f0*/  IMAD.MOV.U32 R189, RZ, RZ, -0x2 ;  /* 0xfffffffeffbd7424 */ /* 0x000fe200078e00ff */
[----:B------:R-:W-:Y:S01]  /*0a00*/  R2UR UR46, R50 ;  /* 0x00000000322e72ca */ /* 0x000fe200000e0000 */
[----:B------:R-:W-:Y:S01]  /*0a10*/  ULOP3.LUT UR45, UR38, 0x1, URZ, 0xfc, !UPT ;  /* 0x00000001262d7892 */ /* 0x000fe2000f8efc3f */
[----:B------:R-:W-:Y:S01]  /*0a20*/  SHF.R.S32.HI R3, RZ, 0x1f, R194 ;  /* 0x0000001fff037819 */ /* 0x000fe200000114c2 */
[----:B------:R-:W-:Y:S01]  /*0a30*/  UMOV UR44, URZ ;  /* 0x0000003f002c7c82 */ /* 0x000fe20008000000 */
[----:B------:R-:W-:Y:S01]  /*0a40*/  UMOV UR36, URZ ;  /* 0x0000003f00247c82 */ /* 0x000fe20008000000 */
[----:B------:R-:W-:Y:S01]  /*0a50*/  UMOV UR37, URZ ;  /* 0x0000003f00257c82 */ /* 0x000fe20008000000 */
[CC--:B------:R-:W-:Y:S02]  /*0a60*/  LEA.HI R2, R3.reuse, R194.reuse, RZ, 0x4 ;  /* 0x000000c203027211 */ /* 0x0c0fe400078f20ff */
[----:B------:R-:W-:-:S02]  /*0a70*/  LEA.HI R4, R3, R194, RZ, 0x5 ;  /* 0x000000c203047211 */ /* 0x000fc400078f28ff */
[----:B------:R-:W-:Y:S02]  /*0a80*/  LEA.HI R0, R3, R194, RZ, 0x7 ;  /* 0x000000c203007211 */ /* 0x000fe400078f38ff */
[----:B------:R-:W-:Y:S01]  /*0a90*/  SHF.R.S32.HI R7, RZ, 0x4, R2 ;  /* 0x00000004ff077819 */ /* 0x000fe20000011402 */
[----:B------:R-:W-:Y:S01]  /*0aa0*/  IMAD.SHL.U32 R4, R4, 0x20, RZ ;  /* 0x0000002004047824 */ /* 0x000fe200078e00ff */
[----:B------:R-:W-:Y:S02]  /*0ab0*/  LOP3.LUT R5, R2, 0x3fffff0, RZ, 0xc0, !PT ;  /* 0x03fffff002057812 */ /* 0x000fe400078ec0ff */
[----:B------:R-:W-:Y:S02]  /*0ac0*/  LOP3.LUT R19, R0, 0xffffff80, RZ, 0xc0, !PT ;  /* 0xffffff8000137812 */ /* 0x000fe400078ec0ff */
[----:B------:R-:W-:Y:S01]  /*0ad0*/  LEA.HI R2, R2, R7, RZ, 0x1 ;  /* 0x0000000702027211 */ /* 0x000fe200078f08ff */
[----:B------:R-:W-:Y:S01]  /*0ae0*/  IMAD.IADD R5, R194, 0x1, -R5 ;  /* 0x00000001c2057824 */ /* 0x000fe200078e0a05 */
[----:B------:R-:W-:Y:S01]  /*0af0*/  LOP3.LUT R4, R4, 0xfffffc00, RZ, 0xc0, !PT ;  /* 0xfffffc0004047812 */ /* 0x000fe200078ec0ff */
[----:B------:R-:W-:Y:S01]  /*0b00*/  IMAD.IADD R19, R194, 0x1, -R19 ;  /* 0x00000001c2137824 */ /* 0x000fe200078e0a13 */
[----:B------:R-:W-:-:S02]  /*0b10*/  LOP3.LUT R2, R2, 0x1ffffffe, RZ, 0xc0, !PT ;  /* 0x1ffffffe02027812 */ /* 0x000fc400078ec0ff */
[----:B------:R-:W-:Y:S01]  /*0b20*/  SHF.R.S32.HI R23, RZ, 0x7, R0 ;  /* 0x00000007ff177819 */ /* 0x000fe20000011400 */
[----:B------:R-:W-:Y:S01]  /*0b30*/  IMAD R5, R5, 0x40, R4 ;  /* 0x0000004005057824 */ /* 0x000fe200078e0204 */
[----:B------:R-:W-:Y:S02]  /*0b40*/  IADD3 R2, R7, -R2, RZ ;  /* 0x8000000207027210 */ /* 0x000fe40007ffe0ff */
[----:B------:R-:W-:Y:S02]  /*0b50*/  SHF.R.S32.HI R6, RZ, 0x1f, R19 ;  /* 0x0000001fff067819 */ /* 0x000fe40000011413 */
[----:B------:R-:W-:Y:S01]  /*0b60*/  LEA.HI R4, R3, R194, RZ, 0x2 ;  /* 0x000000c203047211 */ /* 0x000fe200078f10ff */
[----:B------:R-:W-:Y:S01]  /*0b70*/  IMAD R191, R2, 0x8, R5 ;  /* 0x0000000802bf7824 */ /* 0x000fe200078e0205 */
[----:B------:R-:W-:Y:S02]  /*0b80*/  LEA.HI R8, R6, R19, RZ, 0x2 ;  /* 0x0000001306087211 */ /* 0x000fe400078f10ff */
[----:B------:R-:W-:-:S02]  /*0b90*/  LOP3.LUT R5, R4, 0xfffffffc, RZ, 0xc0, !PT ;  /* 0xfffffffc04057812 */ /* 0x000fc400078ec0ff */
[--C-:B------:R-:W-:Y:S02]  /*0ba0*/  SHF.R.S32.HI R9, RZ, 0x2, R8.reuse ;  /* 0x00000002ff097819 */ /* 0x100fe40000011408 */
[----:B------:R-:W-:Y:S01]  /*0bb0*/  SHF.R.S32.HI R10, RZ, 0x1f, R8 ;  /* 0x0000001fff0a7819 */ /* 0x000fe20000011408 */
[----:B------:R-:W-:Y:S01]  /*0bc0*/  IMAD.IADD R5, R194, 0x1, -R5 ;  /* 0x00000001c2057824 */ /* 0x000fe200078e0a05 */
[----:B------:R-:W-:Y:S02]  /*0bd0*/  LEA.HI R3, R3, R194, RZ, 0x3 ;  /* 0x000000c203037211 */ /* 0x000fe400078f18ff */
[----:B------:R-:W-:Y:S02]  /*0be0*/  LEA.HI R10, R10, R9, RZ, 0x3 ;  /* 0x000000090a0a7211 */ /* 0x000fe400078f18ff */
[----:B------:R-:W-:Y:S02]  /*0bf0*/  LEA.HI R2, R5, R5, RZ, 0x1 ;  /* 0x0000000505027211 */ /* 0x000fe400078f08ff */
[----:B------:R-:W-:-:S02]  /*0c00*/  LOP3.LUT R17, R3, 0xfffffff8, RZ, 0xc0, !PT ;  /* 0xfffffff803117812 */ /* 0x000fc400078ec0ff */
[----:B------:R-:W-:Y:S02]  /*0c10*/  LOP3.LUT R10, R10, 0xfffffff8, RZ, 0xc0, !PT ;  /* 0xfffffff80a0a7812 */ /* 0x000fe400078ec0ff */
[----:B------:R-:W-:Y:S02]  /*0c20*/  LEA.HI R6, R6, R19, RZ, 0x5 ;  /* 0x0000001306067211 */ /* 0x000fe400078f28ff */
[----:B------:R-:W-:Y:S01]  /*0c30*/  LEA.HI R0, R0, R23, RZ, 0x1 ;  /* 0x0000001700007211 */ /* 0x000fe200078f08ff */
[----:B------:R-:W-:Y:S01]  /*0c40*/  IMAD.IADD R9, R9, 0x1, -R10 ;  /* 0x0000000109097824 */ /* 0x000fe200078e0a0a */
[----:B------:R-:W-:Y:S02]  /*0c50*/  LOP3.LUT R2, R2, 0x1ffffffe, RZ, 0xc0, !PT ;  /* 0x1ffffffe02027812 */ /* 0x000fe400078ec0ff */
[----:B------:R-:W-:Y:S02]  /*0c60*/  IADD3 R17, R194, -R17, RZ ;  /* 0x80000011c2117210 */ /* 0x000fe40007ffe0ff */
[----:B------:R-:W-:Y:S01]  /*0c70*/  SHF.R.S32.HI R6, RZ, 0x5, R6 ;  /* 0x00000005ff067819 */ /* 0x000fe20000011406 */
[----:B------:R-:W-:Y:S01]  /*0c80*/  IMAD.IADD R5, R5, 0x1, -R2 ;  /* 0x0000000105057824 */ /* 0x000fe200078e0a02 */
[----:B------:R-:W-:Y:S01]  /*0c90*/  LOP3.LUT R0, R0, 0x3fffffe, RZ, 0xc0, !PT ;  /* 0x03fffffe00007812 */ /* 0x000fe200078ec0ff */
[----:B------:R-:W-:Y:S01]  /*0ca0*/  IMAD.SHL.U32 R2, R17, 0x8, RZ ;  /* 0x0000000811027824 */ /* 0x000fe200078e00ff */
[----:B------:R-:W-:Y:S01]  /*0cb0*/  LOP3.LUT R8, R8, 0x7ffffffc, RZ, 0xc0, !PT ;  /* 0x7ffffffc08087812 */ /* 0x000fe200078ec0ff */
[----:B------:R-:W-:Y:S01]  /*0cc0*/  IMAD R9, R6, 0x10, R9 ;  /* 0x0000001006097824 */ /* 0x000fe200078e0209 */
[----:B------:R-:W-:Y:S01]  /*0cd0*/  SHF.R.S32.HI R18, RZ, 0x3, R3 ;  /* 0x00000003ff127819 */ /* 0x000fe20000011403 */
[----:B------:R-:W-:Y:S01]  /*0ce0*/  IMAD.IADD R0, R23, 0x1, -R0 ;  /* 0x0000000117007824 */ /* 0x000fe200078e0a00 */
[----:B------:R-:W-:Y:S01]  /*0cf0*/  SHF.R.S32.HI R193, RZ, 0x1f, R2 ;  /* 0x0000001fffc17819 */ /* 0x000fe20000011402 */
[----:B------:R-:W-:-:S02]  /*0d00*/  VIADD R16, R2, 0x40 ;  /* 0x0000004002107836 */ /* 0x000fc40000000000 */
[----:B------:R-:W-:Y:S02]  /*0d10*/  IMAD.IADD R8, R19, 0x1, -R8 ;  /* 0x0000000113087824 */ /* 0x000fe400078e0a08 */
[----:B------:R-:W-:Y:S01]  /*0d20*/  IMAD R188, R0, 0x40, R9 ;  /* 0x0000004000bc7824 */ /* 0x000fe200078e0209 */
[----:B------:R-:W-:Y:S01]  /*0d30*/  SHF.R.S32.HI R192, RZ, 0x1f, R16 ;  /* 0x0000001fffc07819 */ /* 0x000fe20000011410 */
[----:B------:R-:W-:Y:S02]  /*0d40*/  IMAD R189, R8, R189, 0xa0 ;  /* 0x000000a008bd7424 */ /* 0x000fe400078e02bd */
[----:B------:R-:W-:-:S07]  /*0d50*/  IMAD R190, R5, 0x8, R188 ;  /* 0x0000000805be7824 */ /* 0x000fce00078e02bc */
.L_x_281:
[----:B012-4-:R-:W0:Y:S01]  /*0d60*/  LDC.64 R4, c[0x0][0xc88] ;  /* 0x00032200ff047b82 */ /* 0x017e220000000a00 */
[----:B------:R-:W-:Y:S01]  /*0d70*/  ULDC.64 UR6, c[0x0][0xa28] ;  /* 0x00028a0000067ab9 */ /* 0x000fe20000000a00 */
[----:B------:R-:W-:Y:S01]  /*0d80*/  ULDC.64 UR8, c[0x0][0xa20] ;  /* 0x0002880000087ab9 */ /* 0x000fe20000000a00 */
[----:B------:R-:W-:Y:S01]  /*0d90*/  ULDC UR4, c[0x0][0x424] ;  /* 0x0001090000047ab9 */ /* 0x000fe20000000800 */
[----:B0-----:R-:W-:-:S06]  /*0da0*/  IMAD.WIDE R4, R51, 0x4, R4 ;  /* 0x0000000433047825 */ /* 0x001fcc00078e0204 */
[----:B------:R-:W2:Y:S01]  /*0db0*/  LDG.E R4, desc[UR50][R4.64] ;  /* 0x0000003204047981 */ /* 0x000ea2000c1e1900 */
[----:B------:R-:W-:Y:S02]  /*0dc0*/  UISETP.NE.U32.AND UP0, UPT, UR6, URZ, UPT ;  /* 0x0000003f0600728c */ /* 0x000fe4000bf05070 */
[----:B------:R-:W-:Y:S02]  /*0dd0*/  UISETP.NE.U32.AND UP1, UPT, UR8, URZ, UPT ;  /* 0x0000003f0800728c */ /* 0x000fe4000bf25070 */
[----:B------:R-:W-:Y:S02]  /*0de0*/  UISETP.NE.AND.EX UP0, UPT, UR7, URZ, UPT, UP0 ;  /* 0x0000003f0700728c */ /* 0x000fe4000bf05300 */
[----:B------:R-:W-:-:S04]  /*0df0*/  UISETP.NE.AND.EX UP1, UPT, UR9, URZ, UPT, UP1 ;  /* 0x0000003f0900728c */ /* 0x000fc8000bf25310 */
[----:B------:R-:W-:Y:S02]  /*0e00*/  PLOP3.LUT P0, PT, PT, PT, UP0, 0x80, 0x0 ;  /* 0x000000000000781c */ /* 0x000fe40003f0f008 */
[----:B------:R-:W-:Y:S02]  /*0e10*/  PLOP3.LUT P1, PT, PT, PT, UP1, 0x80, 0x0 ;  /* 0x000000000000781c */ /* 0x000fe40003f2f018 */
[----:B--2---:R-:W-:-:S13]  /*0e20*/  R2UR UR39, R4 ;  /* 0x00000000042772ca */ /* 0x004fda00000e0000 */
[----:B------:R-:W-:Y:S02]  /*0e30*/  USHF.R.S32.HI UR40, URZ, 0x1f, UR39 ;  /* 0x0000001f3f287899 */ /* 0x000fe40008011427 */
[----:B------:R-:W-:Y:S02]  /*0e40*/  @UP0 ULEA UR6, UP2, UR39, UR6, 0x2 ;  /* 0x0000000627060291 */ /* 0x000fe4000f84103f */
[----:B------:R-:W-:Y:S02]  /*0e50*/  @UP1 ULEA UR8, UP3, UR39, UR8, 0x2 ;  /* 0x0000000827081291 */ /* 0x000fe4000f86103f */
[----:B------:R-:W-:Y:S02]  /*0e60*/  @UP0 ULEA.HI.X UR7, UR39, UR7, UR40, 0x2, UP2 ;  /* 0x0000000727070291 */ /* 0x000fe400090f1428 */
[----:B------:R-:W-:Y:S01]  /*0e70*/  @UP1 ULEA.HI.X UR9, UR39, UR9, UR40, 0x2, UP3 ;  /* 0x0000000927091291 */ /* 0x000fe200098f1428 */
[----:B------:R-:W-:Y:S01]  /*0e80*/  MOV R4, UR6 ;  /* 0x0000000600047c02 */ /* 0x000fe20008000f00 */
[----:B------:R-:W-:-:S02]  /*0e90*/  IMAD.U32 R6, RZ, RZ, UR8 ;  /* 0x00000008ff067e24 */ /* 0x000fc4000f8e00ff */
[----:B------:R-:W-:Y:S01]  /*0ea0*/  IMAD.U32 R5, RZ, RZ, UR7 ;  /* 0x00000007ff057e24 */ /* 0x000fe2000f8e00ff */
[----:B------:R-:W-:Y:S01]  /*0eb0*/  ULDC.64 UR6, c[0x0][0x418] ;  /* 0x0001060000067ab9 */ /* 0x000fe20000000a00 */
[----:B---3--:R-:W-:-:S03]  /*0ec0*/  IMAD.U32 R7, RZ, RZ, UR9 ;  /* 0x00000009ff077e24 */ /* 0x008fc6000f8e00ff */
[----:B------:R-:W2:Y:S04]  /*0ed0*/  @P0 LDG.E R4, desc[UR50][R4.64] ;  /* 0x0000003204040981 */ /* 0x000ea8000c1e1900 */
[----:B------:R-:W3:Y:S01]  /*0ee0*/  @P1 LDG.E R6, desc[UR50][R6.64] ;  /* 0x0000003206061981 */ /* 0x000ee2000c1e1900 */
[----:B------:R-:W-:Y:S01]  /*0ef0*/  UISETP.NE.U32.AND UP0, UPT, UR6, URZ, UPT ;  /* 0x0000003f0600728c */ /* 0x000fe2000bf05070 */
[----:B------:R-:W-:Y:S01]  /*0f00*/  IMAD.MOV.U32 R0, RZ, RZ, RZ ;  /* 0x000000ffff007224 */ /* 0x000fe200078e00ff */
[----:B------:R-:W-:Y:S01]  /*0f10*/  UMOV UR49, URZ ;  /* 0x0000003f00317c82 */ /* 0x000fe20008000000 */
[----:B------:R-:W-:Y:S01]  /*0f20*/  ULDC UR6, c[0x0][0x2f0] ;  /* 0x0000bc0000067ab9 */ /* 0x000fe20000000800 */
[----:B------:R-:W-:Y:S01]  /*0f30*/  UISETP.NE.AND.EX UP0, UPT, UR7, URZ, UPT, UP0 ;  /* 0x0000003f0700728c */ /* 0x000fe2000bf05300 */
[----:B------:R-:W-:Y:S01]  /*0f40*/  IMAD.MOV.U32 R3, RZ, RZ, RZ ;  /* 0x000000ffff037224 */ /* 0x000fe200078e00ff */
[----:B------:R-:W-:Y:S01]  /*0f50*/  UMOV UR41, UR5 ;  /* 0x0000000500297c82 */ /* 0x000fe20008000000 */
[----:B------:R-:W-:Y:S01]  /*0f60*/  IMAD.MOV.U32 R87, RZ, RZ, RZ ;  /* 0x000000ffff577224 */ /* 0x000fe200078e00ff */
[----:B------:R-:W-:Y:S01]  /*0f70*/  USEL UR4, UR4, 0x1, UP0 ;  /* 0x0000000104047887 */ /* 0x000fe20008000000 */
[----:B-----5:R-:W-:-:S02]  /*0f80*/  CS2R R8, SRZ ;  /* 0x0000000000087805 */ /* 0x020fc4000001ff00 */
[----:B------:R-:W-:Y:S02]  /*0f90*/  CS2R R10, SRZ ;  /* 0x00000000000a7805 */ /* 0x000fe4000001ff00 */
[----:B------:R-:W-:Y:S01]  /*0fa0*/  CS2R R12, SRZ ;  /* 0x00000000000c7805 */ /* 0x000fe2000001ff00 */
[----:B------:R-:W-:Y:S01]  /*0fb0*/  UIMAD UR4, UR4, UR6, URZ ;  /* 0x00000006040472a4 */ /* 0x000fe2000f8e023f */
        /* <DEDUP_REMOVED lines=18> */
[----:B------:R-:W-:Y:S02]  /*10e0*/  MOV R60, RZ ;  /* 0x000000ff003c7202 */ /* 0x000fe40000000f00 */
[----:B------:R-:W-:Y:S01]  /*10f0*/  CS2R R92, SRZ ;  /* 0x00000000005c7805 */ /* 0x000fe2000001ff00 */
[----:B------:R-:W-:Y:S01]  /*1100*/  IMAD.MOV.U32 R64, RZ, RZ, RZ ;  /* 0x000000ffff407224 */ /* 0x000fe200078e00ff */
[----:B--2---:R-:W-:Y:S02]  /*1110*/  @P0 R2UR UR49, R4 ;  /* 0x00000000043102ca */ /* 0x004fe400000e0000 */
[----:B------:R-:W-:-:S02]  /*1120*/  PLOP3.LUT P0, PT, PT, PT, PT, 0x80, 0x0 ;  /* 0x000000000000781c */ /* 0x000fc40003f0f070 */
[----:B---3--:R-:W-:Y:S01]  /*1130*/  @P1 R2UR UR4, R6 ;  /* 0x00000000060412ca */ /* 0x008fe200000e0000 */
[----:B------:R-:W-:-:S14]  /*1140*/  @P1 BRA `(.L_x_236) ;  /* 0x0000000000341947 */ /* 0x000fdc0003800000 */
[----:B------:R-:W-:Y:S02]  /*1150*/  ULDC.64 UR6, c[0x0][0xa08] ;  /* 0x0002820000067ab9 */ /* 0x000fe40000000a00 */
[----:B------:R-:W-:-:S04]  /*1160*/  ISETP.NE.U32.AND P1, PT, RZ, UR6, PT ;  /* 0x00000006ff007c0c */ /* 0x000fc8000bf25070 */
[----:B------:R-:W-:-:S13]  /*1170*/  ISETP.NE.AND.EX P1, PT, RZ, UR7, PT, P1 ;  /* 0x00000007ff007c0c */ /* 0x000fda000bf25310 */
[----:B------:R-:W-:Y:S05]  /*1180*/  @!P1 BRA `(.L_x_236) ;  /* 0x0000000000249947 */ /* 0x000fea0003800000 */
[----:B------:R-:W-:Y:S02]  /*1190*/  ULDC.64 UR4, c[0x0][0xa08] ;  /* 0x0002820000047ab9 */ /* 0x000fe40000000a00 */
[----:B------:R-:W-:-:S06]  /*11a0*/  UIMAD.WIDE UR4, UR39, 0x4, UR4 ;  /* 0x00000004270478a5 */ /* 0x000fcc000f8e0204 */
[----:B------:R-:W-:Y:S02]  /*11b0*/  IMAD.U32 R4, RZ, RZ, UR4 ;  /* 0x00000004ff047e24 */ /* 0x000fe4000f8e00ff */
[----:B------:R-:W-:-:S05]  /*11c0*/  IMAD.U32 R5, RZ, RZ, UR5 ;  /* 0x00000005ff057e24 */ /* 0x000fca000f8e00ff */
[----:B------:R-:W2:Y:S04]  /*11d0*/  LDG.E R7, desc[UR50][R4.64] ;  /* 0x0000003204077981 */ /* 0x000ea8000c1e1900 */
[----:B------:R-:W3:Y:S01]  /*11e0*/  LDG.E R6, desc[UR50][R4.64+0x4] ;  /* 0x0000043204067981 */ /* 0x000ee2000c1e1900 */
[----:B--2---:R-:W-:Y:S02]  /*11f0*/  R2UR UR4, R7 ;  /* 0x00000000070472ca */ /* 0x004fe400000e0000 */
[----:B---3--:R-:W-:-:S13]  /*1200*/  R2UR UR5, R6 ;  /* 0x00000000060572ca */ /* 0x008fda00000e0000 */
[----:B------:R-:W-:-:S12]  /*1210*/  UIADD3 UR4, -UR4, UR5, URZ ;  /* 0x0000000504047290 */ /* 0x000fd8000fffe13f */
.L_x_236:
[----:B------:R-:W-:Y:S01]  /*1220*/  UIADD3 UR49, -UR49, UR4, URZ ;  /* 0x0000000431317290 */ /* 0x000fe2000fffe13f */
[----:B------:R-:W-:Y:S01]  /*1230*/  IMAD.MOV.U32 R5, RZ, RZ, RZ ;  /* 0x000000ffff057224 */ /* 0x000fe200078e00ff */
[----:B------:R-:W-:Y:S01]  /*1240*/  UMOV UR42, UR46 ;  /* 0x0000002e002a7c82 */ /* 0x000fe20008000000 */
[----:B------:R-:W-:Y:S01]  /*1250*/  IMAD.MOV.U32 R61, RZ, RZ, RZ ;  /* 0x000000ffff3d7224 */ /* 0x000fe200078e00ff */
[----:B------:R-:W-:Y:S01]  /*1260*/  UISETP.GE.AND UP0, UPT, UR49, 0x1, UPT ;  /* 0x000000013100788c */ /* 0x000fe2000bf06270 */
[----:B------:R-:W-:Y:S01]  /*1270*/  CS2R R68, SRZ ;  /* 0x0000000000447805 */ /* 0x000fe2000001ff00 */
[----:B------:R-:W-:Y:S01]  /*1280*/  UIADD3 UR4, UR49, 0x9f, URZ ;  /* 0x0000009f31047890 */ /* 0x000fe2000fffe03f */
[----:B------:R-:W-:Y:S01]  /*1290*/  CS2R R94, SRZ ;  /* 0x00000000005e7805 */ /* 0x000fe2000001ff00 */
[----:B------:R-:W-:Y:S01]  /*12a0*/  IMAD.MOV.U32 R65, RZ, RZ, RZ ;  /* 0x000000ffff417224 */ /* 0x000fe200078e00ff */
[----:B------:R-:W-:Y:S02]  /*12b0*/  CS2R R72, SRZ ;  /* 0x0000000000487805 */ /* 0x000fe4000001ff00 */
[----:B------:R-:W-:Y:S01]  /*12c0*/  PLOP3.LUT P1, PT, PT, PT, UP0, 0x80, 0x0 ;  /* 0x000000000000781c */ /* 0x000fe20003f2f008 */
[----:B------:R-:W-:Y:S01]  /*12d0*/  UIMAD.WIDE UR4, UR4, 0x66666667, URZ ;  /* 0x66666667040478a5 */ /* 0x000fe2000f8e023f */
[----:B------:R-:W-:-:S02]  /*12e0*/  CS2R R96, SRZ ;  /* 0x0000000000607805 */ /* 0x000fc4000001ff00 */
[----:B------:R-:W-:Y:S02]  /*12f0*/  MOV R76, RZ ;  /* 0x000000ff004c7202 */ /* 0x000fe40000000f00 */
[----:B------:R-:W-:Y:S01]  /*1300*/  CS2R R98, SRZ ;  /* 0x0000000000627805 */ /* 0x000fe2000001ff00 */
[----:B------:R-:W-:Y:S01]  /*1310*/  USHF.R.U32.HI UR48, URZ, 0x1f, UR5 ;  /* 0x0000001f3f307899 */ /* 0x000fe20008011605 */
[----:B------:R-:W-:Y:S01]  /*1320*/  IMAD.MOV.U32 R80, RZ, RZ, RZ ;  /* 0x000000ffff507224 */ /* 0x000fe200078e00ff */
[----:B------:R-:W-:Y:S02]  /*1330*/  CS2R R100, SRZ ;  /* 0x0000000000647805 */ /* 0x000fe4000001ff00 */
[----:B------:R-:W-:Y:S02]  /*1340*/  ULEA.HI.SX32 UR48, UR5, UR48, 0x1a ;  /* 0x0000003005307291 */ /* 0x000fe4000f8fd23f */
[----:B------:R-:W-:Y:S10]  /*1350*/  @!P1 BRA `(.L_x_237) ;  /* 0x0000007c00309947 */ /* 0x000ff40003800000 */
[----:B------:R-:W0:Y:S01]  /*1360*/  SHFL.IDX PT, R0, R23, RZ, 0x1f ;  /* 0x00001fff17007589 */ /* 0x000e2200000e0000 */
[----:B------:R-:W1:Y:S01]  /*1370*/  S2UR UR47, SR_CgaCtaId ;  /* 0x00000000002f79c3 */ /* 0x000e620000008800 */
[----:B------:R-:W-:Y:S01]  /*1380*/  UMOV UR52, 0x400 ;  /* 0x0000040000347882 */ /* 0x000fe20000000000 */
[----:B0-----:R-:W-:Y:S01]  /*1390*/  R2UR UR43, R0 ;  /* 0x00000000002b72ca */ /* 0x001fe200000e0000 */
[----:B-1----:R-:W-:-:S04]  /*13a0*/  ULEA UR52, UR47, UR52, 0x18 ;  /* 0x000000342f347291 */ /* 0x002fc8000f8ec03f */
[----:B------:R-:W-:-:S04]  /*13b0*/  UIADD3 UR5, UR52, 0x14400, URZ ;  /* 0x0001440034057890 */ /* 0x000fc8000fffe03f */
[----:B------:R-:W-:-:S04]  /*13c0*/  ULOP3.LUT UP0, URZ, UR5, 0x9f, URZ, 0xc0, !UPT ;  /* 0x0000009f053f7892 */ /* 0x000fc8000f80c03f */
[----:B------:R-:W-:Y:S02]  /*13d0*/  ULEA.HI UR4, UR43, UR43, URZ, 0x1 ;  /* 0x0000002b2b047291 */ /* 0x000fe4000f8f083f */
[----:B------:R-:W-:Y:S02]  /*13e0*/  PLOP3.LUT P0, PT, PT, PT, UP0, 0x80, 0x0 ;  /* 0x000000000000781c */ /* 0x000fe40003f0f008 */
[----:B------:R-:W-:-:S04]  /*13f0*/  ULOP3.LUT UR4, UR4, 0x1e, URZ, 0xc0, !UPT ;  /* 0x0000001e04047892 */ /* 0x000fc8000f8ec03f */
[----:B------:R-:W-:-:S04]  /*1400*/  UIADD3 UR4, UR43, -UR4, URZ ;  /* 0x800000042b047290 */ /* 0x000fc8000fffe03f */
[----:B------:R-:W-:-:S04]  /*1410*/  ULEA UR4, UR4, UR5, 0xd ;  /* 0x0000000504047291 */ /* 0x000fc8000f8e683f */
[----:B------:R-:W-:-:S04]  /*1420*/  USHF.R.U32.HI UR4, URZ, 0x4, UR4 ;  /* 0x000000043f047899 */ /* 0x000fc80008011604 */
[----:B------:R-:W-:Y:S01]  /*1430*/  ULOP3.LUT UR53, UR4, 0x3fff, URZ, 0xc0, !UPT ;  /* 0x00003fff04357892 */ /* 0x000fe2000f8ec03f */
[----:B------:R-:W-:Y:S11]  /*1440*/  @!P0 BRA `(.L_x_238) ;  /* 0x0000000000408947 */ /* 0x000ff60003800000 */
        /* <DEDUP_REMOVED lines=16> */
.L_x_238:
[----:B------:R-:W-:Y:S01]  /*1550*/  ULDC.64 UR6, c[0x0][0x990] ;  /* 0x0002640000067ab9 */ /* 0x000fe20000000a00 */
[----:B------:R-:W-:Y:S01]  /*1560*/  ULDC.64 UR4, c[0x0][0x998] ;  /* 0x0002660000047ab9 */ /* 0x000fe20000000a00 */
[----:B------:R-:W-:Y:S01]  /*1570*/  UISETP.NE.U32.AND UP0, UPT, UR6, URZ, UPT ;  /* 0x0000003f0600728c */ /* 0x000fe2000bf05070 */
[----:B------:R-:W-:Y:S01]  /*1580*/  IMAD.MOV.U32 R3, RZ, RZ, 0x3f800000 ;  /* 0x3f800000ff037424 */ /* 0x000fe200078e00ff */
[----:B------:R-:W-:Y:S01]  /*1590*/  UISETP.NE.U32.AND UP1, UPT, UR4, URZ, UPT ;  /* 0x0000003f0400728c */ /* 0x000fe2000bf25070 */
[----:B------:R-:W-:Y:S01]  /*15a0*/  IMAD.MOV.U32 R0, RZ, RZ, 0x3f800000 ;  /* 0x3f800000ff007424 */ /* 0x000fe200078e00ff */
[----:B------:R-:W-:Y:S02]  /*15b0*/  UISETP.NE.AND.EX UP0, UPT, UR7, URZ, UPT, UP0 ;  /* 0x0000003f0700728c */ /* 0x000fe4000bf05300 */
[----:B------:R-:W-:-:S04]  /*15c0*/  UISETP.NE.AND.EX UP1, UPT, UR5, URZ, UPT, UP1 ;  /* 0x0000003f0500728c */ /* 0x000fc8000bf25310 */
[----:B------:R-:W-:Y:S02]  /*15d0*/  PLOP3.LUT P0, PT, PT, PT, UP0, 0x80, 0x0 ;  /* 0x000000000000781c */ /* 0x000fe40003f0f008 */
[----:B------:R-:W-:-:S03]  /*15e0*/  PLOP3.LUT P1, PT, PT, PT, UP1, 0x80, 0x0 ;  /* 0x000000000000781c */ /* 0x000fc60003f2f018 */
[----:B------:R-:W-:Y:S02]  /*15f0*/  @UP0 ULDC.64 UR16, c[0x0][0x9a8] ;  /* 0x00026a0000100ab9 */ /* 0x000fe40000000a00 */
[----:B------:R-:W-:Y:S01]  /*1600*/  @UP1 ULDC.64 UR14, c[0x0][0x9b8] ;  /* 0x00026e00000e1ab9 */ /* 0x000fe20000000a00 */
[----:B------:R-:W-:Y:S02]  /*1610*/  @UP0 UIMAD UR8, UR40, UR16, URZ ;  /* 0x00000010280802a4 */ /* 0x000fe4000f8e023f */
[----:B------:R-:W-:Y:S02]  /*1620*/  @UP1 UIMAD UR9, UR40, UR14, URZ ;  /* 0x0000000e280912a4 */ /* 0x000fe4000f8e023f */
        /* <DEDUP_REMOVED lines=24> */
[----:B------:R-:W-:Y:S02]  /*17b0*/  MOV R5, UR7 ;  /* 0x0000000700057c02 */ /* 0x000fe40008000f00 */
[----:B------:R-:W-:-:S03]  /*17c0*/  IMAD.U32 R7, RZ, RZ, UR5 ;  /* 0x00000005ff077e24 */ /* 0x000fc6000f8e00ff */
[----:B------:R-:W2:Y:S04]  /*17d0*/  @P0 LDG.E R3, desc[UR50][R4.64] ;  /* 0x0000003204030981 */ /* 0x000ea8000c1e1900 */
[----:B------:R-:W2:Y:S01]  /*17e0*/  @P1 LDG.E R0, desc[UR50][R6.64] ;  /* 0x0000003206001981 */ /* 0x000ea2000c1e1900 */
[----:B------:R-:W-:Y:S01]  /*17f0*/  ULEA.HI UR4, UR44, UR44, URZ, 0x1 ;  /* 0x0000002c2c047291 */ /* 0x000fe2000f8f083f */
[----:B------:R-:W-:-:S03]  /*1800*/  IMAD.U32 R9, RZ, RZ, UR45 ;  /* 0x0000002dff097e24 */ /* 0x000fc6000f8e00ff */
[----:B------:R-:W-:Y:S02]  /*1810*/  ULOP3.LUT UR4, UR4, 0xfffffffe, URZ, 0xc0, !UPT ;  /* 0xfffffffe04047892 */ /* 0x000fe4000f8ec03f */
[----:B------:R-:W-:Y:S02]  /*1820*/  ISETP.NE.AND P0, PT, R9, 0x3, PT ;  /* 0x000000030900780c */ /* 0x000fe40003f05270 */
[----:B------:R-:W-:-:S06]  /*1830*/  UIADD3 UR4, UR44, -UR4, URZ ;  /* 0x800000042c047290 */ /* 0x000fcc000fffe03f */
[----:B------:R-:W-:Y:S01]  /*1840*/  IMAD.U32 R8, RZ, RZ, UR4 ;  /* 0x00000004ff087e24 */ /* 0x000fe2000f8e00ff */
[----:B------:R-:W-:-:S04]  /*1850*/  ULDC UR4, c[0x0][0x9d8] ;  /* 0x0002760000047ab9 */ /* 0x000fc80000000800 */
[----:B------:R-:W-:-:S04]  /*1860*/  SHF.L.U32 R8, R8, 0x1f, RZ ;  /* 0x0000001f08087819 */ /* 0x000fc800000006ff */
[----:B------:R-:W0:Y:S01]  /*1870*/  SYNCS.PHASECHK.TRANS64.TRYWAIT P1, [UR52+0x22800], R8 ;  /* 0x02280008ff0075a7 */ /* 0x000e220008020174 */
[----:B--2---:R-:W-:-:S04]  /*1880*/  FMUL.FTZ R0, R3, R0 ;  /* 0x0000000003007220 */ /* 0x004fc80000410000 */
[----:B------:R-:W-:Y:S01]  /*1890*/  FMUL.FTZ R0, R0, UR4 ;  /* 0x0000000400007c20 */ /* 0x000fe20008410000 */
[----:B0-----:R-:W-:Y:S06]  /*18a0*/  @!P1 BRA `(.L_x_239) ;  /* 0x0000010800149947 */ /* 0x001fec0003800000 */
.L_x_381:
[----:B------:R-:W-:Y:S05]  /*18b0*/  @!P0 BRA `(.L_x_240) ;  /* 0x0000000000048947 */ /* 0x000fea0003800000 */
[----:B------:R-:W-:Y:S01]  /*18c0*/  BPT.TRAP 0x1 ;  /* 0x000000040000795c */ /* 0x000fe20000300000 */
.L_x_240:
[----:B------:R-:W-:Y:S02]  /*18d0*/  IMAD.U32 R4, RZ, RZ, UR37 ;  /* 0x00000025ff047e24 */ /* 0x000fe4000f8e00ff */
[----:B0-----:R-:W-:-:S03]  /*18e0*/  IMAD.U32 R3, RZ, RZ, UR36 ;  /* 0x00000024ff037e24 */ /* 0x001fc6000f8e00ff */
[----:B------:R-:W-:Y:S02]  /*18f0*/  LEA R4, R4, UR52, 0x3 ;  /* 0x0000003404047c11 */ /* 0x000fe4000f8e18ff */
[----:B------:R-:W-:-:S04]  /*1900*/  SHF.L.U32 R3, R3, 0x1f, RZ ;  /* 0x0000001f03037819 */ /* 0x000fc800000006ff */
[----:B------:R0:W1:Y:S01]  /*1910*/  SYNCS.PHASECHK.TRANS64.TRYWAIT P1, [R4+URZ+0x22830], R3 ;  /* 0x02283003040075a7 */ /* 0x000062000802017f */
[----:B------:R-:W-:Y:S05]  /*1920*/  @!P0 BRA `(.L_x_241) ;  /* 0x0000000000048947 */ /* 0x000fea0003800000 */
[----:B------:R-:W-:Y:S01]  /*1930*/  BPT.TRAP 0x1 ;  /* 0x000000040000795c */ /* 0x000fe20000300000 */
.L_x_241:
[----:B-1----:R-:W-:Y:S05]  /*1940*/  @P1 BRA `(.L_x_242) ;  /* 0x0000000000081947 */ /* 0x002fea0003800000 */
[----:B------:R-:W1:Y:S02]  /*1950*/  SYNCS.PHASECHK.TRANS64.TRYWAIT P1, [R4+URZ+0x22830], R3 ;  /* 0x02283003040075a7 */ /* 0x000e64000802017f */
[----:B-1----:R-:W-:Y:S05]  /*1960*/  @!P1 BRA `(.L_x_243) ;  /* 0x0000010400fc9947 */ /* 0x002fea0003800000 */
.L_x_242:
[----:B------:R-:W-:Y:S01]  /*1970*/  UIADD3 UR4, UR52, 0x18400, URZ ;  /* 0x0001840034047890 */ /* 0x000fe2000fffe03f */
[----:B------:R-:W-:-:S03]  /*1980*/  IMAD.MOV.U32 R87, RZ, RZ, RZ ;  /* 0x000000ffff577224 */ /* 0x000fc600078e00ff */
[----:B------:R-:W-:-:S04]  /*1990*/  USHF.R.U32.HI UR4, URZ, 0x4, UR4 ;  /* 0x000000043f047899 */ /* 0x000fc80008011604 */
[----:B------:R-:W-:-:S06]  /*19a0*/  ULOP3.LUT UR4, UR4, 0x3fff, URZ, 0xc0, !UPT ;  /* 0x00003fff04047892 */ /* 0x000fcc000f8ec03f */
[----:B01----:R-:W-:Y:S01]  /*19b0*/  MOV R3, UR4 ;  /* 0x0000000400037c02 */ /* 0x003fe20008000f00 */
        /* <DEDUP_REMOVED lines=131> */
.L_x_244:
        /* <DEDUP_REMOVED lines=29> */
[----:B------:R-:W-:Y:S01]  /*23c0*/  FMUL.FTZ R21, R0, R88 ;  /* 0x0000005800157220 */ /* 0x000fe20000410000 */
[----:B------:R2:W-:Y:S01]  /*23d0*/  MUFU.TANH R114, R25 ;  /* 0x0000001900727308 */ /* 0x0005e20000002400 */
[----:B-1----:R-:W-:-:S02]  /*23e0*/  VIADD R24, R189, UR49 ;  /* 0x00000031bd187c36 */ /* 0x002fc40008000000 */
[C---:B------:R-:W-:Y:S01]  /*23f0*/  FMUL.FTZ R88, R0.reuse, R95 ;  /* 0x0000005f00587220 */ /* 0x040fe20000410000 */
[C---:B------:R-:W-:Y:S01]  /*2400*/  FMUL.FTZ R86, R0.reuse, R59 ;  /* 0x0000003b00567220 */ /* 0x040fe20000410000 */
[C---:B------:R-:W-:Y:S01]  /*2410*/  FMUL.FTZ R14, R0.reuse, R117 ;  /* 0x00000075000e7220 */ /* 0x040fe20000410000 */
[C---:B------:R-:W-:Y:S01]  /*2420*/  FMUL.FTZ R98, R0.reuse, R98 ;  /* 0x0000006200627220 */ /* 0x040fe20000410000 */
[C---:B------:R-:W-:Y:S01]  /*2430*/  FMUL.FTZ R74, R0.reuse, R92 ;  /* 0x0000005c004a7220 */ /* 0x040fe20000410000 */
[C---:B------:R-:W-:Y:S01]  /*2440*/  FMUL.FTZ R70, R0.reuse, R70 ;  /* 0x0000004600467220 */ /* 0x040fe20000410000 */
[----:B------:R-:W-:Y:S01]  /*2450*/  MUFU.TANH R15, R15 ;  /* 0x0000000f000f7308 */ /* 0x000fe20000002400 */
[----:B--2---:R-:W-:Y:S02]  /*2460*/  IMAD.U32 R25, RZ, RZ, UR48 ;  /* 0x00000030ff197e24 */ /* 0x004fe4000f8e00ff */
[C---:B------:R-:W-:Y:S01]  /*2470*/  FMUL.FTZ R27, R0.reuse, R27 ;  /* 0x0000001b001b7220 */ /* 0x040fe20000410000 */
[C---:B------:R-:W-:Y:S01]  /*2480*/  FMUL.FTZ R99, R0.reuse, R99 ;  /* 0x0000006300637220 */ /* 0x040fe20000410000 */
[----:B------:R-:W-:Y:S01]  /*2490*/  FMUL.FTZ R78, R0, R96 ;  /* 0x00000060004e7220 */ /* 0x000fe20000410000 */
[----:B------:R-:W-:-:S02]  /*24a0*/  IMAD R124, R25, -0xa0, R24 ;  /* 0xffffff60197c7824 */ /* 0x000fc400078e0218 */
[C---:B------:R-:W-:Y:S01]  /*24b0*/  FMUL.FTZ R102, R0.reuse, R102 ;  /* 0x0000006600667220 */ /* 0x040fe20000410000 */
[C---:B------:R-:W-:Y:S01]  /*24c0*/  FMUL.FTZ R48, R0.reuse, R48 ;  /* 0x0000003000307220 */ /* 0x040fe20000410000 */
[----:B------:R-:W1:Y:S01]  /*24d0*/  MUFU.TANH R72, R72 ;  /* 0x0000004800487308 */ /* 0x000e620000002400 */
[----:B------:R-:W-:Y:S01]  /*24e0*/  FMUL.FTZ R31, R0, R31 ;  /* 0x0000001f001f7220 */ /* 0x000fe20000410000 */
[----:B------:R-:W-:Y:S01]  /*24f0*/  ISETP.GT.AND P4, PT, R124, RZ, PT ;  /* 0x000000ff7c00720c */ /* 0x000fe20003f84270 */
[----:B------:R-:W-:Y:S01]  /*2500*/  FMUL.FTZ R73, R0, R93 ;  /* 0x0000005d00497220 */ /* 0x000fe20000410000 */
[----:B------:R-:W-:Y:S01]  /*2510*/  ISETP.GT.AND P3, PT, R124, 0x1, PT ;  /* 0x000000017c00780c */ /* 0x000fe20003f64270 */
[----:B------:R-:W-:Y:S01]  /*2520*/  FMUL.FTZ R62, R0, R62 ;  /* 0x0000003e003e7220 */ /* 0x000fe20000410000 */
[----:B------:R-:W-:Y:S01]  /*2530*/  ISETP.GT.AND P2, PT, R124, 0x8, PT ;  /* 0x000000087c00780c */ /* 0x000fe20003f44270 */
[----:B------:R-:W-:Y:S01]  /*2540*/  FMUL.FTZ R66, R0, R66 ;  /* 0x0000004200427220 */ /* 0x000fe20000410000 */
[----:B------:R-:W-:Y:S01]  /*2550*/  MUFU.TANH R76, R76 ;  /* 0x0000004c004c7308 */ /* 0x000fe20000002400 */
[----:B0-----:R-:W-:Y:S01]  /*2560*/  FSEL R12, R12, -INF , P3 ;  /* 0xff8000000c0c7808 */ /* 0x001fe20001800000 */
[----:B------:R-:W-:Y:S01]  /*2570*/  FMUL.FTZ R35, R0, R35 ;  /* 0x0000002300237220 */ /* 0x000fe20000410000 */
[----:B------:R-:W-:Y:S01]  /*2580*/  ISETP.GT.AND P1, PT, R124, 0x9, PT ;  /* 0x000000097c00780c */ /* 0x000fe20003f24270 */
[----:B------:R-:W-:Y:S01]  /*2590*/  FMUL.FTZ R58, R0, R60 ;  /* 0x0000003c003a7220 */ /* 0x000fe20000410000 */
[----:B------:R-:W-:Y:S01]  /*25a0*/  ISETP.GT.AND P6, PT, R124, 0x10, PT ;  /* 0x000000107c00780c */ /* 0x000fe20003fc4270 */
[----:B------:R-:W-:Y:S01]  /*25b0*/  FMUL.FTZ R60, R0, R65 ;  /* 0x00000041003c7220 */ /* 0x000fe20000410000 */
[----:B------:R-:W-:Y:S01]  /*25c0*/  ISETP.GT.AND P5, PT, R124, 0x11, PT ;  /* 0x000000117c00780c */ /* 0x000fe20003fa4270 */
[----:B------:R-:W0:Y:S01]  /*25d0*/  MUFU.TANH R6, R6 ;  /* 0x0000000600067308 */ /* 0x000e220000002400 */
[----:B-1----:R-:W-:Y:S01]  /*25e0*/  FSEL R91, R72, -INF , P1 ;  /* 0xff800000485b7808 */ /* 0x002fe20000800000 */
        /* <DEDUP_REMOVED lines=25> */
[----:B0-----:R-:W-:Y:S01]  /*2780*/  FSEL R11, R6, -INF , P4 ;  /* 0xff800000060b7808 */ /* 0x001fe20002000000 */
[C---:B------:R-:W-:Y:S01]  /*2790*/  FMUL.FTZ R51, R0.reuse, R51 ;  /* 0x0000003300337220 */ /* 0x040fe20000410000 */
[----:B------:R-:W-:Y:S01]  /*27a0*/  FMNMX.FTZ R24, R71, R12, !PT ;  /* 0x0000000c47187209 */ /* 0x000fe20007810000 */
[----:B------:R-:W-:Y:S01]  /*27b0*/  FMUL.FTZ R44, R0, R44 ;  /* 0x0000002c002c7220 */ /* 0x000fe20000410000 */
[----:B------:R-:W-:Y:S01]  /*27c0*/  ISETP.GT.AND P4, PT, R124, 0x18, PT ;  /* 0x000000187c00780c */ /* 0x000fe20003f84270 */
[----:B------:R-:W0:Y:S01]  /*27d0*/  MUFU.TANH R80, R80 ;  /* 0x0000005000507308 */ /* 0x000e220000002400 */
[C---:B------:R-:W-:Y:S01]  /*27e0*/  FMUL.FTZ R55, R0.reuse, R55 ;  /* 0x0000003700377220 */ /* 0x040fe20000410000 */
[C---:B------:R-:W-:Y:S01]  /*27f0*/  FMUL.FTZ R53, R0.reuse, R53 ;  /* 0x0000003500357220 */ /* 0x040fe20000410000 */
[C---:B------:R-:W-:Y:S01]  /*2800*/  FMUL.FTZ R34, R0.reuse, R34 ;  /* 0x0000002200227220 */ /* 0x040fe20000410000 */
[----:B------:R-:W-:Y:S01]  /*2810*/  ULDC UR6, c[0x0][0x988] ;  /* 0x0002620000067ab9 */ /* 0x000fe20000000800 */
[----:B------:R-:W-:Y:S01]  /*2820*/  P2R R120, PR, RZ, 0x1 ;  /* 0x00000001ff787803 */ /* 0x000fe20000000000 */
[C---:B------:R-:W-:Y:S01]  /*2830*/  FMUL.FTZ R29, R0.reuse, R29 ;  /* 0x0000001d001d7220 */ /* 0x040fe20000410000 */
[C---:B------:R-:W-:Y:S01]  /*2840*/  FMUL.FTZ R37, R0.reuse, R37 ;  /* 0x0000002500257220 */ /* 0x040fe20000410000 */
[----:B------:R1:W-:Y:S01]  /*2850*/  MUFU.TANH R90, R85 ;  /* 0x00000055005a7308 */ /* 0x0003e20000002400 */
[----:B--2---:R-:W-:Y:S01]  /*2860*/  FSEL R5, R5, -INF , P3 ;  /* 0xff80000005057808 */ /* 0x004fe20001800000 */
[----:B------:R-:W-:Y:S01]  /*2870*/  FMUL.FTZ R28, R0, R28 ;  /* 0x0000001c001c7220 */ /* 0x000fe20000410000 */
[----:B------:R-:W-:Y:S01]  /*2880*/  ISETP.GT.AND P3, PT, R124, 0x19, PT ;  /* 0x000000197c00780c */ /* 0x000fe20003f64270 */
[C---:B------:R-:W-:Y:S01]  /*2890*/  FMUL.FTZ R32, R0.reuse, R32 ;  /* 0x0000002000207220 */ /* 0x040fe20000410000 */
[C---:B------:R-:W-:Y:S01]  /*28a0*/  FMUL.FTZ R36, R0.reuse, R36 ;  /* 0x0000002400247220 */ /* 0x040fe20000410000 */
[----:B------:R-:W-:Y:S01]  /*28b0*/  FMUL.FTZ R33, R0, R33 ;  /* 0x0000002100217220 */ /* 0x000fe20000410000 */
[----:B------:R-:W-:Y:S01]  /*28c0*/  UISETP.GE.AND UP0, UPT, UR49, 0xa1, UPT ;  /* 0x000000a13100788c */ /* 0x000fe2000bf06270 */
[----:B------:R-:W2:Y:S01]  /*28d0*/  MUFU.TANH R7, R7 ;  /* 0x0000000700077308 */ /* 0x000ea20000002400 */
[----:B-1----:R-:W-:-:S02]  /*28e0*/  FSEL R85, R15, -INF , P2 ;  /* 0xff8000000f557808 */ /* 0x002fc40001000000 */
[----:B0-----:R-:W-:Y:S02]  /*28f0*/  FSEL R80, R80, -INF , P4 ;  /* 0xff80000050507808 */ /* 0x001fe40002000000 */
[----:B------:R-:W-:-:S03]  /*2900*/  FMNMX.FTZ R24, R85, R24, !PT ;  /* 0x0000001855187209 */ /* 0x000fc60007810000 */
[----:B------:R-:W-:Y:S08]  /*2910*/  MUFU.TANH R79, R79 ;  /* 0x0000004f004f7308 */ /* 0x000ff00000002400 */
[----:B------:R-:W0:Y:S01]  /*2920*/  MUFU.TANH R8, R8 ;  /* 0x0000000800087308 */ /* 0x000e220000002400 */
[----:B--2---:R-:W-:Y:S02]  /*2930*/  FSEL R7, R7, -INF , P2 ;  /* 0xff80000007077808 */ /* 0x004fe40001000000 */
[----:B------:R-:W-:-:S05]  /*2940*/  ISETP.GT.AND P2, PT, R124, 0x20, PT ;  /* 0x000000207c00780c */ /* 0x000fca0003f44270 */
[----:B------:R-:W-:Y:S08]  /*2950*/  MUFU.TANH R83, R83 ;  /* 0x0000005300537308 */ /* 0x000ff00000002400 */
[----:B------:R1:W-:Y:S08]  /*2960*/  MUFU.TANH R89, R103 ;  /* 0x0000006700597308 */ /* 0x0003f00000002400 */
[----:B------:R2:W-:Y:S01]  /*2970*/  MUFU.TANH R115, R26 ;  /* 0x0000001a00737308 */ /* 0x0005e20000002400 */
[----:B-1----:R-:W-:-:S07]  /*2980*/  FSEL R103, R76, -INF , P6 ;  /* 0xff8000004c677808 */ /* 0x002fce0003000000 */
[----:B------:R-:W-:Y:S01]  /*2990*/  MUFU.TANH R10, R10 ;  /* 0x0000000a000a7308 */ /* 0x000fe20000002400 */
[----:B--2---:R-:W-:Y:S02]  /*29a0*/  FMNMX.FTZ R26, R91, R24, !PT ;  /* 0x000000185b1a7209 */ /* 0x004fe40007810000 */
[----:B------:R-:W-:Y:S02]  /*29b0*/  FSEL R24, R75, -INF , P5 ;  /* 0xff8000004b187808 */ /* 0x000fe40002800000 */
[----:B------:R-:W-:-:S03]  /*29c0*/  FMNMX.FTZ R15, R103, R26, !PT ;  /* 0x0000001a670f7209 */ /* 0x000fc60007810000 */
[----:B------:R-:W1:Y:S01]  /*29d0*/  MUFU.TANH R84, R84 ;  /* 0x0000005400547308 */ /* 0x000e620000002400 */
[----:B------:R-:W-:-:S04]  /*29e0*/  FMNMX.FTZ R15, R24, R15, !PT ;  /* 0x0000000f180f7209 */ /* 0x000fc80007810000 */
[----:B------:R-:W-:Y:S02]  /*29f0*/  FMNMX.FTZ R25, R80, R15, !PT ;  /* 0x0000000f50197209 */ /* 0x000fe40007810000 */
[----:B0-----:R-:W-:Y:S01]  /*2a00*/  FSEL R15, R8, -INF , P1 ;  /* 0xff800000080f7808 */ /* 0x001fe20000800000 */
[----:B------:R-:W0:Y:S01]  /*2a10*/  MUFU.TANH R9, R9 ;  /* 0x0000000900097308 */ /* 0x000e220000002400 */
[----:B------:R-:W-:-:S07]  /*2a20*/  ISETP.GT.AND P1, PT, R124, 0x21, PT ;  /* 0x000000217c00780c */ /* 0x000fce0003f24270 */
[----:B------:R-:W-:Y:S01]  /*2a30*/  MUFU.TANH R94, R94 ;  /* 0x0000005e005e7308 */ /* 0x000fe20000002400 */
[----:B-1----:R-:W-:-:S07]  /*2a40*/  FSEL R84, R84, -INF , P1 ;  /* 0xff80000054547808 */ /* 0x002fce0000800000 */
[----:B------:R-:W1:Y:S01]  /*2a50*/  MUFU.TANH R13, R13 ;  /* 0x0000000d000d7308 */ /* 0x000e620000002400 */
[----:B0-----:R-:W-:Y:S02]  /*2a60*/  FSEL R9, R9, -INF , P5 ;  /* 0xff80000009097808 */ /* 0x001fe40002800000 */
[----:B------:R-:W-:-:S05]  /*2a70*/  ISETP.GT.AND P5, PT, R124, 0x29, PT ;  /* 0x000000297c00780c */ /* 0x000fca0003fa4270 */
[----:B------:R-:W0:Y:S08]  /*2a80*/  MUFU.TANH R88, R88 ;  /* 0x0000005800587308 */ /* 0x000e300000002400 */
[----:B------:R2:W-:Y:S01]  /*2a90*/  MUFU.TANH R92, R86 ;  /* 0x00000056005c7308 */ /* 0x0005e20000002400 */
[----:B-1----:R-:W-:Y:S02]  /*2aa0*/  FSEL R13, R13, -INF , P4 ;  /* 0xff8000000d0d7808 */ /* 0x002fe40002000000 */
[----:B------:R-:W-:-:S05]  /*2ab0*/  ISETP.GT.AND P4, PT, R124, 0x30, PT ;  /* 0x000000307c00780c */ /* 0x000fca0003f84270 */
[----:B------:R-:W-:Y:S01]  /*2ac0*/  MUFU.TANH R14, R14 ;  /* 0x0000000e000e7308 */ /* 0x000fe20000002400 */
[----:B--2---:R-:W-:Y:S02]  /*2ad0*/  FSEL R86, R79, -INF , P3 ;  /* 0xff8000004f567808 */ /* 0x004fe40001800000 */
[----:B0-----:R-:W-:Y:S01]  /*2ae0*/  FSEL R76, R88, -INF , P5 ;  /* 0xff800000584c7808 */ /* 0x001fe20002800000 */
[----:B------:R-:W-:Y:S01]  /*2af0*/  IMAD.U32 R88, RZ, RZ, UR6 ;  /* 0x00000006ff587e24 */ /* 0x000fe2000f8e00ff */
[----:B------:R-:W-:-:S03]  /*2b00*/  R2UR UR6, R4 ;  /* 0x00000000040672ca */ /* 0x000fc600000e0000 */
[----:B------:R-:W-:Y:S08]  /*2b10*/  MUFU.TANH R98, R98 ;  /* 0x0000006200627308 */ /* 0x000ff00000002400 */
[----:B------:R0:W-:Y:S02]  /*2b20*/  MUFU.TANH R96, R70 ;  /* 0x0000004600607308 */ /* 0x0001e40000002400 */
[----:B------:R-:W-:-:S04]  /*2b30*/  UIADD3 UR6, UR6, 0x22840, URZ ;  /* 0x0002284006067890 */ /* 0x000fc8000fffe03f */
[----:B------:R-:W-:Y:S02]  /*2b40*/  UPRMT UR6, UR47, 0x654, UR6 ;  /* 0x000006542f067896 */ /* 0x000fe40008000006 */
[----:B------:R1:W-:Y:S01]  /*2b50*/  MUFU.TANH R116, R27 ;  /* 0x0000001b00747308 */ /* 0x0003e20000002400 */
[----:B0-----:R-:W-:-:S06]  /*2b60*/  FSEL R70, R83, -INF , P2 ;  /* 0xff80000053467808 */ /* 0x001fcc0001000000 */
[----:B------:R-:W-:Y:S01]  /*2b70*/  SYNCS.ARRIVE.TRANS64.RED.A1T0 RZ, [UR6], RZ ;  /* 0x000000ffffff79a7 */ /* 0x000fe20008100406 */
[----:B------:R-:W0:Y:S01]  /*2b80*/  MUFU.TANH R21, R21 ;  /* 0x0000001500157308 */ /* 0x000e220000002400 */
[----:B-1----:R-:W-:Y:S02]  /*2b90*/  FMNMX.FTZ R27, R86, R25, !PT ;  /* 0x00000019561b7209 */ /* 0x002fe40007810000 */
[----:B------:R-:W-:Y:S02]  /*2ba0*/  FSEL R25, R10, -INF , P6 ;  /* 0xff8000000a197808 */ /* 0x000fe40003000000 */
[----:B------:R-:W-:Y:S02]  /*2bb0*/  ISETP.GT.AND P6, PT, R124, 0x28, PT ;  /* 0x000000287c00780c */ /* 0x000fe40003fc4270 */
[----:B------:R-:W-:Y:S01]  /*2bc0*/  FMNMX.FTZ R27, R70, R27, !PT ;  /* 0x0000001b461b7209 */ /* 0x000fe20007810000 */
[----:B------:R-:W-:Y:S03]  /*2bd0*/  MUFU.TANH R99, R99 ;  /* 0x0000006300637308 */ /* 0x000fe60000002400 */
[----:B------:R-:W-:-:S05]  /*2be0*/  FMNMX.FTZ R27, R84, R27, !PT ;  /* 0x0000001b541b7209 */ /* 0x000fca0007810000 */
[----:B------:R-:W-:Y:S01]  /*2bf0*/  MUFU.TANH R20, R20 ;  /* 0x0000001400147308 */ /* 0x000fe20000002400 */
[----:B0-----:R-:W-:Y:S02]  /*2c00*/  FSEL R21, R21, -INF , P2 ;  /* 0xff80000015157808 */ /* 0x001fe40001000000 */
[----:B------:R-:W-:-:S05]  /*2c10*/  ISETP.GT.AND P2, PT, R124, 0x38, PT ;  /* 0x000000387c00780c */ /* 0x000fca0003f44270 */
[----:B------:R-:W0:Y:S08]  /*2c20*/  MUFU.TANH R102, R102 ;  /* 0x0000006600667308 */ /* 0x000e300000002400 */
[----:B------:R1:W-:Y:S08]  /*2c30*/  MUFU.TANH R106, R48 ;  /* 0x00000030006a7308 */ /* 0x0003f00000002400 */
[----:B------:R-:W-:Y:S01]  /*2c40*/  MUFU.TANH R74, R74 ;  /* 0x0000004a004a7308 */ /* 0x000fe20000002400 */
[----:B-1----:R-:W-:-:S02]  /*2c50*/  FSEL R48, R94, -INF , P6 ;  /* 0xff8000005e307808 */ /* 0x002fc40003000000 */
[----:B0-----:R-:W-:-:S05]  /*2c60*/  FSEL R26, R102, -INF , P2 ;  /* 0xff800000661a7808 */ /* 0x001fca0001000000 */
[----:B------:R0:W-:Y:S08]  /*2c70*/  MUFU.TANH R118, R31 ;  /* 0x0000001f00767308 */ /* 0x0001f00000002400 */
[----:B------:R-:W1:Y:S01]  /*2c80*/  MUFU.TANH R73, R73 ;  /* 0x0000004900497308 */ /* 0x000e620000002400 */
[----:B0-----:R-:W-:Y:S02]  /*2c90*/  FMNMX.FTZ R31, R48, R27, !PT ;  /* 0x0000001b301f7209 */ /* 0x001fe40007810000 */
[----:B------:R-:W-:-:S02]  /*2ca0*/  FSEL R27, R14, -INF , P3 ;  /* 0xff8000000e1b7808 */ /* 0x000fc40001800000 */
[----:B------:R-:W-:Y:S02]  /*2cb0*/  ISETP.GT.AND P3, PT, R124, 0x31, PT ;  /* 0x000000317c00780c */ /* 0x000fe40003f64270 */
[----:B------:R-:W-:Y:S01]  /*2cc0*/  FMNMX.FTZ R31, R76, R31, !PT ;  /* 0x0000001f4c1f7209 */ /* 0x000fe20007810000 */
[----:B------:R0:W-:Y:S08]  /*2cd0*/  MUFU.TANH R93, R62 ;  /* 0x0000003e005d7308 */ /* 0x0001f00000002400 */
[----:B------:R-:W-:Y:S01]  /*2ce0*/  MUFU.TANH R78, R78 ;  /* 0x0000004e004e7308 */ /* 0x000fe20000002400 */
[----:B0-----:R-:W-:Y:S01]  /*2cf0*/  FMUL.FTZ R62, R0, R68 ;  /* 0x00000044003e7220 */ /* 0x001fe20000410000 */
[----:B------:R-:W-:-:S02]  /*2d00*/  FSEL R68, R98, -INF , P4 ;  /* 0xff80000062447808 */ /* 0x000fc40002000000 */
[----:B-1----:R-:W-:Y:S02]  /*2d10*/  FSEL R73, R73, -INF , P5 ;  /* 0xff80000049497808 */ /* 0x002fe40002800000 */
[----:B------:R-:W-:Y:S02]  /*2d20*/  ISETP.GT.AND P5, PT, R124, 0x41, PT ;  /* 0x000000417c00780c */ /* 0x000fe40003fa4270 */
[----:B------:R0:W-:Y:S08]  /*2d30*/  MUFU.TANH R65, R66 ;  /* 0x0000004200417308 */ /* 0x0001f00000002400 */
[----:B------:R1:W-:Y:S01]  /*2d40*/  MUFU.TANH R121, R35 ;  /* 0x0000002300797308 */ /* 0x0003e20000002400 */
[----:B0-----:R-:W-:-:S07]  /*2d50*/  FSEL R66, R99, -INF , P3 ;  /* 0xff80000063427808 */ /* 0x001fce0001800000 */
[----:B------:R-:W0:Y:S01]  /*2d60*/  MUFU.TANH R77, R77 ;  /* 0x0000004d004d7308 */ /* 0x000e220000002400 */
[----:B-1----:R-:W-:Y:S02]  /*2d70*/  FMNMX.FTZ R35, R68, R31, !PT ;  /* 0x0000001f44237209 */ /* 0x002fe40007810000 */
[----:B------:R-:W-:Y:S02]  /*2d80*/  FSEL R31, R20, -INF , P1 ;  /* 0xff800000141f7808 */ /* 0x000fe40000800000 */
[----:B------:R-:W-:-:S03]  /*2d90*/  ISETP.GT.AND P1, PT, R124, 0x39, PT ;  /* 0x000000397c00780c */ /* 0x000fc60003f24270 */
[----:B------:R1:W-:Y:S08]  /*2da0*/  MUFU.TANH R123, R39 ;  /* 0x00000027007b7308 */ /* 0x0003f00000002400 */
[----:B------:R-:W-:Y:S01]  /*2db0*/  MUFU.TANH R82, R82 ;  /* 0x0000005200527308 */ /* 0x000fe20000002400 */
[----:B-1----:R-:W-:Y:S02]  /*2dc0*/  FMNMX.FTZ R39, R66, R35, !PT ;  /* 0x0000002342277209 */ /* 0x002fe40007810000 */
[----:B------:R-:W-:-:S02]  /*2dd0*/  FSEL R35, R74, -INF , P6 ;  /* 0xff8000004a237808 */ /* 0x000fc40003000000 */
[----:B------:R-:W-:Y:S02]  /*2de0*/  ISETP.GT.AND P6, PT, R124, 0x40, PT ;  /* 0x000000407c00780c */ /* 0x000fe40003fc4270 */
[----:B------:R-:W-:Y:S01]  /*2df0*/  FSEL R74, R89, -INF , P1 ;  /* 0xff800000594a7808 */ /* 0x000fe20000800000 */
[----:B------:R1:W2:Y:S01]  /*2e00*/  MUFU.TANH R95, R63 ;  /* 0x0000003f005f7308 */ /* 0x0002a20000002400 */
[----:B------:R-:W-:Y:S02]  /*2e10*/  FMNMX.FTZ R39, R26, R39, !PT ;  /* 0x000000271a277209 */ /* 0x000fe40007810000 */
[----:B0-----:R-:W-:Y:S02]  /*2e20*/  FSEL R77, R77, -INF , P3 ;  /* 0xff8000004d4d7808 */ /* 0x001fe40001800000 */
[----:B------:R-:W-:-:S03]  /*2e30*/  ISETP.GT.AND P3, PT, R124, 0x49, PT ;  /* 0x000000497c00780c */ /* 0x000fc60003f64270 */
[----:B------:R-:W0:Y:S01]  /*2e40*/  MUFU.TANH R81, R81 ;  /* 0x0000005100517308 */ /* 0x000e220000002400 */
[C---:B-1----:R-:W-:Y:S01]  /*2e50*/  FMUL.FTZ R63, R0.reuse, R69 ;  /* 0x00000045003f7220 */ /* 0x042fe20000410000 */
[----:B------:R-:W-:-:S06]  /*2e60*/  FMUL.FTZ R69, R0, R49 ;  /* 0x0000003100457220 */ /* 0x000fcc0000410000 */
[----:B------:R1:W-:Y:S01]  /*2e70*/  MUFU.TANH R100, R41 ;  /* 0x0000002900647308 */ /* 0x0003e20000002400 */
[----:B--2---:R-:W-:-:S07]  /*2e80*/  FSEL R72, R95, -INF , P3 ;  /* 0xff8000005f487808 */ /* 0x004fce0001800000 */
[----:B------:R2:W-:Y:S01]  /*2e90*/  MUFU.TANH R111, R54 ;  /* 0x00000036006f7308 */ /* 0x0005e20000002400 */
[----:B-1----:R-:W-:Y:S02]  /*2ea0*/  FMNMX.FTZ R41, R74, R39, !PT ;  /* 0x000000274a297209 */ /* 0x002fe40007810000 */
[----:B------:R-:W-:Y:S02]  /*2eb0*/  FSEL R39, R78, -INF , P4 ;  /* 0xff8000004e277808 */ /* 0x000fe40002000000 */
[----:B------:R-:W-:Y:S02]  /*2ec0*/  ISETP.GT.AND P4, PT, R124, 0x48, PT ;  /* 0x000000487c00780c */ /* 0x000fe40003f84270 */
[----:B0-----:R-:W-:Y:S01]  /*2ed0*/  FSEL R81, R81, -INF , P1 ;  /* 0xff80000051517808 */ /* 0x001fe20000800000 */
[----:B------:R-:W-:Y:S01]  /*2ee0*/  MUFU.TANH R56, R56 ;  /* 0x0000003800387308 */ /* 0x000fe20000002400 */
[----:B--2---:R-:W-:Y:S02]  /*2ef0*/  FSEL R54, R90, -INF , P6 ;  /* 0xff8000005a367808 */ /* 0x004fe40003000000 */
[----:B------:R-:W-:-:S02]  /*2f00*/  ISETP.GT.AND P1, PT, R124, 0x51, PT ;  /* 0x000000517c00780c */ /* 0x000fc40003f24270 */
[----:B------:R-:W-:-:S03]  /*2f10*/  FMNMX.FTZ R41, R54, R41, !PT ;  /* 0x0000002936297209 */ /* 0x000fc60007810000 */
[----:B------:R-:W-:Y:S08]  /*2f20*/  MUFU.TANH R67, R67 ;  /* 0x0000004300437308 */ /* 0x000ff00000002400 */
[----:B------:R0:W-:Y:S08]  /*2f30*/  MUFU.TANH R109, R52 ;  /* 0x00000034006d7308 */ /* 0x0001f00000002400 */
[----:B------:R-:W1:Y:S01]  /*2f40*/  MUFU.TANH R57, R57 ;  /* 0x0000003900397308 */ /* 0x000e620000002400 */
[----:B0-----:R-:W-:-:S07]  /*2f50*/  FSEL R52, R92, -INF , P5 ;  /* 0xff8000005c347808 */ /* 0x001fce0002800000 */
[----:B------:R0:W-:Y:S08]  /*2f60*/  MUFU.TANH R101, R43 ;  /* 0x0000002b00657308 */ /* 0x0001f00000002400 */
[----:B------:R2:W-:Y:S01]  /*2f70*/  MUFU.TANH R104, R46 ;  /* 0x0000002e00687308 */ /* 0x0005e20000002400 */
[----:B0-----:R-:W-:Y:S02]  /*2f80*/  FMNMX.FTZ R43, R52, R41, !PT ;  /* 0x00000029342b7209 */ /* 0x001fe40007810000 */
[----:B------:R-:W-:-:S02]  /*2f90*/  FSEL R41, R82, -INF , P2 ;  /* 0xff80000052297808 */ /* 0x000fc40001000000 */
[C---:B------:R-:W-:Y:S02]  /*2fa0*/  ISETP.GT.AND P2, PT, R124.reuse, 0x50, PT ;  /* 0x000000507c00780c */ /* 0x040fe40003f44270 */
[----:B-1----:R-:W-:Y:S01]  /*2fb0*/  FSEL R57, R57, -INF , P5 ;  /* 0xff80000039397808 */ /* 0x002fe20002800000 */
[----:B------:R-:W-:Y:S01]  /*2fc0*/  MUFU.TANH R58, R58 ;  /* 0x0000003a003a7308 */ /* 0x000fe20000002400 */
[----:B--2---:R-:W-:Y:S02]  /*2fd0*/  FSEL R46, R93, -INF , P4 ;  /* 0xff8000005d2e7808 */ /* 0x004fe40002000000 */
[----:B------:R-:W-:Y:S02]  /*2fe0*/  ISETP.GT.AND P5, PT, R124, 0x59, PT ;  /* 0x000000597c00780c */ /* 0x000fe40003fa4270 */
[----:B------:R-:W-:Y:S02]  /*2ff0*/  FMNMX.FTZ R43, R46, R43, !PT ;  /* 0x0000002b2e2b7209 */ /* 0x000fe40007810000 */
[----:B------:R-:W-:Y:S01]  /*3000*/  FSEL R97, R97, -INF , P5 ;  /* 0xff80000061617808 */ /* 0x000fe20002800000 */
[----:B------:R-:W0:Y:S01]  /*3010*/  MUFU.TANH R59, R59 ;  /* 0x0000003b003b7308 */ /* 0x000e220000002400 */
[----:B------:R-:W-:-:S02]  /*3020*/  FMNMX.FTZ R45, R72, R43, !PT ;  /* 0x0000002b482d7209 */ /* 0x000fc40007810000 */
[----:B------:R-:W-:Y:S02]  /*3030*/  FSEL R43, R56, -INF , P6 ;  /* 0xff800000382b7808 */ /* 0x000fe40003000000 */
[----:B------:R-:W-:-:S03]  /*3040*/  ISETP.GT.AND P6, PT, R124, 0x58, PT ;  /* 0x000000587c00780c */ /* 0x000fc60003fc4270 */
[----:B------:R1:W-:Y:S08]  /*3050*/  MUFU.TANH R107, R50 ;  /* 0x00000032006b7308 */ /* 0x0003f00000002400 */
[----:B------:R-:W2:Y:S01]  /*3060*/  MUFU.TANH R61, R61 ;  /* 0x0000003d003d7308 */ /* 0x000ea20000002400 */
[----:B-1----:R-:W-:Y:S02]  /*3070*/  FSEL R50, R65, -INF , P2 ;  /* 0xff80000041327808 */ /* 0x002fe40001000000 */
[----:B0-----:R-:W-:-:S02]  /*3080*/  FSEL R59, R59, -INF , P3 ;  /* 0xff8000003b3b7808 */ /* 0x001fc40001800000 */
[----:B------:R-:W-:Y:S02]  /*3090*/  FMNMX.FTZ R45, R50, R45, !PT ;  /* 0x0000002d322d7209 */ /* 0x000fe40007810000 */
[----:B------:R-:W-:Y:S01]  /*30a0*/  ISETP.GT.AND P3, PT, R124, 0x61, PT ;  /* 0x000000617c00780c */ /* 0x000fe20003f64270 */
[----:B------:R0:W-:Y:S03]  /*30b0*/  MUFU.TANH R122, R38 ;  /* 0x00000026007a7308 */ /* 0x0001e60000002400 */
[----:B------:R-:W-:-:S05]  /*30c0*/  FSEL R83, R101, -INF , P3 ;  /* 0xff80000065537808 */ /* 0x000fca0001800000 */
[----:B------:R-:W1:Y:S01]  /*30d0*/  MUFU.TANH R60, R60 ;  /* 0x0000003c003c7308 */ /* 0x000e620000002400 */
[----:B0-----:R-:W-:Y:S02]  /*30e0*/  FSEL R38, R67, -INF , P1 ;  /* 0xff80000043267808 */ /* 0x001fe40000800000 */
[----:B--2---:R-:W-:Y:S02]  /*30f0*/  FSEL R61, R61, -INF , P2 ;  /* 0xff8000003d3d7808 */ /* 0x004fe40001000000 */
[----:B------:R-:W-:-:S03]  /*3100*/  ISETP.GT.AND P2, PT, R124, 0x68, PT ;  /* 0x000000687c00780c */ /* 0x000fc60003f44270 */
[----:B------:R0:W2:Y:S01]  /*3110*/  MUFU.TANH R105, R47 ;  /* 0x0000002f00697308 */ /* 0x0000a20000002400 */
[----:B------:R-:W-:-:S07]  /*3120*/  FSEL R95, R104, -INF , P2 ;  /* 0xff800000685f7808 */ /* 0x000fce0001000000 */
[----:B------:R3:W-:Y:S01]  /*3130*/  MUFU.TANH R117, R30 ;  /* 0x0000001e00757308 */ /* 0x0007e20000002400 */
[----:B0-----:R-:W-:Y:S02]  /*3140*/  FMNMX.FTZ R47, R38, R45, !PT ;  /* 0x0000002d262f7209 */ /* 0x001fe40007810000 */
[----:B------:R-:W-:Y:S02]  /*3150*/  FSEL R45, R58, -INF , P4 ;  /* 0xff8000003a2d7808 */ /* 0x000fe40002000000 */
[----:B------:R-:W-:-:S03]  /*3160*/  ISETP.GT.AND P4, PT, R124, 0x60, PT ;  /* 0x000000607c00780c */ /* 0x000fc60003f84270 */
[----:B------:R-:W0:Y:S01]  /*3170*/  MUFU.TANH R62, R62 ;  /* 0x0000003e003e7308 */ /* 0x000e220000002400 */
[----:B---3--:R-:W-:Y:S02]  /*3180*/  FSEL R30, R96, -INF , P6 ;  /* 0xff800000601e7808 */ /* 0x008fe40003000000 */
[----:B------:R-:W-:Y:S02]  /*3190*/  FSEL R79, R100, -INF , P4 ;  /* 0xff800000644f7808 */ /* 0x000fe40002000000 */
[----:B------:R-:W-:Y:S02]  /*31a0*/  FMNMX.FTZ R6, R30, R47, !PT ;  /* 0x0000002f1e067209 */ /* 0x000fe40007810000 */
[----:B-1----:R-:W-:Y:S01]  /*31b0*/  FSEL R47, R60, -INF , P1 ;  /* 0xff8000003c2f7808 */ /* 0x002fe20000800000 */
[----:B------:R-:W1:Y:S01]  /*31c0*/  MUFU.TANH R63, R63 ;  /* 0x0000003f003f7308 */ /* 0x000e620000002400 */
[----:B------:R-:W-:Y:S02]  /*31d0*/  FMNMX.FTZ R6, R97, R6, !PT ;  /* 0x0000000661067209 */ /* 0x000fe40007810000 */
[----:B------:R-:W-:-:S02]  /*31e0*/  ISETP.GT.AND P1, PT, R124, 0x69, PT ;  /* 0x000000697c00780c */ /* 0x000fc40003f24270 */
[----:B------:R-:W-:Y:S02]  /*31f0*/  FMNMX.FTZ R6, R79, R6, !PT ;  /* 0x000000064f067209 */ /* 0x000fe40007810000 */
[----:B--2---:R-:W-:Y:S01]  /*3200*/  FSEL R99, R105, -INF , P1 ;  /* 0xff80000069637808 */ /* 0x004fe20000800000 */
[----:B------:R-:W2:Y:S01]  /*3210*/  MUFU.TANH R64, R64 ;  /* 0x0000004000407308 */ /* 0x000ea20000002400 */
[----:B------:R-:W-:Y:S02]  /*3220*/  FMNMX.FTZ R6, R83, R6, !PT ;  /* 0x0000000653067209 */ /* 0x000fe40007810000 */
[----:B0-----:R-:W-:Y:S02]  /*3230*/  FSEL R49, R62, -INF , P6 ;  /* 0xff8000003e317808 */ /* 0x001fe40003000000 */
[----:B------:R-:W-:Y:S02]  /*3240*/  ISETP.GT.AND P6, PT, R124, 0x70, PT ;  /* 0x000000707c00780c */ /* 0x000fe40003fc4270 */
[----:B------:R-:W-:Y:S01]  /*3250*/  FMNMX.FTZ R6, R95, R6, !PT ;  /* 0x000000065f067209 */ /* 0x000fe20007810000 */
[----:B------:R2:W0:Y:S01]  /*3260*/  MUFU.TANH R108, R51 ;  /* 0x00000033006c7308 */ /* 0x0004220000002400 */
[----:B-1----:R-:W-:-:S02]  /*3270*/  FSEL R63, R63, -INF , P5 ;  /* 0xff8000003f3f7808 */ /* 0x002fc40002800000 */
[----:B------:R-:W-:-:S05]  /*3280*/  ISETP.GT.AND P5, PT, R124, 0x71, PT ;  /* 0x000000717c00780c */ /* 0x000fca0003fa4270 */
[----:B------:R-:W1:Y:S01]  /*3290*/  MUFU.TANH R40, R40 ;  /* 0x0000002800287308 */ /* 0x000e620000002400 */
[----:B--2---:R-:W-:Y:S02]  /*32a0*/  FSEL R51, R64, -INF , P4 ;  /* 0xff80000040337808 */ /* 0x004fe40002000000 */
[----:B------:R-:W-:-:S05]  /*32b0*/  ISETP.GT.AND P4, PT, R124, 0x78, PT ;  /* 0x000000787c00780c */ /* 0x000fca0003f84270 */
[----:B------:R-:W2:Y:S01]  /*32c0*/  MUFU.TANH R44, R44 ;  /* 0x0000002c002c7308 */ /* 0x000ea20000002400 */
[----:B0-----:R-:W-:-:S07]  /*32d0*/  FSEL R56, R108, -INF , P5 ;  /* 0xff8000006c387808 */ /* 0x001fce0002800000 */
[----:B------:R-:W0:Y:S08]  /*32e0*/  MUFU.TANH R112, R55 ;  /* 0x0000003700707308 */ /* 0x000e300000002400 */
[----:B------:R-:W3:Y:S08]  /*32f0*/  MUFU.TANH R42, R42 ;  /* 0x0000002a002a7308 */ /* 0x000ef00000002400 */
[----:B------:R4:W-:Y:S08]  /*3300*/  MUFU.TANH R110, R53 ;  /* 0x00000035006e7308 */ /* 0x0009f00000002400 */
[----:B------:R5:W-:Y:S01]  /*3310*/  MUFU.TANH R119, R34 ;  /* 0x0000002200777308 */ /* 0x000be20000002400 */
[----:B----4-:R-:W-:-:S07]  /*3320*/  FMNMX.FTZ R53, R99, R6, !PT ;  /* 0x0000000663357209 */ /* 0x010fce0007810000 */
[----:B------:R-:W4:Y:S01]  /*3330*/  MUFU.TANH R69, R69 ;  /* 0x0000004500457308 */ /* 0x000f220000002400 */
[----:B-----5:R-:W-:-:S04]  /*3340*/  FSEL R34, R107, -INF , P6 ;  /* 0xff8000006b227808 */ /* 0x020fc80003000000 */
[----:B------:R-:W-:Y:S02]  /*3350*/  FMNMX.FTZ R55, R34, R53, !PT ;  /* 0x0000003522377209 */ /* 0x000fe40007810000 */
[----:B-1----:R-:W-:Y:S01]  /*3360*/  FSEL R53, R40, -INF , P3 ;  /* 0xff80000028357808 */ /* 0x002fe20001800000 */
[----:B------:R-:W-:Y:S01]  /*3370*/  MUFU.TANH R131, R37 ;  /* 0x0000002500837308 */ /* 0x000fe20000002400 */
[----:B------:R-:W-:Y:S02]  /*3380*/  ISETP.GT.AND P3, PT, R124, 0x79, PT ;  /* 0x000000797c00780c */ /* 0x000fe40003f64270 */
[----:B------:R-:W-:Y:S02]  /*3390*/  FSEL R40, R111, -INF , P4 ;  /* 0xff8000006f287808 */ /* 0x000fe40002000000 */
[----:B------:R-:W-:Y:S02]  /*33a0*/  FMNMX.FTZ R65, R56, R55, !PT ;  /* 0x0000003738417209 */ /* 0x000fe40007810000 */
[----:B--2---:R-:W-:Y:S01]  /*33b0*/  FSEL R55, R44, -INF , P2 ;  /* 0xff8000002c377808 */ /* 0x004fe20001000000 */
[----:B------:R-:W1:Y:S01]  /*33c0*/  MUFU.TANH R125, R32 ;  /* 0x00000020007d7308 */ /* 0x000e620000002400 */
[----:B------:R-:W-:-:S02]  /*33d0*/  ISETP.GT.AND P2, PT, R124, 0x80, PT ;  /* 0x000000807c00780c */ /* 0x000fc40003f44270 */
[----:B0-----:R-:W-:Y:S02]  /*33e0*/  FSEL R44, R112, -INF , P3 ;  /* 0xff800000702c7808 */ /* 0x001fe40001800000 */
[----:B------:R-:W-:Y:S02]  /*33f0*/  FMNMX.FTZ R67, R40, R65, !PT ;  /* 0x0000004128437209 */ /* 0x000fe40007810000 */
[----:B---3--:R-:W-:Y:S01]  /*3400*/  FSEL R65, R42, -INF , P1 ;  /* 0xff8000002a417808 */ /* 0x008fe20000800000 */
[----:B------:R-:W-:Y:S01]  /*3410*/  MUFU.TANH R129, R36 ;  /* 0x0000002400817308 */ /* 0x000fe20000002400 */
[----:B------:R-:W-:Y:S02]  /*3420*/  ISETP.GT.AND P1, PT, R124, 0x81, PT ;  /* 0x000000817c00780c */ /* 0x000fe40003f24270 */
[----:B------:R-:W-:Y:S02]  /*3430*/  FSEL R42, R115, -INF , P2 ;  /* 0xff800000732a7808 */ /* 0x000fe40001000000 */
[----:B------:R-:W-:-:S02]  /*3440*/  FMNMX.FTZ R75, R44, R67, !PT ;  /* 0x000000432c4b7209 */ /* 0x000fc40007810000 */
[----:B------:R-:W-:Y:S01]  /*3450*/  FSEL R67, R106, -INF , P6 ;  /* 0xff8000006a437808 */ /* 0x000fe20003000000 */
[----:B------:R-:W-:Y:S01]  /*3460*/  MUFU.TANH R127, R33 ;  /* 0x00000021007f7308 */ /* 0x000fe20000002400 */
[----:B------:R-:W-:Y:S02]  /*3470*/  ISETP.GT.AND P6, PT, R124, 0x88, PT ;  /* 0x000000887c00780c */ /* 0x000fe40003fc4270 */
[----:B------:R-:W-:Y:S02]  /*3480*/  FSEL R58, R116, -INF , P1 ;  /* 0xff800000743a7808 */ /* 0x000fe40000800000 */
[----:B------:R-:W-:Y:S02]  /*3490*/  FMNMX.FTZ R75, R42, R75, !PT ;  /* 0x0000004b2a4b7209 */ /* 0x000fe40007810000 */
[----:B----4-:R-:W-:Y:S02]  /*34a0*/  FSEL R69, R69, -INF , P5 ;  /* 0xff80000045457808 */ /* 0x010fe40002800000 */
[----:B------:R-:W-:-:S02]  /*34b0*/  ISETP.GT.AND P5, PT, R124, 0x89, PT ;  /* 0x000000897c00780c */ /* 0x000fc40003fa4270 */
[----:B------:R-:W-:Y:S02]  /*34c0*/  FSEL R60, R117, -INF , P6 ;  /* 0xff800000753c7808 */ /* 0x000fe40003000000 */
[----:B------:R-:W-:Y:S02]  /*34d0*/  FMNMX.FTZ R89, R58, R75, !PT ;  /* 0x0000004b3a597209 */ /* 0x000fe40007810000 */
[----:B------:R-:W-:Y:S02]  /*34e0*/  FSEL R75, R109, -INF , P4 ;  /* 0xff8000006d4b7808 */ /* 0x000fe40002000000 */
[----:B------:R-:W-:Y:S02]  /*34f0*/  ISETP.GT.AND P4, PT, R124, 0x90, PT ;  /* 0x000000907c00780c */ /* 0x000fe40003f84270 */
[----:B------:R-:W-:Y:S02]  /*3500*/  FSEL R62, R118, -INF , P5 ;  /* 0xff800000763e7808 */ /* 0x000fe40002800000 */
[----:B------:R-:W-:-:S02]  /*3510*/  FMNMX.FTZ R89, R60, R89, !PT ;  /* 0x000000593c597209 */ /* 0x000fc40007810000 */
[----:B------:R-:W-:Y:S02]  /*3520*/  FSEL R93, R110, -INF , P3 ;  /* 0xff8000006e5d7808 */ /* 0x000fe40001800000 */
[----:B------:R-:W-:Y:S02]  /*3530*/  ISETP.GT.AND P3, PT, R124, 0x91, PT ;  /* 0x000000917c00780c */ /* 0x000fe40003f64270 */
[----:B------:R-:W-:Y:S02]  /*3540*/  FSEL R64, R119, -INF , P4 ;  /* 0xff80000077407808 */ /* 0x000fe40002000000 */
[----:B------:R-:W-:Y:S02]  /*3550*/  FMNMX.FTZ R89, R62, R89, !PT ;  /* 0x000000593e597209 */ /* 0x000fe40007810000 */
[----:B------:R-:W-:Y:S02]  /*3560*/  FSEL R101, R113, -INF , P2 ;  /* 0xff80000071657808 */ /* 0x000fe40001000000 */
[----:B------:R-:W-:-:S02]  /*3570*/  ISETP.GT.AND P2, PT, R124, 0x98, PT ;  /* 0x000000987c00780c */ /* 0x000fc40003f44270 */
[----:B------:R-:W-:Y:S02]  /*3580*/  FSEL R78, R121, -INF , P3 ;  /* 0xff800000794e7808 */ /* 0x000fe40001800000 */
[----:B------:R-:W-:Y:S01]  /*3590*/  FMNMX.FTZ R89, R64, R89, !PT ;  /* 0x0000005940597209 */ /* 0x000fe20007810000 */
[----:B------:R-:W0:Y:S01]  /*35a0*/  MUFU.TANH R121, R28 ;  /* 0x0000001c00797308 */ /* 0x000e220000002400 */
[----:B------:R-:W-:Y:S02]  /*35b0*/  FSEL R105, R114, -INF , P1 ;  /* 0xff80000072697808 */ /* 0x000fe40000800000 */
[----:B------:R-:W-:Y:S02]  /*35c0*/  ISETP.GT.AND P1, PT, R124, 0x99, PT ;  /* 0x000000997c00780c */ /* 0x000fe40003f24270 */
[----:B------:R-:W-:Y:S02]  /*35d0*/  FSEL R82, R122, -INF , P2 ;  /* 0xff8000007a527808 */ /* 0x000fe40001000000 */
[----:B------:R-:W-:-:S02]  /*35e0*/  FMNMX.FTZ R89, R78, R89, !PT ;  /* 0x000000594e597209 */ /* 0x000fc40007810000 */
[----:B------:R-:W-:Y:S02]  /*35f0*/  FSEL R107, R123, -INF , P1 ;  /* 0xff8000007b6b7808 */ /* 0x000fe40000800000 */
[----:B------:R-:W-:Y:S01]  /*3600*/  FMNMX.FTZ R6, R82, R89, !PT ;  /* 0x0000005952067209 */ /* 0x000fe20007810000 */
[----:B------:R-:W2:Y:S01]  /*3610*/  MUFU.TANH R123, R29 ;  /* 0x0000001d007b7308 */ /* 0x000ea20000002400 */
[----:B-1----:R-:W-:Y:S02]  /*3620*/  FSEL R125, R125, -INF , P4 ;  /* 0xff8000007d7d7808 */ /* 0x002fe40002000000 */
[----:B------:R-:W-:Y:S02]  /*3630*/  FMNMX.FTZ R6, R107, R6, !PT ;  /* 0x000000066b067209 */ /* 0x000fe40007810000 */
[----:B0-----:R-:W-:Y:S02]  /*3640*/  FSEL R121, R121, -INF , P6 ;  /* 0xff80000079797808 */ /* 0x001fe40003000000 */
[----:B------:R-:W-:Y:S01]  /*3650*/  FSEL R127, R127, -INF , P3 ;  /* 0xff8000007f7f7808 */ /* 0x000fe20001800000 */
[----:B------:R-:W0:Y:S01]  /*3660*/  SHFL.BFLY PT, R89, R6, 0x2, 0x1f ;  /* 0x0c401f0006597f89 */ /* 0x000e2200000e0000 */
[----:B------:R-:W-:-:S02]  /*3670*/  FSEL R129, R129, -INF , P2 ;  /* 0xff80000081817808 */ /* 0x000fc40001000000 */
[----:B------:R-:W-:Y:S02]  /*3680*/  FSEL R131, R131, -INF , P1 ;  /* 0xff80000083837808 */ /* 0x000fe40000800000 */
[----:B--2---:R-:W-:Y:S02]  /*3690*/  FSEL R123, R123, -INF , P5 ;  /* 0xff8000007b7b7808 */ /* 0x004fe40002800000 */
[----:B0-----:R-:W-:-:S05]  /*36a0*/  FMNMX.FTZ R8, R6, R89, !PT ;  /* 0x0000005906087209 */ /* 0x001fca0007810000 */
[----:B------:R-:W0:Y:S02]  /*36b0*/  SHFL.BFLY PT, R89, R8, 0x1, 0x1f ;  /* 0x0c201f0008597f89 */ /* 0x000e2400000e0000 */
[----:B0-----:R-:W-:-:S04]  /*36c0*/  FMNMX.FTZ R89, R8, R89, !PT ;  /* 0x0000005908597209 */ /* 0x001fc80007810000 */
[C---:B------:R-:W-:Y:S01]  /*36d0*/  FSETP.NEU.FTZ.AND P0, PT, R89.reuse, -INF , PT ;  /* 0xff8000005900780b */ /* 0x040fe20003f1d000 */
[----:B------:R-:W-:-:S05]  /*36e0*/  FFMA.FTZ R109, R89, R88, -8 ;  /* 0xc1000000596d7423 */ /* 0x000fca0000010058 */
[----:B------:R-:W-:Y:S02]  /*36f0*/  FSEL R109, R109, RZ, P0 ;  /* 0x000000ff6d6d7208 */ /* 0x000fe40000000000 */
[----:B------:R-:W-:-:S03]  /*3700*/  ISETP.NE.AND P0, PT, R120, RZ, PT ;  /* 0x000000ff7800720c */ /* 0x000fc60003f05270 */
[-CC-:B------:R-:W-:Y:S01]  /*3710*/  FFMA.FTZ R29, R12, R88.reuse, -R109.reuse ;  /* 0x000000580c1d7223 */ /* 0x180fe2000001086d */
[----:B------:R-:W-:Y:S01]  /*3720*/  FMNMX.FTZ R12, R11, R5, !PT ;  /* 0x000000050b0c7209 */ /* 0x000fe20007810000 */
[-CC-:B------:R-:W-:Y:S01]  /*3730*/  FFMA.FTZ R37, R24, R88.reuse, -R109.reuse ;  /* 0x0000005818257223 */ /* 0x180fe2000001086d */
        /* <DEDUP_REMOVED lines=19> */
[----:B------:R-:W0:Y:S01]  /*3870*/  MUFU.EX2 R29, R29 ;  /* 0x0000001d001d7308 */ /* 0x000e220000000800 */
[----:B------:R-:W-:-:S01]  /*3880*/  FFMA.FTZ R85, R84, R88, -R109 ;  /* 0x0000005854557223 */ /* 0x000fc2000001086d */
[--C-:B------:R-:W-:Y:S01]  /*3890*/  FFMA.FTZ R103, R76, R88, -R109.reuse ;  /* 0x000000584c677223 */ /* 0x100fe2000001086d */
[----:B------:R-:W-:Y:S01]  /*38a0*/  FMNMX.FTZ R20, R27, R20, !PT ;  /* 0x000000141b147209 */ /* 0x000fe20007810000 */
[-CC-:B------:R-:W-:Y:S01]  /*38b0*/  FFMA.FTZ R117, R72, R88.reuse, -R109.reuse ;  /* 0x0000005848757223 */ /* 0x180fe2000001086d */
[----:B------:R-:W-:-:S01]  /*38c0*/  FFMA.FTZ R133, R58, R88, -R109 ;  /* 0x000000583a857223 */ /* 0x000fc2000001086d */
[--C-:B------:R-:W-:Y:S01]  /*38d0*/  FFMA.FTZ R26, R26, R88, -R109.reuse ;  /* 0x000000581a1a7223 */ /* 0x100fe2000001086d */
[----:B------:R-:W-:Y:S01]  /*38e0*/  FMNMX.FTZ R20, R21, R20, !PT ;  /* 0x0000001415147209 */ /* 0x000fe20007810000 */
[----:B------:R-:W1:Y:S01]  /*38f0*/  MUFU.EX2 R8, R8 ;  /* 0x0000000800087308 */ /* 0x000e620000000800 */
        /* <DEDUP_REMOVED lines=15> */
[----:B------:R2:W-:Y:S01]  /*39f0*/  MUFU.EX2 R20, R48 ;  /* 0x0000003000147308 */ /* 0x0005e20000000800 */
        /* <DEDUP_REMOVED lines=8> */
[----:B--2---:R-:W-:-:S01]  /*3a80*/  FFMA.FTZ R48, R46, R88, -R109 ;  /* 0x000000582e307223 */ /* 0x004fc2000001086d */
[----:B------:R-:W-:Y:S01]  /*3a90*/  IMAD.MOV.U32 R86, RZ, RZ, R87 ;  /* 0x000000ffff567224 */ /* 0x000fe200078e0057 */
        /* <DEDUP_REMOVED lines=36> */
[----:B--2---:R-:W-:Y:S01]  /*3ce0*/  FMNMX.FTZ R48, R131, R46, !PT ;  /* 0x0000002e83307209 */ /* 0x004fe20007810000 */
[-CC-:B------:R-:W-:Y:S01]  /*3cf0*/  FFMA.FTZ R46, R95, R88.reuse, -R109.reuse ;  /* 0x000000585f2e7223 */ /* 0x180fe2000001086d */
[----:B------:R-:W-:-:S03]  /*3d00*/  FFMA.FTZ R95, R56, R88, -R109 ;  /* 0x00000058385f7223 */ /* 0x000fc6000001086d */
[----:B------:R-:W3:Y:S01]  /*3d10*/  SHFL.BFLY PT, R91, R48, 0x2, 0x1f ;  /* 0x0c401f00305b7f89 */ /* 0x000ee200000e0000 */
[----:B------:R-:W-:Y:S08]  /*3d20*/  MUFU.EX2 R113, R113 ;  /* 0x0000007100717308 */ /* 0x000ff00000000800 */
[----:B------:R-:W-:Y:S08]  /*3d30*/  MUFU.EX2 R115, R115 ;  /* 0x0000007300737308 */ /* 0x000ff00000000800 */
[----:B------:R-:W-:Y:S01]  /*3d40*/  MUFU.EX2 R117, R117 ;  /* 0x0000007500757308 */ /* 0x000fe20000000800 */
[----:B---3--:R-:W-:-:S07]  /*3d50*/  FMNMX.FTZ R50, R48, R91, !PT ;  /* 0x0000005b30327209 */ /* 0x008fce0007810000 */
[----:B------:R-:W-:Y:S01]  /*3d60*/  MUFU.EX2 R119, R119 ;  /* 0x0000007700777308 */ /* 0x000fe20000000800 */
[----:B------:R-:W-:-:S01]  /*3d70*/  FFMA.FTZ R48, R64, R88, -R109 ;  /* 0x0000005840307223 */ /* 0x000fc2000001086d */
[----:B------:R-:W2:Y:S06]  /*3d80*/  SHFL.BFLY PT, R91, R50, 0x1, 0x1f ;  /* 0x0c201f00325b7f89 */ /* 0x000eac00000e0000 */
[----:B------:R-:W-:Y:S08]  /*3d90*/  MUFU.EX2 R30, R30 ;  /* 0x0000001e001e7308 */ /* 0x000ff00000000800 */
[----:B------:R-:W-:Y:S08]  /*3da0*/  MUFU.EX2 R97, R97 ;  /* 0x0000006100617308 */ /* 0x000ff00000000800 */
[----:B------:R-:W-:Y:S01]  /*3db0*/  MUFU.EX2 R38, R38 ;  /* 0x0000002600267308 */ /* 0x000fe20000000800 */
[----:B--2---:R-:W-:-:S04]  /*3dc0*/  FMNMX.FTZ R91, R50, R91, !PT ;  /* 0x0000005b325b7209 */ /* 0x004fc80007810000 */
[C---:B------:R-:W-:Y:S01]  /*3dd0*/  FSETP.NEU.FTZ.AND P1, PT, R91.reuse, -INF , PT ;  /* 0xff8000005b00780b */ /* 0x040fe20003f3d000 */
[----:B------:R-:W-:-:S02]  /*3de0*/  FFMA.FTZ R50, R91, R88, -8 ;  /* 0xc10000005b327423 */ /* 0x000fc40000010058 */
[----:B------:R-:W-:Y:S03]  /*3df0*/  MUFU.EX2 R79, R79 ;  /* 0x0000004f004f7308 */ /* 0x000fe60000000800 */
[----:B------:R-:W-:Y:S01]  /*3e00*/  FSEL R66, R50, RZ, P1 ;  /* 0x000000ff32427208 */ /* 0x000fe20000800000 */
[----:B------:R-:W-:Y:S01]  /*3e10*/  FFMA.FTZ R50, R82, R88, -R109 ;  /* 0x0000005852327223 */ /* 0x000fe2000001086d */
[----:B------:R-:W-:-:S03]  /*3e20*/  PLOP3.LUT P1, PT, PT, PT, UP0, 0x80, 0x0 ;  /* 0x000000000000781c */ /* 0x000fc60003f2f008 */
        /* <DEDUP_REMOVED lines=10> */
[----:B------:R-:W-:Y:S01]  /*3ed0*/  FFMA.FTZ R13, R13, R88, -R66 ;  /* 0x000000580d0d7223 */ /* 0x000fe20000010842 */
[----:B0-----:R-:W-:-:S01]  /*3ee0*/  FADD.FTZ R31, R6, R29 ;  /* 0x0000001d061f7221 */ /* 0x001fc20000010000 */
[-CC-:B------:R-:W-:Y:S01]  /*3ef0*/  FFMA.FTZ R35, R35, R88.reuse, -R66.reuse ;  /* 0x0000005823237223 */ /* 0x180fe20000010842 */
[----:B------:R-:W-:-:S01]  /*3f00*/  FFMA.FTZ R73, R73, R88, -R66 ;  /* 0x0000005849497223 */ /* 0x000fc20000010842 */
[----:B------:R-:W-:Y:S01]  /*3f10*/  FFMA.FTZ R9, R39, R88, -R66 ;  /* 0x0000005827097223 */ /* 0x000fe20000010842 */
[----:B-1----:R-:W-:-:S01]  /*3f20*/  FADD.FTZ R82, R8, R31 ;  /* 0x0000001f08527221 */ /* 0x002fc20000010000 */
        /* <DEDUP_REMOVED lines=17> */
[----:B-1----:R-:W-:-:S01]  /*4040*/  FFMA.FTZ R7, R21, R88, -R66 ;  /* 0x0000005815077223 */ /* 0x002fc20000010842 */
[-CC-:B------:R-:W-:Y:S01]  /*4050*/  FFMA.FTZ R21, R51, R88.reuse, -R66.reuse ;  /* 0x0000005833157223 */ /* 0x180fe20000010842 */
[----:B------:R-:W-:-:S01]  /*4060*/  FFMA.FTZ R75, R75, R88, -R66 ;  /* 0x000000584b4b7223 */ /* 0x000fc20000010842 */
[-CC-:B------:R-:W-:Y:S01]  /*4070*/  FFMA.FTZ R93, R93, R88.reuse, -R66.reuse ;  /* 0x000000585d5d7223 */ /* 0x180fe20000010842 */
[----:B------:R-:W-:-:S01]  /*4080*/  FFMA.FTZ R101, R101, R88, -R66 ;  /* 0x0000005865657223 */ /* 0x000fc20000010842 */
[-CC-:B------:R-:W-:Y:S01]  /*4090*/  FFMA.FTZ R105, R105, R88.reuse, -R66.reuse ;  /* 0x0000005869697223 */ /* 0x180fe20000010842 */
[----:B------:R-:W-:-:S01]  /*40a0*/  FFMA.FTZ R121, R121, R88, -R66 ;  /* 0x0000005879797223 */ /* 0x000fc20000010842 */
[----:B------:R-:W1:Y:S01]  /*40b0*/  MUFU.EX2 R5, R5 ;  /* 0x0000000500057308 */ /* 0x000e620000000800 */
[----:B---3--:R-:W-:-:S01]  /*40c0*/  FFMA.FTZ R15, R61, R88, -R66 ;  /* 0x000000583d0f7223 */ /* 0x008fc20000010842 */
[-CC-:B------:R-:W-:Y:S01]  /*40d0*/  FFMA.FTZ R123, R123, R88.reuse, -R66.reuse ;  /* 0x000000587b7b7223 */ /* 0x180fe20000010842 */
[----:B------:R-:W-:-:S01]  /*40e0*/  FFMA.FTZ R125, R125, R88, -R66 ;  /* 0x000000587d7d7223 */ /* 0x000fc20000010842 */
[-CC-:B------:R-:W-:Y:S01]  /*40f0*/  FFMA.FTZ R127, R127, R88.reuse, -R66.reuse ;  /* 0x000000587f7f7223 */ /* 0x180fe20000010842 */
[----:B------:R-:W-:-:S01]  /*4100*/  FFMA.FTZ R129, R129, R88, -R66 ;  /* 0x0000005881817223 */ /* 0x000fc20000010842 */
[----:B------:R-:W-:Y:S01]  /*4110*/  MOV R77, R87 ;  /* 0x00000057004d7202 */ /* 0x000fe20000000f00 */
[--C-:B------:R-:W-:Y:S01]  /*4120*/  IMAD.MOV.U32 R61, RZ, RZ, R87.reuse ;  /* 0x000000ffff3d7224 */ /* 0x100fe200078e0057 */
[----:B------:R-:W3:Y:S01]  /*4130*/  MUFU.EX2 R54, R54 ;  /* 0x0000003600367308 */ /* 0x000ee20000000800 */
[----:B------:R-:W-:-:S02]  /*4140*/  IMAD.MOV.U32 R57, RZ, RZ, R87 ;  /* 0x000000ffff397224 */ /* 0x000fc400078e0057 */
[--C-:B------:R-:W-:Y:S02]  /*4150*/  IMAD.MOV.U32 R53, RZ, RZ, R87.reuse ;  /* 0x000000ffff357224 */ /* 0x100fe400078e0057 */
[--C-:B------:R-:W-:Y:S02]  /*4160*/  IMAD.MOV.U32 R51, RZ, RZ, R87.reuse ;  /* 0x000000ffff337224 */ /* 0x100fe400078e0057 */
[--C-:B------:R-:W-:Y:S01]  /*4170*/  IMAD.MOV.U32 R47, RZ, RZ, R87.reuse ;  /* 0x000000ffff2f7224 */ /* 0x100fe200078e0057 */
[----:B------:R0:W-:Y:S01]  /*4180*/  MUFU.EX2 R70, R27 ;  /* 0x0000001b00467308 */ /* 0x0001e20000000800 */
[----:B------:R-:W-:-:S07]  /*4190*/  IMAD.MOV.U32 R39, RZ, RZ, R87 ;  /* 0x000000ffff277224 */ /* 0x000fce00078e0057 */
[----:B------:R5:W3:Y:S01]  /*41a0*/  MUFU.EX2 R25, R13 ;  /* 0x0000000d00197308 */ /* 0x000ae20000000800 */
[----:B0-----:R-:W-:-:S04]  /*41b0*/  FADD.FTZ R27, R11, R52 ;  /* 0x000000340b1b7221 */ /* 0x001fc80000010000 */
[----:B--2---:R-:W-:Y:S01]  /*41c0*/  FADD.FTZ R80, R68, R27 ;  /* 0x0000001b44507221 */ /* 0x004fe20000010000 */
[----:B------:R-:W-:-:S01]  /*41d0*/  FADD.FTZ R27, R33, R82 ;  /* 0x00000052211b7221 */ /* 0x000fc20000010000 */
[----:B------:R-:W-:Y:S01]  /*41e0*/  F2FP.SATFINITE.E4M3.F32.PACK_AB_MERGE_C R33, R33, R8, RZ ;  /* 0x000000082121723e */ /* 0x000fe200048070ff */
[----:B------:R-:W0:Y:S01]  /*41f0*/  MUFU.EX2 R7, R7 ;  /* 0x0000000700077308 */ /* 0x000e220000000800 */
[----:B----4-:R-:W-:-:S01]  /*4200*/  FADD.FTZ R80, R139, R80 ;  /* 0x000000508b507221 */ /* 0x010fc20000010000 */
[----:B------:R-:W-:Y:S01]  /*4210*/  FADD.FTZ R82, R10, R27 ;  /* 0x0000001b0a527221 */ /* 0x000fe20000010000 */
[----:B-----5:R-:W-:-:S01]  /*4220*/  FFMA.FTZ R13, R43, R88, -R66 ;  /* 0x000000582b0d7223 */ /* 0x020fc20000010842 */
[----:B------:R-:W-:Y:S01]  /*4230*/  F2FP.SATFINITE.E4M3.F32.PACK_AB_MERGE_C R169, R29, R6, R33 ;  /* 0x000000061da9723e */ /* 0x000fe20004807021 */
[----:B-1----:R-:W-:-:S01]  /*4240*/  FADD.FTZ R27, R5, R80 ;  /* 0x00000050051b7221 */ /* 0x002fc20000010000 */
[----:B------:R-:W-:Y:S01]  /*4250*/  FADD.FTZ R31, R37, R82 ;  /* 0x00000052251f7221 */ /* 0x000fe20000010000 */
[----:B------:R-:W-:Y:S01]  /*4260*/  F2FP.SATFINITE.E4M3.F32.PACK_AB_MERGE_C R68, R139, R68, RZ ;  /* 0x000000448b44723e */ /* 0x000fe200048070ff */
[----:B------:R-:W1:Y:S01]  /*4270*/  MUFU.EX2 R56, R56 ;  /* 0x0000003800387308 */ /* 0x000e620000000800 */
[----:B---3--:R-:W-:-:S01]  /*4280*/  FADD.FTZ R4, R54, R27 ;  /* 0x0000001b36047221 */ /* 0x008fc20000010000 */
[----:B------:R-:W-:Y:S01]  /*4290*/  FADD.FTZ R80, R12, R31 ;  /* 0x0000001f0c507221 */ /* 0x000fe20000010000 */
[----:B------:R-:W-:Y:S01]  /*42a0*/  F2FP.SATFINITE.E4M3.F32.PACK_AB_MERGE_C R168, R52, R11, R68 ;  /* 0x0000000b34a8723e */ /* 0x000fe20004807044 */
[----:B------:R-:W-:Y:S01]  /*42b0*/  FFMA.FTZ R66, R131, R88, -R66 ;  /* 0x0000005883427223 */ /* 0x000fe20000010842 */
[----:B------:R-:W-:-:S01]  /*42c0*/  FADD.FTZ R27, R25, R4 ;  /* 0x00000004191b7221 */ /* 0x000fc20000010000 */
[C---:B------:R-:W-:Y:S01]  /*42d0*/  FADD.FTZ R31, R71.reuse, R80 ;  /* 0x00000050471f7221 */ /* 0x040fe20000010000 */
[----:B------:R-:W-:Y:S01]  /*42e0*/  F2FP.SATFINITE.E4M3.F32.PACK_AB_MERGE_C R71, R71, R12, RZ ;  /* 0x0000000c4747723e */ /* 0x000fe200048070ff */
[----:B------:R-:W2:Y:S01]  /*42f0*/  MUFU.EX2 R35, R35 ;  /* 0x0000002300237308 */ /* 0x000ea20000000800 */
[----:B------:R-:W-:-:S01]  /*4300*/  FADD.FTZ R80, R70, R27 ;  /* 0x0000001b46507221 */ /* 0x000fc20000010000 */
[----:B------:R-:W-:Y:S01]  /*4310*/  FADD.FTZ R82, R14, R31 ;  /* 0x0000001f0e527221 */ /* 0x000fe20000010000 */
[----:B------:R-:W-:Y:S01]  /*4320*/  F2FP.SATFINITE.E4M3.F32.PACK_AB_MERGE_C R70, R70, R25, RZ ;  /* 0x000000194646723e */ /* 0x000fe200048070ff */
[----:B------:R-:W-:-:S02]  /*4330*/  IMAD.MOV.U32 R68, RZ, RZ, R87 ;  /* 0x000000ffff447224 */ /* 0x000fc400078e0057 */
[----:B0-----:R-:W-:-:S01]  /*4340*/  FADD.FTZ R27, R7, R80 ;  /* 0x00000050071b7221 */ /* 0x001fc20000010000 */
[----:B------:R-:W-:Y:S01]  /*4350*/  FADD.FTZ R31, R85, R82 ;  /* 0x00000052551f7221 */ /* 0x000fe20000010000 */
[----:B------:R-:W-:Y:S01]  /*4360*/  F2FP.SATFINITE.E4M3.F32.PACK_AB_MERGE_C R171, R37, R10, R71 ;  /* 0x0000000a25ab723e */ /* 0x000fe20004807047 */
[----:B------:R0:W3:Y:S01]  /*4370*/  MUFU.EX2 R72, R73 ;  /* 0x0000004900487308 */ /* 0x0000e20000000800 */
[----:B-1----:R-:W-:-:S01]  /*4380*/  FADD.FTZ R80, R56, R27 ;  /* 0x0000001b38507221 */ /* 0x002fc20000010000 */
[----:B------:R-:W-:Y:S01]  /*4390*/  FADD.FTZ R82, R20, R31 ;  /* 0x0000001f14527221 */ /* 0x000fe20000010000 */
[----:B------:R-:W-:Y:S01]  /*43a0*/  F2FP.SATFINITE.E4M3.F32.PACK_AB_MERGE_C R170, R54, R5, R70 ;  /* 0x0000000536aa723e */ /* 0x000fe20004807046 */
[----:B------:R-:W-:Y:S01]  /*43b0*/  IMAD.MOV.U32 R71, RZ, RZ, R87 ;  /* 0x000000ffff477224 */ /* 0x000fe200078e0057 */
[----:B------:R-:W-:Y:S01]  /*43c0*/  MOV R70, R87 ;  /* 0x0000005700467202 */ /* 0x000fe20000000f00 */
[C---:B------:R-:W-:Y:S01]  /*43d0*/  FADD.FTZ R31, R103.reuse, R82 ;  /* 0x00000052671f7221 */ /* 0x040fe20000010000 */
[----:B------:R-:W-:Y:S01]  /*43e0*/  F2FP.SATFINITE.E4M3.F32.PACK_AB_MERGE_C R103, R103, R20, RZ ;  /* 0x000000146767723e */ /* 0x000fe200048070ff */
[----:B------:R-:W1:Y:S01]  /*43f0*/  MUFU.EX2 R9, R9 ;  /* 0x0000000900097308 */ /* 0x000e620000000800 */
[----:B--2---:R-:W-:-:S01]  /*4400*/  FADD.FTZ R27, R35, R80 ;  /* 0x00000050231b7221 */ /* 0x004fc20000010000 */
[----:B------:R-:W-:Y:S01]  /*4410*/  FADD.FTZ R84, R24, R31 ;  /* 0x0000001f18547221 */ /* 0x000fe20000010000 */
[----:B------:R-:W-:Y:S01]  /*4420*/  F2FP.SATFINITE.E4M3.F32.PACK_AB_MERGE_C R173, R85, R14, R103 ;  /* 0x0000000e55ad723e */ /* 0x000fe20004807067 */
[----:B------:R-:W-:-:S02]  /*4430*/  IMAD.MOV.U32 R85, RZ, RZ, R87 ;  /* 0x000000ffff557224 */ /* 0x000fc400078e0057 */
[----:B------:R-:W-:-:S01]  /*4440*/  FADD.FTZ R31, R111, R84 ;  /* 0x000000546f1f7221 */ /* 0x000fc20000010000 */
[----:B0-----:R-:W-:Y:S01]  /*4450*/  IMAD.MOV.U32 R73, RZ, RZ, R87 ;  /* 0x000000ffff497224 */ /* 0x001fe200078e0057 */
[----:B------:R-:W0:Y:S01]  /*4460*/  MUFU.EX2 R58, R58 ;  /* 0x0000003a003a7308 */ /* 0x000e220000000800 */
[----:B---3--:R-:W-:-:S01]  /*4470*/  FADD.FTZ R82, R72, R27 ;  /* 0x0000001b48527221 */ /* 0x008fc20000010000 */
[----:B------:R-:W-:Y:S01]  /*4480*/  FADD.FTZ R84, R26, R31 ;  /* 0x0000001f1a547221 */ /* 0x000fe20000010000 */
[----:B------:R-:W-:Y:S01]  /*4490*/  F2FP.SATFINITE.E4M3.F32.PACK_AB_MERGE_C R35, R72, R35, RZ ;  /* 0x000000234823723e */ /* 0x000fe200048070ff */
[----:B------:R-:W-:Y:S02]  /*44a0*/  IMAD.MOV.U32 R72, RZ, RZ, R87 ;  /* 0x000000ffff487224 */ /* 0x000fe400078e0057 */
[----:B------:R-:W-:-:S01]  /*44b0*/  FADD.FTZ R31, R113, R84 ;  /* 0x00000054711f7221 */ /* 0x000fc20000010000 */
[----:B------:R-:W-:Y:S01]  /*44c0*/  F2FP.SATFINITE.E4M3.F32.PACK_AB_MERGE_C R113, R113, R26, RZ ;  /* 0x0000001a7171723e */ /* 0x000fe200048070ff */
[----:B------:R-:W2:Y:S01]  /*44d0*/  MUFU.EX2 R41, R41 ;  /* 0x0000002900297308 */ /* 0x000ea20000000800 */
[----:B-1----:R-:W-:-:S01]  /*44e0*/  FADD.FTZ R27, R9, R82 ;  /* 0x00000052091b7221 */ /* 0x002fc20000010000 */
[----:B------:R-:W-:Y:S01]  /*44f0*/  F2FP.SATFINITE.E4M3.F32.PACK_AB_MERGE_C R172, R56, R7, R35 ;  /* 0x0000000738ac723e */ /* 0x000fe20004807023 */
[----:B------:R-:W-:Y:S01]  /*4500*/  IMAD.MOV.U32 R54, RZ, RZ, R87 ;  /* 0x000000ffff367224 */ /* 0x000fe200078e0057 */
[----:B------:R-:W-:Y:S01]  /*4510*/  F2FP.SATFINITE.E4M3.F32.PACK_AB_MERGE_C R175, R111, R24, R113 ;  /* 0x000000186faf723e */ /* 0x000fe20004807071 */
[--C-:B------:R-:W-:Y:S01]  /*4520*/  IMAD.MOV.U32 R52, RZ, RZ, R87.reuse ;  /* 0x000000ffff347224 */ /* 0x100fe200078e0057 */
[----:B------:R-:W-:Y:S01]  /*4530*/  MOV R84, R87 ;  /* 0x0000005700547202 */ /* 0x000fe20000000f00 */
[----:B------:R-:W-:Y:S01]  /*4540*/  IMAD.MOV.U32 R43, RZ, RZ, R87 ;  /* 0x000000ffff2b7224 */ /* 0x000fe200078e0057 */
[----:B------:R1:W3:Y:S01]  /*4550*/  MUFU.EX2 R74, R81 ;  /* 0x00000051004a7308 */ /* 0x0002e20000000800 */
[----:B0-----:R-:W-:-:S01]  /*4560*/  FADD.FTZ R82, R58, R27 ;  /* 0x0000001b3a527221 */ /* 0x001fc20000010000 */
[-C--:B------:R-:W-:Y:S01]  /*4570*/  MOV R56, R87.reuse ;  /* 0x0000005700387202 */ /* 0x080fe20000000f00 */
[--C-:B------:R-:W-:Y:S01]  /*4580*/  IMAD.MOV.U32 R37, RZ, RZ, R87.reuse ;  /* 0x000000ffff257224 */ /* 0x100fe200078e0057 */
[----:B------:R-:W-:Y:S01]  /*4590*/  MOV R35, R87 ;  /* 0x0000005700237202 */ /* 0x000fe20000000f00 */
[----:B------:R-:W-:-:S02]  /*45a0*/  IMAD.MOV.U32 R33, RZ, RZ, R87 ;  /* 0x000000ffff217224 */ /* 0x000fc400078e0057 */
[----:B------:R-:W-:Y:S01]  /*45b0*/  IMAD.MOV.U32 R29, RZ, RZ, R87 ;  /* 0x000000ffff1d7224 */ /* 0x000fe200078e0057 */
[----:B------:R-:W0:Y:S01]  /*45c0*/  MUFU.EX2 R13, R13 ;  /* 0x0000000d000d7308 */ /* 0x000e220000000800 */
[----:B--2---:R-:W-:-:S01]  /*45d0*/  FADD.FTZ R27, R41, R82 ;  /* 0x00000052291b7221 */ /* 0x004fc20000010000 */
[----:B------:R-:W-:Y:S01]  /*45e0*/  FADD.FTZ R82, R28, R31 ;  /* 0x0000001f1c527221 */ /* 0x000fe20000010000 */
[--C-:B-1----:R-:W-:Y:S02]  /*45f0*/  IMAD.MOV.U32 R81, RZ, RZ, R87.reuse ;  /* 0x000000ffff517224 */ /* 0x102fe400078e0057 */
[----:B------:R-:W-:Y:S02]  /*4600*/  IMAD.MOV.U32 R24, RZ, RZ, R87 ;  /* 0x000000ffff187224 */ /* 0x000fe400078e0057 */
[----:B------:R-:W-:-:S01]  /*4610*/  FADD.FTZ R31, R115, R82 ;  /* 0x00000052731f7221 */ /* 0x000fc20000010000 */
[----:B------:R-:W-:Y:S01]  /*4620*/  IMAD.MOV.U32 R82, RZ, RZ, R87 ;  /* 0x000000ffff527224 */ /* 0x000fe200078e0057 */
[----:B------:R-:W1:Y:S01]  /*4630*/  MUFU.EX2 R60, R60 ;  /* 0x0000003c003c7308 */ /* 0x000e620000000800 */
[----:B---3--:R-:W-:-:S01]  /*4640*/  FADD.FTZ R12, R74, R27 ;  /* 0x0000001b4a0c7221 */ /* 0x008fc20000010000 */
[----:B------:R-:W-:Y:S01]  /*4650*/  FADD.FTZ R20, R32, R31 ;  /* 0x0000001f20147221 */ /* 0x000fe20000010000 */
[C---:B------:R-:W-:Y:S01]  /*4660*/  F2FP.SATFINITE.E4M3.F32.PACK_AB_MERGE_C R32, R117.reuse, R32, RZ ;  /* 0x000000207520723e */ /* 0x040fe200048070ff */
[----:B------:R-:W-:Y:S01]  /*4670*/  IMAD.MOV.U32 R31, RZ, RZ, R87 ;  /* 0x000000ffff1f7224 */ /* 0x000fe200078e0057 */
[----:B------:R-:W-:Y:S01]  /*4680*/  F2FP.SATFINITE.E4M3.F32.PACK_AB_MERGE_C R41, R74, R41, RZ ;  /* 0x000000294a29723e */ /* 0x000fe200048070ff */
[----:B------:R-:W-:Y:S01]  /*4690*/  FADD.FTZ R117, R117, R20 ;  /* 0x0000001475757221 */ /* 0x000fe20000010000 */
[----:B------:R-:W-:Y:S01]  /*46a0*/  F2FP.SATFINITE.E4M3.F32.PACK_AB_MERGE_C R177, R115, R28, R32 ;  /* 0x0000001c73b1723e */ /* 0x000fe20004807020 */
[----:B------:R-:W2:Y:S01]  /*46b0*/  MUFU.EX2 R45, R45 ;  /* 0x0000002d002d7308 */ /* 0x000ea20000000800 */
[----:B0-----:R-:W-:-:S01]  /*46c0*/  FADD.FTZ R27, R13, R12 ;  /* 0x0000000c0d1b7221 */ /* 0x001fc20000010000 */
[----:B------:R-:W-:Y:S01]  /*46d0*/  FADD.FTZ R26, R36, R117 ;  /* 0x00000075241a7221 */ /* 0x000fe20000010000 */
[----:B------:R-:W-:Y:S01]  /*46e0*/  F2FP.SATFINITE.E4M3.F32.PACK_AB_MERGE_C R174, R58, R9, R41 ;  /* 0x000000093aae723e */ /* 0x000fe20004807029 */
[--C-:B------:R-:W-:Y:S01]  /*46f0*/  IMAD.MOV.U32 R74, RZ, RZ, R87.reuse ;  /* 0x000000ffff4a7224 */ /* 0x100fe200078e0057 */
[----:B------:R-:W-:Y:S01]  /*4700*/  MOV R28, R87 ;  /* 0x00000057001c7202 */ /* 0x000fe20000000f00 */
[----:B------:R-:W-:-:S02]  /*4710*/  IMAD.MOV.U32 R58, RZ, RZ, R87 ;  /* 0x000000ffff3a7224 */ /* 0x000fc400078e0057 */
[----:B------:R0:W3:Y:S01]  /*4720*/  MUFU.EX2 R76, R59 ;  /* 0x0000003b004c7308 */ /* 0x0000e20000000800 */
[----:B-1----:R-:W-:-:S01]  /*4730*/  FADD.FTZ R12, R60, R27 ;  /* 0x0000001b3c0c7221 */ /* 0x002fc20000010000 */
[----:B------:R-:W-:Y:S01]  /*4740*/  FADD.FTZ R27, R119, R26 ;  /* 0x0000001a771b7221 */ /* 0x000fe20000010000 */
[--C-:B------:R-:W-:Y:S02]  /*4750*/  IMAD.MOV.U32 R41, RZ, RZ, R87.reuse ;  /* 0x000000ffff297224 */ /* 0x100fe400078e0057 */
[--C-:B------:R-:W-:Y:S02]  /*4760*/  IMAD.MOV.U32 R32, RZ, RZ, R87.reuse ;  /* 0x000000ffff207224 */ /* 0x100fe400078e0057 */
[----:B------:R-:W-:Y:S01]  /*4770*/  IMAD.MOV.U32 R26, RZ, RZ, R87 ;  /* 0x000000ffff1a7224 */ /* 0x000fe200078e0057 */
[----:B------:R-:W1:Y:S01]  /*4780*/  MUFU.EX2 R15, R15 ;  /* 0x0000000f000f7308 */ /* 0x000e620000000800 */
[----:B--2---:R-:W-:-:S01]  /*4790*/  FADD.FTZ R25, R45, R12 ;  /* 0x0000000c2d197221 */ /* 0x004fc20000010000 */
[----:B0-----:R-:W-:-:S06]  /*47a0*/  IMAD.MOV.U32 R59, RZ, RZ, R87 ;  /* 0x000000ffff3b7224 */ /* 0x001fcc00078e0057 */
[----:B------:R-:W0:Y:S01]  /*47b0*/  MUFU.EX2 R62, R62 ;  /* 0x0000003e003e7308 */ /* 0x000e220000000800 */
[----:B---3--:R-:W-:-:S01]  /*47c0*/  FADD.FTZ R20, R76, R25 ;  /* 0x000000194c147221 */ /* 0x008fc20000010000 */
[----:B------:R-:W-:Y:S01]  /*47d0*/  F2FP.SATFINITE.E4M3.F32.PACK_AB_MERGE_C R45, R76, R45, RZ ;  /* 0x0000002d4c2d723e */ /* 0x000fe200048070ff */
[----:B------:R-:W-:-:S03]  /*47e0*/  IMAD.MOV.U32 R76, RZ, RZ, R87 ;  /* 0x000000ffff4c7224 */ /* 0x000fc600078e0057 */
[----:B------:R-:W-:Y:S01]  /*47f0*/  F2FP.SATFINITE.E4M3.F32.PACK_AB_MERGE_C R176, R60, R13, R45 ;  /* 0x0000000d3cb0723e */ /* 0x000fe2000480702d */
[----:B------:R-:W-:Y:S01]  /*4800*/  IMAD.MOV.U32 R60, RZ, RZ, R87 ;  /* 0x000000ffff3c7224 */ /* 0x000fe200078e0057 */
[----:B------:R-:W2:Y:S01]  /*4810*/  MUFU.EX2 R49, R49 ;  /* 0x0000003100317308 */ /* 0x000ea20000000800 */
[----:B-1----:R-:W-:-:S01]  /*4820*/  FADD.FTZ R25, R15, R20 ;  /* 0x000000140f197221 */ /* 0x002fc20000010000 */
[----:B------:R-:W-:Y:S01]  /*4830*/  FADD.FTZ R20, R30, R27 ;  /* 0x0000001b1e147221 */ /* 0x000fe20000010000 */
[C---:B------:R-:W-:Y:S01]  /*4840*/  F2FP.SATFINITE.E4M3.F32.PACK_AB_MERGE_C R30, R97.reuse, R30, RZ ;  /* 0x0000001e611e723e */ /* 0x040fe200048070ff */
[----:B------:R-:W-:Y:S02]  /*4850*/  IMAD.MOV.U32 R45, RZ, RZ, R87 ;  /* 0x000000ffff2d7224 */ /* 0x000fe400078e0057 */
[----:B------:R-:W-:-:S01]  /*4860*/  FADD.FTZ R97, R97, R20 ;  /* 0x0000001461617221 */ /* 0x000fc20000010000 */
[----:B------:R-:W-:Y:S01]  /*4870*/  F2FP.SATFINITE.E4M3.F32.PACK_AB_MERGE_C R179, R119, R36, R30 ;  /* 0x0000002477b3723e */ /* 0x000fe2000480701e */
[----:B------:R1:W3:Y:S01]  /*4880*/  MUFU.EX2 R78, R63 ;  /* 0x0000003f004e7308 */ /* 0x0002e20000000800 */
[----:B0-----:R-:W-:-:S01]  /*4890*/  FADD.FTZ R6, R62, R25 ;  /* 0x000000193e067221 */ /* 0x001fc20000010000 */
[----:B------:R-:W-:Y:S01]  /*48a0*/  FADD.FTZ R10, R38, R97 ;  /* 0x00000061260a7221 */ /* 0x000fe20000010000 */
[----:B------:R-:W-:-:S02]  /*48b0*/  IMAD.MOV.U32 R36, RZ, RZ, R87 ;  /* 0x000000ffff247224 */ /* 0x000fc400078e0057 */
[----:B------:R-:W-:Y:S02]  /*48c0*/  IMAD.MOV.U32 R30, RZ, RZ, R87 ;  /* 0x000000ffff1e7224 */ /* 0x000fe400078e0057 */
[----:B------:R-:W-:-:S01]  /*48d0*/  FADD.FTZ R27, R79, R10 ;  /* 0x0000000a4f1b7221 */ /* 0x000fc20000010000 */
[----:B------:R-:W0:Y:S01]  /*48e0*/  MUFU.EX2 R21, R21 ;  /* 0x0000001500157308 */ /* 0x000e220000000800 */
[----:B--2---:R-:W-:-:S02]  /*48f0*/  FADD.FTZ R25, R49, R6 ;  /* 0x0000000631197221 */ /* 0x004fc40000010000 */
[----:B------:R-:W-:Y:S01]  /*4900*/  FADD.FTZ R14, R46, R27 ;  /* 0x0000001b2e0e7221 */ /* 0x000fe20000010000 */
[----:B-1----:R-:W-:-:S04]  /*4910*/  MOV R63, R87 ;  /* 0x00000057003f7202 */ /* 0x002fc80000000f00 */
        /* <DEDUP_REMOVED lines=11> */
[----:B------:R1:W3:Y:S01]  /*49d0*/  MUFU.EX2 R4, R65 ;  /* 0x0000004100047308 */ /* 0x0002e20000000800 */
[----:B--2---:R-:W-:-:S07]  /*49e0*/  FADD.FTZ R25, R55, R10 ;  /* 0x0000000a37197221 */ /* 0x004fce0000010000 */
[----:B------:R-:W2:Y:S01]  /*49f0*/  MUFU.EX2 R34, R34 ;  /* 0x0000002200227308 */ /* 0x000ea20000000800 */
[C---:B0-----:R-:W-:Y:S01]  /*4a00*/  F2FP.SATFINITE.E4M3.F32.PACK_AB_MERGE_C R46, R83.reuse, R46, RZ ;  /* 0x0000002e532e723e */ /* 0x041fe200048070ff */
[----:B------:R-:W-:Y:S01]  /*4a10*/  FADD.FTZ R83, R83, R14 ;  /* 0x0000000e53537221 */ /* 0x000fe20000010000 */
[--C-:B-1----:R-:W-:Y:S02]  /*4a20*/  IMAD.MOV.U32 R65, RZ, RZ, R87.reuse ;  /* 0x000000ffff417224 */ /* 0x102fe400078e0057 */
[----:B------:R-:W-:Y:S01]  /*4a30*/  F2FP.SATFINITE.E4M3.F32.PACK_AB_MERGE_C R181, R79, R38, R46 ;  /* 0x000000264fb5723e */ /* 0x000fe2000480702e */
[----:B------:R-:W-:Y:S02]  /*4a40*/  IMAD.MOV.U32 R79, RZ, RZ, R87 ;  /* 0x000000ffff4f7224 */ /* 0x000fe400078e0057 */
[----:B------:R-:W0:Y:S01]  /*4a50*/  MUFU.EX2 R67, R67 ;  /* 0x0000004300437308 */ /* 0x000e220000000800 */
[----:B---3--:R-:W-:-:S01]  /*4a60*/  FADD.FTZ R10, R4, R25 ;  /* 0x00000019040a7221 */ /* 0x008fc20000010000 */
[----:B------:R-:W-:Y:S01]  /*4a70*/  F2FP.SATFINITE.E4M3.F32.PACK_AB_MERGE_C R55, R4, R55, RZ ;  /* 0x000000370437723e */ /* 0x000fe200048070ff */
[----:B------:R-:W-:-:S02]  /*4a80*/  IMAD.MOV.U32 R46, RZ, RZ, R87 ;  /* 0x000000ffff2e7224 */ /* 0x000fc400078e0057 */
[----:B------:R-:W-:Y:S01]  /*4a90*/  IMAD.MOV.U32 R38, RZ, RZ, R87 ;  /* 0x000000ffff267224 */ /* 0x000fe200078e0057 */
[----:B------:R-:W-:Y:S01]  /*4aa0*/  F2FP.SATFINITE.E4M3.F32.PACK_AB_MERGE_C R180, R64, R21, R55 ;  /* 0x0000001540b4723e */ /* 0x000fe20004807037 */
[----:B------:R-:W-:Y:S01]  /*4ab0*/  IMAD.MOV.U32 R64, RZ, RZ, R87 ;  /* 0x000000ffff407224 */ /* 0x000fe200078e0057 */
[----:B------:R-:W1:Y:S01]  /*4ac0*/  MUFU.EX2 R95, R95 ;  /* 0x0000005f005f7308 */ /* 0x000e620000000800 */
[----:B--2---:R-:W-:-:S01]  /*4ad0*/  FADD.FTZ R14, R34, R83 ;  /* 0x00000053220e7221 */ /* 0x004fc20000010000 */
[--C-:B------:R-:W-:Y:S02]  /*4ae0*/  IMAD.MOV.U32 R83, RZ, RZ, R87.reuse ;  /* 0x000000ffff537224 */ /* 0x100fe400078e0057 */
[----:B------:R-:W-:-:S04]  /*4af0*/  IMAD.MOV.U32 R55, RZ, RZ, R87 ;  /* 0x000000ffff377224 */ /* 0x000fc800078e0057 */
[----:B------:R2:W3:Y:S01]  /*4b00*/  MUFU.EX2 R80, R69 ;  /* 0x0000004500507308 */ /* 0x0004e20000000800 */
[----:B0-----:R-:W-:-:S07]  /*4b10*/  FADD.FTZ R25, R67, R10 ;  /* 0x0000000a43197221 */ /* 0x001fce0000010000 */
[----:B------:R-:W-:Y:S01]  /*4b20*/  MUFU.EX2 R40, R40 ;  /* 0x0000002800287308 */ /* 0x000fe20000000800 */
[----:B-1----:R-:W-:-:S01]  /*4b30*/  FADD.FTZ R27, R95, R14 ;  /* 0x0000000e5f1b7221 */ /* 0x002fc20000010000 */
[----:B--2---:R-:W-:-:S06]  /*4b40*/  IMAD.MOV.U32 R69, RZ, RZ, R87 ;  /* 0x000000ffff457224 */ /* 0x004fcc00078e0057 */
[----:B------:R-:W0:Y:S01]  /*4b50*/  MUFU.EX2 R99, R99 ;  /* 0x0000006300637308 */ /* 0x000e220000000800 */
[----:B---3--:R-:W-:-:S01]  /*4b60*/  FADD.FTZ R10, R80, R25 ;  /* 0x00000019500a7221 */ /* 0x008fc20000010000 */
[----:B------:R-:W-:-:S06]  /*4b70*/  IMAD.MOV.U32 R25, RZ, RZ, R87 ;  /* 0x000000ffff197224 */ /* 0x000fcc00078e0057 */
[----:B------:R-:W1:Y:S08]  /*4b80*/  MUFU.EX2 R75, R75 ;  /* 0x0000004b004b7308 */ /* 0x000e700000000800 */
[----:B------:R-:W2:Y:S01]  /*4b90*/  MUFU.EX2 R8, R93 ;  /* 0x0000005d00087308 */ /* 0x000ea20000000800 */
[----:B0-----:R-:W-:Y:S01]  /*4ba0*/  F2FP.SATFINITE.E4M3.F32.PACK_AB_MERGE_C R20, R99, R40, RZ ;  /* 0x000000286314723e */ /* 0x001fe200048070ff */
[----:B------:R-:W-:Y:S01]  /*4bb0*/  FADD.FTZ R40, R40, R27 ;  /* 0x0000001b28287221 */ /* 0x000fe20000010000 */
[----:B------:R-:W-:-:S02]  /*4bc0*/  IMAD.MOV.U32 R27, RZ, RZ, R87 ;  /* 0x000000ffff1b7224 */ /* 0x000fc400078e0057 */
[----:B------:R-:W-:Y:S01]  /*4bd0*/  F2FP.SATFINITE.E4M3.F32.PACK_AB_MERGE_C R183, R95, R34, R20 ;  /* 0x000000225fb7723e */ /* 0x000fe20004807014 */
[----:B------:R-:W-:-:S01]  /*4be0*/  FADD.FTZ R99, R99, R40 ;  /* 0x0000002863637221 */ /* 0x000fc20000010000 */
[----:B------:R-:W-:Y:S01]  /*4bf0*/  IMAD.MOV.U32 R40, RZ, RZ, R87 ;  /* 0x000000ffff287224 */ /* 0x000fe200078e0057 */
[----:B------:R-:W0:Y:S01]  /*4c00*/  MUFU.EX2 R42, R42 ;  /* 0x0000002a002a7308 */ /* 0x000e220000000800 */
[----:B-1----:R-:W-:-:S01]  /*4c10*/  FADD.FTZ R11, R75, R10 ;  /* 0x0000000a4b0b7221 */ /* 0x002fc20000010000 */
[----:B------:R-:W-:-:S06]  /*4c20*/  IMAD.MOV.U32 R34, RZ, RZ, R87 ;  /* 0x000000ffff227224 */ /* 0x000fcc00078e0057 */
[----:B------:R-:W1:Y:S01]  /*4c30*/  MUFU.EX2 R101, R101 ;  /* 0x0000006500657308 */ /* 0x000e620000000800 */
[C---:B--2---:R-:W-:Y:S01]  /*4c40*/  F2FP.SATFINITE.E4M3.F32.PACK_AB_MERGE_C R75, R8.reuse, R75, RZ ;  /* 0x0000004b084b723e */ /* 0x044fe200048070ff */
[----:B------:R-:W-:-:S03]  /*4c50*/  FADD.FTZ R8, R8, R11 ;  /* 0x0000000b08087221 */ /* 0x000fc60000010000 */
[----:B------:R-:W-:Y:S01]  /*4c60*/  F2FP.SATFINITE.E4M3.F32.PACK_AB_MERGE_C R182, R80, R67, R75 ;  /* 0x0000004350b6723e */ /* 0x000fe2000480704b */
[----:B------:R-:W-:Y:S02]  /*4c70*/  IMAD.MOV.U32 R80, RZ, RZ, R87 ;  /* 0x000000ffff507224 */ /* 0x000fe400078e0057 */
[----:B------:R-:W2:Y:S01]  /*4c80*/  MUFU.EX2 R133, R133 ;  /* 0x0000008500857308 */ /* 0x000ea20000000800 */
[----:B0-----:R-:W-:-:S01]  /*4c90*/  FADD.FTZ R10, R42, R99 ;  /* 0x000000632a0a7221 */ /* 0x001fc20000010000 */
[--C-:B------:R-:W-:Y:S02]  /*4ca0*/  IMAD.MOV.U32 R75, RZ, RZ, R87.reuse ;  /* 0x000000ffff4b7224 */ /* 0x100fe400078e0057 */
[----:B------:R-:W-:-:S04]  /*4cb0*/  IMAD.MOV.U32 R67, RZ, RZ, R87 ;  /* 0x000000ffff437224 */ /* 0x000fc800078e0057 */
        /* <DEDUP_REMOVED lines=14> */
[----:B------:R-:W-:Y:S01]  /*4da0*/  IMAD.MOV.U32 R44, RZ, RZ, R87 ;  /* 0x000000ffff2c7224 */ /* 0x000fe200078e0057 */
[----:B------:R-:W-:Y:S01]  /*4db0*/  MOV R42, R87 ;  /* 0x00000057002a7202 */ /* 0x000fe20000000f00 */
[----:B------:R-:W0:Y:S01]  /*4dc0*/  MUFU.EX2 R125, R125 ;  /* 0x0000007d007d7308 */ /* 0x000e220000000800 */
[C---:B-1----:R-:W-:Y:S01]  /*4dd0*/  F2FP.SATFINITE.E4M3.F32.PACK_AB_MERGE_C R121, R6.reuse, R121, RZ ;  /* 0x000000790679723e */ /* 0x042fe200048070ff */
[----:B------:R-:W-:-:S03]  /*4de0*/  FADD.FTZ R6, R6, R5 ;  /* 0x0000000506067221 */ /* 0x000fc60000010000 */
        /* <DEDUP_REMOVED lines=17> */
[----:B------:R-:W-:Y:S01]  /*4f00*/  IMAD.MOV.U32 R48, RZ, RZ, R87 ;  /* 0x000000ffff307224 */ /* 0x000fe200078e0057 */
[C---:B--2---:R-:W-:Y:S02]  /*4f10*/  F2FP.SATFINITE.E4M3.F32.PACK_AB_MERGE_C R8, R66.reuse, R129, RZ ;  /* 0x000000814208723e */ /* 0x044fe400048070ff */
[----:B------:R-:W-:Y:S01]  /*4f20*/  FADD.FTZ R5, R66, R5 ;  /* 0x0000000542057221 */ /* 0x000fe20000010000 */
[----:B------:R-:W-:Y:S01]  /*4f30*/  IMAD.MOV.U32 R66, RZ, RZ, R87 ;  /* 0x000000ffff427224 */ /* 0x000fe200078e0057 */
[----:B------:R-:W-:Y:S01]  /*4f40*/  F2FP.SATFINITE.E4M3.F32.PACK_AB_MERGE_C R186, R4, R125, R8 ;  /* 0x0000007d04ba723e */ /* 0x000fe20004807008 */
[----:B------:R-:W-:Y:S06]  /*4f50*/  @!P1 BRA `(.L_x_245) ;  /* 0x0000003400709947 */ /* 0x000fec0003800000 */
[----:B------:R-:W-:Y:S01]  /*4f60*/  IMAD.MOV.U32 R6, RZ, RZ, R89 ;  /* 0x000000ffff067224 */ /* 0x000fe200078e0059 */
[----:B------:R-:W-:Y:S01]  /*4f70*/  CS2R R86, SRZ ;  /* 0x0000000000567805 */ /* 0x000fe2000001ff00 */
        /* <DEDUP_REMOVED lines=31> */
[----:B------:R-:W-:Y:S01]  /*5170*/  CS2R R24, SRZ ;  /* 0x0000000000187805 */ /* 0x000fe2000001ff00 */
[----:B------:R-:W-:Y:S01]  /*5180*/  UIADD3 UR48, UR48, -0x2, URZ ;  /* 0xfffffffe30307890 */ /* 0x000fe2000fffe03f */
[----:B------:R-:W-:Y:S01]  /*5190*/  UMOV UR29, UR36 ;  /* 0x00000024001d7c82 */ /* 0x000fe20008000000 */
[----:B------:R-:W-:-:S10]  /*51a0*/  UMOV UR28, UR37 ;  /* 0x00000025001c7c82 */ /* 0x000fd40008000000 */
.L_x_256:
[----:B------:R-:W-:Y:S01]  /*51b0*/  ISETP.NE.AND P2, PT, RZ, UR43, PT ;  /* 0x0000002bff007c0c */ /* 0x000fe2000bf45270 */
[----:B------:R-:W-:-:S04]  /*51c0*/  UISETP.NE.AND UP0, UPT, UR28, 0x1, UPT ;  /* 0x000000011c00788c */ /* 0x000fc8000bf05270 */
[----:B------:R-:W-:-:S04]  /*51d0*/  USEL UR36, URZ, 0x1, UP0 ;  /* 0x000000013f247887 */ /* 0x000fc80008000000 */
[----:B------:R-:W-:-:S04]  /*51e0*/  ULOP3.LUT UR36, UR29, UR36, URZ, 0x3c, !UPT ;  /* 0x000000241d247292 */ /* 0x000fc8000f8e3c3f */
[----:B------:R-:W-:Y:S08]  /*51f0*/  @P2 BRA `(.L_x_246) ;  /* 0x0000000000442947 */ /* 0x000ff00003800000 */
[----:B------:R-:W-:Y:S05]  /*5200*/  @!P0 BRA `(.L_x_247) ;  /* 0x0000000000048947 */ /* 0x000fea0003800000 */
[----:B------:R-:W-:Y:S01]  /*5210*/  BPT.TRAP 0x1 ;  /* 0x000000040000795c */ /* 0x000fe20000300000 */
.L_x_247:
[----:B------:R-:W0:Y:S01]  /*5220*/  S2UR UR10, SR_CgaCtaId ;  /* 0x00000000000a79c3 */ /* 0x000e220000008800 */
[----:B------:R-:W-:Y:S01]  /*5230*/  UIADD3 UR6, UR28, 0x1, URZ ;  /* 0x000000011c067890 */ /* 0x000fe2000fffe03f */
[----:B------:R-:W-:Y:S01]  /*5240*/  MOV R8, UR36 ;  /* 0x0000002400087c02 */ /* 0x000fe20008000f00 */
[----:B------:R-:W-:Y:S02]  /*5250*/  UMOV UR7, 0x400 ;  /* 0x0000040000077882 */ /* 0x000fe40000000000 */
[----:B------:R-:W-:Y:S01]  /*5260*/  UISETP.NE.AND UP0, UPT, UR6, 0x2, UPT ;  /* 0x000000020600788c */ /* 0x000fe2000bf05270 */
[----:B------:R-:W-:-:S03]  /*5270*/  SHF.L.U32 R8, R8, 0x1f, RZ ;  /* 0x0000001f08087819 */ /* 0x000fc600000006ff */
[----:B------:R-:W-:Y:S02]  /*5280*/  USEL UR6, UR6, URZ, UP0 ;  /* 0x0000003f06067287 */ /* 0x000fe40008000000 */
[----:B0-----:R-:W-:-:S04]  /*5290*/  ULEA UR7, UR10, UR7, 0x18 ;  /* 0x000000070a077291 */ /* 0x001fc8000f8ec03f */
[----:B------:R-:W-:-:S09]  /*52a0*/  ULEA UR6, UR6, UR7, 0x3 ;  /* 0x0000000706067291 */ /* 0x000fd2000f8e183f */
[----:B------:R0:W1:Y:S01]  /*52b0*/  SYNCS.PHASECHK.TRANS64.TRYWAIT P1, [UR6+0x22830], R8 ;  /* 0x02283008ff0075a7 */ /* 0x0000620008020146 */
[----:B------:R-:W-:Y:S05]  /*52c0*/  @!P0 BRA `(.L_x_248) ;  /* 0x0000000000048947 */ /* 0x000fea0003800000 */
[----:B------:R-:W-:Y:S01]  /*52d0*/  BPT.TRAP 0x1 ;  /* 0x000000040000795c */ /* 0x000fe20000300000 */
.L_x_248:
[----:B-1----:R-:W-:Y:S05]  /*52e0*/  @P1 BRA `(.L_x_246) ;  /* 0x0000000000081947 */ /* 0x002fea0003800000 */
[----:B------:R-:W1:Y:S02]  /*52f0*/  SYNCS.PHASECHK.TRANS64.TRYWAIT P1, [UR6+0x22830], R8 ;  /* 0x02283008ff0075a7 */ /* 0x000e640008020146 */
[----:B-1----:R-:W-:Y:S05]  /*5300*/  @!P1 BRA `(.L_x_249) ;  /* 0x000000cc00a89947 */ /* 0x002fea0003800000 */
.L_x_246:
        /* <DEDUP_REMOVED lines=130> */
.L_x_251:
[----:B------:R-:W0:Y:S01]  /*5b30*/  S2UR UR7, SR_CgaCtaId ;  /* 0x00000000000779c3 */ /* 0x000e220000008800 */
[----:B------:R-:W-:Y:S01]  /*5b40*/  UMOV UR6, 0x400 ;  /* 0x0000040000067882 */ /* 0x000fe20000000000 */
[----:B------:R-:W-:-:S05]  /*5b50*/  IMAD.U32 R8, RZ, RZ, UR29 ;  /* 0x0000001dff087e24 */ /* 0x000fca000f8e00ff */
[----:B------:R-:W-:Y:S01]  /*5b60*/  SHF.L.U32 R8, R8, 0x1f, RZ ;  /* 0x0000001f08087819 */ /* 0x000fe200000006ff */
[----:B0-----:R-:W-:-:S04]  /*5b70*/  ULEA UR6, UR7, UR6, 0x18 ;  /* 0x0000000607067291 */ /* 0x001fc8000f8ec03f */
[----:B------:R-:W-:-:S09]  /*5b80*/  ULEA UR6, UR28, UR6, 0x3 ;  /* 0x000000061c067291 */ /* 0x000fd2000f8e183f */
[----:B------:R0:W1:Y:S01]  /*5b90*/  SYNCS.PHASECHK.TRANS64.TRYWAIT P1, [UR6+0x22850], R8 ;  /* 0x02285008ff0075a7 */ /* 0x0000620008020146 */
[----:B------:R-:W-:Y:S05]  /*5ba0*/  @!P0 BRA `(.L_x_252) ;  /* 0x0000000000048947 */ /* 0x000fea0003800000 */
[----:B------:R-:W-:Y:S01]  /*5bb0*/  BPT.TRAP 0x1 ;  /* 0x000000040000795c */ /* 0x000fe20000300000 */
.L_x_252:
[----:B-1----:R-:W-:Y:S05]  /*5bc0*/  @P1 BRA `(.L_x_250) ;  /* 0x0000000000081947 */ /* 0x002fea0003800000 */
[----:B------:R-:W1:Y:S02]  /*5bd0*/  SYNCS.PHASECHK.TRANS64.TRYWAIT P1, [UR6+0x22850], R8 ;  /* 0x02285008ff0075a7 */ /* 0x000e640008020146 */
[----:B-1----:R-:W-:Y:S05]  /*5be0*/  @!P1 BRA `(.L_x_253) ;  /* 0x000000c400889947 */ /* 0x002fea0003800000 */
.L_x_250:
[----:B------:R-:W2:Y:S01]  /*5bf0*/  S2UR UR11, SR_CgaCtaId ;  /* 0x00000000000b79c3 */ /* 0x000ea20000008800 */
[----:B------:R-:W-:Y:S01]  /*5c00*/  UMOV UR6, 0x400 ;  /* 0x0000040000067882 */ /* 0x000fe20000000000 */
[----:B------:R-:W-:Y:S01]  /*5c10*/  WARPGROUP.ARRIVE ;  /* 0x00000000000079c5 */ /* 0x000fe20000000000 */
[----:B------:R-:W-:Y:S01]  /*5c20*/  UMOV UR7, 0xc0000010 ;  /* 0xc000001000077882 */ /* 0x000fe20000000000 */
[----:B01----:R-:W-:Y:S01]  /*5c30*/  IADD3 R8, -R22, 0xb, RZ ;  /* 0x0000000b16087810 */ /* 0x003fe20007ffe1ff */
[----:B--2---:R-:W-:-:S04]  /*5c40*/  ULEA UR14, UR11, UR6, 0x18 ;  /* 0x000000060b0e7291 */ /* 0x004fc8000f8ec03f */
[----:B------:R-:W-:-:S04]  /*5c50*/  UIADD3 UR6, UR14, 0x400, URZ ;  /* 0x000004000e067890 */ /* 0x000fc8000fffe03f */
        /* <DEDUP_REMOVED lines=30> */
.L_x_254:
[C---:B------:R-:W-:Y:S01]  /*5e40*/  FMUL.FTZ R9, R0.reuse, R152 ;  /* 0x0000009800097220 */ /* 0x040fe20000410000 */
[C---:B0-----:R-:W-:Y:S01]  /*5e50*/  FMUL.FTZ R8, R0.reuse, R153 ;  /* 0x0000009900087220 */ /* 0x041fe20000410000 */
        /* <DEDUP_REMOVED lines=97> */
[----:B------:R-:W-:Y:S01]  /*6470*/  FMUL.FTZ R103, R0, R103 ;  /* 0x0000006700677220 */ /* 0x000fe20000410000 */
[----:B------:R-:W-:-:S02]  /*6480*/  ULEA UR6, UR37, UR14, 0x3 ;  /* 0x0000000e25067291 */ /* 0x000fc4000f8e183f */
[----:B------:R-:W0:Y:S01]  /*6490*/  MUFU.TANH R161, R161 ;  /* 0x000000a100a17308 */ /* 0x000e220000002400 */
[----:B-1----:R-:W-:Y:S01]  /*64a0*/  FMNMX.FTZ R88, R14, R199, !PT ;  /* 0x000000c70e587209 */ /* 0x002fe20007810000 */
[----:B------:R-:W-:-:S04]  /*64b0*/  UIADD3 UR6, UR6, 0x22840, URZ ;  /* 0x0002284006067890 */ /* 0x000fc8000fffe03f */
[----:B------:R-:W-:Y:S02]  /*64c0*/  UPRMT UR6, UR11, 0x654, UR6 ;  /* 0x000006540b067896 */ /* 0x000fe40008000006 */
[----:B------:R-:W1:Y:S01]  /*64d0*/  MUFU.TANH R163, R163 ;  /* 0x000000a300a37308 */ /* 0x000e620000002400 */
[----:B--2---:R-:W-:-:S06]  /*64e0*/  FMNMX.FTZ R199, R15, R88, !PT ;  /* 0x000000580fc77209 */ /* 0x004fcc0007810000 */
[----:B------:R-:W-:Y:S01]  /*64f0*/  SYNCS.ARRIVE.TRANS64.RED.A1T0 RZ, [UR6], RZ ;  /* 0x000000ffffff79a7 */ /* 0x000fe20008100406 */
[----:B------:R-:W2:Y:S01]  /*6500*/  MUFU.TANH R20, R20 ;  /* 0x0000001400147308 */ /* 0x000ea20000002400 */
[----:B0-----:R-:W-:-:S07]  /*6510*/  FMNMX.FTZ R104, R161, R104, !PT ;  /* 0x00000068a1687209 */ /* 0x001fce0007810000 */
[----:B------:R-:W0:Y:S01]  /*6520*/  MUFU.TANH R21, R21 ;  /* 0x0000001500157308 */ /* 0x000e220000002400 */
[----:B-1----:R-:W-:-:S07]  /*6530*/  FMNMX.FTZ R104, R163, R104, !PT ;  /* 0x00000068a3687209 */ /* 0x002fce0007810000 */
[----:B------:R-:W1:Y:S01]  /*6540*/  MUFU.TANH R165, R165 ;  /* 0x000000a500a57308 */ /* 0x000e620000002400 */
[----:B--2---:R-:W-:Y:S01]  /*6550*/  FMNMX.FTZ R88, R20, R199, !PT ;  /* 0x000000c714587209 */ /* 0x004fe20007810000 */
[----:B------:R-:W-:-:S06]  /*6560*/  FMUL.FTZ R199, R0, R90 ;  /* 0x0000005a00c77220 */ /* 0x000fcc0000410000 */
        /* <DEDUP_REMOVED lines=51> */
[----:B-1----:R-:W-:Y:S01]  /*68a0*/  FMNMX.FTZ R90, R195, R104, !PT ;  /* 0x00000068c35a7209 */ /* 0x002fe20007810000 */
[----:B------:R-:W-:-:S06]  /*68b0*/  FMUL.FTZ R104, R0, R96 ;  /* 0x0000006000687220 */ /* 0x000fcc0000410000 */
        /* <DEDUP_REMOVED lines=73> */
[----:B--2---:R-:W-:-:S05]  /*6d50*/  FMNMX.FTZ R90, R110, R89, !PT ;  /* 0x000000596e5a7209 */ /* 0x004fca0007810000 */
[----:B------:R-:W2:Y:S01]  /*6d60*/  SHFL.BFLY PT, R89, R90, 0x2, 0x1f ;  /* 0x0c401f005a597f89 */ /* 0x000ea200000e0000 */
[----:B0-----:R-:W-:-:S04]  /*6d70*/  FMNMX.FTZ R88, R101, R88, !PT ;  /* 0x0000005865587209 */ /* 0x001fc80007810000 */
[----:B-1----:R-:W-:Y:S02]  /*6d80*/  FMNMX.FTZ R92, R103, R88, !PT ;  /* 0x00000058675c7209 */ /* 0x002fe40007810000 */
[----:B------:R-:W0:Y:S03]  /*6d90*/  LDC R88, c[0x0][0x988] ;  /* 0x00026200ff587b82 */ /* 0x000e260000000800 */
[----:B------:R-:W1:Y:S01]  /*6da0*/  SHFL.BFLY PT, R91, R92, 0x2, 0x1f ;  /* 0x0c401f005c5b7f89 */ /* 0x000e6200000e0000 */
[----:B--2---:R-:W-:Y:S02]  /*6db0*/  FMNMX.FTZ R94, R90, R89, !PT ;  /* 0x000000595a5e7209 */ /* 0x004fe40007810000 */
[----:B-1----:R-:W-:-:S03]  /*6dc0*/  FMNMX.FTZ R96, R92, R91, !PT ;  /* 0x0000005b5c607209 */ /* 0x002fc60007810000 */
[----:B------:R-:W1:Y:S04]  /*6dd0*/  SHFL.BFLY PT, R91, R94, 0x1, 0x1f ;  /* 0x0c201f005e5b7f89 */ /* 0x000e6800000e0000 */
[----:B------:R-:W2:Y:S01]  /*6de0*/  SHFL.BFLY PT, R89, R96, 0x1, 0x1f ;  /* 0x0c201f0060597f89 */ /* 0x000ea200000e0000 */
[----:B-1----:R-:W-:Y:S02]  /*6df0*/  FMNMX.FTZ R91, R94, R91, !PT ;  /* 0x0000005b5e5b7209 */ /* 0x002fe40007810000 */
[----:B--2---:R-:W-:-:S03]  /*6e00*/  FMNMX.FTZ R89, R96, R89, !PT ;  /* 0x0000005960597209 */ /* 0x004fc60007810000 */
[C---:B0-----:R-:W-:Y:S01]  /*6e10*/  FFMA.FTZ R114, R91.reuse, R88, -8 ;  /* 0xc10000005b727423 */ /* 0x041fe20000010058 */
[----:B------:R-:W-:-:S03]  /*6e20*/  FADD.FTZ R4, -R91, R4 ;  /* 0x000000045b047221 */ /* 0x000fc60000010100 */
[-CC-:B------:R-:W-:Y:S01]  /*6e30*/  FFMA.FTZ R112, R181, R88.reuse, -R114.reuse ;  /* 0x00000058b5707223 */ /* 0x180fe20000010872 */
[----:B------:R-:W-:-:S01]  /*6e40*/  FFMA.FTZ R181, R106, R88, -R114 ;  /* 0x000000586ab57223 */ /* 0x000fc20000010872 */
[-C--:B------:R-:W-:Y:S01]  /*6e50*/  FMUL.FTZ R98, R4, R88.reuse ;  /* 0x0000005804627220 */ /* 0x080fe20000410000 */
[----:B------:R-:W-:-:S01]  /*6e60*/  FFMA.FTZ R106, R108, R88, -R114 ;  /* 0x000000586c6a7223 */ /* 0x000fc20000010872 */
[C---:B------:R-:W-:Y:S01]  /*6e70*/  FADD.FTZ R4, -R89.reuse, R6 ;  /* 0x0000000659047221 */ /* 0x040fe20000010100 */
[----:B------:R-:W-:-:S01]  /*6e80*/  FFMA.FTZ R108, R89, R88, -8 ;  /* 0xc1000000596c7423 */ /* 0x000fc20000010058 */
[-CC-:B------:R-:W-:Y:S01]  /*6e90*/  FFMA.FTZ R9, R9, R88.reuse, -R114.reuse ;  /* 0x0000005809097223 */ /* 0x180fe20000010872 */
[----:B------:R-:W-:-:S01]  /*6ea0*/  FFMA.FTZ R8, R8, R88, -R114 ;  /* 0x0000005808087223 */ /* 0x000fc20000010872 */
[-C--:B------:R-:W-:Y:S01]  /*6eb0*/  FMUL.FTZ R4, R4, R88.reuse ;  /* 0x0000005804047220 */ /* 0x080fe20000410000 */
[----:B------:R-:W-:-:S01]  /*6ec0*/  FFMA.FTZ R11, R11, R88, -R108 ;  /* 0x000000580b0b7223 */ /* 0x000fc2000001086c */
[-C--:B------:R-:W-:Y:S01]  /*6ed0*/  FFMA.FTZ R10, R10, R88.reuse, -R108 ;  /* 0x000000580a0a7223 */ /* 0x080fe2000001086c */
[----:B------:R0:W-:Y:S01]  /*6ee0*/  MUFU.EX2 R6, R98 ;  /* 0x0000006200067308 */ /* 0x0001e20000000800 */
[----:B------:R-:W-:-:S01]  /*6ef0*/  FFMA.FTZ R90, R153, R88, -R114 ;  /* 0x00000058995a7223 */ /* 0x000fc20000010872 */
[-C--:B------:R-:W-:Y:S01]  /*6f00*/  FFMA.FTZ R12, R12, R88.reuse, -R108 ;  /* 0x000000580c0c7223 */ /* 0x080fe2000001086c */
[----:B------:R-:W-:-:S01]  /*6f10*/  FFMA.FTZ R153, R155, R88, -R114 ;  /* 0x000000589b997223 */ /* 0x000fc20000010872 */
[-C--:B------:R-:W-:Y:S01]  /*6f20*/  FFMA.FTZ R13, R13, R88.reuse, -R108 ;  /* 0x000000580d0d7223 */ /* 0x080fe2000001086c */
[----:B------:R-:W-:-:S01]  /*6f30*/  FFMA.FTZ R92, R157, R88, -R114 ;  /* 0x000000589d5c7223 */ /* 0x000fc20000010872 */
[-C--:B------:R-:W-:Y:S01]  /*6f40*/  FFMA.FTZ R14, R14, R88.reuse, -R108 ;  /* 0x000000580e0e7223 */ /* 0x080fe2000001086c */
[----:B------:R-:W-:-:S01]  /*6f50*/  FFMA.FTZ R155, R159, R88, -R114 ;  /* 0x000000589f9b7223 */ /* 0x000fc20000010872 */
[----:B------:R-:W1:Y:S01]  /*6f60*/  MUFU.EX2 R9, R9 ;  /* 0x0000000900097308 */ /* 0x000e620000000800 */
[----:B------:R-:W-:-:S01]  /*6f70*/  FFMA.FTZ R15, R15, R88, -R108 ;  /* 0x000000580f0f7223 */ /* 0x000fc2000001086c */
[-C--:B------:R-:W-:Y:S01]  /*6f80*/  FFMA.FTZ R94, R161, R88.reuse, -R114 ;  /* 0x00000058a15e7223 */ /* 0x080fe20000010872 */
        /* <DEDUP_REMOVED lines=9> */
[-C--:B------:R-:W-:Y:S01]  /*7020*/  FFMA.FTZ R137, R139, R88.reuse, -R108 ;  /* 0x000000588b897223 */ /* 0x080fe2000001086c */
[----:B0-----:R-:W-:-:S01]  /*7030*/  FFMA.FTZ R98, R169, R88, -R114 ;  /* 0x00000058a9627223 */ /* 0x001fc20000010872 */
[-CC-:B------:R-:W-:Y:S01]  /*7040*/  FFMA.FTZ R161, R171, R88.reuse, -R114.reuse ;  /* 0x00000058aba17223 */ /* 0x180fe20000010872 */
[----:B------:R-:W-:-:S01]  /*7050*/  FFMA.FTZ R100, R173, R88, -R114 ;  /* 0x00000058ad647223 */ /* 0x000fc20000010872 */
[----:B------:R-:W0:Y:S01]  /*7060*/  MUFU.EX2 R11, R11 ;  /* 0x0000000b000b7308 */ /* 0x000e220000000800 */
        /* <DEDUP_REMOVED lines=24> */
[----:B-1----:R-:W-:-:S01]  /*71f0*/  FADD.FTZ R5, R8, R5 ;  /* 0x0000000508057221 */ /* 0x002fc20000010000 */
[-CC-:B------:R-:W-:Y:S01]  /*7200*/  FFMA.FTZ R132, R227, R88.reuse, -R114.reuse ;  /* 0x00000058e3847223 */ /* 0x180fe20000010872 */
[----:B------:R-:W-:-:S01]  /*7210*/  FFMA.FTZ R177, R229, R88, -R114 ;  /* 0x00000058e5b17223 */ /* 0x000fc20000010872 */
[-C--:B------:R-:W-:Y:S01]  /*7220*/  FFMA.FTZ R104, R104, R88.reuse, -R114 ;  /* 0x0000005868687223 */ /* 0x080fe20000010872 */
[----:B------:R-:W-:-:S01]  /*7230*/  FFMA.FTZ R114, R141, R88, -R108 ;  /* 0x000000588d727223 */ /* 0x000fc2000001086c */
[-CC-:B------:R-:W-:Y:S01]  /*7240*/  FFMA.FTZ R139, R143, R88.reuse, -R108.reuse ;  /* 0x000000588f8b7223 */ /* 0x180fe2000001086c */
[----:B------:R-:W-:-:S01]  /*7250*/  FFMA.FTZ R134, R145, R88, -R108 ;  /* 0x0000005891867223 */ /* 0x000fc2000001086c */
[----:B------:R-:W1:Y:S01]  /*7260*/  MUFU.EX2 R12, R12 ;  /* 0x0000000c000c7308 */ /* 0x000e620000000800 */
        /* <DEDUP_REMOVED lines=19> */
[-CC-:B------:R-:W-:Y:S01]  /*73a0*/  FFMA.FTZ R97, R97, R88.reuse, -R108.reuse ;  /* 0x0000005861617223 */ /* 0x180fe2000001086c */
[----:B------:R-:W-:-:S01]  /*73b0*/  FFMA.FTZ R101, R101, R88, -R108 ;  /* 0x0000005865657223 */ /* 0x000fc2000001086c */
[----:B------:R-:W-:-:S02]  /*73c0*/  FFMA.FTZ R103, R103, R88, -R108 ;  /* 0x0000005867677223 */ /* 0x000fc4000001086c */
        /* <DEDUP_REMOVED lines=10> */
[-CC-:B------:R-:W-:Y:S01]  /*7470*/  FFMA.FTZ R146, R107, R88.reuse, -R108.reuse ;  /* 0x000000586b927223 */ /* 0x180fe2000001086c */
[----:B------:R-:W-:-:S01]  /*7480*/  FFMA.FTZ R107, R109, R88, -R108 ;  /* 0x000000586d6b7223 */ /* 0x000fc2000001086c */
[-CC-:B------:R-:W-:Y:S01]  /*7490*/  FFMA.FTZ R109, R113, R88.reuse, -R108.reuse ;  /* 0x00000058716d7223 */ /* 0x180fe2000001086c */
[----:B------:R-:W-:-:S03]  /*74a0*/  FFMA.FTZ R113, R199, R88, -R108 ;  /* 0x00000058c7717223 */ /* 0x000fc6000001086c */
        /* <DEDUP_REMOVED lines=15> */
[----:B--2---:R-:W-:-:S01]  /*75a0*/  FADD.FTZ R5, R159, R148 ;  /* 0x000000949f057221 */ /* 0x004fc20000010000 */
[-CC-:B------:R-:W-:Y:S01]  /*75b0*/  FFMA.FTZ R148, R111, R88.reuse, -R108.reuse ;  /* 0x000000586f947223 */ /* 0x180fe2000001086c */
[----:B------:R-:W-:-:S05]  /*75c0*/  FFMA.FTZ R111, R117, R88, -R108 ;  /* 0x00000058756f7223 */ /* 0x000fca000001086c */
        /* <DEDUP_REMOVED lines=15> */
[----:B-1----:R-:W-:-:S01]  /*76c0*/  FADD.FTZ R5, R163, R150 ;  /* 0x00000096a3057221 */ /* 0x002fc20000010000 */
[----:B------:R-:W-:-:S06]  /*76d0*/  FFMA.FTZ R150, R115, R88, -R108 ;  /* 0x0000005873967223 */ /* 0x000fcc000001086c */
        /* <DEDUP_REMOVED lines=16> */
[----:B------:R-:W-:-:S06]  /*77e0*/  FFMA.FTZ R152, R119, R88, -R108 ;  /* 0x0000005877987223 */ /* 0x000fcc000001086c */
        /* <DEDUP_REMOVED lines=16> */
[----:B------:R-:W-:-:S06]  /*78f0*/  FFMA.FTZ R154, R201, R88, -R108 ;  /* 0x00000058c99a7223 */ /* 0x000fcc000001086c */
        /* <DEDUP_REMOVED lines=71> */
[----:B--2---:R-:W-:-:S03]  /*7d70*/  FADD.FTZ R5, R185, R108 ;  /* 0x0000006cb9057221 */ /* 0x004fc60000010000 */
[----:B0-----:R-:W-:Y:S01]  /*7d80*/  FADD.FTZ R7, R103, R7 ;  /* 0x0000000767077221 */ /* 0x001fe20000010000 */
[----:B------:R-:W-:Y:S06]  /*7d90*/  @!P0 BRA `(.L_x_255) ;  /* 0x0000000000048947 */ /* 0x000fec0003800000 */
[----:B------:R-:W-:Y:S01]  /*7da0*/  BPT.TRAP 0x1 ;  /* 0x000000040000795c */ /* 0x000fe20000300000 */
.L_x_255:
        /* <DEDUP_REMOVED lines=14> */
[----:B------:R-:W-:Y:S01]  /*7e90*/  FMUL.FTZ R24, R24, R6 ;  /* 0x0000000618187220 */ /* 0x000fe20000410000 */
[----:B------:R-:W-:Y:S01]  /*7ea0*/  F2FP.SATFINITE.E4M3.F32.PACK_AB_MERGE_C R106, R185, R106, RZ ;  /* 0x0000006ab96a723e */ /* 0x000fe200048070ff */
[----:B------:R-:W-:Y:S01]  /*7eb0*/  FMUL.FTZ R25, R25, R6 ;  /* 0x0000000619197220 */ /* 0x000fe20000410000 */
[----:B------:R-:W-:Y:S01]  /*7ec0*/  F2FP.SATFINITE.E4M3.F32.PACK_AB_MERGE_C R20, R15, R14, R20 ;  /* 0x0000000e0f14723e */ /* 0x000fe20004807014 */
[----:B------:R-:W-:Y:S01]  /*7ed0*/  SYNCS.ARRIVE.TRANS64.RED.A1T0 RZ, [UR6], RZ ;  /* 0x000000ffffff79a7 */ /* 0x000fe20008100406 */
[----:B------:R-:W-:Y:S01]  /*7ee0*/  F2FP.SATFINITE.E4M3.F32.PACK_AB_MERGE_C R136, R141, R134, R136 ;  /* 0x000000868d88723e */ /* 0x000fe20004807088 */
        /* <DEDUP_REMOVED lines=18> */
[----:B------:R-:W-:Y:S01]  /*8010*/  FMUL.FTZ R45, R45, R6 ;  /* 0x000000062d2d7220 */ /* 0x000fe20000410000 */
[----:B------:R-:W-:Y:S01]  /*8020*/  F2FP.SATFINITE.E4M3.F32.PACK_AB_MERGE_C R124, R169, R124, RZ ;  /* 0x0000007ca97c723e */ /* 0x000fe200048070ff */
[-C--:B------:R-:W-:Y:S01]  /*8030*/  FMUL.FTZ R48, R48, R6.reuse ;  /* 0x0000000630307220 */ /* 0x080fe20000410000 */
[----:B------:R-:W-:Y:S01]  /*8040*/  F2FP.SATFINITE.E4M3.F32.PACK_AB_MERGE_C R111, R152, R111, RZ ;  /* 0x0000006f986f723e */ /* 0x000fe200048070ff */
[----:B------:R-:W-:Y:S01]  /*8050*/  FMUL.FTZ R49, R49, R6 ;  /* 0x0000000631317220 */ /* 0x000fe20000410000 */
[----:B------:R-:W-:Y:S01]  /*8060*/  F2FP.SATFINITE.E4M3.F32.PACK_AB_MERGE_C R13, R95, R162, RZ ;  /* 0x000000a25f0d723e */ /* 0x000fe200048070ff */
[----:B------:R-:W-:Y:S01]  /*8070*/  FMUL.FTZ R52, R52, R6 ;  /* 0x0000000634347220 */ /* 0x000fe20000410000 */
[----:B------:R-:W-:Y:S01]  /*8080*/  F2FP.SATFINITE.E4M3.F32.PACK_AB_MERGE_C R21, R103, R164, RZ ;  /* 0x000000a46715723e */ /* 0x000fe200048070ff */
[-C--:B------:R-:W-:Y:S01]  /*8090*/  FMUL.FTZ R53, R53, R6.reuse ;  /* 0x0000000635357220 */ /* 0x080fe20000410000 */
[----:B------:R-:W-:Y:S01]  /*80a0*/  F2FP.SATFINITE.E4M3.F32.PACK_AB_MERGE_C R107, R146, R105, R107 ;  /* 0x00000069926b723e */ /* 0x000fe2000480706b */
[----:B------:R-:W-:Y:S01]  /*80b0*/  FMUL.FTZ R56, R56, R6 ;  /* 0x0000000638387220 */ /* 0x000fe20000410000 */
[----:B------:R-:W-:Y:S01]  /*80c0*/  F2FP.SATFINITE.E4M3.F32.PACK_AB_MERGE_C R182, R171, R126, R128 ;  /* 0x0000007eabb6723e */ /* 0x000fe20004807080 */
[----:B------:R-:W-:Y:S01]  /*80d0*/  FMUL.FTZ R57, R57, R6 ;  /* 0x0000000639397220 */ /* 0x000fe20000410000 */
[----:B------:R-:W-:Y:S01]  /*80e0*/  F2FP.SATFINITE.E4M3.F32.PACK_AB_MERGE_C R184, R175, R130, R132 ;  /* 0x00000082afb8723e */ /* 0x000fe20004807084 */
[----:B------:R-:W-:Y:S01]  /*80f0*/  FMUL.FTZ R60, R60, R6 ;  /* 0x000000063c3c7220 */ /* 0x000fe20000410000 */
        /* <DEDUP_REMOVED lines=64> */
[----:B------:R-:W-:Y:S01]  /*8500*/  MOV R181, R107 ;  /* 0x0000006b00b57202 */ /* 0x000fe20000000f00 */
[----:B------:R-:W-:Y:S06]  /*8510*/  @P1 BRA `(.L_x_256) ;  /* 0xffffffcc00241947 */ /* 0x000fec000383ffff */
.L_x_245:
[----:B------:R-:W-:Y:S06]  /*8520*/  BAR.ARV 0x8, 0x180 ;  /* 0x0206000000007b1d */ /* 0x000fec0000002000 */
[----:B------:R-:W-:Y:S05]  /*8530*/  @!P0 BRA `(.L_x_257) ;  /* 0x0000000000048947 */ /* 0x000fea0003800000 */
[----:B------:R-:W-:Y:S01]  /*8540*/  BPT.TRAP 0x1 ;  /* 0x000000040000795c */ /* 0x000fe20000300000 */
.L_x_257:
        /* <DEDUP_REMOVED lines=9> */
.L_x_258:
[----:B-1----:R-:W-:Y:S05]  /*85e0*/  @P1 BRA `(.L_x_259) ;  /* 0x0000000000081947 */ /* 0x002fea0003800000 */
[----:B------:R-:W1:Y:S02]  /*85f0*/  SYNCS.PHASECHK.TRANS64.TRYWAIT P1, [UR9+0x22850], R0 ;  /* 0x02285000ff0075a7 */ /* 0x000e640008020149 */
[----:B-1----:R-:W-:Y:S05]  /*8600*/  @!P1 BRA `(.L_x_260) ;  /* 0x0000009c00189947 */ /* 0x002fea0003800000 */
.L_x_259:
[----:B------:R-:W-:Y:S01]  /*8610*/  UIADD3 UR4, UR4, 0x400, URZ ;  /* 0x0000040004047890 */ /* 0x000fe2000fffe03f */
[----:B------:R-:W-:Y:S01]  /*8620*/  WARPGROUP.ARRIVE ;  /* 0x00000000000079c5 */ /* 0x000fe20000000000 */
[----:B------:R-:W-:Y:S01]  /*8630*/  UMOV UR7, 0xc0000010 ;  /* 0xc000001000077882 */ /* 0x000fe20000000000 */
[----:B------:R-:W-:Y:S01]  /*8640*/  ULDC.64 UR10, c[0x0][0x9a0] ;  /* 0x00026800000a7ab9 */ /* 0x000fe20000000a00 */
[----:B------:R-:W-:Y:S01]  /*8650*/  USHF.R.U32.HI UR4, URZ, 0x4, UR4 ;  /* 0x000000043f047899 */ /* 0x000fe20008011604 */
[----:B------:R-:W-:Y:S01]  /*8660*/  IMAD.MOV.U32 R4, RZ, RZ, 0x3f800000 ;  /* 0x3f800000ff047424 */ /* 0x000fe200078e00ff */
[----:B------:R-:W-:Y:S02]  /*8670*/  UISETP.NE.U32.AND UP0, UPT, UR10, URZ, UPT ;  /* 0x0000003f0a00728c */ /* 0x000fe4000bf05070 */
[----:B------:R-:W-:Y:S02]  /*8680*/  ULOP3.LUT UR4, UR4, 0x3fff, URZ, 0xc0, !UPT ;  /* 0x00003fff04047892 */ /* 0x000fe4000f8ec03f */
[----:B------:R-:W-:-:S02]  /*8690*/  UISETP.NE.AND.EX UP0, UPT, UR11, URZ, UPT, UP0 ;  /* 0x0000003f0b00728c */ /* 0x000fc4000bf05300 */
[----:B------:R-:W-:-:S04]  /*86a0*/  ULOP3.LUT UR4, UR4, 0x10000, URZ, 0xfc, !UPT ;  /* 0x0001000004047892 */ /* 0x000fc8000f8efc3f */
[----:B------:R-:W-:Y:S01]  /*86b0*/  UIMAD UR8, UR37, 0x500, UR4 ;  /* 0x00000500250878a4 */ /* 0x000fe2000f8e0204 */
[----:B------:R-:W-:-:S03]  /*86c0*/  PLOP3.LUT P1, PT, PT, PT, UP0, 0x80, 0x0 ;  /* 0x000000000000781c */ /* 0x000fc60003f2f008 */
[----:B------:R-:W-:Y:S01]  /*86d0*/  UIADD3 UR4, UR8, 0x100, URZ ;  /* 0x0000010008047890 */ /* 0x000fe2000fffe03f */
[----:B------:R-:W-:Y:S02]  /*86e0*/  @UP0 ULDC.64 UR12, c[0x0][0x9c8] ;  /* 0x00027200000c0ab9 */ /* 0x000fe40000000a00 */
[----:B------:R-:W-:-:S06]  /*86f0*/  UMOV UR6, UR8 ;  /* 0x0000000800067c82 */ /* 0x000fcc0008000000 */
[----:B------:R-:W-:Y:S01]  /*8700*/  QGMMA.64x128x32.F32.E4M3.E4M3 R24, R168, gdesc[UR4], R24, gsb0 ;  /* 0x01e00004a8187df3 */ /* 0x000fe20008000818 */
[----:B------:R-:W-:Y:S01]  /*8710*/  UMOV UR7, 0xc0000010 ;  /* 0xc000001000077882 */ /* 0x000fe20000000000 */
[----:B------:R-:W-:Y:S01]  /*8720*/  UMOV UR6, UR4 ;  /* 0x0000000400067c82 */ /* 0x000fe20008000000 */
[----:B------:R-:W-:Y:S01]  /*8730*/  @UP0 UIMAD.WIDE.U32 UR4, UR39, UR12, URZ ;  /* 0x0000000c270402a5 */ /* 0x000fe2000f8e003f */
[----:B------:R-:W-:Y:S02]  /*8740*/  WARPGROUP.DEPBAR.LE gsb0, 0x0 ;  /* 0x00008000000079c5 */ /* 0x000fe40000010000 */
[----:B------:R-:W-:-:S06]  /*8750*/  WARPGROUP.ARRIVE ;  /* 0x00000000000079c5 */ /* 0x000fcc0000000000 */
[----:B------:R-:W-:Y:S01]  /*8760*/  QGMMA.64x128x32.F32.E4M3.E4M3 R24, R172, gdesc[UR4], R24, gsb0 ;  /* 0x01e00004ac187df3 */ /* 0x000fe20008000818 */
[----:B------:R-:W-:Y:S02]  /*8770*/  @UP0 UIMAD UR6, UR40, UR12, URZ ;  /* 0x0000000c280602a4 */ /* 0x000fe4000f8e023f */
[----:B------:R-:W-:Y:S02]  /*8780*/  @UP0 USHF.R.S32.HI UR7, URZ, 0x1f, UR46 ;  /* 0x0000001f3f070899 */ /* 0x000fe4000801142e */
[----:B------:R-:W-:-:S03]  /*8790*/  @UP0 UIMAD UR6, UR39, UR13, UR6 ;  /* 0x0000000d270602a4 */ /* 0x000fc6000f8e0206 */
[----:B------:R-:W-:Y:S01]  /*87a0*/  @UP0 ULDC.64 UR12, c[0x0][0x9d0] ;  /* 0x00027400000c0ab9 */ /* 0x000fe20000000a00 */
[----:B------:R-:W-:Y:S02]  /*87b0*/  @UP0 UIADD3 UR5, UR5, UR6, URZ ;  /* 0x0000000605050290 */ /* 0x000fe4000fffe03f */
[----:B------:R-:W-:Y:S02]  /*87c0*/  @UP0 UIMAD UR6, UR7, UR12, URZ ;  /* 0x0000000c070602a4 */ /* 0x000fe4000f8e023f */
[----:B------:R-:W-:Y:S02]  /*87d0*/  @UP0 UIMAD.WIDE.U32 UR4, UR46, UR12, UR4 ;  /* 0x0000000c2e0402a5 */ /* 0x000fe4000f8e0004 */
[----:B------:R-:W-:-:S04]  /*87e0*/  @UP0 UIMAD UR6, UR46, UR13, UR6 ;  /* 0x0000000d2e0602a4 */ /* 0x000fc8000f8e0206 */
[----:B------:R-:W-:Y:S02]  /*87f0*/  @UP0 UIADD3 UR5, UR5, UR6, URZ ;  /* 0x0000000605050290 */ /* 0x000fe4000fffe03f */
[----:B------:R-:W-:-:S04]  /*8800*/  @UP0 ULEA UR6, UP1, UR4, UR10, 0x2 ;  /* 0x0000000a04060291 */ /* 0x000fc8000f82103f */
[----:B------:R-:W-:Y:S02]  /*8810*/  @UP0 ULEA.HI.X UR7, UR4, UR11, UR5, 0x2, UP1 ;  /* 0x0000000b04070291 */ /* 0x000fe400088f1405 */
[----:B------:R-:W-:Y:S01]  /*8820*/  UIADD3 UR4, UR8, 0x200, URZ ;  /* 0x0000020008047890 */ /* 0x000fe2000fffe03f */
[----:B------:R-:W-:-:S03]  /*8830*/  IMAD.U32 R8, RZ, RZ, UR6 ;  /* 0x00000006ff087e24 */ /* 0x000fc6000f8e00ff */
[----:B------:R-:W-:Y:S01]  /*8840*/  IMAD.U32 R9, RZ, RZ, UR7 ;  /* 0x00000007ff097e24 */ /* 0x000fe2000f8e00ff */
[----:B------:R-:W-:Y:S02]  /*8850*/  UMOV UR7, 0xc0000010 ;  /* 0xc000001000077882 */ /* 0x000fe40000000000 */
[----:B------:R-:W-:Y:S02]  /*8860*/  UMOV UR6, UR4 ;  /* 0x0000000400067c82 */ /* 0x000fe40008000000 */
[----:B------:R2:W3:Y:S01]  /*8870*/  @P1 LDG.E R4, desc[UR50][R8.64] ;  /* 0x0000003208041981 */ /* 0x0004e2000c1e1900 */
[----:B------:R-:W-:Y:S01]  /*8880*/  UIADD3 UR4, UR8, 0x300, URZ ;  /* 0x0000030008047890 */ /* 0x000fe2000fffe03f */
[----:B------:R-:W-:Y:S02]  /*8890*/  WARPGROUP.DEPBAR.LE gsb0, 0x0 ;  /* 0x00008000000079c5 */ /* 0x000fe40000010000 */
[----:B------:R-:W-:-:S06]  /*88a0*/  WARPGROUP.ARRIVE ;  /* 0x00000000000079c5 */ /* 0x000fcc0000000000 */
[----:B------:R-:W-:Y:S01]  /*88b0*/  QGMMA.64x128x32.F32.E4M3.E4M3 R24, R176, gdesc[UR4], R24, gsb0 ;  /* 0x01e00004b0187df3 */ /* 0x000fe20008000818 */
[----:B------:R-:W-:Y:S01]  /*88c0*/  UMOV UR6, UR4 ;  /* 0x0000000400067c82 */ /* 0x000fe20008000000 */
[----:B------:R-:W-:Y:S01]  /*88d0*/  UMOV UR7, 0xc0000010 ;  /* 0xc000001000077882 */ /* 0x000fe20000000000 */
[----:B------:R-:W-:Y:S01]  /*88e0*/  UIADD3 UR8, UR8, 0x400, URZ ;  /* 0x0000040008087890 */ /* 0x000fe2000fffe03f */
[----:B01----:R-:W0:Y:S04]  /*88f0*/  SHFL.BFLY PT, R0, R5, 0x2, 0x1f ;  /* 0x0c401f0005007f89 */ /* 0x003e2800000e0000 */
[----:B------:R-:W1:Y:S01]  /*8900*/  SHFL.BFLY PT, R6, R7, 0x2, 0x1f ;  /* 0x0c401f0007067f89 */ /* 0x000e6200000e0000 */
[----:B------:R-:W-:Y:S02]  /*8910*/  WARPGROUP.DEPBAR.LE gsb0, 0x0 ;  /* 0x00008000000079c5 */ /* 0x000fe40000010000 */
[----:B------:R-:W-:-:S06]  /*8920*/  WARPGROUP.ARRIVE ;  /* 0x00000000000079c5 */ /* 0x000fcc0000000000 */
[----:B------:R-:W-:Y:S01]  /*8930*/  QGMMA.64x128x32.F32.E4M3.E4M3 R24, R180, gdesc[UR4], R24, gsb0 ;  /* 0x01e00004b4187df3 */ /* 0x000fe20008000818 */
[----:B------:R-:W-:Y:S01]  /*8940*/  UMOV UR6, UR8 ;  /* 0x0000000800067c82 */ /* 0x000fe20008000000 */
        /* <DEDUP_REMOVED lines=23> */
[----:B0-----:R-:W-:Y:S01]  /*8ac0*/  @P2 FMUL.FTZ R7, R7, 0.69314718246459960938 ;  /* 0x3f31721807072820 */ /* 0x001fe20000410000 */
[----:B------:R-:W-:Y:S01]  /*8ad0*/  @P3 FMUL.FTZ R15, R88, 0.69314718246459960938 ;  /* 0x3f317218580f3820 */ /* 0x000fe20000410000 */
[----:B------:R-:W-:Y:S01]  /*8ae0*/  MOV R3, 0xff800000 ;  /* 0xff80000000037802 */ /* 0x000fe20000000f00 */
[----:B------:R-:W-:-:S02]  /*8af0*/  IMAD.MOV.U32 R0, RZ, RZ, -0x800000 ;  /* 0xff800000ff007424 */ /* 0x000fc400078e00ff */
[----:B------:R-:W-:Y:S01]  /*8b00*/  @P2 FFMA.FTZ R3, R6, R91, R7 ;  /* 0x0000005b06032223 */ /* 0x000fe20000010007 */
[----:B-1----:R-:W-:Y:S01]  /*8b10*/  @P3 FMUL.FTZ R8, R8, 0.69314718246459960938 ;  /* 0x3f31721808083820 */ /* 0x002fe20000410000 */
[----:B---3--:R-:W-:-:S03]  /*8b20*/  FMUL.FTZ R6, R5, R4 ;  /* 0x0000000405067220 */ /* 0x008fc60000410000 */
[----:B------:R-:W-:Y:S01]  /*8b30*/  @P3 FFMA.FTZ R0, R15, R89, R8 ;  /* 0x000000590f003223 */ /* 0x000fe20000010008 */
[----:B--2---:R-:W-:Y:S01]  /*8b40*/  FMUL.FTZ R4, R9, R4 ;  /* 0x0000000409047220 */ /* 0x004fe20000410000 */
[----:B------:R-:W-:Y:S02]  /*8b50*/  WARPGROUP.DEPBAR.LE gsb0, 0x0 ;  /* 0x00008000000079c5 */ /* 0x000fe40000010000 */
[----:B------:R-:W-:Y:S05]  /*8b60*/  @!P0 BRA `(.L_x_261) ;  /* 0x0000000000048947 */ /* 0x000fea0003800000 */
[----:B------:R-:W-:Y:S01]  /*8b70*/  BPT.TRAP 0x1 ;  /* 0x000000040000795c */ /* 0x000fe20000300000 */
.L_x_261:
[----:B------:R-:W-:Y:S01]  /*8b80*/  UIADD3 UR4, UR9, 0x22860, URZ ;  /* 0x0002286009047890 */ /* 0x000fe2000fffe03f */
[-C--:B------:R-:W-:Y:S01]  /*8b90*/  FMUL.FTZ R101, R24, R6.reuse ;  /* 0x0000000618657220 */ /* 0x080fe20000410000 */
[----:B------:R-:W-:Y:S01]  /*8ba0*/  UIADD3 UR37, UR37, 0x1, URZ ;  /* 0x0000000125257890 */ /* 0x000fe2000fffe03f */
[-C--:B------:R-:W-:Y:S01]  /*8bb0*/  FMUL.FTZ R100, R28, R6.reuse ;  /* 0x000000061c647220 */ /* 0x080fe20000410000 */
[----:B------:R-:W-:Y:S01]  /*8bc0*/  UPRMT UR4, UR14, 0x654, UR4 ;  /* 0x000006540e047896 */ /* 0x000fe20008000004 */
[-C--:B------:R-:W-:Y:S01]  /*8bd0*/  FMUL.FTZ R98, R29, R6.reuse ;  /* 0x000000061d627220 */ /* 0x080fe20000410000 */
[----:B------:R-:W-:Y:S01]  /*8be0*/  UISETP.NE.AND UP0, UPT, UR37, 0x2, UPT ;  /* 0x000000022500788c */ /* 0x000fe2000bf05270 */
        /* <DEDUP_REMOVED lines=21> */
[----:B------:R-:W-:Y:S01]  /*8d40*/  SYNCS.ARRIVE.TRANS64.RED.A1T0 RZ, [UR4], RZ ;  /* 0x000000ffffff79a7 */ /* 0x000fe20008100404 */
        /* <DEDUP_REMOVED lines=14> */
[----:B------:R-:W-:Y:S01]  /*8e30*/  USEL UR4, URZ, 0x1, UP0 ;  /* 0x000000013f047887 */ /* 0x000fe20008000000 */
        /* <DEDUP_REMOVED lines=21> */
[----:B------:R-:W-:Y:S01]  /*8f90*/  PLOP3.LUT P0, PT, PT, PT, PT, 0x8, 0x0 ;  /* 0x000000000000781c */ /* 0x000fe20003f0e170 */
[-C--:B------:R-:W-:Y:S01]  /*8fa0*/  FMUL.FTZ R15, R79, R4.reuse ;  /* 0x000000044f0f7220 */ /* 0x080fe20000410000 */
[-C--:B------:R-:W-:Y:S01]  /*8fb0*/  FMUL.FTZ R12, R82, R4.reuse ;  /* 0x00000004520c7220 */ /* 0x080fe20000410000 */
[-C--:B------:R-:W-:Y:S01]  /*8fc0*/  FMUL.FTZ R8, R83, R4.reuse ;  /* 0x0000000453087220 */ /* 0x080fe20000410000 */
[-C--:B------:R-:W-:Y:S01]  /*8fd0*/  FMUL.FTZ R11, R86, R4.reuse ;  /* 0x00000004560b7220 */ /* 0x080fe20000410000 */
[----:B------:R-:W-:Y:S01]  /*8fe0*/  FMUL.FTZ R87, R87, R4 ;  /* 0x0000000457577220 */ /* 0x000fe20000410000 */
[----:B------:R-:W-:-:S02]  /*8ff0*/  UIADD3 UR44, UR44, 0x1, URZ ;  /* 0x000000012c2c7890 */ /* 0x000fc4000fffe03f */
[----:B------:R-:W-:Y:S02]  /*9000*/  USEL UR37, UR37, URZ, UP0 ;  /* 0x0000003f25257287 */ /* 0x000fe40008000000 */
[----:B------:R-:W-:-:S12]  /*9010*/  ULOP3.LUT UR36, UR36, UR4, URZ, 0x3c, !UPT ;  /* 0x0000000424247292 */ /* 0x000fd8000f8e3c3f */
.L_x_237:
[----:B------:R-:W0:Y:S01]  /*9020*/  S2R R7, SR_CgaCtaId ;  /* 0x0000000000077919 */ /* 0x000e220000008800 */
[----:B------:R-:W-:Y:S01]  /*9030*/  MOV R4, 0x400 ;  /* 0x0000040000047802 */ /* 0x000fe20000000f00 */
[----:B------:R-:W-:Y:S01]  /*9040*/  BSSY B0, `(.L_x_262) ;  /* 0x000027d000007945 */ /* 0x000fe20003800000 */
[----:B------:R-:W-:Y:S02]  /*9050*/  BAR.SYNC.DEFER_BLOCKING 0x5, 0x180 ;  /* 0x0146000000007b1d */ /* 0x000fe40000010000 */
[----:B0-----:R-:W-:-:S05]  /*9060*/  LEA R4, R7, R4, 0x18 ;  /* 0x0000000407047211 */ /* 0x001fca00078ec0ff */
[----:B------:R-:W0:Y:S02]  /*9070*/  LDS.128 R48, [R4+0x228d0] ;  /* 0x0228d00004307984 */ /* 0x000e240000000c00 */
[----:B0-----:R-:W-:Y:S02]  /*9080*/  R2UR UR5, R49 ;  /* 0x00000000310572ca */ /* 0x001fe400000e0000 */
[----:B------:R-:W-:Y:S01]  /*9090*/  R2UR UR46, R50 ;  /* 0x00000000322e72ca */ /* 0x000fe200000e0000 */
[----:B------:R-:W-:Y:S06]  /*90a0*/  BAR.ARV 0x4, 0x180 ;  /* 0x0106000000007b1d */ /* 0x000fec0000002000 */
[----:B------:R-:W-:Y:S08]  /*90b0*/  @P0 BRA `(.L_x_263) ;  /* 0x0000001800ec0947 */ /* 0x000ff00003800000 */
[----:B------:R-:W0:Y:S01]  /*90c0*/  S2R R54, SR_TID.X ;  /* 0x0000000000367919 */ /* 0x000e220000002100 */
[----:B------:R-:W-:Y:S01]  /*90d0*/  ULDC.64 UR6, c[0x4][0x38] ;  /* 0x01000e0000067ab9 */ /* 0x000fe20000000a00 */
[----:B0-----:R-:W-:-:S05]  /*90e0*/  IMAD.SHL.U32 R6, R54, 0x4, RZ ;  /* 0x0000000436067824 */ /* 0x001fca00078e00ff */
[----:B------:R-:W-:-:S04]  /*90f0*/  LOP3.LUT R6, R6, 0xc, RZ, 0xc0, !PT ;  /* 0x0000000c06067812 */ /* 0x000fc800078ec0ff */
[----:B------:R-:W-:-:S05]  /*9100*/  IADD3 R6, P0, R6, UR6, RZ ;  /* 0x0000000606067c10 */ /* 0x000fca000ff1e0ff */
[----:B------:R-:W-:Y:S01]  /*9110*/  IMAD.X R7, RZ, RZ, UR7, P0 ;  /* 0x00000007ff077e24 */ /* 0x000fe200080e06ff */
[----:B------:R-:W-:Y:S01]  /*9120*/  F2FP.BF16.F32.PACK_AB R30, R27, R30 ;  /* 0x0000001e1b1e723e */ /* 0x000fe200000010ff */
[----:B------:R-:W-:-:S03]  /*9130*/  ULDC.64 UR6, c[0x0][0xc00] ;  /* 0x0003000000067ab9 */ /* 0x000fc60000000a00 */
[----:B------:R0:W2:Y:S01]  /*9140*/  LDG.E.CONSTANT R48, desc[UR50][R6.64] ;  /* 0x0000003206307981 */ /* 0x0000a2000c1e9900 */
[----:B------:R-:W-:Y:S01]  /*9150*/  F2FP.BF16.F32.PACK_AB R11, R11, R12 ;  /* 0x0000000c0b0b723e */ /* 0x000fe200000010ff */
[----:B------:R-:W-:Y:S01]  /*9160*/  UISETP.NE.U32.AND UP0, UPT, UR6, URZ, UPT ;  /* 0x0000003f0600728c */ /* 0x000fe2000bf05070 */
[----:B------:R-:W-:Y:S01]  /*9170*/  F2FP.BF16.F32.PACK_AB R5, R92, R5 ;  /* 0x000000055c05723e */ /* 0x000fe200000010ff */
[----:B------:R-:W1:Y:S01]  /*9180*/  S2R R27, SR_SWINHI ;  /* 0x00000000001b7919 */ /* 0x000e620000002f00 */
[----:B------:R-:W-:Y:S01]  /*9190*/  F2FP.BF16.F32.PACK_AB R90, R90, R93 ;  /* 0x0000005d5a5a723e */ /* 0x000fe200000010ff */
[----:B------:R-:W-:Y:S01]  /*91a0*/  USHF.L.U32 UR8, UR39, 0x2, URZ ;  /* 0x0000000227087899 */ /* 0x000fe2000800063f */
[----:B------:R-:W-:Y:S01]  /*91b0*/  F2FP.BF16.F32.PACK_AB R10, R9, R10 ;  /* 0x0000000a090a723e */ /* 0x000fe200000010ff */
[----:B------:R-:W-:Y:S01]  /*91c0*/  UISETP.NE.AND.EX UP0, UPT, UR7, URZ, UPT, UP0 ;  /* 0x0000003f0700728c */ /* 0x000fe2000bf05300 */
[----:B------:R-:W-:Y:S01]  /*91d0*/  F2FP.BF16.F32.PACK_AB R12, R87, R8 ;  /* 0x00000008570c723e */ /* 0x000fe200000010ff */
[----:B------:R-:W-:Y:S01]  /*91e0*/  USHF.L.U64.HI UR9, UR39, 0x2, UR40 ;  /* 0x0000000227097899 */ /* 0x000fe20008010228 */
[----:B0-----:R-:W-:Y:S01]  /*91f0*/  LOP3.LUT P0, R6, R54, 0x3, RZ, 0xc0, !PT ;  /* 0x0000000336067812 */ /* 0x001fe2000780c0ff */
[----:B------:R-:W-:Y:S01]  /*9200*/  UIADD3 UR4, UP1, UR8, UR6, URZ ;  /* 0x0000000608047290 */ /* 0x000fe2000ff3e03f */
[----:B------:R-:W-:-:S02]  /*9210*/  F2FP.BF16.F32.PACK_AB R46, R43, R46 ;  /* 0x0000002e2b2e723e */ /* 0x000fc400000010ff */
[----:B------:R-:W-:Y:S01]  /*9220*/  ISETP.EQ.OR P0, PT, R6, 0x3, !P0 ;  /* 0x000000030600780c */ /* 0x000fe20004702670 */
[----:B------:R-:W-:Y:S01]  /*9230*/  UIADD3.X UR6, UR9, UR7, URZ, UP1, !UPT ;  /* 0x0000000709067290 */ /* 0x000fe20008ffe43f */
[----:B------:R-:W-:Y:S02]  /*9240*/  F2FP.BF16.F32.PACK_AB R57, R57, R64 ;  /* 0x000000403939723e */ /* 0x000fe400000010ff */
[----:B------:R-:W-:Y:S02]  /*9250*/  F2FP.BF16.F32.PACK_AB R60, R53, R60 ;  /* 0x0000003c353c723e */ /* 0x000fe400000010ff */
[----:B------:R-:W-:Y:S02]  /*9260*/  SEL R43, R5, R90, P0 ;  /* 0x0000005a052b7207 */ /* 0x000fe40000000000 */
[----:B------:R-:W-:Y:S02]  /*9270*/  F2FP.BF16.F32.PACK_AB R89, R52, R89 ;  /* 0x000000593459723e */ /* 0x000fe400000010ff */
[----:B------:R-:W-:-:S02]  /*9280*/  SEL R90, R90, R5, P0 ;  /* 0x000000055a5a7207 */ /* 0x000fc40000000000 */
[----:B------:R-:W-:Y:S02]  /*9290*/  F2FP.BF16.F32.PACK_AB R47, R47, R56 ;  /* 0x000000382f2f723e */ /* 0x000fe400000010ff */
[----:B------:R-:W-:Y:S02]  /*92a0*/  F2FP.BF16.F32.PACK_AB R13, R13, R14 ;  /* 0x0000000e0d0d723e */ /* 0x000fe400000010ff */
[----:B------:R-:W-:Y:S02]  /*92b0*/  SEL R63, R11, R12, P0 ;  /* 0x0000000c0b3f7207 */ /* 0x000fe40000000000 */
[----:B------:R-:W-:Y:S02]  /*92c0*/  SEL R52, R12, R11, P0 ;  /* 0x0000000b0c347207 */ /* 0x000fe40000000000 */
[----:B------:R-:W-:Y:S02]  /*92d0*/  F2FP.BF16.F32.PACK_AB R73, R73, R80 ;  /* 0x000000504949723e */ /* 0x000fe400000010ff */
[----:B------:R-:W-:-:S02]  /*92e0*/  MOV R6, R4 ;  /* 0x0000000400067202 */ /* 0x000fc40000000f00 */
[----:B-1----:R-:W-:Y:S02]  /*92f0*/  MOV R7, R27 ;  /* 0x0000001b00077202 */ /* 0x002fe40000000f00 */
[----:B------:R-:W-:Y:S02]  /*9300*/  F2FP.BF16.F32.PACK_AB R76, R69, R76 ;  /* 0x0000004c454c723e */ /* 0x000fe400000010ff */
[----:B------:R-:W-:Y:S01]  /*9310*/  F2FP.BF16.F32.PACK_AB R65, R65, R72 ;  /* 0x000000484141723e */ /* 0x000fe200000010ff */
[----:B------:R-:W-:Y:S01]  /*9320*/  IMAD.WIDE R8, R191, 0x2, R6 ;  /* 0x00000002bf087825 */ /* 0x000fe200078e0206 */
[----:B------:R-:W-:Y:S02]  /*9330*/  F2FP.BF16.F32.PACK_AB R68, R61, R68 ;  /* 0x000000443d44723e */ /* 0x000fe400000010ff */
[----:B------:R-:W-:Y:S02]  /*9340*/  F2FP.BF16.F32.PACK_AB R39, R39, R42 ;  /* 0x0000002a2727723e */ /* 0x000fe400000010ff */
[----:B------:R-:W-:-:S02]  /*9350*/  LOP3.LUT R5, R8, 0x380, RZ, 0xc0, !PT ;  /* 0x0000038008057812 */ /* 0x000fc400078ec0ff */
[----:B------:R-:W-:Y:S02]  /*9360*/  IADD3 R12, P6, R8, 0x20, RZ ;  /* 0x00000020080c7810 */ /* 0x000fe40007fde0ff */
[----:B------:R-:W-:Y:S02]  /*9370*/  F2FP.BF16.F32.PACK_AB R38, R35, R38 ;  /* 0x000000262326723e */ /* 0x000fe400000010ff */
[----:B------:R-:W-:Y:S02]  /*9380*/  SEL R61, R57, R60, P0 ;  /* 0x0000003c393d7207 */ /* 0x000fe40000000000 */
[----:B------:R-:W-:Y:S02]  /*9390*/  F2FP.BF16.F32.PACK_AB R31, R31, R34 ;  /* 0x000000221f1f723e */ /* 0x000fe400000010ff */
[----:B------:R-:W-:Y:S02]  /*93a0*/  SEL R60, R60, R57, P0 ;  /* 0x000000393c3c7207 */ /* 0x000fe40000000000 */
[----:B------:R-:W-:-:S02]  /*93b0*/  F2FP.BF16.F32.PACK_AB R44, R44, R45 ;  /* 0x0000002d2c2c723e */ /* 0x000fc400000010ff */
[----:B------:R-:W-:Y:S02]  /*93c0*/  F2FP.BF16.F32.PACK_AB R41, R40, R41 ;  /* 0x000000292829723e */ /* 0x000fe400000010ff */
[----:B------:R-:W-:Y:S02]  /*93d0*/  SEL R53, R13, R10, P0 ;  /* 0x0000000a0d357207 */ /* 0x000fe40000000000 */
[----:B------:R-:W-:Y:S02]  /*93e0*/  SEL R34, R10, R13, P0 ;  /* 0x0000000d0a227207 */ /* 0x000fe40000000000 */
[----:B------:R-:W-:Y:S02]  /*93f0*/  SEL R57, R47, R46, P0 ;  /* 0x0000002e2f397207 */ /* 0x000fe40000000000 */
[----:B------:R-:W-:Y:S02]  /*9400*/  SHF.R.U64 R5, R5, 0x3, RZ ;  /* 0x0000000305057819 */ /* 0x000fe400000012ff */
[----:B------:R-:W-:Y:S01]  /*9410*/  F2FP.BF16.F32.PACK_AB R28, R28, R29 ;  /* 0x0000001d1c1c723e */ /* 0x000fe200000010ff */
[----:B------:R-:W-:Y:S01]  /*9420*/  IMAD.X R29, RZ, RZ, R9, P6 ;  /* 0x000000ffff1d7224 */ /* 0x000fe200030e0609 */
[----:B------:R-:W-:-:S02]  /*9430*/  SEL R55, R73, R76, P0 ;  /* 0x0000004c49377207 */ /* 0x000fc40000000000 */
[----:B------:R-:W-:Y:S02]  /*9440*/  SEL R59, R65, R68, P0 ;  /* 0x00000044413b7207 */ /* 0x000fe40000000000 */
[----:B------:R-:W-:Y:S02]  /*9450*/  SEL R46, R46, R47, P0 ;  /* 0x0000002f2e2e7207 */ /* 0x000fe40000000000 */
[----:B------:R-:W-:Y:S02]  /*9460*/  LOP3.LUT R10, R12, 0x380, RZ, 0xc0, !PT ;  /* 0x000003800c0a7812 */ /* 0x000fe400078ec0ff */
[----:B------:R-:W-:Y:S02]  /*9470*/  F2FP.BF16.F32.PACK_AB R36, R36, R37 ;  /* 0x000000252424723e */ /* 0x000fe400000010ff */
[----:B------:R-:W-:Y:S02]  /*9480*/  F2FP.BF16.F32.PACK_AB R33, R32, R33 ;  /* 0x000000212021723e */ /* 0x000fe400000010ff */
[----:B------:R-:W-:-:S02]  /*9490*/  SEL R76, R76, R73, P0 ;  /* 0x000000494c4c7207 */ /* 0x000fc40000000000 */
[----:B------:R-:W-:Y:S02]  /*94a0*/  SEL R68, R68, R65, P0 ;  /* 0x0000004144447207 */ /* 0x000fe40000000000 */
[----:B------:R-:W-:Y:S02]  /*94b0*/  SEL R47, R39, R38, P0 ;  /* 0x00000026272f7207 */ /* 0x000fe40000000000 */
[----:B------:R-:W-:Y:S02]  /*94c0*/  SEL R42, R38, R39, P0 ;  /* 0x00000027262a7207 */ /* 0x000fe40000000000 */
[C---:B------:R-:W-:Y:S02]  /*94d0*/  IADD3 R65, P1, R8.reuse, 0x40, RZ ;  /* 0x0000004008417810 */ /* 0x040fe40007f3e0ff */
[C---:B------:R-:W-:Y:S02]  /*94e0*/  IADD3 R67, P2, R8.reuse, 0x60, RZ ;  /* 0x0000006008437810 */ /* 0x040fe40007f5e0ff */
[C---:B------:R-:W-:Y:S01]  /*94f0*/  IADD3 R38, P3, R8.reuse, 0x4000, RZ ;  /* 0x0000400008267810 */ /* 0x040fe20007f7e0ff */
[----:B------:R-:W-:Y:S01]  /*9500*/  IMAD.X R27, RZ, RZ, R9, P1 ;  /* 0x000000ffff1b7224 */ /* 0x000fe200008e0609 */
[----:B------:R-:W-:-:S02]  /*9510*/  IADD3 R69, P4, R8, 0x4020, RZ ;  /* 0x0000402008457810 */ /* 0x000fc40007f9e0ff */
[C---:B------:R-:W-:Y:S02]  /*9520*/  IADD3 R71, P5, R8.reuse, 0x4040, RZ ;  /* 0x0000404008477810 */ /* 0x040fe40007fbe0ff */
[----:B------:R-:W-:Y:S02]  /*9530*/  IADD3 R73, P6, R8, 0x4060, RZ ;  /* 0x0000406008497810 */ /* 0x000fe40007fde0ff */
[----:B------:R-:W-:Y:S01]  /*9540*/  F2FP.BF16.F32.PACK_AB R21, R21, R24 ;  /* 0x000000181515723e */ /* 0x000fe200000010ff */
[--C-:B------:R-:W-:Y:S01]  /*9550*/  IMAD.X R13, RZ, RZ, R9.reuse, P5 ;  /* 0x000000ffff0d7224 */ /* 0x100fe200028e0609 */
[----:B------:R-:W-:Y:S01]  /*9560*/  SEL R49, R44, R41, P0 ;  /* 0x000000292c317207 */ /* 0x000fe20000000000 */
[----:B------:R-:W-:Y:S01]  /*9570*/  IMAD.X R11, RZ, RZ, R9, P6 ;  /* 0x000000ffff0b7224 */ /* 0x000fe200030e0609 */
[----:B------:R-:W-:Y:S02]  /*9580*/  LOP3.LUT R8, R5, R8, RZ, 0x3c, !PT ;  /* 0x0000000805087212 */ /* 0x000fe400078e3cff */
[----:B------:R-:W-:-:S02]  /*9590*/  SEL R44, R41, R44, P0 ;  /* 0x0000002c292c7207 */ /* 0x000fc40000000000 */
[----:B------:R-:W-:Y:S02]  /*95a0*/  SHF.R.U64 R5, R10, 0x3, RZ ;  /* 0x000000030a057819 */ /* 0x000fe400000012ff */
[----:B------:R-:W-:Y:S02]  /*95b0*/  SEL R41, R36, R33, P0 ;  /* 0x0000002124297207 */ /* 0x000fe40000000000 */
[----:B------:R-:W-:Y:S02]  /*95c0*/  SEL R36, R33, R36, P0 ;  /* 0x0000002421247207 */ /* 0x000fe40000000000 */
[----:B------:R-:W-:Y:S02]  /*95d0*/  F2FP.BF16.F32.PACK_AB R25, R25, R26 ;  /* 0x0000001a1919723e */ /* 0x000fe400000010ff */
[----:B------:R-:W-:Y:S01]  /*95e0*/  F2FP.BF16.F32.PACK_AB R20, R15, R20 ;  /* 0x000000140f14723e */ /* 0x000fe200000010ff */
[----:B------:R-:W-:Y:S01]  /*95f0*/  IMAD.X R15, RZ, RZ, R9, P4 ;  /* 0x000000ffff0f7224 */ /* 0x000fe200020e0609 */
[----:B------:R-:W-:-:S02]  /*9600*/  SEL R33, R28, R21, P0 ;  /* 0x000000151c217207 */ /* 0x000fc40000000000 */
[----:B------:R-:W-:Y:S02]  /*9610*/  SEL R32, R21, R28, P0 ;  /* 0x0000001c15207207 */ /* 0x000fe40000000000 */
[----:B------:R-:W-:Y:S02]  /*9620*/  LOP3.LUT R28, R5, R12, RZ, 0x3c, !PT ;  /* 0x0000000c051c7212 */ /* 0x000fe400078e3cff */
[----:B------:R-:W-:Y:S02]  /*9630*/  SEL R39, R31, R30, P0 ;  /* 0x0000001e1f277207 */ /* 0x000fe40000000000 */
[----:B------:R-:W-:Y:S02]  /*9640*/  LOP3.LUT R5, R38, 0x380, RZ, 0xc0, !PT ;  /* 0x0000038026057812 */ /* 0x000fe400078ec0ff */
[----:B------:R-:W-:Y:S02]  /*9650*/  SEL R30, R30, R31, P0 ;  /* 0x0000001f1e1e7207 */ /* 0x000fe40000000000 */
[----:B------:R-:W-:-:S02]  /*9660*/  SEL R31, R25, R20, P0 ;  /* 0x00000014191f7207 */ /* 0x000fc40000000000 */
[----:B------:R-:W-:Y:S01]  /*9670*/  SEL R50, R20, R25, P0 ;  /* 0x0000001914327207 */ /* 0x000fe20000000000 */
[----:B------:R-:W-:Y:S01]  /*9680*/  IMAD.X R25, RZ, RZ, R9, P2 ;  /* 0x000000ffff197224 */ /* 0x000fe200010e0609 */
[----:B------:R-:W-:Y:S02]  /*9690*/  LOP3.LUT R14, R65, 0x380, RZ, 0xc0, !PT ;  /* 0x00000380410e7812 */ /* 0x000fe400078ec0ff */
[----:B------:R-:W-:Y:S02]  /*96a0*/  F2FP.BF16.F32.PACK_AB R100, R100, R101 ;  /* 0x000000656464723e */ /* 0x000fe400000010ff */
[----:B------:R-:W-:Y:S02]  /*96b0*/  F2FP.BF16.F32.PACK_AB R99, R98, R99 ;  /* 0x000000636263723e */ /* 0x000fe400000010ff */
[----:B------:R-:W-:Y:S02]  /*96c0*/  LOP3.LUT R20, R67, 0x380, RZ, 0xc0, !PT ;  /* 0x0000038043147812 */ /* 0x000fe400078ec0ff */
[----:B------:R-:W-:-:S02]  /*96d0*/  F2FP.BF16.F32.PACK_AB R96, R96, R97 ;  /* 0x000000616060723e */ /* 0x000fc400000010ff */
[----:B------:R-:W-:Y:S02]  /*96e0*/  F2FP.BF16.F32.PACK_AB R95, R94, R95 ;  /* 0x0000005f5e5f723e */ /* 0x000fe400000010ff */
[----:B------:R-:W-:Y:S02]  /*96f0*/  SHF.R.U64 R5, R5, 0x3, RZ ;  /* 0x0000000305057819 */ /* 0x000fe400000012ff */
[----:B------:R-:W-:Y:S02]  /*9700*/  SHF.R.U64 R10, R14, 0x3, RZ ;  /* 0x000000030e0a7819 */ /* 0x000fe400000012ff */
[----:B------:R-:W-:Y:S02]  /*9710*/  SEL R35, R100, R99, P0 ;  /* 0x0000006364237207 */ /* 0x000fe40000000000 */
[----:B------:R-:W-:Y:S02]  /*9720*/  SHF.R.U64 R14, R20, 0x3, RZ ;  /* 0x00000003140e7819 */ /* 0x000fe400000012ff */
[----:B------:R-:W-:-:S02]  /*9730*/  SEL R100, R99, R100, P0 ;  /* 0x0000006463647207 */ /* 0x000fc40000000000 */
[----:B------:R-:W-:Y:S02]  /*9740*/  SEL R37, R96, R95, P0 ;  /* 0x0000005f60257207 */ /* 0x000fe40000000000 */
[----:B------:R-:W-:Y:S02]  /*9750*/  LOP3.LUT R20, R5, R38, RZ, 0x3c, !PT ;  /* 0x0000002605147212 */ /* 0x000fe400078e3cff */
[----:B------:R-:W-:Y:S02]  /*9760*/  SEL R96, R95, R96, P0 ;  /* 0x000000605f607207 */ /* 0x000fe40000000000 */
[----:B------:R-:W-:Y:S02]  /*9770*/  F2FP.BF16.F32.PACK_AB R88, R88, R91 ;  /* 0x0000005b5858723e */ /* 0x000fe400000010ff */
[----:B------:R-:W-:Y:S02]  /*9780*/  LOP3.LUT R26, R10, R65, RZ, 0x3c, !PT ;  /* 0x000000410a1a7212 */ /* 0x000fe400078e3cff */
[----:B------:R-:W-:-:S02]  /*9790*/  SEL R45, R88, R89, P0 ;  /* 0x00000059582d7207 */ /* 0x000fc40000000000 */
[----:B------:R-:W-:Y:S02]  /*97a0*/  LOP3.LUT R10, R69, 0x380, RZ, 0xc0, !PT ;  /* 0x00000380450a7812 */ /* 0x000fe400078ec0ff */
[----:B------:R-:W-:Y:S02]  /*97b0*/  LOP3.LUT R40, R73, 0x380, RZ, 0xc0, !PT ;  /* 0x0000038049287812 */ /* 0x000fe400078ec0ff */
[----:B------:R-:W-:Y:S02]  /*97c0*/  SEL R88, R89, R88, P0 ;  /* 0x0000005859587207 */ /* 0x000fe40000000000 */
[----:B------:R-:W-:Y:S02]  /*97d0*/  IADD3.X R21, RZ, R9, RZ, P3, !PT ;  /* 0x00000009ff157210 */ /* 0x000fe40001ffe4ff */
[----:B------:R-:W-:Y:S02]  /*97e0*/  SHF.R.U64 R10, R10, 0x3, RZ ;  /* 0x000000030a0a7819 */ /* 0x000fe400000012ff */
[----:B------:R-:W-:-:S02]  /*97f0*/  SHF.R.U64 R40, R40, 0x3, RZ ;  /* 0x0000000328287819 */ /* 0x000fc400000012ff */
[----:B------:R-:W-:Y:S02]  /*9800*/  MOV R62, R20 ;  /* 0x00000014003e7202 */ /* 0x000fe40000000f00 */
[----:B------:R-:W-:Y:S02]  /*9810*/  LOP3.LUT R24, R14, R67, RZ, 0x3c, !PT ;  /* 0x000000430e187212 */ /* 0x000fe400078e3cff */
[----:B------:R-:W-:Y:S02]  /*9820*/  LOP3.LUT R14, R10, R69, RZ, 0x3c, !PT ;  /* 0x000000450a0e7212 */ /* 0x000fe400078e3cff */
[----:B------:R-:W-:Y:S02]  /*9830*/  LOP3.LUT R10, R40, R73, RZ, 0x3c, !PT ;  /* 0x00000049280a7212 */ /* 0x000fe400078e3cff */
[----:B------:R-:W-:Y:S02]  /*9840*/  LOP3.LUT R12, R71, 0x380, RZ, 0xc0, !PT ;  /* 0x00000380470c7812 */ /* 0x000fe400078ec0ff */
[----:B------:R-:W-:-:S02]  /*9850*/  MOV R66, R8 ;  /* 0x0000000800427202 */ /* 0x000fc40000000f00 */
[----:B------:R-:W-:Y:S02]  /*9860*/  SHF.R.U64 R12, R12, 0x3, RZ ;  /* 0x000000030c0c7819 */ /* 0x000fe400000012ff */
[----:B------:R-:W-:Y:S02]  /*9870*/  MOV R54, R10 ;  /* 0x0000000a00367202 */ /* 0x000fe40000000f00 */
[----:B------:R-:W-:Y:S02]  /*9880*/  LOP3.LUT R12, R12, R71, RZ, 0x3c, !PT ;  /* 0x000000470c0c7212 */ /* 0x000fe400078e3cff */
[----:B------:R-:W-:Y:S02]  /*9890*/  MOV R58, R14 ;  /* 0x0000000e003a7202 */ /* 0x000fe40000000f00 */
[----:B------:R-:W-:Y:S02]  /*98a0*/  MOV R56, R12 ;  /* 0x0000000c00387202 */ /* 0x000fe40000000f00 */
[----:B------:R-:W-:-:S02]  /*98b0*/  MOV R65, R28 ;  /* 0x0000001c00417202 */ /* 0x000fc40000000f00 */
[----:B------:R-:W-:Y:S02]  /*98c0*/  MOV R29, R26 ;  /* 0x0000001a001d7202 */ /* 0x000fe40000000f00 */
[----:B------:R-:W-:Y:S02]  /*98d0*/  MOV R64, R24 ;  /* 0x0000001800407202 */ /* 0x000fe40000000f00 */
[----:B------:R-:W-:Y:S02]  /*98e0*/  PLOP3.LUT P2, PT, PT, PT, UP0, 0x80, 0x0 ;  /* 0x000000000000781c */ /* 0x000fe40003f4f008 */
[----:B--2---:R-:W-:Y:S01]  /*98f0*/  LOP3.LUT R5, R48, 0x2, RZ, 0x3c, !PT ;  /* 0x0000000230057812 */ /* 0x004fe200078e3cff */
[----:B------:R-:W-:Y:S04]  /*9900*/  SHFL.IDX PT, R35, R35, R48, 0x1c1f ;  /* 0x001c1f3023237589 */ /* 0x000fe800000e0000 */
[----:B------:R-:W0:Y:S04]  /*9910*/  SHFL.IDX PT, R100, R100, R5, 0x1c1f ;  /* 0x001c1f0564647589 */ /* 0x000e2800000e0000 */
[----:B------:R-:W-:Y:S04]  /*9920*/  SHFL.IDX PT, R55, R55, R48, 0x1c1f ;  /* 0x001c1f3037377589 */ /* 0x000fe800000e0000 */
[----:B------:R-:W1:Y:S04]  /*9930*/  SHFL.IDX PT, R76, R76, R5, 0x1c1f ;  /* 0x001c1f054c4c7589 */ /* 0x000e6800000e0000 */
[----:B------:R-:W-:Y:S04]  /*9940*/  SHFL.IDX PT, R37, R37, R48, 0x1c1f ;  /* 0x001c1f3025257589 */ /* 0x000fe800000e0000 */
[----:B------:R-:W-:Y:S04]  /*9950*/  SHFL.IDX PT, R43, R43, R48, 0x1c1f ;  /* 0x001c1f302b2b7589 */ /* 0x000fe800000e0000 */
[----:B------:R-:W-:Y:S04]  /*9960*/  SHFL.IDX PT, R59, R59, R48, 0x1c1f ;  /* 0x001c1f303b3b7589 */ /* 0x000fe800000e0000 */
[----:B------:R-:W2:Y:S01]  /*9970*/  SHFL.IDX PT, R96, R96, R5, 0x1c1f ;  /* 0x001c1f0560607589 */ /* 0x000ea200000e0000 */
[----:B0-----:R-:W-:-:S02]  /*9980*/  SEL R8, R35, R100, P0 ;  /* 0x0000006423087207 */ /* 0x001fc40000000000 */
[----:B------:R-:W-:Y:S01]  /*9990*/  SEL R10, R100, R35, P0 ;  /* 0x00000023640a7207 */ /* 0x000fe20000000000 */
[----:B------:R-:W-:Y:S04]  /*99a0*/  SHFL.IDX PT, R90, R90, R5, 0x1c1f ;  /* 0x001c1f055a5a7589 */ /* 0x000fe800000e0000 */
[----:B------:R-:W0:Y:S01]  /*99b0*/  SHFL.IDX PT, R68, R68, R5, 0x1c1f ;  /* 0x001c1f0544447589 */ /* 0x000e2200000e0000 */
[----:B-1----:R-:W-:Y:S02]  /*99c0*/  SEL R9, R55, R76, P0 ;  /* 0x0000004c37097207 */ /* 0x002fe40000000000 */
[----:B------:R-:W-:Y:S01]  /*99d0*/  SEL R11, R76, R55, P0 ;  /* 0x000000374c0b7207 */ /* 0x000fe20000000000 */
[----:B------:R-:W-:Y:S04]  /*99e0*/  SHFL.IDX PT, R61, R61, R48, 0x1c1f ;  /* 0x001c1f303d3d7589 */ /* 0x000fe800000e0000 */
[----:B------:R-:W1:Y:S01]  /*99f0*/  SHFL.IDX PT, R60, R60, R5, 0x1c1f ;  /* 0x001c1f053c3c7589 */ /* 0x000e6200000e0000 */
[----:B------:R-:W-:Y:S01]  /*9a00*/  BAR.SYNC.DEFER_BLOCKING 0x1, 0x100 ;  /* 0x0044000000007b1d */ /* 0x000fe20000010000 */
[----:B--2---:R-:W-:-:S02]  /*9a10*/  SEL R12, R37, R96, P0 ;  /* 0x00000060250c7207 */ /* 0x004fc40000000000 */
[----:B------:R-:W-:-:S03]  /*9a20*/  SEL R14, R96, R37, P0 ;  /* 0x00000025600e7207 */ /* 0x000fc60000000000 */
[----:B------:R-:W-:Y:S04]  /*9a30*/  SHFL.IDX PT, R41, R41, R48, 0x1c1f ;  /* 0x001c1f3029297589 */ /* 0x000fe800000e0000 */
[----:B------:R-:W2:Y:S01]  /*9a40*/  SHFL.IDX PT, R36, R36, R5, 0x1c1f ;  /* 0x001c1f0524247589 */ /* 0x000ea200000e0000 */
[----:B0-----:R-:W-:Y:S02]  /*9a50*/  SEL R13, R59, R68, P0 ;  /* 0x000000443b0d7207 */ /* 0x001fe40000000000 */
[----:B------:R-:W-:Y:S01]  /*9a60*/  SEL R15, R68, R59, P0 ;  /* 0x0000003b440f7207 */ /* 0x000fe20000000000 */
[----:B------:R-:W-:Y:S04]  /*9a70*/  SHFL.IDX PT, R45, R45, R48, 0x1c1f ;  /* 0x001c1f302d2d7589 */ /* 0x000fe800000e0000 */
[----:B------:R-:W-:Y:S01]  /*9a80*/  SHFL.IDX PT, R33, R33, R48, 0x1c1f ;  /* 0x001c1f3021217589 */ /* 0x000fe200000e0000 */
[----:B-1----:R-:W-:-:S02]  /*9a90*/  SEL R89, R61, R60, P0 ;  /* 0x0000003c3d597207 */ /* 0x002fc40000000000 */
[----:B------:R-:W-:Y:S01]  /*9aa0*/  SEL R91, R60, R61, P0 ;  /* 0x0000003d3c5b7207 */ /* 0x000fe20000000000 */
[----:B------:R-:W-:Y:S04]  /*9ab0*/  SHFL.IDX PT, R57, R57, R48, 0x1c1f ;  /* 0x001c1f3039397589 */ /* 0x000fe800000e0000 */
[----:B------:R0:W1:Y:S04]  /*9ac0*/  SHFL.IDX PT, R20, R88, R5, 0x1c1f ;  /* 0x001c1f0558147589 */ /* 0x00006800000e0000 */
[----:B------:R-:W3:Y:S04]  /*9ad0*/  SHFL.IDX PT, R46, R46, R5, 0x1c1f ;  /* 0x001c1f052e2e7589 */ /* 0x000ee800000e0000 */
[----:B------:R2:W-:Y:S01]  /*9ae0*/  SHFL.IDX PT, R38, R32, R5, 0x1c1f ;  /* 0x001c1f0520267589 */ /* 0x0005e200000e0000 */
[----:B0-----:R-:W-:-:S03]  /*9af0*/  SEL R88, R43, R90, P0 ;  /* 0x0000005a2b587207 */ /* 0x001fc60000000000 */
[----:B------:R-:W-:Y:S01]  /*9b00*/  SHFL.IDX PT, R49, R49, R48, 0x1c1f ;  /* 0x001c1f3031317589 */ /* 0x000fe200000e0000 */
[----:B------:R-:W-:-:S03]  /*9b10*/  SEL R90, R90, R43, P0 ;  /* 0x0000002b5a5a7207 */ /* 0x000fc60000000000 */
[----:B------:R-:W-:Y:S01]  /*9b20*/  SHFL.IDX PT, R53, R53, R48, 0x1c1f ;  /* 0x001c1f3035357589 */ /* 0x000fe200000e0000 */
[----:B--2---:R-:W-:-:S03]  /*9b30*/  SEL R32, R41, R36, P0 ;  /* 0x0000002429207207 */ /* 0x004fc60000000000 */
[----:B------:R-:W-:Y:S04]  /*9b40*/  SHFL.IDX PT, R47, R47, R48, 0x1c1f ;  /* 0x001c1f302f2f7589 */ /* 0x000fe800000e0000 */
[----:B------:R-:W-:Y:S01]  /*9b50*/  SHFL.IDX PT, R39, R39, R48, 0x1c1f ;  /* 0x001c1f3027277589 */ /* 0x000fe200000e0000 */
[----:B-1----:R-:W-:Y:S02]  /*9b60*/  SEL R24, R45, R20, P0 ;  /* 0x000000142d187207 */ /* 0x002fe40000000000 */
[----:B------:R-:W-:Y:S01]  /*9b70*/  SEL R26, R20, R45, P0 ;  /* 0x0000002d141a7207 */ /* 0x000fe20000000000 */
[----:B------:R-:W-:Y:S01]  /*9b80*/  SHFL.IDX PT, R21, R31, R48, 0x1c1f ;  /* 0x001c1f301f157589 */ /* 0x000fe200000e0000 */
[----:B---3--:R-:W-:Y:S02]  /*9b90*/  SEL R25, R57, R46, P0 ;  /* 0x0000002e39197207 */ /* 0x008fe40000000000 */
[----:B------:R-:W-:Y:S01]  /*9ba0*/  SEL R27, R46, R57, P0 ;  /* 0x000000392e1b7207 */ /* 0x000fe20000000000 */
[----:B------:R-:W-:Y:S04]  /*9bb0*/  SHFL.IDX PT, R63, R63, R48, 0x1c1f ;  /* 0x001c1f303f3f7589 */ /* 0x000fe800000e0000 */
[----:B------:R-:W0:Y:S04]  /*9bc0*/  SHFL.IDX PT, R44, R44, R5, 0x1c1f ;  /* 0x001c1f052c2c7589 */ /* 0x000e2800000e0000 */
[----:B------:R-:W1:Y:S04]  /*9bd0*/  SHFL.IDX PT, R42, R42, R5, 0x1c1f ;  /* 0x001c1f052a2a7589 */ /* 0x000e6800000e0000 */
[----:B------:R-:W2:Y:S04]  /*9be0*/  SHFL.IDX PT, R48, R30, R5, 0x1c1f ;  /* 0x001c1f051e307589 */ /* 0x000ea800000e0000 */
[----:B------:R-:W3:Y:S04]  /*9bf0*/  SHFL.IDX PT, R50, R50, R5, 0x1c1f ;  /* 0x001c1f0532327589 */ /* 0x000ee800000e0000 */
[----:B------:R4:W3:Y:S04]  /*9c00*/  SHFL.IDX PT, R40, R34, R5, 0x1c1f ;  /* 0x001c1f0522287589 */ /* 0x0008e800000e0000 */
[----:B------:R-:W3:Y:S04]  /*9c10*/  SHFL.IDX PT, R52, R52, R5, 0x1c1f ;  /* 0x001c1f0534347589 */ /* 0x000ee800000e0000 */
[----:B------:R3:W-:Y:S01]  /*9c20*/  STSM.16.M88.4 [R66], R8 ;  /* 0x0000000842007844 */ /* 0x0007e20000000200 */
[----:B0-----:R-:W-:-:S02]  /*9c30*/  SEL R28, R49, R44, P0 ;  /* 0x0000002c311c7207 */ /* 0x001fc40000000000 */
[----:B----4-:R-:W-:Y:S01]  /*9c40*/  SEL R34, R36, R41, P0 ;  /* 0x0000002924227207 */ /* 0x010fe20000000000 */
[----:B------:R0:W-:Y:S01]  /*9c50*/  STSM.16.M88.4 [R65], R12 ;  /* 0x0000000c41007844 */ /* 0x0001e20000000200 */
[----:B------:R-:W-:Y:S02]  /*9c60*/  SEL R36, R33, R38, P0 ;  /* 0x0000002621247207 */ /* 0x000fe40000000000 */
[----:B------:R-:W-:Y:S01]  /*9c70*/  SEL R30, R44, R49, P0 ;  /* 0x000000312c1e7207 */ /* 0x000fe20000000000 */
[----:B------:R4:W-:Y:S01]  /*9c80*/  STSM.16.M88.4 [R29], R88 ;  /* 0x000000581d007844 */ /* 0x0009e20000000200 */
[----:B------:R-:W-:Y:S02]  /*9c90*/  SEL R38, R38, R33, P0 ;  /* 0x0000002126267207 */ /* 0x000fe40000000000 */
[----:B-1----:R-:W-:Y:S01]  /*9ca0*/  SEL R31, R42, R47, P0 ;  /* 0x0000002f2a1f7207 */ /* 0x002fe20000000000 */
[----:B------:R-:W-:Y:S01]  /*9cb0*/  STSM.16.M88.4 [R64], R24 ;  /* 0x0000001840007844 */ /* 0x000fe20000000200 */
[----:B--2---:R-:W-:-:S02]  /*9cc0*/  SEL R33, R39, R48, P0 ;  /* 0x0000003027217207 */ /* 0x004fc40000000000 */
[----:B------:R-:W-:Y:S01]  /*9cd0*/  SEL R35, R48, R39, P0 ;  /* 0x0000002730237207 */ /* 0x000fe20000000000 */
[----:B---3--:R-:W-:Y:S01]  /*9ce0*/  IMAD.U32 R8, RZ, RZ, UR4 ;  /* 0x00000004ff087e24 */ /* 0x008fe2000f8e00ff */
[----:B------:R-:W-:Y:S01]  /*9cf0*/  SEL R37, R21, R50, P0 ;  /* 0x0000003215257207 */ /* 0x000fe20000000000 */
[----:B------:R-:W-:Y:S01]  /*9d00*/  IMAD.U32 R9, RZ, RZ, UR6 ;  /* 0x00000006ff097e24 */ /* 0x000fe2000f8e00ff */
[----:B------:R-:W-:Y:S01]  /*9d10*/  SEL R39, R50, R21, P0 ;  /* 0x0000001532277207 */ /* 0x000fe20000000000 */
[----:B------:R-:W-:Y:S01]  /*9d20*/  ULDC.64 UR6, c[0x0][0xc08] ;  /* 0x0003020000067ab9 */ /* 0x000fe20000000a00 */
[----:B0-----:R-:W-:Y:S02]  /*9d30*/  SEL R12, R53, R40, P0 ;  /* 0x00000028350c7207 */ /* 0x001fe40000000000 */
[----:B------:R-:W-:Y:S02]  /*9d40*/  SEL R14, R40, R53, P0 ;  /* 0x00000035280e7207 */ /* 0x000fe40000000000 */
[----:B----4-:R-:W-:-:S02]  /*9d50*/  SEL R29, R47, R42, P0 ;  /* 0x0000002a2f1d7207 */ /* 0x010fc40000000000 */
[----:B------:R-:W-:Y:S02]  /*9d60*/  SEL R13, R63, R52, P0 ;  /* 0x000000343f0d7207 */ /* 0x000fe40000000000 */
[----:B------:R-:W-:Y:S01]  /*9d70*/  SEL R15, R52, R63, P0 ;  /* 0x0000003f340f7207 */ /* 0x000fe20000000000 */
[----:B------:R-:W-:Y:S01]  /*9d80*/  STSM.16.M88.4 [R62], R28 ;  /* 0x0000001c3e007844 */ /* 0x000fe20000000200 */
[----:B------:R-:W-:Y:S01]  /*9d90*/  UMOV UR4, URZ ;  /* 0x0000003f00047c82 */ /* 0x000fe20008000000 */
[----:B------:R-:W0:Y:S02]  /*9da0*/  LDC R50, c[0x0][0xbe8] ;  /* 0x0002fa00ff327b82 */ /* 0x000e240000000800 */
[----:B------:R-:W-:Y:S04]  /*9db0*/  STSM.16.M88.4 [R58], R32 ;  /* 0x000000203a007844 */ /* 0x000fe80000000200 */
[----:B------:R-:W-:Y:S04]  /*9dc0*/  STSM.16.M88.4 [R56], R36 ;  /* 0x0000002438007844 */ /* 0x000fe80000000200 */
[----:B------:R1:W-:Y:S01]  /*9dd0*/  STSM.16.M88.4 [R54], R12 ;  /* 0x0000000c36007844 */ /* 0x0003e20000000200 */
[----:B------:R-:W-:Y:S06]  /*9de0*/  BAR.SYNC.DEFER_BLOCKING 0x1, 0x100 ;  /* 0x0044000000007b1d */ /* 0x000fec0000010000 */
[----:B------:R-:W2:Y:S01]  /*9df0*/  @P2 LDG.E R5, desc[UR50][R8.64] ;  /* 0x0000003208052981 */ /* 0x000ea2000c1e1900 */
[----:B------:R-:W-:Y:S01]  /*9e00*/  UISETP.NE.U32.AND UP1, UPT, UR6, URZ, UPT ;  /* 0x0000003f0600728c */ /* 0x000fe2000bf25070 */
[----:B0-----:R-:W-:Y:S01]  /*9e10*/  ISETP.NE.AND P1, PT, R50, 0x1, PT ;  /* 0x000000013200780c */ /* 0x001fe20003f25270 */
[----:B-1----:R-:W-:-:S02]  /*9e20*/  IMAD.U32 R13, RZ, RZ, UR41 ;  /* 0x00000029ff0d7e24 */ /* 0x002fc4000f8e00ff */
[----:B------:R-:W-:-:S06]  /*9e30*/  UISETP.NE.AND.EX UP1, UPT, UR7, URZ, UPT, UP1 ;  /* 0x0000003f0700728c */ /* 0x000fcc000bf25310 */
[----:B------:R-:W-:-:S04]  /*9e40*/  PLOP3.LUT P0, PT, PT, PT, UP1, 0x80, 0x0 ;  /* 0x000000000000781c */ /* 0x000fc80003f0f018 */
[----:B------:R-:W0:Y:S01]  /*9e50*/  @P1 LDC R10, c[0x0][0xbec] ;  /* 0x0002fb00ff0a1b82 */ /* 0x000e220000000800 */
[----:B------:R-:W-:-:S03]  /*9e60*/  @UP1 UIADD3 UR6, UP2, UR8, UR6, URZ ;  /* 0x0000000608061290 */ /* 0x000fc6000ff5e03f */
[----:B------:R-:W-:Y:S01]  /*9e70*/  ULDC UR8, c[0x0][0xa88] ;  /* 0x0002a20000087ab9 */ /* 0x000fe20000000800 */
[----:B------:R-:W-:Y:S02]  /*9e80*/  @UP1 UIADD3.X UR7, UR9, UR7, URZ, UP2, !UPT ;  /* 0x0000000709071290 */ /* 0x000fe400097fe43f */
[----:B------:R-:W-:Y:S01]  /*9e90*/  MOV R14, UR6 ;  /* 0x00000006000e7c02 */ /* 0x000fe20008000f00 */
[----:B------:R-:W1:Y:S03]  /*9ea0*/  @P1 LDC R20, c[0x0][0xbf0] ;  /* 0x0002fc00ff141b82 */ /* 0x000e660000000800 */
[----:B------:R-:W-:Y:S01]  /*9eb0*/  IMAD.U32 R15, RZ, RZ, UR7 ;  /* 0x00000007ff0f7e24 */ /* 0x000fe2000f8e00ff */
[----:B--2---:R-:W-:Y:S01]  /*9ec0*/  @P2 R2UR UR4, R5 ;  /* 0x00000000050422ca */ /* 0x004fe200000e0000 */
[----:B------:R-:W-:-:S06]  /*9ed0*/  IMAD.U32 R5, RZ, RZ, UR8 ;  /* 0x00000008ff057e24 */ /* 0x000fcc000f8e00ff */
[----:B------:R2:W5:Y:S01]  /*9ee0*/  @P0 LDG.E R5, desc[UR50][R14.64] ;  /* 0x000000320e050981 */ /* 0x000562000c1e1900 */
[----:B01----:R-:W-:Y:S07]  /*9ef0*/  @P0 BRA `(.L_x_264) ;  /* 0x0000000000100947 */ /* 0x003fee0003800000 */
[----:B------:R-:W-:Y:S05]  /*9f00*/  @!P2 BRA `(.L_x_264) ;  /* 0x00000000000ca947 */ /* 0x000fea0003800000 */
[----:B------:R-:W3:Y:S04]  /*9f10*/  LDG.E R12, desc[UR50][R8.64] ;  /* 0x00000032080c7981 */ /* 0x000ee8000c1e1900 */
[----:B-----5:R-:W3:Y:S02]  /*9f20*/  LDG.E R5, desc[UR50][R8.64+0x4] ;  /* 0x0000043208057981 */ /* 0x020ee4000c1e1900 */
[----:B---3--:R-:W-:-:S07]  /*9f30*/  IMAD.IADD R5, R5, 0x1, -R12 ;  /* 0x0000000105057824 */ /* 0x008fce00078e0a0c */
.L_x_264:
[----:B------:R-:W-:Y:S01]  /*9f40*/  USHF.R.S32.HI UR14, URZ, 0x1f, UR42 ;  /* 0x0000001f3f0e7899 */ /* 0x000fe2000801142a */
[----:B------:R-:W-:Y:S01]  /*9f50*/  IMAD R13, R13, 0x80, R190 ;  /* 0x000000800d0d7824 */ /* 0x000fe200078e02be */
[----:B------:R-:W-:Y:S01]  /*9f60*/  ULDC.64 UR12, c[0x0][0xb90] ;  /* 0x0002e400000c7ab9 */ /* 0x000fe20000000a00 */
[----:B------:R-:W-:Y:S01]  /*9f70*/  USHF.R.S32.HI UR9, URZ, 0x1f, UR4 ;  /* 0x0000001f3f097899 */ /* 0x000fe20008011404 */
[----:B-----5:R-:W-:Y:S01]  /*9f80*/  IMAD R53, R5, R50, RZ ;  /* 0x0000003205357224 */ /* 0x020fe200078e02ff */
[----:B------:R-:W-:Y:S01]  /*9f90*/  UIMAD UR10, UR14, UR12, URZ ;  /* 0x0000000c0e0a72a4 */ /* 0x000fe2000f8e023f */
[----:B------:R-:W-:Y:S01]  /*9fa0*/  @P1 IMAD.HI.U32 R9, R13, R10, RZ ;  /* 0x0000000a0d091227 */ /* 0x000fe200078e00ff */
[----:B------:R-:W-:Y:S01]  /*9fb0*/  UMOV UR8, UR4 ;  /* 0x0000000400087c82 */ /* 0x000fe20008000000 */
[----:B------:R-:W-:Y:S02]  /*9fc0*/  USEL UR40, UR40, URZ, !UP0 ;  /* 0x0000003f28287287 */ /* 0x000fe4000c000000 */
[----:B------:R-:W-:Y:S01]  /*9fd0*/  UIMAD.WIDE.U32 UR6, UR42, UR12, UR8 ;  /* 0x0000000c2a0672a5 */ /* 0x000fe2000f8e0008 */
[----:B------:R-:W-:Y:S01]  /*9fe0*/  IMAD.MOV.U32 R8, RZ, RZ, R13 ;  /* 0x000000ffff087224 */ /* 0x000fe200078e000d */
[----:B------:R-:W-:Y:S01]  /*9ff0*/  UIMAD UR10, UR42, UR13, UR10 ;  /* 0x0000000d2a0a72a4 */ /* 0x000fe2000f8e020a */
[----:B------:R-:W-:Y:S01]  /*a000*/  @P1 SHF.R.U32.HI R8, RZ, R20, R9 ;  /* 0x00000014ff081219 */ /* 0x000fe20000011609 */
[----:B------:R-:W-:Y:S01]  /*a010*/  USEL UR39, UR39, URZ, !UP0 ;  /* 0x0000003f27277287 */ /* 0x000fe2000c000000 */
[----:B------:R-:W-:Y:S01]  /*a020*/  IMAD R9, R18, 0x40, R2 ;  /* 0x0000004012097824 */ /* 0x000fe200078e0202 */
[----:B------:R-:W-:Y:S01]  /*a030*/  ULDC.64 UR12, c[0x0][0xb98] ;  /* 0x0002e600000c7ab9 */ /* 0x000fe20000000a00 */
[----:B------:R-:W-:Y:S01]  /*a040*/  UIADD3 UR7, UR7, UR10, URZ ;  /* 0x0000000a07077290 */ /* 0x000fe2000fffe03f */
[----:B------:R-:W-:Y:S01]  /*a050*/  IADD3 R11, -R8, RZ, RZ ;  /* 0x000000ff080b7210 */ /* 0x000fe20007ffe1ff */
[----:B------:R-:W-:Y:S01]  /*a060*/  UIMAD UR8, UR40, UR12, URZ ;  /* 0x0000000c280872a4 */ /* 0x000fe2000f8e023f */
[----:B------:R-:W-:Y:S01]  /*a070*/  IMAD.WIDE R6, R9, 0x2, R6 ;  /* 0x0000000209067825 */ /* 0x000fe200078e0206 */
[----:B------:R-:W-:Y:S01]  /*a080*/  UIMAD.WIDE.U32 UR6, UR39, UR12, UR6 ;  /* 0x0000000c270672a5 */ /* 0x000fe2000f8e0006 */
[----:B------:R-:W-:Y:S01]  /*a090*/  SHF.R.S32.HI R9, RZ, 0x1f, R8 ;  /* 0x0000001fff097819 */ /* 0x000fe20000011408 */
[----:B------:R-:W-:Y:S01]  /*a0a0*/  UIMAD UR8, UR39, UR13, UR8 ;  /* 0x0000000d270872a4 */ /* 0x000fe2000f8e0208 */
[----:B------:R-:W-:Y:S01]  /*a0b0*/  IMAD R11, R50, R11, R13 ;  /* 0x0000000b320b7224 */ /* 0x000fe200078e020d */
[----:B--2---:R-:W-:Y:S01]  /*a0c0*/  IADD3 R15, P3, R6, 0x2000, RZ ;  /* 0x00002000060f7810 */ /* 0x004fe20007f7e0ff */
[----:B------:R-:W-:Y:S01]  /*a0d0*/  ULDC.64 UR10, c[0x0][0xaa0] ;  /* 0x0002a800000a7ab9 */ /* 0x000fe20000000a00 */
[----:B------:R-:W-:-:S02]  /*a0e0*/  IADD3 R8, P2, R8, UR6, RZ ;  /* 0x0000000608087c10 */ /* 0x000fc4000ff5e0ff */
[----:B------:R-:W-:Y:S01]  /*a0f0*/  IMAD.U32 R10, RZ, RZ, UR8 ;  /* 0x00000008ff0a7e24 */ /* 0x000fe2000f8e00ff */
[----:B------:R-:W-:Y:S02]  /*a100*/  LOP3.LUT R12, R15, 0x380, RZ, 0xc0, !PT ;  /* 0x000003800f0c7812 */ /* 0x000fe400078ec0ff */
[----:B------:R-:W-:Y:S02]  /*a110*/  IADD3 R25, P0, R6, 0x1000, RZ ;  /* 0x0000100006197810 */ /* 0x000fe40007f1e0ff */
[----:B------:R-:W-:Y:S01]  /*a120*/  IADD3.X R9, R9, UR7, R10, P2, !PT ;  /* 0x0000000709097c10 */ /* 0x000fe200097fe40a */
[----:B------:R-:W-:Y:S01]  /*a130*/  ULDC.64 UR6, c[0x0][0xb88] ;  /* 0x0002e20000067ab9 */ /* 0x000fe20000000a00 */
[----:B------:R-:W-:Y:S02]  /*a140*/  SHF.R.S32.HI R10, RZ, 0x1f, R11 ;  /* 0x0000001fff0a7819 */ /* 0x000fe4000001140b */
[----:B------:R-:W-:Y:S01]  /*a150*/  SHF.R.U64 R12, R12, 0x3, RZ ;  /* 0x000000030c0c7819 */ /* 0x000fe200000012ff */
[----:B------:R-:W-:Y:S01]  /*a160*/  IMAD.WIDE.U32 R8, R11, UR6, R8 ;  /* 0x000000060b087c25 */ /* 0x000fe2000f8e0008 */
[----:B------:R-:W-:-:S02]  /*a170*/  IADD3 R13, P2, R6, 0x3000, RZ ;  /* 0x00003000060d7810 */ /* 0x000fc40007f5e0ff */
[----:B------:R-:W-:Y:S01]  /*a180*/  LOP3.LUT R12, R12, R15, RZ, 0x3c, !PT ;  /* 0x0000000f0c0c7212 */ /* 0x000fe200078e3cff */
[----:B------:R-:W-:Y:S01]  /*a190*/  IMAD R14, R10, UR6, RZ ;  /* 0x000000060a0e7c24 */ /* 0x000fe2000f8e02ff */
[----:B------:R-:W-:Y:S02]  /*a1a0*/  LOP3.LUT R24, R25, 0x380, RZ, 0xc0, !PT ;  /* 0x0000038019187812 */ /* 0x000fe400078ec0ff */
[----:B------:R-:W-:Y:S01]  /*a1b0*/  LOP3.LUT R10, R13, 0x380, RZ, 0xc0, !PT ;  /* 0x000003800d0a7812 */ /* 0x000fe200078ec0ff */
[----:B------:R-:W-:Y:S01]  /*a1c0*/  IMAD R15, R11, UR7, R14 ;  /* 0x000000070b0f7c24 */ /* 0x000fe2000f8e020e */
[----:B------:R-:W-:Y:S01]  /*a1d0*/  ULDC.64 UR6, c[0x0][0xb50] ;  /* 0x0002d40000067ab9 */ /* 0x000fe20000000a00 */
[----:B------:R-:W-:Y:S01]  /*a1e0*/  SHF.R.U64 R24, R24, 0x3, RZ ;  /* 0x0000000318187819 */ /* 0x000fe200000012ff */
[----:B------:R-:W-:Y:S01]  /*a1f0*/  IMAD.X R11, RZ, RZ, R7, P2 ;  /* 0x000000ffff0b7224 */ /* 0x000fe200010e0607 */
[----:B------:R-:W-:Y:S01]  /*a200*/  SHF.R.U64 R10, R10, 0x3, RZ ;  /* 0x000000030a0a7819 */ /* 0x000fe200000012ff */
[----:B------:R-:W-:Y:S01]  /*a210*/  IMAD.IADD R9, R9, 0x1, R15 ;  /* 0x0000000109097824 */ /* 0x000fe200078e020f */
[----:B------:R-:W-:-:S02]  /*a220*/  LEA R15, P4, R8, UR6, 0x2 ;  /* 0x00000006080f7c11 */ /* 0x000fc4000f8810ff */
[----:B------:R-:W-:Y:S01]  /*a230*/  LOP3.LUT R24, R24, R25, RZ, 0x3c, !PT ;  /* 0x0000001918187212 */ /* 0x000fe200078e3cff */
[----:B------:R-:W-:Y:S01]  /*a240*/  IMAD.X R25, RZ, RZ, R7, P0 ;  /* 0x000000ffff197224 */ /* 0x000fe200000e0607 */
[----:B------:R-:W-:Y:S01]  /*a250*/  LEA.HI.X R26, R8, UR7, R9, 0x2, P4 ;  /* 0x00000007081a7c11 */ /* 0x000fe2000a0f1409 */
[----:B------:R-:W-:Y:S01]  /*a260*/  IMAD.U32 R9, RZ, RZ, UR41 ;  /* 0x00000029ff097e24 */ /* 0x000fe2000f8e00ff */
[----:B------:R-:W-:Y:S01]  /*a270*/  SHFL.IDX PT, R20, R15, RZ, 0x1c1f ;  /* 0x001c1fff0f147589 */ /* 0x000fe200000e0000 */
[----:B------:R-:W-:Y:S02]  /*a280*/  LOP3.LUT R10, R10, R13, RZ, 0x3c, !PT ;  /* 0x0000000d0a0a7212 */ /* 0x000fe400078e3cff */
[----:B------:R-:W-:Y:S01]  /*a290*/  IMAD R28, R9, 0x80, R188 ;  /* 0x00000080091c7824 */ /* 0x000fe200078e02bc */
[----:B------:R-:W0:Y:S01]  /*a2a0*/  SHFL.IDX PT, R21, R26, RZ, 0x1c1f ;  /* 0x001c1fff1a157589 */ /* 0x000e2200000e0000 */
[----:B------:R-:W-:Y:S02]  /*a2b0*/  LOP3.LUT P0, RZ, R19, 0x3, RZ, 0xc0, !PT ;  /* 0x0000000313ff7812 */ /* 0x000fe4000780c0ff */
[----:B------:R-:W-:Y:S01]  /*a2c0*/  VIADD R8, R28, 0x8 ;  /* 0x000000081c087836 */ /* 0x000fe20000000000 */
[----:B------:R-:W-:Y:S01]  /*a2d0*/  SHFL.IDX PT, R48, R15, 0x1, 0x1c1f ;  /* 0x003c1f000f307f89 */ /* 0x000fe200000e0000 */
[----:B------:R-:W-:-:S02]  /*a2e0*/  IADD3.X R13, RZ, R7, RZ, P3, !PT ;  /* 0x00000007ff0d7210 */ /* 0x000fc40001ffe4ff */
[----:B------:R-:W-:Y:S01]  /*a2f0*/  IADD3 R14, P3, R6, 0x7000, RZ ;  /* 0x00007000060e7810 */ /* 0x000fe20007f7e0ff */
[----:B------:R-:W1:Y:S01]  /*a300*/  SHFL.IDX PT, R49, R26, 0x1, 0x1c1f ;  /* 0x003c1f001a317f89 */ /* 0x000e6200000e0000 */
[-C--:B------:R-:W-:Y:S02]  /*a310*/  ISETP.GE.OR P2, PT, R28, R53.reuse, P0 ;  /* 0x000000351c00720c */ /* 0x080fe40000746670 */
[----:B------:R-:W-:Y:S01]  /*a320*/  ISETP.GE.OR P0, PT, R8, R53, P0 ;  /* 0x000000350800720c */ /* 0x000fe20000706670 */
[----:B------:R-:W-:Y:S01]  /*a330*/  IMAD.X R33, RZ, RZ, R7, P3 ;  /* 0x000000ffff217224 */ /* 0x000fe200018e0607 */
[----:B------:R-:W-:Y:S02]  /*a340*/  LOP3.LUT R5, R14, 0x380, RZ, 0xc0, !PT ;  /* 0x000003800e057812 */ /* 0x000fe400078ec0ff */
[C---:B------:R-:W-:Y:S02]  /*a350*/  IADD3 R45, P6, R6.reuse, 0x4000, RZ ;  /* 0x00004000062d7810 */ /* 0x040fe40007fde0ff */
[----:B------:R-:W-:-:S02]  /*a360*/  IADD3 R41, P5, R6, 0x5000, RZ ;  /* 0x0000500006297810 */ /* 0x000fc40007fbe0ff */
[C---:B------:R-:W-:Y:S02]  /*a370*/  IADD3 R37, P4, R6.reuse, 0x6000, RZ ;  /* 0x0000600006257810 */ /* 0x040fe40007f9e0ff */
[----:B------:R-:W-:Y:S02]  /*a380*/  LOP3.LUT R9, R6, 0x380, RZ, 0xc0, !PT ;  /* 0x0000038006097812 */ /* 0x000fe400078ec0ff */
[----:B------:R-:W-:Y:S01]  /*a390*/  SHF.R.U64 R5, R5, 0x3, RZ ;  /* 0x0000000305057819 */ /* 0x000fe200000012ff */
[----:B0-----:R0:W-:Y:S01]  /*a3a0*/  @!P2 ST.E desc[UR50][R20.64], R3 ;  /* 0x000000031400a985 */ /* 0x0011e2000c101932 */
[----:B------:R-:W-:Y:S02]  /*a3b0*/  LOP3.LUT R44, R45, 0x380, RZ, 0xc0, !PT ;  /* 0x000003802d2c7812 */ /* 0x000fe400078ec0ff */
[----:B------:R-:W-:Y:S02]  /*a3c0*/  LOP3.LUT R40, R41, 0x380, RZ, 0xc0, !PT ;  /* 0x0000038029287812 */ /* 0x000fe400078ec0ff */
[----:B------:R-:W-:-:S02]  /*a3d0*/  LOP3.LUT R36, R37, 0x380, RZ, 0xc0, !PT ;  /* 0x0000038025247812 */ /* 0x000fc400078ec0ff */
[----:B------:R-:W-:Y:S01]  /*a3e0*/  SHF.R.U64 R9, R9, 0x3, RZ ;  /* 0x0000000309097819 */ /* 0x000fe200000012ff */
[----:B-1----:R1:W-:Y:S01]  /*a3f0*/  @!P0 ST.E desc[UR50][R48.64], R0 ;  /* 0x0000000030008985 */ /* 0x0023e2000c101932 */
[----:B------:R-:W-:Y:S02]  /*a400*/  SHF.R.U64 R44, R44, 0x3, RZ ;  /* 0x000000032c2c7819 */ /* 0x000fe400000012ff */
[----:B------:R-:W-:Y:S01]  /*a410*/  SHF.R.U64 R40, R40, 0x3, RZ ;  /* 0x0000000328287819 */ /* 0x000fe200000012ff */
[----:B------:R-:W-:Y:S01]  /*a420*/  UIMAD UR8, UR9, UR10, URZ ;  /* 0x0000000a090872a4 */ /* 0x000fe2000f8e023f */
[----:B------:R-:W-:Y:S01]  /*a430*/  SHF.R.U64 R36, R36, 0x3, RZ ;  /* 0x0000000324247819 */ /* 0x000fe200000012ff */
[----:B------:R-:W-:Y:S01]  /*a440*/  UIMAD.WIDE.U32 UR6, UR4, UR10, URZ ;  /* 0x0000000a040672a5 */ /* 0x000fe2000f8e003f */
[----:B------:R-:W-:Y:S01]  /*a450*/  LOP3.LUT R6, R9, R6, RZ, 0x3c, !PT ;  /* 0x0000000609067212 */ /* 0x000fe200078e3cff */
[----:B------:R-:W5:Y:S01]  /*a460*/  LD.E.128 R24, desc[UR50][R24.64] ;  /* 0x0000003218187980 */ /* 0x000f62000c101d00 */
[----:B------:R-:W-:-:S02]  /*a470*/  LOP3.LUT R32, R5, R14, RZ, 0x3c, !PT ;  /* 0x0000000e05207212 */ /* 0x000fc400078e3cff */
[----:B------:R-:W2:Y:S01]  /*a480*/  @P1 LDC R5, c[0x0][0xbec] ;  /* 0x0002fb00ff051b82 */ /* 0x000ea20000000800 */
[----:B------:R-:W-:Y:S01]  /*a490*/  LOP3.LUT R44, R44, R45, RZ, 0x3c, !PT ;  /* 0x0000002d2c2c7212 */ /* 0x000fe200078e3cff */
[--C-:B------:R-:W-:Y:S01]  /*a4a0*/  IMAD.X R45, RZ, RZ, R7.reuse, P6 ;  /* 0x000000ffff2d7224 */ /* 0x100fe200030e0607 */
[----:B------:R-:W-:Y:S01]  /*a4b0*/  LOP3.LUT R40, R40, R41, RZ, 0x3c, !PT ;  /* 0x0000002928287212 */ /* 0x000fe200078e3cff */
[--C-:B------:R-:W-:Y:S01]  /*a4c0*/  IMAD.X R41, RZ, RZ, R7.reuse, P5 ;  /* 0x000000ffff297224 */ /* 0x100fe200028e0607 */
[----:B------:R-:W-:Y:S01]  /*a4d0*/  LOP3.LUT R36, R36, R37, RZ, 0x3c, !PT ;  /* 0x0000002524247212 */ /* 0x000fe200078e3cff */
[----:B------:R-:W-:Y:S01]  /*a4e0*/  IMAD.X R37, RZ, RZ, R7, P4 ;  /* 0x000000ffff257224 */ /* 0x000fe200020e0607 */
[----:B------:R3:W5:Y:S01]  /*a4f0*/  LD.E.128 R28, desc[UR50][R6.64] ;  /* 0x00000032061c7980 */ /* 0x000762000c101d00 */
[----:B------:R-:W-:Y:S01]  /*a500*/  UIMAD UR8, UR4, UR11, UR8 ;  /* 0x0000000b040872a4 */ /* 0x000fe2000f8e0208 */
[----:B0-----:R-:W-:Y:S01]  /*a510*/  MOV R3, UR41 ;  /* 0x0000002900037c02 */ /* 0x001fe20008000f00 */
[----:B-1----:R-:W-:Y:S01]  /*a520*/  IMAD R0, R17, 0x20, R18 ;  /* 0x0000002011007824 */ /* 0x002fe200078e0212 */
[----:B------:R-:W-:Y:S01]  /*a530*/  ULDC.64 UR10, c[0x0][0xae8] ;  /* 0x0002ba00000a7ab9 */ /* 0x000fe20000000a00 */
[----:B------:R-:W5:Y:S01]  /*a540*/  LD.E.128 R12, desc[UR50][R12.64] ;  /* 0x000000320c0c7980 */ /* 0x000f62000c101d00 */
[----:B------:R-:W-:-:S03]  /*a550*/  MOV R49, UR41 ;  /* 0x0000002900317c02 */ /* 0x000fc60008000f00 */
[----:B------:R-:W5:Y:S01]  /*a560*/  LD.E.128 R8, desc[UR50][R10.64] ;  /* 0x000000320a087980 */ /* 0x000f62000c101d00 */
[----:B---3--:R-:W0:Y:S01]  /*a570*/  @P1 LDC R7, c[0x0][0xbf0] ;  /* 0x0002fc00ff071b82 */ /* 0x008e220000000800 */
[----:B------:R-:W-:Y:S02]  /*a580*/  UIADD3 UR7, UR7, UR8, URZ ;  /* 0x0000000807077290 */ /* 0x000fe4000fffe03f */
[----:B------:R-:W-:Y:S01]  /*a590*/  UIMAD UR4, UR14, UR10, URZ ;  /* 0x0000000a0e0472a4 */ /* 0x000fe2000f8e023f */
[----:B------:R-:W-:Y:S01]  /*a5a0*/  IMAD R20, R3, 0x80, R0 ;  /* 0x0000008003147824 */ /* 0x000fe200078e0200 */
[----:B------:R-:W-:Y:S01]  /*a5b0*/  UIMAD.WIDE.U32 UR6, UR42, UR10, UR6 ;  /* 0x0000000a2a0672a5 */ /* 0x000fe2000f8e0006 */
[----:B------:R-:W5:Y:S01]  /*a5c0*/  LD.E.128 R44, desc[UR50][R44.64] ;  /* 0x000000322c2c7980 */ /* 0x000f62000c101d00 */
[----:B------:R-:W-:Y:S01]  /*a5d0*/  UIMAD UR4, UR42, UR11, UR4 ;  /* 0x0000000b2a0472a4 */ /* 0x000fe2000f8e0204 */
[----:B--2---:R-:W-:Y:S01]  /*a5e0*/  @P1 IMAD.HI.U32 R0, R20, R5, RZ ;  /* 0x0000000514001227 */ /* 0x004fe200078e00ff */
[----:B------:R-:W-:Y:S01]  /*a5f0*/  ULDC.64 UR8, c[0x0][0xaf0] ;  /* 0x0002bc0000087ab9 */ /* 0x000fe20000000a00 */
[----:B------:R-:W5:Y:S01]  /*a600*/  LD.E.128 R40, desc[UR50][R40.64] ;  /* 0x0000003228287980 */ /* 0x000f62000c101d00 */
[----:B------:R-:W-:-:S02]  /*a610*/  UIADD3 UR7, UR7, UR4, URZ ;  /* 0x0000000407077290 */ /* 0x000fc4000fffe03f */
[----:B------:R-:W-:Y:S01]  /*a620*/  UIMAD UR4, UR40, UR8, URZ ;  /* 0x00000008280472a4 */ /* 0x000fe2000f8e023f */
[----:B------:R-:W-:Y:S01]  /*a630*/  IMAD.MOV.U32 R3, RZ, RZ, R20 ;  /* 0x000000ffff037224 */ /* 0x000fe200078e0014 */
[----:B------:R-:W-:Y:S01]  /*a640*/  UIMAD.WIDE.U32 UR6, UR39, UR8, UR6 ;  /* 0x00000008270672a5 */ /* 0x000fe2000f8e0006 */
[----:B------:R-:W5:Y:S01]  /*a650*/  LD.E.128 R36, desc[UR50][R36.64] ;  /* 0x0000003224247980 */ /* 0x000f62000c101d00 */
[----:B------:R-:W-:-:S03]  /*a660*/  UIMAD UR4, UR39, UR9, UR4 ;  /* 0x00000009270472a4 */ /* 0x000fc6000f8e0204 */
[----:B------:R-:W5:Y:S01]  /*a670*/  LD.E.128 R32, desc[UR50][R32.64] ;  /* 0x0000003220207980 */ /* 0x000f62000c101d00 */
[----:B0-----:R-:W-:Y:S01]  /*a680*/  @P1 SHF.R.U32.HI R3, RZ, R7, R0 ;  /* 0x00000007ff031219 */ /* 0x001fe20000011600 */
[----:B------:R-:W-:Y:S01]  /*a690*/  UIADD3 UR4, UR7, UR4, URZ ;  /* 0x0000000407047290 */ /* 0x000fe2000fffe03f */
[----:B------:R-:W-:Y:S01]  /*a6a0*/  IMAD.U32 R6, RZ, RZ, UR6 ;  /* 0x00000006ff067e24 */ /* 0x000fe2000f8e00ff */
[----:B------:R-:W-:Y:S01]  /*a6b0*/  @!PT LDS RZ, [RZ] ;  /* 0x00000000fffff984 */ /* 0x000fe20000000800 */
[----:B------:R-:W-:Y:S01]  /*a6c0*/  @!PT LDS RZ, [RZ] ;  /* 0x00000000fffff984 */ /* 0x000fe20000000800 */
[----:B------:R-:W-:Y:S01]  /*a6d0*/  @!PT LDS RZ, [RZ] ;  /* 0x00000000fffff984 */ /* 0x000fe20000000800 */
[----:B------:R-:W-:Y:S01]  /*a6e0*/  @!PT LDS RZ, [RZ] ;  /* 0x00000000fffff984 */ /* 0x000fe20000000800 */
[----:B------:R0:W-:Y:S06]  /*a6f0*/  MEMBAR.ALL.CTA ;  /* 0x0000000000007992 */ /* 0x0001ec0000008000 */
[----:B0-----:R-:W0:Y:S01]  /*a700*/  FENCE.VIEW.ASYNC.S ;  /* 0x00000000000073c6 */ /* 0x001e220000000000 */
[--C-:B------:R-:W-:Y:S01]  /*a710*/  SHF.R.S32.HI R0, RZ, 0x1f, R3.reuse ;  /* 0x0000001fff007819 */ /* 0x100fe20000011403 */
[----:B------:R-:W-:-:S02]  /*a720*/  IMAD.MOV R5, RZ, RZ, -R3 ;  /* 0x000000ffff057224 */ /* 0x000fc400078e0a03 */
[----:B------:R-:W-:Y:S01]  /*a730*/  IMAD.U32 R7, RZ, RZ, UR7 ;  /* 0x00000007ff077e24 */ /* 0x000fe2000f8e00ff */
[----:B------:R-:W-:Y:S01]  /*a740*/  ULDC.64 UR6, c[0x0][0xae0] ;  /* 0x0002b80000067ab9 */ /* 0x000fe20000000a00 */
[----:B------:R-:W-:Y:S02]  /*a750*/  IMAD R5, R50, R5, R20 ;  /* 0x0000000532057224 */ /* 0x000fe400078e0214 */
[----:B------:R-:W-:Y:S02]  /*a760*/  IMAD R0, R0, UR6, RZ ;  /* 0x0000000600007c24 */ /* 0x000fe4000f8e02ff */
[----:B------:R-:W-:Y:S02]  /*a770*/  IMAD.U32 R7, RZ, RZ, UR4 ;  /* 0x00000004ff077e24 */ /* 0x000fe4000f8e00ff */
[C---:B------:R-:W-:Y:S01]  /*a780*/  IMAD R21, R3.reuse, UR7, R0 ;  /* 0x0000000703157c24 */ /* 0x040fe2000f8e0200 */
[----:B------:R-:W-:Y:S01]  /*a790*/  SHF.R.S32.HI R0, RZ, 0x1f, R5 ;  /* 0x0000001fff007819 */ /* 0x000fe20000011405 */
[----:B------:R-:W-:Y:S01]  /*a7a0*/  IMAD.WIDE.U32 R6, R3, UR6, R6 ;  /* 0x0000000603067c25 */ /* 0x000fe2000f8e0006 */
[----:B------:R-:W-:-:S03]  /*a7b0*/  ULDC.64 UR6, c[0x0][0xad8] ;  /* 0x0002b60000067ab9 */ /* 0x000fc60000000a00 */
[----:B------:R-:W-:Y:S02]  /*a7c0*/  IMAD.IADD R7, R7, 0x1, R21 ;  /* 0x0000000107077824 */ /* 0x000fe400078e0215 */
[----:B------:R-:W-:Y:S02]  /*a7d0*/  IMAD R20, R0, UR6, RZ ;  /* 0x0000000600147c24 */ /* 0x000fe4000f8e02ff */
[----:B------:R-:W-:Y:S02]  /*a7e0*/  IMAD R48, R49, 0x80, R18 ;  /* 0x0000008031307824 */ /* 0x000fe400078e0212 */
[C---:B------:R-:W-:Y:S02]  /*a7f0*/  IMAD R3, R5.reuse, UR7, R20 ;  /* 0x0000000705037c24 */ /* 0x040fe4000f8e0214 */
[----:B------:R-:W-:Y:S01]  /*a800*/  IMAD.WIDE.U32 R6, R5, UR6, R6 ;  /* 0x0000000605067c25 */ /* 0x000fe2000f8e0006 */
[----:B------:R-:W-:Y:S01]  /*a810*/  ISETP.GE.AND P2, PT, R48, R53, PT ;  /* 0x000000353000720c */ /* 0x000fe20003f46270 */
[----:B------:R-:W-:-:S02]  /*a820*/  ULDC.64 UR6, c[0x0][0xa80] ;  /* 0x0002a00000067ab9 */ /* 0x000fc40000000a00 */
[----:B------:R-:W-:Y:S01]  /*a830*/  IMAD.IADD R3, R7, 0x1, R3 ;  /* 0x0000000107037824 */ /* 0x000fe200078e0203 */
[----:B------:R-:W-:Y:S01]  /*a840*/  LEA R20, P3, R6, UR6, 0x1 ;  /* 0x0000000606147c11 */ /* 0x000fe2000f8608ff */
[----:B------:R-:W-:Y:S02]  /*a850*/  VIADD R4, R4, 0x22820 ;  /* 0x0002282004047836 */ /* 0x000fe40000000000 */
[----:B------:R-:W-:Y:S01]  /*a860*/  VIADD R0, R48, 0x20 ;  /* 0x0000002030007836 */ /* 0x000fe20000000000 */
[----:B------:R-:W-:Y:S02]  /*a870*/  LEA.HI.X R3, R6, UR7, R3, 0x1, P3 ;  /* 0x0000000706037c11 */ /* 0x000fe400098f0c03 */
[----:B------:R-:W-:Y:S02]  /*a880*/  PRMT R4, RZ, 0x654, R4 ;  /* 0x00000654ff047816 */ /* 0x000fe40000000004 */
[-C--:B------:R-:W-:Y:S01]  /*a890*/  ISETP.GE.AND P0, PT, R0, R53.reuse, PT ;  /* 0x000000350000720c */ /* 0x080fe20003f06270 */
[----:B------:R-:W-:Y:S01]  /*a8a0*/  VIADD R0, R48, 0x40 ;  /* 0x0000004030007836 */ /* 0x000fe20000000000 */
[----:B0-----:R0:W-:Y:S01]  /*a8b0*/  SYNCS.ARRIVE.TRANS64.RED.A1T0 RZ, [R4+URZ], RZ ;  /* 0x000000ff04ff79a7 */ /* 0x0011e2000810043f */
[----:B------:R0:W1:Y:S01]  /*a8c0*/  SHFL.IDX PT, R5, R20, RZ, 0x181f ;  /* 0x00181fff14057589 */ /* 0x00006200000e0000 */
[----:B------:R-:W-:Y:S03]  /*a8d0*/  BSSY B1, `(.L_x_265) ;  /* 0x000000d000017945 */ /* 0x000fe60003800000 */
[----:B------:R0:W2:Y:S01]  /*a8e0*/  SHFL.IDX PT, R7, R3, RZ, 0x181f ;  /* 0x00181fff03077589 */ /* 0x0000a200000e0000 */
[----:B------:R-:W-:Y:S01]  /*a8f0*/  ISETP.GE.AND P1, PT, R0, R53, PT ;  /* 0x000000350000720c */ /* 0x000fe20003f26270 */
[----:B------:R-:W-:-:S12]  /*a900*/  @P2 BRA `(.L_x_266) ;  /* 0x0000000000242947 */ /* 0x000fd80003800000 */
[----:B------:R-:W-:Y:S02]  /*a910*/  ULDC UR4, c[0x0][0xac8] ;  /* 0x0002b20000047ab9 */ /* 0x000fe40000000800 */
[----:B------:R-:W-:Y:S02]  /*a920*/  ISETP.GE.AND P2, PT, R2, UR4, PT ;  /* 0x0000000402007c0c */ /* 0x000fe4000bf46270 */
[----:B------:R-:W-:-:S11]  /*a930*/  ISETP.GE.AND P3, PT, R16, UR4, PT ;  /* 0x0000000410007c0c */ /* 0x000fd6000bf66270 */
[-C--:B01----:R-:W-:Y:S02]  /*a940*/  @!P2 LEA R4, P4, R2, R5.reuse, 0x1 ;  /* 0x000000050204a211 */ /* 0x083fe400078808ff */
[----:B------:R-:W-:Y:S02]  /*a950*/  @!P3 LEA R6, P5, R16, R5, 0x1 ;  /* 0x000000051006b211 */ /* 0x000fe400078a08ff */
[-C--:B--2---:R-:W-:Y:S02]  /*a960*/  @!P2 LEA.HI.X R5, R2, R7.reuse, R193, 0x1, P4 ;  /* 0x000000070205a211 */ /* 0x084fe400020f0cc1 */
[----:B------:R-:W-:-:S03]  /*a970*/  @!P3 LEA.HI.X R7, R16, R7, R192, 0x1, P5 ;  /* 0x000000071007b211 */ /* 0x000fc600028f0cc0 */
[----:B-----5:R3:W-:Y:S04]  /*a980*/  @!P2 ST.E.128 desc[UR50][R4.64], R28 ;  /* 0x0000001c0400a985 */ /* 0x0207e8000c101d32 */
[----:B------:R3:W-:Y:S02]  /*a990*/  @!P3 ST.E.128 desc[UR50][R6.64], R44 ;  /* 0x0000002c0600b985 */ /* 0x0007e4000c101d32 */
.L_x_266:
[----:B------:R-:W-:Y:S05]  /*a9a0*/  BSYNC B1 ;  /* 0x0000000000017941 */ /* 0x000fea0003800000 */
.L_x_265:
[----:B--23--:R2:W3:Y:S01]  /*a9b0*/  SHFL.IDX PT, R7, R3, 0x1, 0x181f ;  /* 0x00381f0003077f89 */ /* 0x00c4e200000e0000 */
[----:B------:R-:W-:Y:S03]  /*a9c0*/  BSSY B1, `(.L_x_267) ;  /* 0x000000c000017945 */ /* 0x000fe60003800000 */
[----:B-1----:R2:W1:Y:S01]  /*a9d0*/  SHFL.IDX PT, R5, R20, 0x1, 0x181f ;  /* 0x00381f0014057f89 */ /* 0x00246200000e0000 */
[----:B------:R-:W-:Y:S05]  /*a9e0*/  @P0 BRA `(.L_x_268) ;  /* 0x0000000000240947 */ /* 0x000fea0003800000 */
[----:B------:R-:W-:Y:S02]  /*a9f0*/  ULDC UR4, c[0x0][0xac8] ;  /* 0x0002b20000047ab9 */ /* 0x000fe40000000800 */
[----:B------:R-:W-:Y:S02]  /*aa00*/  ISETP.GE.AND P3, PT, R2, UR4, PT ;  /* 0x0000000402007c0c */ /* 0x000fe4000bf66270 */
[----:B------:R-:W-:-:S11]  /*aa10*/  ISETP.GE.AND P4, PT, R16, UR4, PT ;  /* 0x0000000410007c0c */ /* 0x000fd6000bf86270 */
[-C--:B01----:R-:W-:Y:S02]  /*aa20*/  @!P3 LEA R4, P0, R2, R5.reuse, 0x1 ;  /* 0x000000050204b211 */ /* 0x083fe400078008ff */
[----:B------:R-:W-:Y:S02]  /*aa30*/  @!P4 LEA R6, P2, R16, R5, 0x1 ;  /* 0x000000051006c211 */ /* 0x000fe400078408ff */
[-C--:B---3--:R-:W-:Y:S02]  /*aa40*/  @!P3 LEA.HI.X R5, R2, R7.reuse, R193, 0x1, P0 ;  /* 0x000000070205b211 */ /* 0x088fe400000f0cc1 */
[----:B------:R-:W-:-:S03]  /*aa50*/  @!P4 LEA.HI.X R7, R16, R7, R192, 0x1, P2 ;  /* 0x000000071007c211 */ /* 0x000fc600010f0cc0 */
[----:B-----5:R4:W-:Y:S04]  /*aa60*/  @!P3 ST.E.128 desc[UR50][R4.64], R24 ;  /* 0x000000180400b985 */ /* 0x0209e8000c101d32 */
[----:B------:R4:W-:Y:S02]  /*aa70*/  @!P4 ST.E.128 desc[UR50][R6.64], R40 ;  /* 0x000000280600c985 */ /* 0x0009e4000c101d32 */
.L_x_268:
[----:B------:R-:W-:Y:S05]  /*aa80*/  BSYNC B1 ;  /* 0x0000000000017941 */ /* 0x000fea0003800000 */
.L_x_267:
[----:B---34-:R3:W4:Y:S01]  /*aa90*/  SHFL.IDX PT, R7, R3, 0x2, 0x181f ;  /* 0x00581f0003077f89 */ /* 0x01872200000e0000 */
        /* <DEDUP_REMOVED lines=8> */
[-C--:B----4-:R-:W-:Y:S02]  /*ab20*/  @!P2 LEA.HI.X R5, R2, R7.reuse, R193, 0x1, P0 ;  /* 0x000000070205a211 */ /* 0x090fe400000f0cc1 */
[----:B------:R-:W-:-:S03]  /*ab30*/  @!P3 LEA.HI.X R7, R16, R7, R192, 0x1, P1 ;  /* 0x000000071007b211 */ /* 0x000fc600008f0cc0 */
[----:B-----5:R0:W-:Y:S04]  /*ab40*/  @!P2 ST.E.128 desc[UR50][R4.64], R12 ;  /* 0x0000000c0400a985 */ /* 0x0201e8000c101d32 */
[----:B------:R0:W-:Y:S02]  /*ab50*/  @!P3 ST.E.128 desc[UR50][R6.64], R36 ;  /* 0x000000240600b985 */ /* 0x0001e4000c101d32 */
.L_x_270:
[----:B------:R-:W-:Y:S05]  /*ab60*/  BSYNC B1 ;  /* 0x0000000000017941 */ /* 0x000fea0003800000 */
.L_x_269:
[----:B------:R-:W-:Y:S01]  /*ab70*/  IADD3 R0, R48, 0x60, RZ ;  /* 0x0000006030007810 */ /* 0x000fe20007ffe0ff */
[----:B0-23--:R-:W0:Y:S03]  /*ab80*/  SHFL.IDX PT, R3, R3, 0x3, 0x181f ;  /* 0x00781f0003037f89 */ /* 0x00de2600000e0000 */
[----:B------:R-:W-:Y:S01]  /*ab90*/  ISETP.GE.AND P0, PT, R0, R53, PT ;  /* 0x000000350000720c */ /* 0x000fe20003f06270 */
[----:B----4-:R2:W3:-:S12]  /*aba0*/  SHFL.IDX PT, R7, R20, 0x3, 0x181f ;  /* 0x00781f0014077f89 */ /* 0x0104d800000e0000 */
[----:B--2---:R-:W-:Y:S05]  /*abb0*/  @P0 BRA `(.L_x_271) ;  /* 0x0000000c00140947 */ /* 0x004fea0003800000 */
[----:B------:R-:W-:Y:S02]  /*abc0*/  ULDC UR4, c[0x0][0xac8] ;  /* 0x0002b20000047ab9 */ /* 0x000fe40000000800 */
[----:B------:R-:W-:-:S13]  /*abd0*/  ISETP.GE.AND P1, PT, R2, UR4, PT ;  /* 0x0000000402007c0c */ /* 0x000fda000bf26270 */
[----:B---3--:R-:W-:-:S04]  /*abe0*/  @!P1 LEA R4, P0, R2, R7, 0x1 ;  /* 0x0000000702049211 */ /* 0x008fc800078008ff */
[----:B01----:R-:W-:Y:S02]  /*abf0*/  @!P1 LEA.HI.X R5, R2, R3, R193, 0x1, P0 ;  /* 0x0000000302059211 */ /* 0x003fe400000f0cc1 */
[----:B------:R-:W-:-:S03]  /*ac00*/  ISETP.GE.AND P0, PT, R16, UR4, PT ;  /* 0x0000000410007c0c */ /* 0x000fc6000bf06270 */
[----:B-----5:R2:W-:Y:S10]  /*ac10*/  @!P1 ST.E.128 desc[UR50][R4.64], R8 ;  /* 0x0000000804009985 */ /* 0x0205f4000c101d32 */
[----:B------:R-:W-:Y:S05]  /*ac20*/  @P0 BRA `(.L_x_271) ;  /* 0x0000000800f80947 */ /* 0x000fea0003800000 */
[----:B--2---:R-:W-:-:S04]  /*ac30*/  LEA R4, P0, R16, R7, 0x1 ;  /* 0x0000000710047211 */ /* 0x004fc800078008ff */
[----:B------:R-:W-:-:S05]  /*ac40*/  LEA.HI.X R5, R16, R3, R192, 0x1, P0 ;  /* 0x0000000310057211 */ /* 0x000fca00000f0cc0 */
[----:B------:R4:W-:Y:S01]  /*ac50*/  ST.E.128 desc[UR50][R4.64], R32 ;  /* 0x0000002004007985 */ /* 0x0009e2000c101d32 */
[----:B------:R-:W-:Y:S05]  /*ac60*/  BRA `(.L_x_271) ;  /* 0x0000000800e87947 */ /* 0x000fea0003800000 */
.L_x_263:
[----:B------:R-:W-:Y:S01]  /*ac70*/  ULDC.64 UR6, c[0x0][0xc00] ;  /* 0x0003000000067ab9 */ /* 0x000fe20000000a00 */
[----:B------:R-:W-:Y:S01]  /*ac80*/  ULDC UR4, c[0x0][0xa88] ;  /* 0x0002a20000047ab9 */ /* 0x000fe20000000800 */
[----:B------:R-:W-:Y:S01]  /*ac90*/  UISETP.NE.U32.AND UP0, UPT, UR6, URZ, UPT ;  /* 0x0000003f0600728c */ /* 0x000fe2000bf05070 */
[----:B------:R-:W0:Y:S03]  /*aca0*/  LDC R11, c[0x0][0xbe8] ;  /* 0x0002fa00ff0b7b82 */ /* 0x000e260000000800 */
[----:B------:R-:W-:-:S03]  /*acb0*/  UISETP.NE.AND.EX UP0, UPT, UR7, URZ, UPT, UP0 ;  /* 0x0000003f0700728c */ /* 0x000fc6000bf05300 */
[----:B------:R-:W-:Y:S02]  /*acc0*/  ULDC.64 UR6, c[0x0][0xc00] ;  /* 0x0003000000067ab9 */ /* 0x000fe40000000a00 */
[----:B------:R-:W-:Y:S01]  /*acd0*/  UIMAD.WIDE UR6, UR39, 0x4, UR6 ;  /* 0x00000004270678a5 */ /* 0x000fe2000f8e0206 */
[----:B------:R-:W-:-:S05]  /*ace0*/  PLOP3.LUT P2, PT, PT, PT, UP0, 0x80, 0x0 ;  /* 0x000000000000781c */ /* 0x000fca0003f4f008 */
[----:B------:R-:W-:Y:S02]  /*acf0*/  IMAD.U32 R4, RZ, RZ, UR6 ;  /* 0x00000006ff047e24 */ /* 0x000fe4000f8e00ff */
[----:B------:R-:W-:Y:S01]  /*ad00*/  IMAD.U32 R5, RZ, RZ, UR7 ;  /* 0x00000007ff057e24 */ /* 0x000fe2000f8e00ff */
[----:B------:R-:W-:Y:S02]  /*ad10*/  ULDC.64 UR6, c[0x0][0xc08] ;  /* 0x0003020000067ab9 */ /* 0x000fe40000000a00 */
[----:B------:R-:W-:-:S03]  /*ad20*/  UISETP.NE.U32.AND UP1, UPT, UR6, URZ, UPT ;  /* 0x0000003f0600728c */ /* 0x000fc6000bf25070 */
[----:B------:R-:W2:Y:S01]  /*ad30*/  @P2 LDG.E R3, desc[UR50][R4.64] ;  /* 0x0000003204032981 */ /* 0x000ea2000c1e1900 */
[----:B------:R-:W-:Y:S01]  /*ad40*/  UISETP.NE.AND.EX UP1, UPT, UR7, URZ, UPT, UP1 ;  /* 0x0000003f0700728c */ /* 0x000fe2000bf25310 */
[----:B------:R-:W-:-:S05]  /*ad50*/  IMAD.U32 R0, RZ, RZ, UR4 ;  /* 0x00000004ff007e24 */ /* 0x000fca000f8e00ff */
[----:B------:R-:W-:-:S05]  /*ad60*/  PLOP3.LUT P3, PT, PT, PT, UP1, 0x80, 0x0 ;  /* 0x000000000000781c */ /* 0x000fca0003f6f018 */
[----:B------:R-:W-:Y:S02]  /*ad70*/  @UP1 ULDC.64 UR6, c[0x0][0xc08] ;  /* 0x0003020000061ab9 */ /* 0x000fe40000000a00 */
[----:B------:R-:W-:-:S06]  /*ad80*/  @UP1 UIMAD.WIDE UR6, UR39, 0x4, UR6 ;  /* 0x00000004270618a5 */ /* 0x000fcc000f8e0206 */
[----:B------:R-:W-:Y:S02]  /*ad90*/  IMAD.U32 R6, RZ, RZ, UR6 ;  /* 0x00000006ff067e24 */ /* 0x000fe4000f8e00ff */
[----:B------:R-:W-:-:S05]  /*ada0*/  IMAD.U32 R7, RZ, RZ, UR7 ;  /* 0x00000007ff077e24 */ /* 0x000fca000f8e00ff */
[----:B------:R1:W5:Y:S01]  /*adb0*/  @P3 LDG.E R0, desc[UR50][R6.64] ;  /* 0x0000003206003981 */ /* 0x000362000c1e1900 */
[----:B0-----:R-:W-:Y:S01]  /*adc0*/  ISETP.NE.AND P0, PT, R11, 0x1, PT ;  /* 0x000000010b00780c */ /* 0x001fe20003f05270 */
[----:B------:R-:W-:Y:S01]  /*add0*/  UMOV UR4, URZ ;  /* 0x0000003f00047c82 */ /* 0x000fe20008000000 */
[----:B------:R-:W-:Y:S01]  /*ade0*/  USHF.R.S32.HI UR10, URZ, 0x1f, UR42 ;  /* 0x0000001f3f0a7899 */ /* 0x000fe2000801142a */
[----:B------:R-:W-:-:S10]  /*adf0*/  ISETP.GE.AND P1, PT, R194, 0x80, PT ;  /* 0x00000080c200780c */ /* 0x000fd40003f26270 */
[----:B------:R-:W0:Y:S01]  /*ae00*/  @P0 LDC R9, c[0x0][0xbec] ;  /* 0x0002fb00ff090b82 */ /* 0x000e220000000800 */
[----:B--2---:R-:W-:-:S13]  /*ae10*/  @P2 R2UR UR4, R3 ;  /* 0x00000000030422ca */ /* 0x004fda00000e0000 */
[----:B------:R-:W-:Y:S01]  /*ae20*/  USHF.R.S32.HI UR9, URZ, 0x1f, UR4 ;  /* 0x0000001f3f097899 */ /* 0x000fe20008011404 */
[----:B01----:R-:W-:Y:S11]  /*ae30*/  @P3 BRA `(.L_x_272) ;  /* 0x0000000000103947 */ /* 0x003ff60003800000 */
[----:B------:R-:W-:Y:S05]  /*ae40*/  @!P2 BRA `(.L_x_272) ;  /* 0x00000000000ca947 */ /* 0x000fea0003800000 */
[----:B------:R-:W2:Y:S04]  /*ae50*/  LDG.E R3, desc[UR50][R4.64] ;  /* 0x0000003204037981 */ /* 0x000ea8000c1e1900 */
[----:B-----5:R-:W2:Y:S02]  /*ae60*/  LDG.E R0, desc[UR50][R4.64+0x4] ;  /* 0x0000043204007981 */ /* 0x020ea4000c1e1900 */
[----:B--2---:R-:W-:-:S07]  /*ae70*/  IMAD.IADD R0, R0, 0x1, -R3 ;  /* 0x0000000100007824 */ /* 0x004fce00078e0a03 */
.L_x_272:
[----:B------:R-:W-:Y:S01]  /*ae80*/  USEL UR39, UR39, URZ, !UP0 ;  /* 0x0000003f27277287 */ /* 0x000fe2000c000000 */
[----:B------:R-:W-:Y:S01]  /*ae90*/  BSSY B1, `(.L_x_273) ;  /* 0x000002d000017945 */ /* 0x000fe20003800000 */
[----:B------:R-:W-:-:S03]  /*aea0*/  USEL UR40, UR40, URZ, !UP0 ;  /* 0x0000003f28287287 */ /* 0x000fc6000c000000 */
[----:B------:R-:W-:Y:S09]  /*aeb0*/  @P1 BRA `(.L_x_274) ;  /* 0x0000000000a81947 */ /* 0x000ff20003800000 */
[----:B------:R-:W0:Y:S01]  /*aec0*/  S2R R4, SR_TID.X ;  /* 0x0000000000047919 */ /* 0x000e220000002100 */
[----:B------:R-:W1:Y:S01]  /*aed0*/  LDC R6, c[0x0][0xbe8] ;  /* 0x0002fa00ff067b82 */ /* 0x000e620000000800 */
[----:B------:R-:W-:-:S05]  /*aee0*/  MOV R3, UR41 ;  /* 0x0000002900037c02 */ /* 0x000fca0008000f00 */
[----:B0-----:R-:W-:Y:S02]  /*aef0*/  IMAD R3, R3, 0x80, R4 ;  /* 0x0000008003037824 */ /* 0x001fe400078e0204 */
[----:B-1---5:R-:W-:Y:S02]  /*af00*/  IMAD R4, R0, R6, RZ ;  /* 0x0000000600047224 */ /* 0x022fe400078e02ff */
[----:B------:R-:W-:-:S05]  /*af10*/  VIADD R5, R3, 0xffffff80 ;  /* 0xffffff8003057836 */ /* 0x000fca0000000000 */
[----:B------:R-:W-:-:S13]  /*af20*/  ISETP.GE.AND P1, PT, R5, R4, PT ;  /* 0x000000040500720c */ /* 0x000fda0003f26270 */
[----:B------:R-:W-:Y:S05]  /*af30*/  @P1 BRA `(.L_x_274) ;  /* 0x0000000000881947 */ /* 0x000fea0003800000 */
[----:B------:R-:W-:Y:S01]  /*af40*/  ISETP.NE.AND P1, PT, R6, 0x1, PT ;  /* 0x000000010600780c */ /* 0x000fe20003f25270 */
[----:B------:R-:W-:Y:S01]  /*af50*/  ULDC.64 UR12, c[0x0][0xb90] ;  /* 0x0002e400000c7ab9 */ /* 0x000fe20000000a00 */
[----:B------:R-:W-:Y:S01]  /*af60*/  UMOV UR6, UR4 ;  /* 0x0000000400067c82 */ /* 0x000fe20008000000 */
[----:B------:R-:W-:Y:S01]  /*af70*/  UIMAD UR8, UR10, UR12, URZ ;  /* 0x0000000c0a0872a4 */ /* 0x000fe2000f8e023f */
[----:B------:R-:W-:Y:S02]  /*af80*/  UMOV UR7, UR9 ;  /* 0x0000000900077c82 */ /* 0x000fe40008000000 */
[----:B------:R-:W-:Y:S02]  /*af90*/  UIMAD.WIDE.U32 UR6, UR42, UR12, UR6 ;  /* 0x0000000c2a0672a5 */ /* 0x000fe4000f8e0006 */
[----:B------:R-:W-:-:S03]  /*afa0*/  UIMAD UR8, UR42, UR13, UR8 ;  /* 0x0000000d2a0872a4 */ /* 0x000fc6000f8e0208 */
[----:B------:R-:W-:Y:S02]  /*afb0*/  ULDC.64 UR12, c[0x0][0xb98] ;  /* 0x0002e600000c7ab9 */ /* 0x000fe40000000a00 */
[----:B------:R-:W0:Y:S01]  /*afc0*/  @P1 LDC R4, c[0x0][0xbec] ;  /* 0x0002fb00ff041b82 */ /* 0x000e220000000800 */
[----:B------:R-:W-:Y:S02]  /*afd0*/  UIADD3 UR7, UR7, UR8, URZ ;  /* 0x0000000807077290 */ /* 0x000fe4000fffe03f */
[----:B------:R-:W-:Y:S02]  /*afe0*/  UIMAD UR8, UR40, UR12, URZ ;  /* 0x0000000c280872a4 */ /* 0x000fe4000f8e023f */
[----:B------:R-:W-:Y:S02]  /*aff0*/  UIMAD.WIDE.U32 UR6, UR39, UR12, UR6 ;  /* 0x0000000c270672a5 */ /* 0x000fe4000f8e0006 */
[----:B------:R-:W-:Y:S01]  /*b000*/  UIMAD UR8, UR39, UR13, UR8 ;  /* 0x0000000d270872a4 */ /* 0x000fe2000f8e0208 */
[----:B------:R-:W1:Y:S02]  /*b010*/  @P1 LDC R8, c[0x0][0xbf0] ;  /* 0x0002fc00ff081b82 */ /* 0x000e640000000800 */
[----:B------:R-:W-:Y:S01]  /*b020*/  ULDC.64 UR12, c[0x0][0xb88] ;  /* 0x0002e200000c7ab9 */ /* 0x000fe20000000a00 */
[----:B0-----:R-:W-:-:S04]  /*b030*/  @P1 IMAD.HI.U32 R3, R5, R4, RZ ;  /* 0x0000000405031227 */ /* 0x001fc800078e00ff */
[----:B------:R-:W-:Y:S01]  /*b040*/  IMAD.MOV.U32 R4, RZ, RZ, R5 ;  /* 0x000000ffff047224 */ /* 0x000fe200078e0005 */
[----:B-1----:R-:W-:Y:S01]  /*b050*/  @P1 SHF.R.U32.HI R4, RZ, R8, R3 ;  /* 0x00000008ff041219 */ /* 0x002fe20000011603 */
[----:B------:R-:W-:-:S04]  /*b060*/  IMAD.U32 R8, RZ, RZ, UR8 ;  /* 0x00000008ff087e24 */ /* 0x000fc8000f8e00ff */
[----:B------:R-:W-:-:S04]  /*b070*/  IMAD.MOV R3, RZ, RZ, -R4 ;  /* 0x000000ffff037224 */ /* 0x000fc800078e0a04 */
[----:B------:R-:W-:Y:S01]  /*b080*/  IMAD R3, R6, R3, R5 ;  /* 0x0000000306037224 */ /* 0x000fe200078e0205 */
[----:B------:R-:W-:Y:S02]  /*b090*/  SHF.R.S32.HI R5, RZ, 0x1f, R4 ;  /* 0x0000001fff057819 */ /* 0x000fe40000011404 */
[----:B------:R-:W-:Y:S02]  /*b0a0*/  IADD3 R4, P1, R4, UR6, RZ ;  /* 0x0000000604047c10 */ /* 0x000fe4000ff3e0ff */
[----:B------:R-:W-:Y:S02]  /*b0b0*/  SHF.R.S32.HI R6, RZ, 0x1f, R3 ;  /* 0x0000001fff067819 */ /* 0x000fe40000011403 */
[----:B------:R-:W-:Y:S01]  /*b0c0*/  IADD3.X R5, R5, UR7, R8, P1, !PT ;  /* 0x0000000705057c10 */ /* 0x000fe20008ffe408 */
[----:B------:R-:W-:Y:S02]  /*b0d0*/  ULDC.64 UR6, c[0x0][0xb50] ;  /* 0x0002d40000067ab9 */ /* 0x000fe40000000a00 */
[----:B------:R-:W-:-:S02]  /*b0e0*/  IMAD R6, R6, UR12, RZ ;  /* 0x0000000c06067c24 */ /* 0x000fc4000f8e02ff */
[----:B------:R-:W-:-:S04]  /*b0f0*/  IMAD.WIDE.U32 R4, R3, UR12, R4 ;  /* 0x0000000c03047c25 */ /* 0x000fc8000f8e0004 */
[----:B------:R-:W-:Y:S01]  /*b100*/  IMAD R7, R3, UR13, R6 ;  /* 0x0000000d03077c24 */ /* 0x000fe2000f8e0206 */
[----:B------:R-:W-:-:S03]  /*b110*/  LEA R6, P1, R4, UR6, 0x2 ;  /* 0x0000000604067c11 */ /* 0x000fc6000f8210ff */
[----:B------:R-:W-:-:S05]  /*b120*/  IMAD.IADD R3, R5, 0x1, R7 ;  /* 0x0000000105037824 */ /* 0x000fca00078e0207 */
[----:B------:R-:W-:Y:S02]  /*b130*/  LEA.HI.X R7, R4, UR7, R3, 0x2, P1 ;  /* 0x0000000704077c11 */ /* 0x000fe400088f1403 */
[----:B------:R-:W-:-:S05]  /*b140*/  MOV R3, 0xff800000 ;  /* 0xff80000000037802 */ /* 0x000fca0000000f00 */
[----:B------:R0:W-:Y:S02]  /*b150*/  STG.E desc[UR50][R6.64], R3 ;  /* 0x0000000306007986 */ /* 0x0001e4000c101932 */
.L_x_274:
[----:B------:R-:W-:Y:S05]  /*b160*/  BSYNC B1 ;  /* 0x0000000000017941 */ /* 0x000fea0003800000 */
.L_x_273:
[----:B------:R-:W1:Y:S01]  /*b170*/  @P0 LDC R5, c[0x0][0xbf0] ;  /* 0x0002fc00ff050b82 */ /* 0x000e620000000800 */
[----:B------:R-:W-:Y:S01]  /*b180*/  ULDC.64 UR12, c[0x0][0xaa0] ;  /* 0x0002a800000c7ab9 */ /* 0x000fe20000000a00 */
[----:B0-----:R-:W-:Y:S01]  /*b190*/  IMAD R3, R17, 0x20, R18 ;  /* 0x0000002011037824 */ /* 0x001fe200078e0212 */
[----:B------:R-:W-:Y:S01]  /*b1a0*/  UIMAD UR8, UR9, UR12, URZ ;  /* 0x0000000c090872a4 */ /* 0x000fe2000f8e023f */
[----:B------:R-:W-:Y:S01]  /*b1b0*/  IMAD.U32 R8, RZ, RZ, UR41 ;  /* 0x00000029ff087e24 */ /* 0x000fe2000f8e00ff */
[----:B------:R-:W-:Y:S01]  /*b1c0*/  UIMAD.WIDE.U32 UR6, UR4, UR12, URZ ;  /* 0x0000000c040672a5 */ /* 0x000fe2000f8e003f */
[----:B------:R-:W-:Y:S01]  /*b1d0*/  IMAD.U32 R13, RZ, RZ, UR41 ;  /* 0x00000029ff0d7e24 */ /* 0x000fe2000f8e00ff */
[----:B------:R-:W-:Y:S01]  /*b1e0*/  UIMAD UR8, UR4, UR13, UR8 ;  /* 0x0000000d040872a4 */ /* 0x000fe2000f8e0208 */
[----:B------:R-:W-:Y:S01]  /*b1f0*/  IMAD R8, R8, 0x80, R3 ;  /* 0x0000008008087824 */ /* 0x000fe200078e0203 */
[----:B------:R-:W-:Y:S01]  /*b200*/  BSSY B1, `(.L_x_275) ;  /* 0x0000036000017945 */ /* 0x000fe20003800000 */
[----:B------:R-:W-:Y:S01]  /*b210*/  ULDC.64 UR12, c[0x0][0xae8] ;  /* 0x0002ba00000c7ab9 */ /* 0x000fe20000000a00 */
[----:B------:R-:W-:Y:S01]  /*b220*/  UIADD3 UR7, UR7, UR8, URZ ;  /* 0x0000000807077290 */ /* 0x000fe2000fffe03f */
[----:B------:R-:W-:Y:S01]  /*b230*/  @P0 IMAD.HI.U32 R4, R8, R9, RZ ;  /* 0x0000000908040227 */ /* 0x000fe200078e00ff */
[----:B------:R-:W-:-:S02]  /*b240*/  UIMAD UR4, UR10, UR12, URZ ;  /* 0x0000000c0a0472a4 */ /* 0x000fc4000f8e023f */
[----:B------:R-:W-:Y:S01]  /*b250*/  UIMAD.WIDE.U32 UR6, UR42, UR12, UR6 ;  /* 0x0000000c2a0672a5 */ /* 0x000fe2000f8e0006 */
[----:B------:R-:W-:Y:S01]  /*b260*/  IMAD.MOV.U32 R3, RZ, RZ, R8 ;  /* 0x000000ffff037224 */ /* 0x000fe200078e0008 */
[----:B------:R-:W-:Y:S01]  /*b270*/  UIMAD UR4, UR42, UR13, UR4 ;  /* 0x0000000d2a0472a4 */ /* 0x000fe2000f8e0204 */
[----:B------:R-:W-:-:S03]  /*b280*/  ULDC.64 UR8, c[0x0][0xaf0] ;  /* 0x0002bc0000087ab9 */ /* 0x000fc60000000a00 */
[----:B------:R-:W-:Y:S02]  /*b290*/  UIADD3 UR7, UR7, UR4, URZ ;  /* 0x0000000407077290 */ /* 0x000fe4000fffe03f */
[----:B------:R-:W-:Y:S01]  /*b2a0*/  UIMAD UR4, UR40, UR8, URZ ;  /* 0x00000008280472a4 */ /* 0x000fe2000f8e023f */
[----:B-1----:R-:W-:Y:S01]  /*b2b0*/  @P0 SHF.R.U32.HI R3, RZ, R5, R4 ;  /* 0x00000005ff030219 */ /* 0x002fe20000011604 */
[----:B------:R-:W-:Y:S02]  /*b2c0*/  UIMAD.WIDE.U32 UR6, UR39, UR8, UR6 ;  /* 0x00000008270672a5 */ /* 0x000fe4000f8e0006 */
[----:B------:R-:W-:Y:S01]  /*b2d0*/  UIMAD UR4, UR39, UR9, UR4 ;  /* 0x00000009270472a4 */ /* 0x000fe2000f8e0204 */
[--C-:B------:R-:W-:Y:S01]  /*b2e0*/  SHF.R.S32.HI R4, RZ, 0x1f, R3.reuse ;  /* 0x0000001fff047819 */ /* 0x100fe20000011403 */
[----:B------:R-:W-:Y:S01]  /*b2f0*/  IMAD.MOV R7, RZ, RZ, -R3 ;  /* 0x000000ffff077224 */ /* 0x000fe200078e0a03 */
[----:B------:R-:W-:Y:S01]  /*b300*/  ULDC.64 UR8, c[0x0][0xae0] ;  /* 0x0002b80000087ab9 */ /* 0x000fe20000000a00 */
[----:B------:R-:W-:-:S02]  /*b310*/  UIADD3 UR4, UR7, UR4, URZ ;  /* 0x0000000407047290 */ /* 0x000fc4000fffe03f */
[----:B------:R-:W-:Y:S01]  /*b320*/  MOV R5, UR7 ;  /* 0x0000000700057c02 */ /* 0x000fe20008000f00 */
[----:B------:R-:W-:Y:S02]  /*b330*/  IMAD R6, R4, UR8, RZ ;  /* 0x0000000804067c24 */ /* 0x000fe4000f8e02ff */
[----:B------:R-:W-:Y:S01]  /*b340*/  IMAD.U32 R4, RZ, RZ, UR6 ;  /* 0x00000006ff047e24 */ /* 0x000fe2000f8e00ff */
[----:B------:R-:W-:Y:S01]  /*b350*/  ULDC.64 UR6, c[0x0][0xad8] ;  /* 0x0002b60000067ab9 */ /* 0x000fe20000000a00 */
[----:B------:R-:W-:Y:S02]  /*b360*/  IMAD.U32 R5, RZ, RZ, UR4 ;  /* 0x00000004ff057e24 */ /* 0x000fe4000f8e00ff */
[----:B------:R-:W-:Y:S02]  /*b370*/  IMAD R7, R11, R7, R8 ;  /* 0x000000070b077224 */ /* 0x000fe400078e0208 */
[C---:B------:R-:W-:Y:S02]  /*b380*/  IMAD R9, R3.reuse, UR9, R6 ;  /* 0x0000000903097c24 */ /* 0x040fe4000f8e0206 */
[----:B------:R-:W-:Y:S01]  /*b390*/  IMAD.WIDE.U32 R4, R3, UR8, R4 ;  /* 0x0000000803047c25 */ /* 0x000fe2000f8e0004 */
[----:B------:R-:W-:-:S03]  /*b3a0*/  SHF.R.S32.HI R3, RZ, 0x1f, R7 ;  /* 0x0000001fff037819 */ /* 0x000fc60000011407 */
[----:B------:R-:W-:Y:S02]  /*b3b0*/  IMAD.IADD R5, R5, 0x1, R9 ;  /* 0x0000000105057824 */ /* 0x000fe400078e0209 */
[----:B------:R-:W-:Y:S02]  /*b3c0*/  IMAD R6, R3, UR6, RZ ;  /* 0x0000000603067c24 */ /* 0x000fe4000f8e02ff */
[----:B------:R-:W-:Y:S02]  /*b3d0*/  IMAD R8, R13, 0x80, R18 ;  /* 0x000000800d087824 */ /* 0x000fe400078e0212 */
[----:B-----5:R-:W-:Y:S02]  /*b3e0*/  IMAD R11, R0, R11, RZ ;  /* 0x0000000b000b7224 */ /* 0x020fe400078e02ff */
[C---:B------:R-:W-:Y:S02]  /*b3f0*/  IMAD R3, R7.reuse, UR7, R6 ;  /* 0x0000000707037c24 */ /* 0x040fe4000f8e0206 */
[----:B------:R-:W-:Y:S01]  /*b400*/  IMAD.WIDE.U32 R4, R7, UR6, R4 ;  /* 0x0000000607047c25 */ /* 0x000fe2000f8e0004 */
[----:B------:R-:W-:Y:S01]  /*b410*/  ISETP.GE.AND P2, PT, R8, R11, PT ;  /* 0x0000000b0800720c */ /* 0x000fe20003f46270 */
[----:B------:R-:W-:-:S02]  /*b420*/  ULDC.64 UR6, c[0x0][0xa80] ;  /* 0x0002a00000067ab9 */ /* 0x000fc40000000a00 */
[----:B------:R-:W-:Y:S01]  /*b430*/  VIADD R0, R8, 0x20 ;  /* 0x0000002008007836 */ /* 0x000fe20000000000 */
[----:B------:R-:W-:Y:S02]  /*b440*/  IADD3 R3, R5, R3, RZ ;  /* 0x0000000305037210 */ /* 0x000fe40007ffe0ff */
[----:B------:R-:W-:Y:S02]  /*b450*/  LEA R6, P3, R4, UR6, 0x1 ;  /* 0x0000000604067c11 */ /* 0x000fe4000f8608ff */
[-C--:B------:R-:W-:Y:S01]  /*b460*/  ISETP.GE.AND P1, PT, R0, R11.reuse, PT ;  /* 0x0000000b0000720c */ /* 0x080fe20003f26270 */
[----:B------:R-:W-:Y:S01]  /*b470*/  VIADD R0, R8, 0x40 ;  /* 0x0000004008007836 */ /* 0x000fe20000000000 */
[----:B------:R-:W-:Y:S01]  /*b480*/  LEA.HI.X R3, R4, UR7, R3, 0x1, P3 ;  /* 0x0000000704037c11 */ /* 0x000fe200098f0c03 */
[----:B------:R0:W1:Y:S03]  /*b490*/  SHFL.IDX PT, R7, R6, RZ, 0x181f ;  /* 0x00181fff06077589 */ /* 0x00006600000e0000 */
[----:B------:R-:W-:Y:S01]  /*b4a0*/  ISETP.GE.AND P0, PT, R0, R11, PT ;  /* 0x0000000b0000720c */ /* 0x000fe20003f06270 */
[----:B------:R0:W2:Y:S01]  /*b4b0*/  SHFL.IDX PT, R5, R3, RZ, 0x181f ;  /* 0x00181fff03057589 */ /* 0x0000a200000e0000 */
[----:B------:R-:W-:Y:S11]  /*b4c0*/  @P2 BRA `(.L_x_276) ;  /* 0x0000000000242947 */ /* 0x000ff60003800000 */
[----:B------:R-:W-:Y:S02]  /*b4d0*/  ULDC UR4, c[0x0][0xac8] ;  /* 0x0002b20000047ab9 */ /* 0x000fe40000000800 */
[----:B------:R-:W-:Y:S02]  /*b4e0*/  ISETP.GE.AND P4, PT, R2, UR4, PT ;  /* 0x0000000402007c0c */ /* 0x000fe4000bf86270 */
[----:B------:R-:W-:-:S11]  /*b4f0*/  ISETP.GE.AND P5, PT, R16, UR4, PT ;  /* 0x0000000410007c0c */ /* 0x000fd6000bfa6270 */
[-C--:B-1----:R-:W-:Y:S02]  /*b500*/  @!P4 LEA R12, P2, R2, R7.reuse, 0x1 ;  /* 0x00000007020cc211 */ /* 0x082fe400078408ff */
[----:B------:R-:W-:Y:S02]  /*b510*/  @!P5 LEA R4, P3, R16, R7, 0x1 ;  /* 0x000000071004d211 */ /* 0x000fe400078608ff */
[-C--:B--2---:R-:W-:Y:S02]  /*b520*/  @!P4 LEA.HI.X R13, R2, R5.reuse, R193, 0x1, P2 ;  /* 0x00000005020dc211 */ /* 0x084fe400010f0cc1 */
[----:B------:R-:W-:-:S03]  /*b530*/  @!P5 LEA.HI.X R5, R16, R5, R192, 0x1, P3 ;  /* 0x000000051005d211 */ /* 0x000fc600018f0cc0 */
[----:B------:R3:W-:Y:S04]  /*b540*/  @!P4 ST.E.128 desc[UR50][R12.64], RZ ;  /* 0x000000ff0c00c985 */ /* 0x0007e8000c101d32 */
[----:B------:R3:W-:Y:S02]  /*b550*/  @!P5 ST.E.128 desc[UR50][R4.64], RZ ;  /* 0x000000ff0400d985 */ /* 0x0007e4000c101d32 */
.L_x_276:
[----:B------:R-:W-:Y:S05]  /*b560*/  BSYNC B1 ;  /* 0x0000000000017941 */ /* 0x000fea0003800000 */
.L_x_275:
[----:B--23--:R2:W3:Y:S01]  /*b570*/  SHFL.IDX PT, R5, R3, 0x1, 0x181f ;  /* 0x00381f0003057f89 */ /* 0x00c4e200000e0000 */
[----:B------:R-:W-:Y:S03]  /*b580*/  BSSY B1, `(.L_x_277) ;  /* 0x000000c000017945 */ /* 0x000fe60003800000 */
[----:B-1----:R2:W1:Y:S01]  /*b590*/  SHFL.IDX PT, R7, R6, 0x1, 0x181f ;  /* 0x00381f0006077f89 */ /* 0x00246200000e0000 */
[----:B------:R-:W-:Y:S05]  /*b5a0*/  @P1 BRA `(.L_x_278) ;  /* 0x0000000000241947 */ /* 0x000fea0003800000 */
[----:B------:R-:W-:Y:S02]  /*b5b0*/  ULDC UR4, c[0x0][0xac8] ;  /* 0x0002b20000047ab9 */ /* 0x000fe40000000800 */
[----:B------:R-:W-:Y:S02]  /*b5c0*/  ISETP.GE.AND P3, PT, R2, UR4, PT ;  /* 0x0000000402007c0c */ /* 0x000fe4000bf66270 */
[----:B------:R-:W-:-:S11]  /*b5d0*/  ISETP.GE.AND P4, PT, R16, UR4, PT ;  /* 0x0000000410007c0c */ /* 0x000fd6000bf86270 */
[-C--:B-1----:R-:W-:Y:S02]  /*b5e0*/  @!P3 LEA R12, P1, R2, R7.reuse, 0x1 ;  /* 0x00000007020cb211 */ /* 0x082fe400078208ff */
[----:B------:R-:W-:Y:S02]  /*b5f0*/  @!P4 LEA R4, P2, R16, R7, 0x1 ;  /* 0x000000071004c211 */ /* 0x000fe400078408ff */
[-C--:B---3--:R-:W-:Y:S02]  /*b600*/  @!P3 LEA.HI.X R13, R2, R5.reuse, R193, 0x1, P1 ;  /* 0x00000005020db211 */ /* 0x088fe400008f0cc1 */
[----:B------:R-:W-:-:S03]  /*b610*/  @!P4 LEA.HI.X R5, R16, R5, R192, 0x1, P2 ;  /* 0x000000051005c211 */ /* 0x000fc600010f0cc0 */
[----:B------:R4:W-:Y:S04]  /*b620*/  @!P3 ST.E.128 desc[UR50][R12.64], RZ ;  /* 0x000000ff0c00b985 */ /* 0x0009e8000c101d32 */
[----:B------:R4:W-:Y:S02]  /*b630*/  @!P4 ST.E.128 desc[UR50][R4.64], RZ ;  /* 0x000000ff0400c985 */ /* 0x0009e4000c101d32 */
.L_x_278:
[----:B------:R-:W-:Y:S05]  /*b640*/  BSYNC B1 ;  /* 0x0000000000017941 */ /* 0x000fea0003800000 */
.L_x_277:
[----:B---34-:R3:W4:Y:S01]  /*b650*/  SHFL.IDX PT, R5, R3, 0x2, 0x181f ;  /* 0x00581f0003057f89 */ /* 0x01872200000e0000 */
        /* <DEDUP_REMOVED lines=8> */
[-C--:B----4-:R-:W-:Y:S02]  /*b6e0*/  @!P2 LEA.HI.X R13, R2, R5.reuse, R193, 0x1, P0 ;  /* 0x00000005020da211 */ /* 0x090fe400000f0cc1 */
[----:B------:R-:W-:-:S03]  /*b6f0*/  @!P3 LEA.HI.X R5, R16, R5, R192, 0x1, P1 ;  /* 0x000000051005b211 */ /* 0x000fc600008f0cc0 */
[----:B------:R1:W-:Y:S04]  /*b700*/  @!P2 ST.E.128 desc[UR50][R12.64], RZ ;  /* 0x000000ff0c00a985 */ /* 0x0003e8000c101d32 */
[----:B------:R1:W-:Y:S02]  /*b710*/  @!P3 ST.E.128 desc[UR50][R4.64], RZ ;  /* 0x000000ff0400b985 */ /* 0x0003e4000c101d32 */
.L_x_280:
[----:B------:R-:W-:Y:S05]  /*b720*/  BSYNC B1 ;  /* 0x0000000000017941 */ /* 0x000fea0003800000 */
.L_x_279:
[----:B------:R-:W-:Y:S01]  /*b730*/  VIADD R0, R8, 0x60 ;  /* 0x0000006008007836 */ /* 0x000fe20000000000 */
[----:B0-23--:R-:W0:Y:S04]  /*b740*/  SHFL.IDX PT, R3, R3, 0x3, 0x181f ;  /* 0x00781f0003037f89 */ /* 0x00de2800000e0000 */
[----:B------:R-:W-:Y:S01]  /*b750*/  ISETP.GE.AND P0, PT, R0, R11, PT ;  /* 0x0000000b0000720c */ /* 0x000fe20003f06270 */
[----:B-1--4-:R1:W2:-:S12]  /*b760*/  SHFL.IDX PT, R5, R6, 0x3, 0x181f ;  /* 0x00781f0006057f89 */ /* 0x01229800000e0000 */
[----:B-1----:R-:W-:Y:S05]  /*b770*/  @P0 BRA `(.L_x_271) ;  /* 0x0000000000240947 */ /* 0x002fea0003800000 */
[----:B------:R-:W-:Y:S02]  /*b780*/  ULDC UR4, c[0x0][0xac8] ;  /* 0x0002b20000047ab9 */ /* 0x000fe40000000800 */
[----:B------:R-:W-:Y:S02]  /*b790*/  ISETP.GE.AND P2, PT, R2, UR4, PT ;  /* 0x0000000402007c0c */ /* 0x000fe4000bf46270 */
[----:B------:R-:W-:-:S11]  /*b7a0*/  ISETP.GE.AND P3, PT, R16, UR4, PT ;  /* 0x0000000410007c0c */ /* 0x000fd6000bf66270 */
[-C--:B--2---:R-:W-:Y:S02]  /*b7b0*/  @!P2 LEA R6, P0, R2, R5.reuse, 0x1 ;  /* 0x000000050206a211 */ /* 0x084fe400078008ff */
[----:B------:R-:W-:Y:S02]  /*b7c0*/  @!P3 LEA R4, P1, R16, R5, 0x1 ;  /* 0x000000051004b211 */ /* 0x000fe400078208ff */
[-C--:B0-----:R-:W-:Y:S02]  /*b7d0*/  @!P2 LEA.HI.X R7, R2, R3.reuse, R193, 0x1, P0 ;  /* 0x000000030207a211 */ /* 0x081fe400000f0cc1 */
[----:B------:R-:W-:-:S03]  /*b7e0*/  @!P3 LEA.HI.X R5, R16, R3, R192, 0x1, P1 ;  /* 0x000000031005b211 */ /* 0x000fc600008f0cc0 */
[----:B------:R0:W-:Y:S04]  /*b7f0*/  @!P2 ST.E.128 desc[UR50][R6.64], RZ ;  /* 0x000000ff0600a985 */ /* 0x0001e8000c101d32 */
[----:B------:R0:W-:Y:S02]  /*b800*/  @!P3 ST.E.128 desc[UR50][R4.64], RZ ;  /* 0x000000ff0400b985 */ /* 0x0001e4000c101d32 */
.L_x_271:
[----:B------:R-:W-:Y:S05]  /*b810*/  BSYNC B0 ;  /* 0x0000000000007941 */ /* 0x000fea0003800000 */
.L_x_262:
[----:B------:R-:W-:Y:S02]  /*b820*/  ULDC UR4, c[0x0][0xc3c] ;  /* 0x00030f0000047ab9 */ /* 0x000fe40000000800 */
[----:B------:R-:W-:-:S13]  /*b830*/  ISETP.GE.AND P0, PT, R51, UR4, PT ;  /* 0x0000000433007c0c */ /* 0x000fda000bf06270 */
[----:B------:R-:W-:Y:S05]  /*b840*/  @!P0 BRA `(.L_x_281) ;  /* 0xffffff5400448947 */ /* 0x000fea000383ffff */
[----:B------:R-:W-:Y:S05]  /*b850*/  EXIT ;  /* 0x000000000000794d */ /* 0x000fea0003800000 */
.L_x_234:
[----:B------:R-:W-:-:S08]  /*b860*/  NOP ;  /* 0x0000000000007918 */ /* 0x000fd00000000000 */
[----:B------:R-:W0:-:S00]  /*b870*/  USETMAXREG.DEALLOC.CTAPOOL 0x28 ;  /* 0x00000028000079c8 */ /* 0x000e0000080e0500 */
[----:B0-----:R-:W-:Y:S02]  /*b880*/  LOP3.LUT R0, R0, 0x3, RZ, 0xc0, !PT ;  /* 0x0000000300007812 */ /* 0x001fe400078ec0ff */
[----:B------:R-:W-:-:S04]  /*b890*/  LOP3.LUT R30, R30, 0xfffffbff, RZ, 0xc0, !PT ;  /* 0xfffffbff1e1e7812 */ /* 0x000fc800078ec0ff */
[----:B------:R-:W0:Y:S02]  /*b8a0*/  SHFL.IDX PT, R0, R0, RZ, 0x1f ;  /* 0x00001fff00007589 */ /* 0x000e2400000e0000 */
[----:B0-----:R-:W-:-:S13]  /*b8b0*/  ISETP.NE.AND P0, PT, R0, RZ, PT ;  /* 0x000000ff0000720c */ /* 0x001fda0003f05270 */
[----:B------:R-:W-:Y:S01]  /*b8c0*/  @P0 BAR.SYNC.DEFER_BLOCKING 0x5, 0x180 ;  /* 0x0146000000000b1d */ /* 0x000fe20000010000 */
[----:B------:R-:W-:Y:S02]  /*b8d0*/  @P0 MOV R3, 0x400 ;  /* 0x0000040000030802 */ /* 0x000fe40000000f00 */
[----:B------:R-:W-:Y:S02]  /*b8e0*/  @P0 LOP3.LUT R30, R30, 0x400, RZ, 0xfc, !PT ;  /* 0x000004001e1e0812 */ /* 0x000fe400078efcff */
[----:B------:R-:W-:-:S05]  /*b8f0*/  @P0 LEA R2, R2, R3, 0x18 ;  /* 0x0000000302020211 */ /* 0x000fca00078ec0ff */
[----:B------:R-:W0:Y:S02]  /*b900*/  @P0 LDS.128 R16, [R2+0x228d0] ;  /* 0x0228d00002100984 */ /* 0x000e240000000c00 */
[----:B0-----:R-:W-:Y:S01]  /*b910*/  @P0 R2UR UR40, R19 ;  /* 0x00000000132802ca */ /* 0x001fe200000e0000 */
[----:B------:R-:W-:Y:S06]  /*b920*/  @P0 BAR.ARV 0x4, 0x180 ;  /* 0x0106000000000b1d */ /* 0x000fec0000002000 */
[----:B------:R-:W-:Y:S08]  /*b930*/  @P0 BRA `(.L_x_282) ;  /* 0x00000008000c0947 */ /* 0x000ff00003800000 */
[----:B------:R-:W0:Y:S01]  /*b940*/  S2R R4, SR_TID.X ;  /* 0x0000000000047919 */ /* 0x000e220000002100 */
[----:B------:R-:W-:Y:S01]  /*b950*/  ULDC UR4, c[0x0][0xc3c] ;  /* 0x00030f0000047ab9 */ /* 0x000fe20000000800 */
[----:B------:R-:W-:Y:S01]  /*b960*/  IMAD.MOV.U32 R0, RZ, RZ, RZ ;  /* 0x000000ffff007224 */ /* 0x000fe200078e00ff */
[----:B------:R-:W1:Y:S01]  /*b970*/  LDC R11, c[0x0][0xc38] ;  /* 0x00030e00ff0b7b82 */ /* 0x000e620000000800 */
[----:B0-----:R-:W-:-:S04]  /*b980*/  LOP3.LUT R5, R4, 0x1f, RZ, 0xc0, !PT ;  /* 0x0000001f04057812 */ /* 0x001fc800078ec0ff */
[----:B------:R-:W-:-:S04]  /*b990*/  ISETP.NE.AND P0, PT, R5, 0x1f, PT ;  /* 0x0000001f0500780c */ /* 0x000fc80003f05270 */
[----:B------:R-:W-:-:S13]  /*b9a0*/  ISETP.GE.OR P1, PT, R5, UR4, !P0 ;  /* 0x0000000405007c0c */ /* 0x000fda000c726670 */
[----:B------:R-:W0:Y:S02]  /*b9b0*/  @!P1 LDC.64 R2, c[0x0][0xc80] ;  /* 0x00032000ff029b82 */ /* 0x000e240000000a00 */
[----:B0-----:R-:W-:-:S05]  /*b9c0*/  @!P1 IMAD.WIDE.U32 R2, R5, 0x4, R2 ;  /* 0x0000000405029825 */ /* 0x001fca00078e0002 */
[----:B------:R-:W2:Y:S01]  /*b9d0*/  @!P1 LDG.E R0, desc[UR50][R2.64] ;  /* 0x0000003202009981 */ /* 0x000ea2000c1e1900 */
[C---:B------:R-:W-:Y:S01]  /*b9e0*/  ISETP.NE.AND P1, PT, R5.reuse, RZ, PT ;  /* 0x000000ff0500720c */ /* 0x040fe20003f25270 */
[----:B------:R-:W-:Y:S01]  /*b9f0*/  UMOV UR4, URZ ;  /* 0x0000003f00047c82 */ /* 0x000fe20008000000 */
[C---:B------:R-:W-:Y:S01]  /*ba00*/  ISETP.GE.U32.AND P2, PT, R5.reuse, 0x2, PT ;  /* 0x000000020500780c */ /* 0x040fe20003f46070 */
[----:B------:R-:W-:Y:S01]  /*ba10*/  IMAD.MOV.U32 R16, RZ, RZ, RZ ;  /* 0x000000ffff107224 */ /* 0x000fe200078e00ff */
[C---:B------:R-:W-:Y:S02]  /*ba20*/  ISETP.GE.U32.AND P3, PT, R5.reuse, 0x4, PT ;  /* 0x000000040500780c */ /* 0x040fe40003f66070 */
[C---:B------:R-:W-:Y:S02]  /*ba30*/  ISETP.GE.U32.AND P4, PT, R5.reuse, 0x8, PT ;  /* 0x000000080500780c */ /* 0x040fe40003f86070 */
[----:B------:R-:W-:Y:S01]  /*ba40*/  ISETP.GE.U32.AND P5, PT, R5, 0x10, PT ;  /* 0x000000100500780c */ /* 0x000fe20003fa6070 */
[----:B--2---:R-:W0:Y:S02]  /*ba50*/  SHFL.UP PT, R4, R0, 0x1, RZ ;  /* 0x0420000000047989 */ /* 0x004e2400000e00ff */
[----:B0-----:R-:W-:-:S05]  /*ba60*/  SEL R7, R4, RZ, P1 ;  /* 0x000000ff04077207 */ /* 0x001fca0000800000 */
[----:B------:R-:W-:-:S05]  /*ba70*/  IMAD.IADD R7, R0, 0x1, R7 ;  /* 0x0000000100077824 */ /* 0x000fca00078e0207 */
[----:B------:R-:W0:Y:S02]  /*ba80*/  SHFL.UP PT, R4, R7, 0x2, RZ ;  /* 0x0440000007047989 */ /* 0x000e2400000e00ff */
        /* <DEDUP_REMOVED lines=9> */
[----:B0-----:R-:W-:-:S04]  /*bb20*/  SEL R7, R6, RZ, P5 ;  /* 0x000000ff06077207 */ /* 0x001fc80002800000 */
[----:B------:R-:W-:Y:S02]  /*bb30*/  IADD3 R6, R2, R7, RZ ;  /* 0x0000000702067210 */ /* 0x000fe40007ffe0ff */
[----:B------:R-:W0:Y:S03]  /*bb40*/  S2R R7, SR_CTAID.X ;  /* 0x0000000000077919 */ /* 0x000e260000002500 */
[----:B------:R-:W1:Y:S02]  /*bb50*/  SHFL.IDX PT, R4, R6, 0x1f, 0x1f ;  /* 0x03e01f0006047f89 */ /* 0x000e6400000e0000 */
[----:B-1----:R-:W-:-:S04]  /*bb60*/  IMAD R4, R4, R11, RZ ;  /* 0x0000000b04047224 */ /* 0x002fc800078e02ff */
[----:B------:R-:W-:Y:S01]  /*bb70*/  IMAD.MOV.U32 R3, RZ, RZ, R4 ;  /* 0x000000ffff037224 */ /* 0x000fe200078e0004 */
[----:B0-----:R-:W-:-:S13]  /*bb80*/  ISETP.GT.AND P6, PT, R4, R7, PT ;  /* 0x000000070400720c */ /* 0x001fda0003fc4270 */
[----:B------:R-:W-:Y:S05]  /*bb90*/  @P6 BRA `(.L_x_283) ;  /* 0x0000000000946947 */ /* 0x000fea0003800000 */
[----:B------:R-:W-:Y:S01]  /*bba0*/  IMAD.MOV.U32 R4, RZ, RZ, R3 ;  /* 0x000000ffff047224 */ /* 0x000fe200078e0003 */
[----:B------:R-:W-:Y:S01]  /*bbb0*/  UMOV UR4, URZ ;  /* 0x0000003f00047c82 */ /* 0x000fe20008000000 */
[----:B------:R-:W-:-:S05]  /*bbc0*/  ULDC UR5, c[0x0][0xc3c] ;  /* 0x00030f0000057ab9 */ /* 0x000fca0000000800 */
.L_x_287:
[----:B------:R-:W-:-:S04]  /*bbd0*/  UIADD3 UR4, UR4, 0x1f, URZ ;  /* 0x0000001f04047890 */ /* 0x000fc8000fffe03f */
[----:B------:R-:W-:-:S06]  /*bbe0*/  UISETP.GE.AND UP0, UPT, UR4, UR5, UPT ;  /* 0x000000050400728c */ /* 0x000fcc000bf06270 */
[----:B------:R-:W-:-:S13]  /*bbf0*/  PLOP3.LUT P6, PT, PT, PT, UP0, 0x40, 0x0 ;  /* 0x000000000000781c */ /* 0x000fda0003fce808 */
[----:B------:R-:W-:Y:S05]  /*bc00*/  @!P6 BRA `(.L_x_284) ;  /* 0x00000004002ce947 */ /* 0x000fea0003800000 */
[----:B------:R-:W-:Y:S01]  /*bc10*/  VIADD R9, R5, UR4 ;  /* 0x0000000405097c36 */ /* 0x000fe20008000000 */
[----:B------:R-:W-:Y:S01]  /*bc20*/  BSSY B0, `(.L_x_285) ;  /* 0x0000007000007945 */ /* 0x000fe20003800000 */
[----:B------:R-:W-:-:S03]  /*bc30*/  IMAD.MOV.U32 R0, RZ, RZ, RZ ;  /* 0x000000ffff007224 */ /* 0x000fc600078e00ff */
[----:B------:R-:W-:-:S13]  /*bc40*/  ISETP.GE.OR P6, PT, R9, UR5, !P0 ;  /* 0x0000000509007c0c */ /* 0x000fda000c7c6670 */
[----:B------:R-:W-:Y:S05]  /*bc50*/  @P6 BRA `(.L_x_286) ;  /* 0x00000000000c6947 */ /* 0x000fea0003800000 */
[----:B------:R-:W0:Y:S02]  /*bc60*/  LDC.64 R2, c[0x0][0xc80] ;  /* 0x00032000ff027b82 */ /* 0x000e240000000a00 */
[----:B0-----:R-:W-:-:S05]  /*bc70*/  IMAD.WIDE R2, R9, 0x4, R2 ;  /* 0x0000000409027825 */ /* 0x001fca00078e0202 */
[----:B------:R0:W5:Y:S02]  /*bc80*/  LDG.E R0, desc[UR50][R2.64] ;  /* 0x0000003202007981 */ /* 0x000164000c1e1900 */
.L_x_286:
[----:B------:R-:W-:Y:S05]  /*bc90*/  BSYNC B0 ;  /* 0x0000000000007941 */ /* 0x000fea0003800000 */
.L_x_285:
[----:B0----5:R-:W0:Y:S02]  /*bca0*/  SHFL.UP PT, R2, R0, 0x1, RZ ;  /* 0x0420000000027989 */ /* 0x021e2400000e00ff */
[----:B0-----:R-:W-:-:S05]  /*bcb0*/  SEL R3, R2, RZ, P1 ;  /* 0x000000ff02037207 */ /* 0x001fca0000800000 */
[----:B------:R-:W-:-:S05]  /*bcc0*/  IMAD.IADD R3, R0, 0x1, R3 ;  /* 0x0000000100037824 */ /* 0x000fca00078e0203 */
[----:B------:R-:W0:Y:S02]  /*bcd0*/  SHFL.UP PT, R2, R3, 0x2, RZ ;  /* 0x0440000003027989 */ /* 0x000e2400000e00ff */
[----:B0-----:R-:W-:-:S04]  /*bce0*/  SEL R2, R2, RZ, P2 ;  /* 0x000000ff02027207 */ /* 0x001fc80001000000 */
[----:B------:R-:W-:-:S05]  /*bcf0*/  IADD3 R2, R3, R2, RZ ;  /* 0x0000000203027210 */ /* 0x000fca0007ffe0ff */
        /* <DEDUP_REMOVED lines=8> */
[----:B------:R-:W-:Y:S02]  /*bd80*/  IMAD.IADD R6, R6, 0x1, R11 ;  /* 0x0000000106067824 */ /* 0x000fe400078e020b */
[----:B------:R-:W0:Y:S03]  /*bd90*/  LDC R11, c[0x0][0xc38] ;  /* 0x00030e00ff0b7b82 */ /* 0x000e260000000800 */
[----:B------:R-:W0:Y:S02]  /*bda0*/  SHFL.IDX PT, R3, R6, 0x1f, 0x1f ;  /* 0x03e01f0006037f89 */ /* 0x000e2400000e0000 */
[----:B0-----:R-:W-:-:S04]  /*bdb0*/  IMAD R3, R3, R11, RZ ;  /* 0x0000000b03037224 */ /* 0x001fc800078e02ff */
[----:B------:R-:W-:-:S05]  /*bdc0*/  IMAD.IADD R4, R3, 0x1, R4 ;  /* 0x0000000103047824 */ /* 0x000fca00078e0204 */
[----:B------:R-:W-:-:S13]  /*bdd0*/  ISETP.GT.AND P6, PT, R4, R7, PT ;  /* 0x000000070400720c */ /* 0x000fda0003fc4270 */
[----:B------:R-:W-:Y:S05]  /*bde0*/  @!P6 BRA `(.L_x_287) ;  /* 0xfffffffc0078e947 */ /* 0x000fea000383ffff */
.L_x_283:
[----:B------:R-:W-:-:S04]  /*bdf0*/  IMAD.IADD R8, R4, 0x1, -R3 ;  /* 0x0000000104087824 */ /* 0x000fc800078e0a03 */
[----:B------:R-:W-:-:S05]  /*be00*/  IMAD R2, R6, R11, R8 ;  /* 0x0000000b06027224 */ /* 0x000fca00078e0208 */
[----:B------:R-:W-:-:S13]  /*be10*/  ISETP.GT.AND P0, PT, R2, R7, PT ;  /* 0x000000070200720c */ /* 0x000fda0003f04270 */
[----:B------:R-:W-:Y:S02]  /*be20*/  VOTEU.ANY UR5, UPT, !P0 ;  /* 0x0000000000057886 */ /* 0x000fe400040e0100 */
[----:B------:R-:W-:Y:S02]  /*be30*/  UPOPC UR40, UR5 ;  /* 0x00000005002872bf */ /* 0x000fe40008000000 */
[----:B------:R-:W-:-:S04]  /*be40*/  ISETP.NE.AND P0, PT, RZ, UR5, PT ;  /* 0x00000005ff007c0c */ /* 0x000fc8000bf05270 */
[----:B------:R-:W-:-:S05]  /*be50*/  IMAD.U32 R13, RZ, RZ, UR40 ;  /* 0x00000028ff0d7e24 */ /* 0x000fca000f8e00ff */
[----:B------:R-:W0:Y:S02]  /*be60*/  SHFL.IDX PT, R10, R0, R13, 0x1f ;  /* 0x00001f0d000a7589 */ /* 0x000e2400000e0000 */
[----:B0-----:R-:W-:-:S04]  /*be70*/  IABS R9, R10 ;  /* 0x0000000a00097213 */ /* 0x001fc80000000000 */
[----:B------:R-:W0:Y:S08]  /*be80*/  I2F.RP R4, R9 ;  /* 0x0000000900047306 */ /* 0x000e300000209400 */
[----:B0-----:R-:W0:Y:S02]  /*be90*/  MUFU.RCP R4, R4 ;  /* 0x0000000400047308 */ /* 0x001e240000001000 */
[----:B0-----:R-:W-:-:S06]  /*bea0*/  IADD3 R2, R4, 0xffffffe, RZ ;  /* 0x0ffffffe04027810 */ /* 0x001fcc0007ffe0ff */
[----:B------:R0:W1:Y:S01]  /*beb0*/  F2I.FTZ.U32.TRUNC.NTZ R3, R2 ;  /* 0x0000000200037305 */ /* 0x000062000021f000 */
[----:B------:R-:W-:Y:S05]  /*bec0*/  @!P0 BRA `(.L_x_288) ;  /* 0x00000000000c8947 */ /* 0x000fea0003800000 */
[----:B------:R-:W-:-:S06]  /*bed0*/  UIADD3 UR5, UR40, -0x1, URZ ;  /* 0xffffffff28057890 */ /* 0x000fcc000fffe03f */
[----:B------:R-:W-:-:S05]  /*bee0*/  IMAD.U32 R13, RZ, RZ, UR5 ;  /* 0x00000005ff0d7e24 */ /* 0x000fca000f8e00ff */
[----:B------:R2:W3:Y:S02]  /*bef0*/  SHFL.IDX PT, R16, R6, R13, 0x1f ;  /* 0x00001f0d06107589 */ /* 0x0004e400000e0000 */
.L_x_288:
[----:B---3--:R-:W-:Y:S01]  /*bf00*/  IMAD R16, R16, R11, R8 ;  /* 0x0000000b10107224 */ /* 0x008fe200078e0208 */
[----:B0-----:R-:W-:Y:S01]  /*bf10*/  IABS R2, R10 ;  /* 0x0000000a00027213 */ /* 0x001fe20000000000 */
[----:B-1----:R-:W-:Y:S01]  /*bf20*/  IMAD.MOV R0, RZ, RZ, -R3 ;  /* 0x000000ffff007224 */ /* 0x002fe200078e0a03 */
[----:B------:R-:W-:Y:S01]  /*bf30*/  UIADD3 UR40, UR40, UR4, URZ ;  /* 0x0000000428287290 */ /* 0x000fe2000fffe03f */
[----:B------:R-:W-:Y:S02]  /*bf40*/  IMAD.IADD R11, R7, 0x1, -R16 ;  /* 0x00000001070b7824 */ /* 0x000fe400078e0a10 */
[----:B------:R-:W-:Y:S02]  /*bf50*/  IMAD.MOV R4, RZ, RZ, -R2 ;  /* 0x000000ffff047224 */ /* 0x000fe400078e0a02 */
[----:B------:R-:W-:Y:S01]  /*bf60*/  IMAD R7, R0, R9, RZ ;  /* 0x0000000900077224 */ /* 0x000fe200078e02ff */
[----:B------:R-:W-:Y:S01]  /*bf70*/  IABS R0, R11 ;  /* 0x0000000b00007213 */ /* 0x000fe20000000000 */
[----:B------:R-:W-:-:S04]  /*bf80*/  IMAD.MOV.U32 R2, RZ, RZ, RZ ;  /* 0x000000ffff027224 */ /* 0x000fc800078e00ff */
[----:B------:R-:W-:-:S04]  /*bf90*/  IMAD.HI.U32 R2, R3, R7, R2 ;  /* 0x0000000703027227 */ /* 0x000fc800078e0002 */
[----:B------:R-:W-:Y:S01]  /*bfa0*/  IMAD.MOV.U32 R3, RZ, RZ, R0 ;  /* 0x000000ffff037224 */ /* 0x000fe200078e0000 */
[----:B------:R-:W-:-:S03]  /*bfb0*/  MOV R0, R4 ;  /* 0x0000000400007202 */ /* 0x000fc60000000f00 */
[----:B------:R-:W-:-:S04]  /*bfc0*/  IMAD.HI.U32 R2, R2, R3, RZ ;  /* 0x0000000302027227 */ /* 0x000fc800078e00ff */
[----:B------:R-:W-:-:S05]  /*bfd0*/  IMAD R0, R2, R0, R3 ;  /* 0x0000000002007224 */ /* 0x000fca00078e0203 */
[----:B------:R-:W-:-:S13]  /*bfe0*/  ISETP.GT.U32.AND P1, PT, R9, R0, PT ;  /* 0x000000000900720c */ /* 0x000fda0003f24070 */
[----:B------:R-:W-:Y:S02]  /*bff0*/  @!P1 IMAD.IADD R0, R0, 0x1, -R9 ;  /* 0x0000000100009824 */ /* 0x000fe400078e0a09 */
[----:B------:R-:W-:Y:S01]  /*c000*/  @!P1 VIADD R2, R2, 0x1 ;  /* 0x0000000102029836 */ /* 0x000fe20000000000 */
[----:B------:R-:W-:Y:S02]  /*c010*/  ISETP.NE.AND P1, PT, R10, RZ, PT ;  /* 0x000000ff0a00720c */ /* 0x000fe40003f25270 */
[----:B------:R-:W-:Y:S02]  /*c020*/  ISETP.GE.U32.AND P0, PT, R0, R9, PT ;  /* 0x000000090000720c */ /* 0x000fe40003f06070 */
[----:B------:R-:W-:-:S04]  /*c030*/  LOP3.LUT R0, R11, R10, RZ, 0x3c, !PT ;  /* 0x0000000a0b007212 */ /* 0x000fc800078e3cff */
[----:B------:R-:W-:-:S07]  /*c040*/  ISETP.GE.AND P2, PT, R0, RZ, PT ;  /* 0x000000ff0000720c */ /* 0x000fce0003f46270 */
[----:B------:R-:W-:-:S06]  /*c050*/  @P0 VIADD R2, R2, 0x1 ;  /* 0x0000000102020836 */ /* 0x000fcc0000000000 */
[----:B------:R-:W-:Y:S01]  /*c060*/  @!P2 IMAD.MOV R2, RZ, RZ, -R2 ;  /* 0x000000ffff02a224 */ /* 0x000fe200078e0a02 */
[----:B------:R-:W-:-:S05]  /*c070*/  @!P1 LOP3.LUT R2, RZ, R10, RZ, 0x33, !PT ;  /* 0x0000000aff029212 */ /* 0x000fca00078e33ff */
[--C-:B------:R-:W-:Y:S02]  /*c080*/  IMAD.MOV R17, RZ, RZ, -R2.reuse ;  /* 0x000000ffff117224 */ /* 0x100fe400078e0a02 */
[----:B------:R-:W-:Y:S02]  /*c090*/  IMAD.MOV.U32 R18, RZ, RZ, R2 ;  /* 0x000000ffff127224 */ /* 0x000fe400078e0002 */
[----:B------:R-:W-:Y:S01]  /*c0a0*/  IMAD R17, R10, R17, R11 ;  /* 0x000000110a117224 */ /* 0x000fe200078e020b */
[----:B------:R-:W-:Y:S06]  /*c0b0*/  BRA `(.L_x_289) ;  /* 0x0000000000107947 */ /* 0x000fec0003800000 */
.L_x_284:
[----:B------:R-:W-:Y:S01]  /*c0c0*/  MOV R16, R7 ;  /* 0x0000000700107202 */ /* 0x000fe20000000f00 */
[----:B------:R-:W-:Y:S01]  /*c0d0*/  IMAD.MOV.U32 R17, RZ, RZ, RZ ;  /* 0x000000ffff117224 */ /* 0x000fe200078e00ff */
[----:B------:R-:W-:Y:S01]  /*c0e0*/  ULDC UR40, c[0x0][0xc3c] ;  /* 0x00030f0000287ab9 */ /* 0x000fe20000000800 */
[----:B------:R-:W-:-:S07]  /*c0f0*/  IMAD.MOV.U32 R18, RZ, RZ, RZ ;  /* 0x000000ffff127224 */ /* 0x000fce00078e00ff */
.L_x_289:
[----:B------:R-:W-:Y:S01]  /*c100*/  ISETP.NE.AND P0, PT, R5, RZ, PT ;  /* 0x000000ff0500720c */ /* 0x000fe20003f05270 */
[----:B------:R-:W-:-:S12]  /*c110*/  IMAD.U32 R19, RZ, RZ, UR40 ;  /* 0x00000028ff137e24 */ /* 0x000fd8000f8e00ff */
[----:B------:R-:W0:Y:S01]  /*c120*/  @!P0 S2R R3, SR_CgaCtaId ;  /* 0x0000000000038919 */ /* 0x000e220000008800 */
[----:B------:R-:W-:-:S04]  /*c130*/  @!P0 MOV R0, 0x400 ;  /* 0x0000040000008802 */ /* 0x000fc80000000f00 */
[----:B0-----:R-:W-:-:S05]  /*c140*/  @!P0 LEA R0, R3, R0, 0x18 ;  /* 0x0000000003008211 */ /* 0x001fca00078ec0ff */
[----:B------:R0:W-:Y:S01]  /*c150*/  @!P0 STS.128 [R0+0x228d0], R16 ;  /* 0x0228d01000008388 */ /* 0x0001e20000000c00 */
[----:B------:R-:W-:Y:S06]  /*c160*/  BAR.ARV 0x5, 0x180 ;  /* 0x0146000000007b1d */ /* 0x000fec0000002000 */
.L_x_282:
[----:B------:R-:W-:Y:S01]  /*c170*/  ULDC UR4, c[0x0][0xc3c] ;  /* 0x00030f0000047ab9 */ /* 0x000fe20000000800 */
[----:B------:R1:W-:Y:S01]  /*c180*/  STL [R1+0x18], RZ ;  /* 0x000018ff01007387 */ /* 0x0003e20000100800 */
[----:B------:R-:W-:Y:S01]  /*c190*/  UISETP.GE.AND UP0, UPT, UR40, UR4, UPT ;  /* 0x000000042800728c */ /* 0x000fe2000bf06270 */
[----:B------:R-:W-:Y:S02]  /*c1a0*/  IMAD.MOV.U32 R35, RZ, RZ, 0x1 ;  /* 0x00000001ff237424 */ /* 0x000fe400078e00ff */
[----:B------:R-:W-:-:S03]  /*c1b0*/  IMAD.MOV.U32 R32, RZ, RZ, RZ ;  /* 0x000000ffff207224 */ /* 0x000fc600078e00ff */
[----:B------:R-:W-:-:S13]  /*c1c0*/  PLOP3.LUT P0, PT, PT, PT, UP0, 0x80, 0x0 ;  /* 0x000000000000781c */ /* 0x000fda0003f0f008 */
[----:B-1----:R-:W-:Y:S05]  /*c1d0*/  @P0 BRA `(.L_x_290) ;  /* 0x0000005800c00947 */ /* 0x002fea0003800000 */
[----:B------:R-:W1:Y:S01]  /*c1e0*/  S2R R10, SR_TID.X ;  /* 0x00000000000a7919 */ /* 0x000e620000002100 */
[----:B------:R-:W3:Y:S01]  /*c1f0*/  S2UR UR4, SR_CgaCtaId ;  /* 0x00000000000479c3 */ /* 0x000ee20000008800 */
[----:B------:R-:W-:Y:S01]  /*c200*/  MOV R22, 0x400 ;  /* 0x0000040000167802 */ /* 0x000fe20000000f00 */
[----:B------:R-:W-:Y:S01]  /*c210*/  IMAD.MOV.U32 R32, RZ, RZ, RZ ;  /* 0x000000ffff207224 */ /* 0x000fe200078e00ff */
[----:B------:R-:W-:Y:S01]  /*c220*/  MOV R35, 0x1 ;  /* 0x0000000100237802 */ /* 0x000fe20000000f00 */
[----:B------:R-:W-:Y:S02]  /*c230*/  ULOP3.LUT UR46, UR38, 0x2, URZ, 0xfc, !UPT ;  /* 0x00000002262e7892 */ /* 0x000fe4000f8efc3f */
[----:B------:R-:W-:Y:S01]  /*c240*/  ULOP3.LUT UR48, UR38, 0x1, URZ, 0xfc, !UPT ;  /* 0x0000000126307892 */ /* 0x000fe2000f8efc3f */
[----:B------:R-:W-:Y:S01]  /*c250*/  ULDC UR49, c[0x0][0xc] ;  /* 0x0000030000317ab9 */ /* 0x000fe20000000800 */
[C---:B-1----:R-:W-:Y:S01]  /*c260*/  IMAD.SHL.U32 R5, R10.reuse, 0x20, RZ ;  /* 0x000000200a057824 */ /* 0x042fe200078e00ff */
[C---:B------:R-:W-:Y:S01]  /*c270*/  LOP3.LUT R8, R10.reuse, 0x7f, RZ, 0xc0, !PT ;  /* 0x0000007f0a087812 */ /* 0x040fe200078ec0ff */
[C---:B------:R-:W-:Y:S01]  /*c280*/  IMAD.SHL.U32 R9, R10.reuse, 0x4, RZ ;  /* 0x000000040a097824 */ /* 0x040fe200078e00ff */
[----:B------:R-:W-:-:S02]  /*c290*/  SHF.L.U32 R2, R10, 0x7, RZ ;  /* 0x000000070a027819 */ /* 0x000fc400000006ff */
[C---:B------:R-:W-:Y:S02]  /*c2a0*/  LOP3.LUT R4, R5.reuse, 0x80, RZ, 0xc0, !PT ;  /* 0x0000008005047812 */ /* 0x040fe400078ec0ff */
[----:B0-----:R-:W-:Y:S02]  /*c2b0*/  SHF.R.U32.HI R0, RZ, 0x5, R8 ;  /* 0x00000005ff007819 */ /* 0x001fe40000011608 */
[----:B------:R-:W-:Y:S02]  /*c2c0*/  LOP3.LUT R3, R2, 0x380, RZ, 0xc0, !PT ;  /* 0x0000038002037812 */ /* 0x000fe400078ec0ff */
[C---:B------:R-:W-:Y:S02]  /*c2d0*/  LOP3.LUT R7, R5.reuse, 0x60, RZ, 0xc0, !PT ;  /* 0x0000006005077812 */ /* 0x040fe400078ec0ff */
[----:B--2---:R-:W-:Y:S01]  /*c2e0*/  LOP3.LUT R6, R4, 0x10, R10, 0xf8, !PT ;  /* 0x0000001004067812 */ /* 0x004fe200078ef80a */
[----:B------:R-:W-:Y:S01]  /*c2f0*/  IMAD.SHL.U32 R4, R10, 0x10, RZ ;  /* 0x000000100a047824 */ /* 0x000fe200078e00ff */
[----:B------:R-:W-:Y:S01]  /*c300*/  LOP3.LUT R5, R5, 0x100, RZ, 0xc0, !PT ;  /* 0x0000010005057812 */ /* 0x000fe200078ec0ff */
[----:B------:R-:W-:Y:S01]  /*c310*/  IMAD R3, R0, 0x10, R3 ;  /* 0x0000001000037824 */ /* 0x000fe200078e0203 */
[----:B------:R-:W-:Y:S01]  /*c320*/  LOP3.LUT R6, R6, 0x10, R9, 0x78, !PT ;  /* 0x0000001006067812 */ /* 0x000fe200078e7809 */
[----:B------:R-:W-:Y:S01]  /*c330*/  IMAD R7, R0, 0x200, R7 ;  /* 0x0000020000077824 */ /* 0x000fe200078e0207 */
[----:B------:R-:W-:Y:S01]  /*c340*/  LOP3.LUT R0, R4, 0x3f0, RZ, 0xc0, !PT ;  /* 0x000003f004007812 */ /* 0x000fe200078ec0ff */
[----:B------:R-:W-:Y:S01]  /*c350*/  IMAD.SHL.U32 R9, R10, 0x2, RZ ;  /* 0x000000020a097824 */ /* 0x000fe200078e00ff */
[----:B------:R-:W-:-:S02]  /*c360*/  LOP3.LUT R3, R3, 0x70, R4, 0x78, !PT ;  /* 0x0000007003037812 */ /* 0x000fc400078e7804 */
[----:B------:R-:W-:Y:S02]  /*c370*/  IADD3 R5, R6, R7, R5 ;  /* 0x0000000706057210 */ /* 0x000fe40007ffe005 */
[----:B------:R-:W-:Y:S02]  /*c380*/  LOP3.LUT R9, R0, 0x70, R9, 0x78, !PT ;  /* 0x0000007000097812 */ /* 0x000fe400078e7809 */
[----:B------:R-:W-:Y:S01]  /*c390*/  LOP3.LUT R0, R3, 0xc00, R2, 0xf8, !PT ;  /* 0x00000c0003007812 */ /* 0x000fe200078ef802 */
[----:B------:R-:W-:Y:S01]  /*c3a0*/  STL [R1+0x8], R5 ;  /* 0x0000080501007387 */ /* 0x000fe20000100800 */
[----:B---3--:R-:W-:Y:S01]  /*c3b0*/  IMAD.U32 R3, RZ, RZ, UR4 ;  /* 0x00000004ff037e24 */ /* 0x008fe2000f8e00ff */
[----:B------:R-:W-:Y:S02]  /*c3c0*/  LOP3.LUT P0, RZ, R10, 0x4, RZ, 0xc0, !PT ;  /* 0x000000040aff7812 */ /* 0x000fe4000780c0ff */
[----:B------:R0:W-:Y:S01]  /*c3d0*/  STL [R1+0xc], R0 ;  /* 0x00000c0001007387 */ /* 0x0001e20000100800 */
[----:B------:R-:W-:-:S02]  /*c3e0*/  SHF.R.U32.HI R2, RZ, 0x3, R8 ;  /* 0x00000003ff027819 */ /* 0x000fc40000011608 */
[----:B------:R-:W-:Y:S01]  /*c3f0*/  LEA R22, R3, R22, 0x18 ;  /* 0x0000001603167211 */ /* 0x000fe200078ec0ff */
[----:B------:R-:W-:Y:S01]  /*c400*/  STL [R1+0x18], RZ ;  /* 0x000018ff01007387 */ /* 0x000fe20000100800 */
[----:B------:R-:W-:-:S03]  /*c410*/  LOP3.LUT R31, R4, 0x70, RZ, 0xc0, !PT ;  /* 0x00000070041f7812 */ /* 0x000fc600078ec0ff */
[----:B------:R1:W-:Y:S01]  /*c420*/  STL [R1], R3 ;  /* 0x0000000301007387 */ /* 0x0003e20000100800 */
[----:B0-----:R-:W-:-:S05]  /*c430*/  IMAD.MOV.U32 R0, RZ, RZ, 0x40 ;  /* 0x00000040ff007424 */ /* 0x001fca00078e00ff */
[----:B------:R-:W-:Y:S02]  /*c440*/  SEL R0, R0, 0xffffffc0, !P0 ;  /* 0xffffffc000007807 */ /* 0x000fe40004000000 */
[--C-:B-1----:R-:W-:Y:S02]  /*c450*/  LOP3.LUT R3, R2, 0x70, R4.reuse, 0xf8, !PT ;  /* 0x0000007002037812 */ /* 0x102fe400078ef804 */
[----:B------:R-:W-:Y:S01]  /*c460*/  LOP3.LUT R2, R9, 0x400, R4, 0xf8, !PT ;  /* 0x0000040009027812 */ /* 0x000fe200078ef804 */
[----:B------:R0:W-:Y:S01]  /*c470*/  STL [R1+0x10], R0 ;  /* 0x0000100001007387 */ /* 0x0001e20000100800 */
[----:B------:R-:W-:-:S03]  /*c480*/  LOP3.LUT R3, R3, 0x80, RZ, 0xfc, !PT ;  /* 0x0000008003037812 */ /* 0x000fc600078efcff */
[----:B------:R1:W-:Y:S01]  /*c490*/  STL [R1+0x4], R2 ;  /* 0x0000040201007387 */ /* 0x0003e20000100800 */
[----:B0-----:R-:W-:-:S05]  /*c4a0*/  IMAD.IADD R0, R22, 0x1, R2 ;  /* 0x0000000116007824 */ /* 0x001fca00078e0202 */
[----:B------:R1:W-:Y:S02]  /*c4b0*/  STL [R1+0x14], R0 ;  /* 0x0000140001007387 */ /* 0x0003e40000100800 */
.L_x_363:
[----:B------:R-:W-:Y:S01]  /*c4c0*/  ULDC.64 UR4, c[0x0][0xc88] ;  /* 0x0003220000047ab9 */ /* 0x000fe20000000a00 */
[----:B------:R-:W-:Y:S01]  /*c4d0*/  ULDC.64 UR6, c[0x0][0xa18] ;  /* 0x0002860000067ab9 */ /* 0x000fe20000000a00 */
[----:B------:R-:W-:Y:S01]  /*c4e0*/  UIMAD.WIDE UR4, UR40, 0x4, UR4 ;  /* 0x00000004280478a5 */ /* 0x000fe2000f8e0204 */
[----:B------:R-:W-:-:S05]  /*c4f0*/  ULDC.64 UR8, c[0x0][0xa00] ;  /* 0x0002800000087ab9 */ /* 0x000fca0000000a00 */
[----:B01----:R-:W-:Y:S02]  /*c500*/  IMAD.U32 R2, RZ, RZ, UR4 ;  /* 0x00000004ff027e24 */ /* 0x003fe4000f8e00ff */
[----:B------:R-:W-:Y:S01]  /*c510*/  IMAD.U32 R3, RZ, RZ, UR5 ;  /* 0x00000005ff037e24 */ /* 0x000fe2000f8e00ff */
[----:B------:R-:W-:-:S04]  /*c520*/  ULDC.64 UR4, c[0x0][0xa28] ;  /* 0x00028a0000047ab9 */ /* 0x000fc80000000a00 */
[----:B------:R-:W2:Y:S01]  /*c530*/  LDG.E R2, desc[UR50][R2.64] ;  /* 0x0000003202027981 */ /* 0x000ea2000c1e1900 */
[----:B------:R-:W-:Y:S02]  /*c540*/  UISETP.NE.U32.AND UP1, UPT, UR4, URZ, UPT ;  /* 0x0000003f0400728c */ /* 0x000fe4000bf25070 */
[----:B------:R-:W-:Y:S02]  /*c550*/  UISETP.NE.U32.AND UP0, UPT, UR6, URZ, UPT ;  /* 0x0000003f0600728c */ /* 0x000fe4000bf05070 */
[----:B------:R-:W-:Y:S02]  /*c560*/  UISETP.NE.AND.EX UP1, UPT, UR5, URZ, UPT, UP1 ;  /* 0x0000003f0500728c */ /* 0x000fe4000bf25310 */
[----:B------:R-:W-:Y:S02]  /*c570*/  UISETP.NE.AND.EX UP0, UPT, UR7, URZ, UPT, UP0 ;  /* 0x0000003f0700728c */ /* 0x000fe4000bf05300 */
[----:B------:R-:W-:Y:S02]  /*c580*/  UISETP.NE.U32.AND UP2, UPT, UR8, URZ, UPT ;  /* 0x0000003f0800728c */ /* 0x000fe4000bf45070 */
[----:B------:R-:W-:-:S02]  /*c590*/  PLOP3.LUT P0, PT, PT, PT, UP1, 0x80, 0x0 ;  /* 0x000000000000781c */ /* 0x000fc40003f0f018 */
[----:B------:R-:W-:Y:S01]  /*c5a0*/  PLOP3.LUT P1, PT, PT, PT, UP0, 0x80, 0x0 ;  /* 0x000000000000781c */ /* 0x000fe20003f2f008 */
[----:B------:R-:W-:Y:S01]  /*c5b0*/  UISETP.NE.AND.EX UP5, UPT, UR9, URZ, UPT, UP2 ;  /* 0x0000003f0900728c */ /* 0x000fe2000bfa5320 */
[----:B------:R-:W-:-:S03]  /*c5c0*/  IMAD.MOV.U32 R24, RZ, RZ, RZ ;  /* 0x000000ffff187224 */ /* 0x000fc600078e00ff */
[----:B------:R-:W-:Y:S02]  /*c5d0*/  UP2UR UR47, UPR, URZ, 0x20 ;  /* 0x000000203f2f7883 */ /* 0x000fe40008000000 */
[----:B------:R-:W-:Y:S02]  /*c5e0*/  PLOP3.LUT P2, PT, PT, PT, UP5, 0x80, 0x0 ;  /* 0x000000000000781c */ /* 0x000fe40003f4f058 */
[----:B--2---:R-:W-:-:S13]  /*c5f0*/  R2UR UR44, R2 ;  /* 0x00000000022c72ca */ /* 0x004fda00000e0000 */
[----:B------:R-:W-:Y:S02]  /*c600*/  USHF.R.S32.HI UR45, URZ, 0x1f, UR44 ;  /* 0x0000001f3f2d7899 */ /* 0x000fe4000801142c */
[----:B------:R-:W-:Y:S02]  /*c610*/  @UP1 ULEA UR4, UP3, UR44, UR4, 0x2 ;  /* 0x000000042c041291 */ /* 0x000fe4000f86103f */
[----:B------:R-:W-:Y:S02]  /*c620*/  USHF.L.U32 UR36, UR44, 0x2, URZ ;  /* 0x000000022c247899 */ /* 0x000fe4000800063f */
[----:B------:R-:W-:Y:S02]  /*c630*/  @UP1 ULEA.HI.X UR5, UR44, UR5, UR45, 0x2, UP3 ;  /* 0x000000052c051291 */ /* 0x000fe400098f142d */
[----:B------:R-:W-:Y:S01]  /*c640*/  USHF.L.U64.HI UR37, UR44, 0x2, UR45 ;  /* 0x000000022c257899 */ /* 0x000fe2000801022d */
[----:B------:R-:W-:Y:S01]  /*c650*/  IMAD.U32 R2, RZ, RZ, UR4 ;  /* 0x00000004ff027e24 */ /* 0x000fe2000f8e00ff */
[----:B------:R-:W-:-:S02]  /*c660*/  @UP0 UIADD3 UR6, UP4, UR36, UR6, URZ ;  /* 0x0000000624060290 */ /* 0x000fc4000ff9e03f */
[----:B------:R-:W-:Y:S02]  /*c670*/  MOV R3, UR5 ;  /* 0x0000000500037c02 */ /* 0x000fe40008000f00 */
[----:B------:R-:W-:Y:S02]  /*c680*/  @UP0 UIADD3.X UR7, UR37, UR7, URZ, UP4, !UPT ;  /* 0x0000000725070290 */ /* 0x000fe4000a7fe43f */
[----:B------:R-:W-:Y:S01]  /*c690*/  UIADD3 UR8, UP0, UR36, UR8, URZ ;  /* 0x0000000824087290 */ /* 0x000fe2000ff1e03f */
[----:B------:R0:W5:Y:S03]  /*c6a0*/  @P0 LDG.E R0, desc[UR50][R2.64] ;  /* 0x0000003202000981 */ /* 0x000166000c1e1900 */
[----:B------:R-:W-:Y:S01]  /*c6b0*/  UIADD3.X UR4, UR37, UR9, URZ, UP0, !UPT ;  /* 0x0000000925047290 */ /* 0x000fe200087fe43f */
[----:B0-----:R-:W-:Y:S02]  /*c6c0*/  IMAD.U32 R2, RZ, RZ, UR6 ;  /* 0x00000006ff027e24 */ /* 0x001fe4000f8e00ff */
[----:B------:R-:W-:-:S05]  /*c6d0*/  IMAD.U32 R3, RZ, RZ, UR7 ;  /* 0x00000007ff037e24 */ /* 0x000fca000f8e00ff */
[----:B------:R0:W2:Y:S02]  /*c6e0*/  @P1 LDG.E R4, desc[UR50][R2.64] ;  /* 0x0000003202041981 */ /* 0x0000a4000c1e1900 */
[----:B0-----:R-:W-:Y:S02]  /*c6f0*/  IMAD.U32 R2, RZ, RZ, UR8 ;  /* 0x00000008ff027e24 */ /* 0x001fe4000f8e00ff */
[----:B------:R-:W-:-:S05]  /*c700*/  IMAD.U32 R3, RZ, RZ, UR4 ;  /* 0x00000004ff037e24 */ /* 0x000fca000f8e00ff */
[----:B------:R0:W5:Y:S01]  /*c710*/  @P2 LDG.E R24, desc[UR50][R2.64] ;  /* 0x0000003202182981 */ /* 0x000162000c1e1900 */
[----:B--2---:R-:W-:Y:S01]  /*c720*/  @P1 R2UR UR41, R4 ;  /* 0x00000000042912ca */ /* 0x004fe200000e0000 */
[----:B0-----:R-:W-:-:S14]  /*c730*/  @P1 BRA `(.L_x_291) ;  /* 0x0000000000241947 */ /* 0x001fdc0003800000 */
[----:B------:R-:W-:Y:S01]  /*c740*/  UISETP.NE.AND UP0, UPT, UR47, URZ, UPT ;  /* 0x0000003f2f00728c */ /* 0x000fe2000bf05270 */
[----:B------:R-:W-:-:S05]  /*c750*/  ULDC UR41, c[0x0][0x288] ;  /* 0x0000a20000297ab9 */ /* 0x000fca0000000800 */
[----:B------:R-:W-:-:S13]  /*c760*/  PLOP3.LUT P1, PT, PT, PT, UP0, 0x40, 0x0 ;  /* 0x000000000000781c */ /* 0x000fda0003f2e808 */
[----:B------:R-:W-:Y:S05]  /*c770*/  @P1 BRA `(.L_x_291) ;  /* 0x0000000000141947 */ /* 0x000fea0003800000 */
[----:B------:R-:W2:Y:S04]  /*c780*/  LDG.E R5, desc[UR50][R2.64] ;  /* 0x0000003202057981 */ /* 0x000ea8000c1e1900 */
[----:B------:R-:W3:Y:S01]  /*c790*/  LDG.E R4, desc[UR50][R2.64+0x4] ;  /* 0x0000043202047981 */ /* 0x000ee2000c1e1900 */
[----:B--2---:R-:W-:Y:S02]  /*c7a0*/  R2UR UR4, R5 ;  /* 0x00000000050472ca */ /* 0x004fe400000e0000 */
[----:B---3--:R-:W-:-:S13]  /*c7b0*/  R2UR UR41, R4 ;  /* 0x00000000042972ca */ /* 0x008fda00000e0000 */
[----:B------:R-:W-:-:S12]  /*c7c0*/  UIADD3 UR41, -UR4, UR41, URZ ;  /* 0x0000002904297290 */ /* 0x000fd8000fffe13f */
.L_x_291:
[----:B------:R-:W-:Y:S01]  /*c7d0*/  UMOV UR39, URZ ;  /* 0x0000003f00277c82 */ /* 0x000fe20008000000 */
[----:B------:R-:W-:Y:S01]  /*c7e0*/  ULDC.64 UR6, c[0x0][0xa20] ;  /* 0x0002880000067ab9 */ /* 0x000fe20000000a00 */
[----:B-----5:R-:W-:Y:S01]  /*c7f0*/  @P0 R2UR UR39, R0 ;  /* 0x00000000002702ca */ /* 0x020fe200000e0000 */
[----:B------:R-:W-:Y:S01]  /*c800*/  ULDC.64 UR4, c[0x0][0x418] ;  /* 0x0001060000047ab9 */ /* 0x000fe20000000a00 */
[----:B------:R-:W-:Y:S01]  /*c810*/  ISETP.NE.U32.AND P0, PT, RZ, UR6, PT ;  /* 0x00000006ff007c0c */ /* 0x000fe2000bf05070 */
[----:B------:R-:W-:Y:S01]  /*c820*/  UISETP.NE.U32.AND UP0, UPT, UR4, URZ, UPT ;  /* 0x0000003f0400728c */ /* 0x000fe2000bf05070 */
[----:B------:R-:W-:Y:S01]  /*c830*/  IMAD.U32 R34, RZ, RZ, UR44 ;  /* 0x0000002cff227e24 */ /* 0x000fe2000f8e00ff */
[----:B------:R-:W-:Y:S01]  /*c840*/  ULDC UR42, c[0x0][0x2f0] ;  /* 0x0000bc00002a7ab9 */ /* 0x000fe20000000800 */
[----:B------:R-:W-:Y:S01]  /*c850*/  ISETP.NE.AND.EX P0, PT, RZ, UR7, PT, P0 ;  /* 0x00000007ff007c0c */ /* 0x000fe2000bf05300 */
[----:B------:R-:W-:Y:S01]  /*c860*/  UISETP.NE.AND.EX UP0, UPT, UR5, URZ, UPT, UP0 ;  /* 0x0000003f0500728c */ /* 0x000fe2000bf05300 */
[----:B------:R-:W-:-:S03]  /*c870*/  ULDC UR4, c[0x0][0x424] ;  /* 0x0001090000047ab9 */ /* 0x000fc60000000800 */
[----:B------:R-:W-:-:S04]  /*c880*/  USEL UR4, UR4, 0x1, UP0 ;  /* 0x0000000104047887 */ /* 0x000fc80008000000 */
[----:B------:R-:W-:-:S04]  /*c890*/  UIMAD UR42, UR4, UR42, URZ ;  /* 0x0000002a042a72a4 */ /* 0x000fc8000f8e023f */
[----:B------:R-:W-:Y:S08]  /*c8a0*/  @!P0 BRA `(.L_x_292) ;  /* 0x00000000001c8947 */ /* 0x000ff00003800000 */
[----:B------:R-:W-:-:S04]  /*c8b0*/  UIADD3 UR4, UP0, UR36, UR6, URZ ;  /* 0x0000000624047290 */ /* 0x000fc8000ff1e03f */
[----:B------:R-:W-:Y:S02]  /*c8c0*/  UIADD3.X UR5, UR37, UR7, URZ, UP0, !UPT ;  /* 0x0000000725057290 */ /* 0x000fe400087fe43f */
[----:B------:R-:W-:-:S04]  /*c8d0*/  MOV R2, UR4 ;  /* 0x0000000400027c02 */ /* 0x000fc80008000f00 */
[----:B------:R-:W-:-:S05]  /*c8e0*/  IMAD.U32 R3, RZ, RZ, UR5 ;  /* 0x00000005ff037e24 */ /* 0x000fca000f8e00ff */
[----:B------:R-:W2:Y:S02]  /*c8f0*/  LDG.E R2, desc[UR50][R2.64] ;  /* 0x0000003202027981 */ /* 0x000ea4000c1e1900 */
[----:B--2---:R-:W-:Y:S01]  /*c900*/  R2UR UR42, R2 ;  /* 0x00000000022a72ca */ /* 0x004fe200000e0000 */
[----:B------:R-:W-:-:S14]  /*c910*/  BRA `(.L_x_293) ;  /* 0x00000000002c7947 */ /* 0x000fdc0003800000 */
.L_x_292:
[----:B------:R-:W-:Y:S02]  /*c920*/  ULDC.64 UR4, c[0x0][0xa08] ;  /* 0x0002820000047ab9 */ /* 0x000fe40000000a00 */
[----:B------:R-:W-:-:S04]  /*c930*/  ISETP.NE.U32.AND P0, PT, RZ, UR4, PT ;  /* 0x00000004ff007c0c */ /* 0x000fc8000bf05070 */
[----:B------:R-:W-:-:S13]  /*c940*/  ISETP.NE.AND.EX P0, PT, RZ, UR5, PT, P0 ;  /* 0x00000005ff007c0c */ /* 0x000fda000bf05300 */
[----:B------:R-:W-:Y:S05]  /*c950*/  @!P0 BRA `(.L_x_293) ;  /* 0x00000000001c8947 */ /* 0x000fea0003800000 */
[----:B------:R-:W0:Y:S02]  /*c960*/  LDC.64 R2, c[0x0][0xa08] ;  /* 0x00028200ff027b82 */ /* 0x000e240000000a00 */
[----:B0-----:R-:W-:-:S05]  /*c970*/  IMAD.WIDE R2, R34, 0x4, R2 ;  /* 0x0000000422027825 */ /* 0x001fca00078e0202 */
[----:B------:R-:W2:Y:S04]  /*c980*/  LDG.E R4, desc[UR50][R2.64] ;  /* 0x0000003202047981 */ /* 0x000ea8000c1e1900 */
[----:B------:R-:W3:Y:S01]  /*c990*/  LDG.E R0, desc[UR50][R2.64+0x4] ;  /* 0x0000043202007981 */ /* 0x000ee2000c1e1900 */
[----:B--2---:R-:W-:Y:S02]  /*c9a0*/  R2UR UR42, R4 ;  /* 0x00000000042a72ca */ /* 0x004fe400000e0000 */
[----:B---3--:R-:W-:-:S13]  /*c9b0*/  R2UR UR4, R0 ;  /* 0x00000000000472ca */ /* 0x008fda00000e0000 */
[----:B------:R-:W-:-:S12]  /*c9c0*/  UIADD3 UR42, -UR42, UR4, URZ ;  /* 0x000000042a2a7290 */ /* 0x000fd8000fffe13f */
.L_x_293:
[----:B------:R-:W-:Y:S01]  /*c9d0*/  UIADD3 UR42, -UR39, UR42, URZ ;  /* 0x0000002a272a7290 */ /* 0x000fe2000fffe13f */
[----:B------:R-:W-:Y:S03]  /*c9e0*/  BSSY B7, `(.L_x_294) ;  /* 0x0000497000077945 */ /* 0x000fe60003800000 */
[----:B------:R-:W-:Y:S02]  /*c9f0*/  UIADD3 UR4, UR42, 0x9f, URZ ;  /* 0x0000009f2a047890 */ /* 0x000fe4000fffe03f */
[----:B------:R-:W-:Y:S02]  /*ca00*/  ISETP.LT.AND P0, PT, RZ, UR42, PT ;  /* 0x0000002aff007c0c */ /* 0x000fe4000bf01270 */
[----:B------:R-:W-:-:S04]  /*ca10*/  UIMAD.WIDE UR4, UR4, 0x66666667, URZ ;  /* 0x66666667040478a5 */ /* 0x000fc8000f8e023f */
[----:B------:R-:W-:-:S04]  /*ca20*/  USHF.R.U32.HI UR43, URZ, 0x1f, UR5 ;  /* 0x0000001f3f2b7899 */ /* 0x000fc80008011605 */
[----:B------:R-:W-:-:S03]  /*ca30*/  ULEA.HI.SX32 UR43, UR5, UR43, 0x1a ;  /* 0x0000002b052b7291 */ /* 0x000fc6000f8fd23f */
[----:B------:R-:W-:Y:S09]  /*ca40*/  @P0 BRA `(.L_x_295) ;  /* 0x0000000000440947 */ /* 0x000ff20003800000 */
[----:B------:R-:W0:Y:S02]  /*ca50*/  S2R R0, SR_TID.X ;  /* 0x0000000000007919 */ /* 0x000e240000002100 */
[----:B0-----:R-:W-:-:S04]  /*ca60*/  LOP3.LUT R0, R0, 0x7f, RZ, 0xc0, !PT ;  /* 0x0000007f00007812 */ /* 0x001fc800078ec0ff */
[----:B------:R-:W-:-:S13]  /*ca70*/  ISETP.NE.AND P0, PT, R0, RZ, PT ;  /* 0x000000ff0000720c */ /* 0x000fda0003f05270 */
[----:B------:R-:W-:Y:S05]  /*ca80*/  @P0 BRA `(.L_x_296) ;  /* 0x0000004800300947 */ /* 0x000fea0003800000 */
[----:B------:R-:W0:Y:S01]  /*ca90*/  S2R R5, SR_LANEID ;  /* 0x0000000000057919 */ /* 0x000e220000000000 */
[----:B------:R-:W-:Y:S01]  /*caa0*/  VOTEU.ANY UR4, UPT, PT ;  /* 0x0000000000047886 */ /* 0x000fe200038e0100 */
[----:B------:R-:W1:Y:S01]  /*cab0*/  LDC.64 R2, c[0x0][0xc60] ;  /* 0x00031800ff027b82 */ /* 0x000e620000000a00 */
[----:B------:R-:W0:Y:S02]  /*cac0*/  FLO.U32 R0, UR4 ;  /* 0x0000000400007d00 */ /* 0x000e2400080e0000 */
[----:B0-----:R-:W-:-:S06]  /*cad0*/  ISETP.EQ.U32.AND P0, PT, R0, R5, PT ;  /* 0x000000050000720c */ /* 0x001fcc0003f02070 */
[----:B------:R-:W1:Y:S07]  /*cae0*/  POPC R5, UR4 ;  /* 0x0000000400057d09 */ /* 0x000e6e0008000000 */
[----:B-1----:R-:W2:Y:S01]  /*caf0*/  @P0 ATOMG.E.ADD.STRONG.GPU PT, R3, desc[UR50][R2.64], R5 ;  /* 0x00000005020309a8 */ /* 0x002ea200081ee1f2 */
[----:B------:R-:W0:Y:S02]  /*cb00*/  S2R R4, SR_LTMASK ;  /* 0x0000000000047919 */ /* 0x000e240000003900 */
[----:B0-----:R-:W-:-:S04]  /*cb10*/  LOP3.LUT R4, R4, UR4, RZ, 0xc0, !PT ;  /* 0x0000000404047c12 */ /* 0x001fc8000f8ec0ff */
[----:B------:R-:W0:Y:S01]  /*cb20*/  POPC R7, R4 ;  /* 0x0000000400077309 */ /* 0x000e220000000000 */
[----:B--2---:R-:W0:Y:S02]  /*cb30*/  SHFL.IDX PT, R0, R3, R0, 0x1f ;  /* 0x00001f0003007589 */ /* 0x004e2400000e0000 */
[----:B0-----:R-:W-:Y:S01]  /*cb40*/  IADD3 R16, R0, UR49, R7 ;  /* 0x0000003100107c10 */ /* 0x001fe2000fffe007 */
[----:B------:R-:W-:Y:S06]  /*cb50*/  BRA `(.L_x_296) ;  /* 0x0000004400fc7947 */ /* 0x000fec0003800000 */
.L_x_295:
[----:B------:R-:W-:Y:S01]  /*cb60*/  VIADD R0, R22, 0x18400 ;  /* 0x0001840016007836 */ /* 0x000fe20000000000 */
[----:B------:R-:W-:Y:S04]  /*cb70*/  BSSY B6, `(.L_x_297) ;  /* 0x0000013000067945 */ /* 0x000fe80003800000 */
[----:B------:R-:W-:-:S13]  /*cb80*/  LOP3.LUT P0, RZ, R0, 0x3ff, RZ, 0xc0, !PT ;  /* 0x000003ff00ff7812 */ /* 0x000fda000780c0ff */
[----:B------:R-:W-:Y:S05]  /*cb90*/  @!P0 BRA `(.L_x_298) ;  /* 0x0000000000408947 */ /* 0x000fea0003800000 */
[----:B------:R-:W-:Y:S01]  /*cba0*/  MOV R2, 0x0 ;  /* 0x0000000000027802 */ /* 0x000fe20000000f00 */
[----:B------:R-:W-:Y:S01]  /*cbb0*/  ULDC.64 UR6, c[0x4][0x98] ;  /* 0x0100260000067ab9 */ /* 0x000fe20000000a00 */
[----:B------:R-:W-:Y:S01]  /*cbc0*/  ULDC.64 UR8, c[0x4][0xa0] ;  /* 0x0100280000087ab9 */ /* 0x000fe20000000a00 */
[----:B------:R-:W-:Y:S01]  /*cbd0*/  ULDC.64 UR4, c[0x4][0x8] ;  /* 0x0100020000047ab9 */ /* 0x000fe20000000a00 */
[----:B------:R-:W-:Y:S01]  /*cbe0*/  IMAD.U32 R4, RZ, RZ, UR6 ;  /* 0x00000006ff047e24 */ /* 0x000fe2000f8e00ff */
[----:B------:R-:W-:Y:S01]  /*cbf0*/  MOV R10, UR4 ;  /* 0x00000004000a7c02 */ /* 0x000fe20008000f00 */
[----:B------:R-:W0:Y:S01]  /*cc00*/  LDC.64 R2, c[0x4][R2] ;  /* 0x0100000002027b82 */ /* 0x000e220000000a00 */
[----:B------:R-:W-:Y:S02]  /*cc10*/  IMAD.U32 R5, RZ, RZ, UR7 ;  /* 0x00000007ff057e24 */ /* 0x000fe4000f8e00ff */
[----:B------:R-:W-:Y:S02]  /*cc20*/  IMAD.U32 R6, RZ, RZ, UR8 ;  /* 0x00000008ff067e24 */ /* 0x000fe4000f8e00ff */
[----:B------:R-:W-:-:S02]  /*cc30*/  IMAD.U32 R7, RZ, RZ, UR9 ;  /* 0x00000009ff077e24 */ /* 0x000fc4000f8e00ff */
[----:B------:R-:W-:Y:S02]  /*cc40*/  IMAD.U32 R11, RZ, RZ, UR5 ;  /* 0x00000005ff0b7e24 */ /* 0x000fe4000f8e00ff */
[----:B------:R-:W-:Y:S02]  /*cc50*/  IMAD.MOV.U32 R8, RZ, RZ, 0x70 ;  /* 0x00000070ff087424 */ /* 0x000fe400078e00ff */
[----:B------:R-:W-:Y:S02]  /*cc60*/  IMAD.MOV.U32 R12, RZ, RZ, 0x1 ;  /* 0x00000001ff0c7424 */ /* 0x000fe400078e00ff */
[----:B------:R-:W-:-:S07]  /*cc70*/  IMAD.MOV.U32 R13, RZ, RZ, RZ ;  /* 0x000000ffff0d7224 */ /* 0x000fce00078e00ff */
[----:B------:R-:W-:-:S07]  /*cc80*/  LEPC R20, `(.L_x_298) ;  /* 0x000000001014794e */ /* 0x000fce0000000000 */
[----:B0-----:R-:W-:Y:S05]  /*cc90*/  CALL.ABS.NOINC R2 ;  /* 0x0000000002007343 */ /* 0x001fea0003c00000 */
.L_x_298:
[----:B------:R-:W-:Y:S05]  /*cca0*/  BSYNC B6 ;  /* 0x0000000000067941 */ /* 0x000fea0003800000 */
.L_x_297:
[----:B------:R-:W-:Y:S01]  /*ccb0*/  VIADD R0, R22, 0xa400 ;  /* 0x0000a40016007836 */ /* 0x000fe20000000000 */
[----:B------:R-:W-:Y:S01]  /*ccc0*/  LOP3.LUT R30, R30, 0xfffffffe, RZ, 0xc0, !PT ;  /* 0xfffffffe1e1e7812 */ /* 0x000fe200078ec0ff */
[----:B------:R-:W-:Y:S03]  /*ccd0*/  BSSY B6, `(.L_x_299) ;  /* 0x0000014000067945 */ /* 0x000fe60003800000 */
[----:B------:R-:W-:-:S13]  /*cce0*/  LOP3.LUT P0, RZ, R0, 0x3ff, RZ, 0xc0, !PT ;  /* 0x000003ff00ff7812 */ /* 0x000fda000780c0ff */
[----:B------:R-:W-:Y:S01]  /*ccf0*/  @P0 LOP3.LUT R30, R30, 0x1, RZ, 0xfc, !PT ;  /* 0x000000011e1e0812 */ /* 0x000fe200078efcff */
[----:B------:R-:W-:Y:S06]  /*cd00*/  @!P0 BRA `(.L_x_300) ;  /* 0x0000000000408947 */ /* 0x000fec0003800000 */
[----:B------:R-:W-:Y:S01]  /*cd10*/  MOV R2, 0x0 ;  /* 0x0000000000027802 */ /* 0x000fe20000000f00 */
[----:B------:R-:W-:Y:S01]  /*cd20*/  ULDC.64 UR6, c[0x4][0x98] ;  /* 0x0100260000067ab9 */ /* 0x000fe20000000a00 */
[----:B------:R-:W-:Y:S01]  /*cd30*/  ULDC.64 UR8, c[0x4][0xa0] ;  /* 0x0100280000087ab9 */ /* 0x000fe20000000a00 */
[----:B------:R-:W-:Y:S01]  /*cd40*/  ULDC.64 UR4, c[0x4][0x10] ;  /* 0x0100040000047ab9 */ /* 0x000fe20000000a00 */
[----:B------:R-:W-:Y:S01]  /*cd50*/  IMAD.U32 R4, RZ, RZ, UR6 ;  /* 0x00000006ff047e24 */ /* 0x000fe2000f8e00ff */
[----:B------:R-:W-:Y:S01]  /*cd60*/  MOV R5, UR7 ;  /* 0x0000000700057c02 */ /* 0x000fe20008000f00 */
[----:B------:R-:W0:Y:S01]  /*cd70*/  LDC.64 R2, c[0x4][R2] ;  /* 0x0100000002027b82 */ /* 0x000e220000000a00 */
[----:B------:R-:W-:Y:S01]  /*cd80*/  IMAD.U32 R6, RZ, RZ, UR8 ;  /* 0x00000008ff067e24 */ /* 0x000fe2000f8e00ff */
[----:B------:R-:W-:Y:S01]  /*cd90*/  MOV R13, RZ ;  /* 0x000000ff000d7202 */ /* 0x000fe20000000f00 */
[----:B------:R-:W-:Y:S02]  /*cda0*/  IMAD.U32 R7, RZ, RZ, UR9 ;  /* 0x00000009ff077e24 */ /* 0x000fe4000f8e00ff */
[----:B------:R-:W-:-:S02]  /*cdb0*/  IMAD.U32 R10, RZ, RZ, UR4 ;  /* 0x00000004ff0a7e24 */ /* 0x000fc4000f8e00ff */
[----:B------:R-:W-:Y:S02]  /*cdc0*/  IMAD.U32 R11, RZ, RZ, UR5 ;  /* 0x00000005ff0b7e24 */ /* 0x000fe4000f8e00ff */
[----:B------:R-:W-:Y:S02]  /*cdd0*/  IMAD.MOV.U32 R8, RZ, RZ, 0x70 ;  /* 0x00000070ff087424 */ /* 0x000fe400078e00ff */
[----:B------:R-:W-:-:S07]  /*cde0*/  IMAD.MOV.U32 R12, RZ, RZ, 0x1 ;  /* 0x00000001ff0c7424 */ /* 0x000fce00078e00ff */
[----:B------:R-:W-:-:S07]  /*cdf0*/  LEPC R20, `(.L_x_300) ;  /* 0x000000001014794e */ /* 0x000fce0000000000 */
[----:B0-----:R-:W-:Y:S05]  /*ce00*/  CALL.ABS.NOINC R2 ;  /* 0x0000000002007343 */ /* 0x001fea0003c00000 */
.L_x_300:
[----:B------:R-:W-:Y:S05]  /*ce10*/  BSYNC B6 ;  /* 0x0000000000067941 */ /* 0x000fea0003800000 */
.L_x_299:
        /* <DEDUP_REMOVED lines=20> */
.L_x_302:
[----:B------:R-:W-:Y:S05]  /*cf60*/  BSYNC B6 ;  /* 0x0000000000067941 */ /* 0x000fea0003800000 */
.L_x_301:
[----:B------:R-:W-:Y:S01]  /*cf70*/  LOP3.LUT P6, RZ, R30, 0x1, RZ, 0xc0, !PT ;  /* 0x000000011eff7812 */ /* 0x000fe200078cc0ff */
[----:B------:R-:W-:-:S12]  /*cf80*/  BSSY B6, `(.L_x_303) ;  /* 0x0000012000067945 */ /* 0x000fd80003800000 */
        /* <DEDUP_REMOVED lines=17> */
.L_x_304:
[----:B------:R-:W-:Y:S05]  /*d0a0*/  BSYNC B6 ;  /* 0x0000000000067941 */ /* 0x000fea0003800000 */
.L_x_303:
[----:B------:R-:W-:Y:S01]  /*d0b0*/  ULDC.64 UR4, c[0x0][0x9f8] ;  /* 0x00027e0000047ab9 */ /* 0x000fe20000000a00 */
[----:B------:R-:W0:Y:S01]  /*d0c0*/  LDC R19, c[0x0][0x430] ;  /* 0x00010c00ff137b82 */ /* 0x000e220000000800 */
[----:B------:R-:W-:-:S04]  /*d0d0*/  UISETP.NE.U32.AND UP0, UPT, UR4, URZ, UPT ;  /* 0x0000003f0400728c */ /* 0x000fc8000bf05070 */
[----:B------:R-:W-:-:S06]  /*d0e0*/  UISETP.NE.AND.EX UP0, UPT, UR5, URZ, UPT, UP0 ;  /* 0x0000003f0500728c */ /* 0x000fcc000bf05300 */
[----:B------:R-:W-:-:S05]  /*d0f0*/  PLOP3.LUT P0, PT, PT, PT, UP0, 0x80, 0x0 ;  /* 0x000000000000781c */ /* 0x000fca0003f0f008 */
[----:B------:R-:W-:-:S04]  /*d100*/  @UP0 UIADD3 UR4, UP1, UR36, UR4, URZ ;  /* 0x0000000424040290 */ /* 0x000fc8000ff3e03f */
[----:B------:R-:W-:Y:S02]  /*d110*/  @UP0 UIADD3.X UR5, UR37, UR5, URZ, UP1, !UPT ;  /* 0x0000000525050290 */ /* 0x000fe40008ffe43f */
[----:B------:R-:W-:-:S04]  /*d120*/  IMAD.U32 R2, RZ, RZ, UR4 ;  /* 0x00000004ff027e24 */ /* 0x000fc8000f8e00ff */
[----:B------:R-:W-:-:S05]  /*d130*/  IMAD.U32 R3, RZ, RZ, UR5 ;  /* 0x00000005ff037e24 */ /* 0x000fca000f8e00ff */
[----:B------:R1:W5:Y:S01]  /*d140*/  @P0 LDG.E R34, desc[UR50][R2.64] ;  /* 0x0000003202220981 */ /* 0x000362000c1e1900 */
[----:B0-----:R-:W-:Y:S01]  /*d150*/  ISETP.NE.AND P2, PT, R19, 0x1, PT ;  /* 0x000000011300780c */ /* 0x001fe20003f45270 */
[----:B------:R-:W-:Y:S01]  /*d160*/  UMOV UR4, 0xffffffff ;  /* 0xffffffff00047882 */ /* 0x000fe20000000000 */
[----:B------:R-:W-:-:S11]  /*d170*/  LOP3.LUT R30, R30, 0xfffffff7, RZ, 0xc0, !PT ;  /* 0xfffffff71e1e7812 */ /* 0x000fd600078ec0ff */
[----:B------:R-:W-:Y:S01]  /*d180*/  @P2 LOP3.LUT R30, R30, 0x8, RZ, 0xfc, !PT ;  /* 0x000000081e1e2812 */ /* 0x000fe200078efcff */
[----:B-1----:R-:W-:Y:S06]  /*d190*/  BRA.DIV UR4, `(.L_x_305) ;  /* 0x00000052044c7947 */ /* 0x002fec000b800000 */
.L_x_383:
[----:B------:R-:W0:Y:S01]  /*d1a0*/  S2R R0, SR_TID.X ;  /* 0x0000000000007919 */ /* 0x000e220000002100 */
[----:B------:R-:W-:Y:S01]  /*d1b0*/  UMOV UR4, 0xa0 ;  /* 0x000000a000047882 */ /* 0x000fe20000000000 */
[----:B------:R-:W1:Y:S01]  /*d1c0*/  @P2 LDC R3, c[0x0][0x434] ;  /* 0x00010d00ff032b82 */ /* 0x000e620000000800 */
[----:B------:R-:W-:Y:S01]  /*d1d0*/  UIMAD UR4, UR43, UR4, -0xa0 ;  /* 0xffffff602b0474a4 */ /* 0x000fe2000f8e0204 */
[----:B------:R-:W2:Y:S01]  /*d1e0*/  S2R R9, SR_TID.X ;  /* 0x0000000000097919 */ /* 0x000ea20000002100 */
[----:B-----5:R-:W-:Y:S01]  /*d1f0*/  SHF.R.S32.HI R37, RZ, 0x1f, R34 ;  /* 0x0000001fff257819 */ /* 0x020fe20000011422 */
[----:B------:R-:W3:Y:S04]  /*d200*/  S2R R10, SR_TID.X ;  /* 0x00000000000a7919 */ /* 0x000ee80000002100 */
[----:B------:R-:W4:Y:S01]  /*d210*/  @P2 LDC R5, c[0x0][0x438] ;  /* 0x00010e00ff052b82 */ /* 0x000f220000000800 */
[C---:B0-----:R-:W-:Y:S01]  /*d220*/  LOP3.LUT R2, R0.reuse, 0x7f, RZ, 0xc0, !PT ;  /* 0x0000007f00027812 */ /* 0x041fe200078ec0ff */
[----:B------:R-:W-:-:S03]  /*d230*/  IMAD.SHL.U32 R0, R0, 0x10, RZ ;  /* 0x0000001000007824 */ /* 0x000fc600078e00ff */
[----:B------:R-:W-:Y:S02]  /*d240*/  SHF.R.U32.HI R2, RZ, 0x3, R2 ;  /* 0x00000003ff027819 */ /* 0x000fe40000011602 */
[----:B--2---:R-:W-:Y:S02]  /*d250*/  LOP3.LUT R9, R9, 0x7f, RZ, 0xc0, !PT ;  /* 0x0000007f09097812 */ /* 0x004fe400078ec0ff */
[----:B------:R-:W-:Y:S01]  /*d260*/  LOP3.LUT R0, R2, 0x70, R0, 0xf8, !PT ;  /* 0x0000007002007812 */ /* 0x000fe200078ef800 */
[----:B---3--:R-:W-:Y:S01]  /*d270*/  IMAD.SHL.U32 R12, R10, 0x10, RZ ;  /* 0x000000100a0c7824 */ /* 0x008fe200078e00ff */
[----:B------:R-:W-:-:S03]  /*d280*/  SHF.R.U32.HI R9, RZ, 0x3, R9 ;  /* 0x00000003ff097819 */ /* 0x000fc60000011609 */
[----:B------:R-:W-:Y:S01]  /*d290*/  VIADD R8, R0, UR4 ;  /* 0x0000000400087c36 */ /* 0x000fe20008000000 */
[----:B------:R-:W-:-:S04]  /*d2a0*/  LOP3.LUT R12, R9, 0x70, R12, 0xf8, !PT ;  /* 0x00000070090c7812 */ /* 0x000fc800078ef80c */
[C---:B------:R-:W-:Y:S01]  /*d2b0*/  ISETP.GE.AND P1, PT, R8.reuse, UR42, PT ;  /* 0x0000002a08007c0c */ /* 0x040fe2000bf26270 */
[----:B------:R-:W-:Y:S01]  /*d2c0*/  VIADD R8, R8, UR39 ;  /* 0x0000002708087c36 */ /* 0x000fe20008000000 */
[----:B------:R-:W-:-:S03]  /*d2d0*/  LOP3.LUT R12, R12, 0x80, RZ, 0xfc, !PT ;  /* 0x000000800c0c7812 */ /* 0x000fc600078efcff */
[----:B-1----:R-:W-:Y:S01]  /*d2e0*/  @P2 IMAD.HI.U32 R2, R8, R3, RZ ;  /* 0x0000000308022227 */ /* 0x002fe200078e00ff */
[----:B------:R-:W-:-:S04]  /*d2f0*/  MOV R0, R8 ;  /* 0x0000000800007202 */ /* 0x000fc80000000f00 */
[----:B----4-:R-:W-:-:S03]  /*d300*/  @P2 SHF.R.U32.HI R0, RZ, R5, R2 ;  /* 0x00000005ff002219 */ /* 0x010fc60000011602 */
[----:B------:R-:W0:Y:S01]  /*d310*/  @!P1 LDC.64 R6, c[0x0][0x428] ;  /* 0x00010a00ff069b82 */ /* 0x000e220000000a00 */
[----:B------:R-:W-:-:S07]  /*d320*/  @!P1 SHF.R.S32.HI R3, RZ, 0x1f, R0 ;  /* 0x0000001fff039819 */ /* 0x000fce0000011400 */
[----:B------:R-:W1:Y:S01]  /*d330*/  @!P1 LDC.64 R4, c[0x0][0x418] ;  /* 0x00010600ff049b82 */ /* 0x000e620000000a00 */
[----:B0-----:R-:W-:-:S04]  /*d340*/  @!P1 IMAD R2, R37, R6, RZ ;  /* 0x0000000625029224 */ /* 0x001fc800078e02ff */
[----:B------:R-:W-:Y:S02]  /*d350*/  @!P1 IMAD R7, R34, R7, R2 ;  /* 0x0000000722079224 */ /* 0x000fe400078e0202 */
[----:B------:R-:W-:-:S04]  /*d360*/  @!P1 IMAD.MOV.U32 R2, RZ, RZ, R0 ;  /* 0x000000ffff029224 */ /* 0x000fc800078e0000 */
[----:B------:R-:W-:-:S04]  /*d370*/  @!P1 IMAD.WIDE.U32 R2, R34, R6, R2 ;  /* 0x0000000622029225 */ /* 0x000fc800078e0002 */
[----:B------:R-:W-:Y:S01]  /*d380*/  @!P1 IMAD.IADD R3, R3, 0x1, R7 ;  /* 0x0000000103039824 */ /* 0x000fe200078e0207 */
[----:B-1----:R-:W-:Y:S01]  /*d390*/  @!P1 LEA R10, P0, R2, R4, 0x2 ;  /* 0x00000004020a9211 */ /* 0x002fe200078010ff */
[----:B------:R-:W-:Y:S02]  /*d3a0*/  VIADD R7, R12, UR4 ;  /* 0x000000040c077c36 */ /* 0x000fe40008000000 */
[----:B------:R-:W-:Y:S01]  /*d3b0*/  IMAD.MOV.U32 R6, RZ, RZ, RZ ;  /* 0x000000ffff067224 */ /* 0x000fe200078e00ff */
[----:B------:R-:W-:Y:S02]  /*d3c0*/  @!P1 LEA.HI.X R11, R2, R5, R3, 0x2, P0 ;  /* 0x00000005020b9211 */ /* 0x000fe400000f1403 */
[C---:B------:R-:W-:Y:S01]  /*d3d0*/  ISETP.GE.AND P0, PT, R7.reuse, UR42, PT ;  /* 0x0000002a07007c0c */ /* 0x040fe2000bf06270 */
[----:B------:R-:W0:Y:S01]  /*d3e0*/  @P2 LDC R2, c[0x0][0x434] ;  /* 0x00010d00ff022b82 */ /* 0x000e220000000800 */
[----:B------:R-:W-:Y:S01]  /*d3f0*/  VIADD R7, R7, UR39 ;  /* 0x0000002707077c36 */ /* 0x000fe20008000000 */
[----:B------:R1:W5:Y:S01]  /*d400*/  @!P1 LDG.E R6, desc[UR50][R10.64] ;  /* 0x000000320a069981 */ /* 0x000362000c1e1900 */
[----:B------:R-:W-:-:S03]  /*d410*/  ISETP.GT.U32.OR P0, PT, R12, 0x9f, P0 ;  /* 0x0000009f0c00780c */ /* 0x000fc60000704470 */
[----:B------:R-:W-:Y:S02]  /*d420*/  MOV R9, R7 ;  /* 0x0000000700097202 */ /* 0x000fe40000000f00 */
[----:B------:R-:W2:Y:S08]  /*d430*/  @P2 LDC R3, c[0x0][0x438] ;  /* 0x00010e00ff032b82 */ /* 0x000eb00000000800 */
[----:B------:R-:W3:Y:S01]  /*d440*/  @!P0 LDC.64 R4, c[0x0][0x428] ;  /* 0x00010a00ff048b82 */ /* 0x000ee20000000a00 */
[----:B0-----:R-:W-:-:S05]  /*d450*/  @P2 IMAD.HI.U32 R2, R7, R2, RZ ;  /* 0x0000000207022227 */ /* 0x001fca00078e00ff */
[----:B--2---:R-:W-:-:S04]  /*d460*/  @P2 SHF.R.U32.HI R9, RZ, R3, R2 ;  /* 0x00000003ff092219 */ /* 0x004fc80000011602 */
[----:B------:R-:W-:Y:S01]  /*d470*/  @!P0 SHF.R.S32.HI R3, RZ, 0x1f, R9 ;  /* 0x0000001fff038819 */ /* 0x000fe20000011409 */
[----:B---3--:R-:W-:-:S04]  /*d480*/  @!P0 IMAD R2, R37, R4, RZ ;  /* 0x0000000425028224 */ /* 0x008fc800078e02ff */
[----:B-1----:R-:W-:Y:S02]  /*d490*/  @!P0 IMAD R10, R34, R5, R2 ;  /* 0x00000005220a8224 */ /* 0x002fe400078e0202 */
[----:B------:R-:W-:-:S04]  /*d4a0*/  @!P0 IMAD.MOV.U32 R2, RZ, RZ, R9 ;  /* 0x000000ffff028224 */ /* 0x000fc800078e0009 */
[----:B------:R-:W-:Y:S02]  /*d4b0*/  @!P0 IMAD.WIDE.U32 R2, R34, R4, R2 ;  /* 0x0000000422028225 */ /* 0x000fe400078e0002 */
[----:B------:R-:W0:Y:S02]  /*d4c0*/  @!P0 LDC.64 R4, c[0x0][0x418] ;  /* 0x00010600ff048b82 */ /* 0x000e240000000a00 */
[----:B------:R-:W-:Y:S01]  /*d4d0*/  @!P0 IMAD.IADD R3, R10, 0x1, R3 ;  /* 0x000000010a038824 */ /* 0x000fe200078e0203 */
[----:B------:R-:W-:Y:S02]  /*d4e0*/  LOP3.LUT R30, R30, 0xfffffffd, RZ, 0xc0, !PT ;  /* 0xfffffffd1e1e7812 */ /* 0x000fe400078ec0ff */
[----:B0-----:R-:W-:-:S04]  /*d4f0*/  @!P0 LEA R10, P1, R2, R4, 0x2 ;  /* 0x00000004020a8211 */ /* 0x001fc800078210ff */
[----:B------:R-:W-:Y:S01]  /*d500*/  @!P0 LEA.HI.X R11, R2, R5, R3, 0x2, P1 ;  /* 0x00000005020b8211 */ /* 0x000fe200008f1403 */
[----:B------:R-:W-:Y:S02]  /*d510*/  IMAD.MOV.U32 R5, RZ, RZ, RZ ;  /* 0x000000ffff057224 */ /* 0x000fe400078e00ff */
[----:B------:R-:W-:-:S04]  /*d520*/  IMAD.U32 R2, RZ, RZ, UR46 ;  /* 0x0000002eff027e24 */ /* 0x000fc8000f8e00ff */
[----:B------:R0:W5:Y:S01]  /*d530*/  @!P0 LDG.E R5, desc[UR50][R10.64] ;  /* 0x000000320a058981 */ /* 0x000162000c1e1900 */
[----:B------:R-:W-:Y:S02]  /*d540*/  ISETP.GT.U32.AND P0, PT, R12, 0x9f, PT ;  /* 0x0000009f0c00780c */ /* 0x000fe40003f04070 */
[----:B------:R-:W-:Y:S01]  /*d550*/  ISETP.NE.AND P2, PT, R2, 0x3, PT ;  /* 0x000000030200780c */ /* 0x000fe20003f45270 */
[----:B------:R-:W-:Y:S01]  /*d560*/  IMAD.MOV R3, RZ, RZ, -R0 ;  /* 0x000000ffff037224 */ /* 0x000fe200078e0a00 */
[----:B------:R-:W-:-:S05]  /*d570*/  IADD3 R0, -R9, RZ, RZ ;  /* 0x000000ff09007210 */ /* 0x000fca0007ffe1ff */
[----:B------:R-:W-:-:S04]  /*d580*/  IMAD R7, R19, R0, R7 ;  /* 0x0000000013077224 */ /* 0x000fc800078e0207 */
[----:B------:R-:W-:Y:S01]  /*d590*/  @P0 LOP3.LUT R30, R30, 0x2, RZ, 0xfc, !PT ;  /* 0x000000021e1e0812 */ /* 0x000fe200078efcff */
[----:B------:R-:W-:-:S03]  /*d5a0*/  IMAD.U32 R0, RZ, RZ, UR43 ;  /* 0x0000002bff007e24 */ /* 0x000fc6000f8e00ff */
[----:B------:R-:W-:Y:S01]  /*d5b0*/  LOP3.LUT R30, R30, 0xfffffffb, RZ, 0xc0, !PT ;  /* 0xfffffffb1e1e7812 */ /* 0x000fe200078ec0ff */
[----:B------:R-:W-:Y:S01]  /*d5c0*/  IMAD R8, R19, R3, R8 ;  /* 0x0000000313087224 */ /* 0x000fe200078e0208 */
[----:B------:R-:W-:Y:S01]  /*d5d0*/  SHF.R.S32.HI R36, RZ, 0x1f, R18 ;  /* 0x0000001fff247819 */ /* 0x000fe20000011412 */
[----:B0-----:R-:W-:Y:S01]  /*d5e0*/  VIADD R11, R0, 0xffffffff ;  /* 0xffffffff000b7836 */ /* 0x001fe20000000000 */
[----:B------:R-:W-:Y:S01]  /*d5f0*/  @P2 LOP3.LUT R30, R30, 0x4, RZ, 0xfc, !PT ;  /* 0x000000041e1e2812 */ /* 0x000fe200078efcff */
[----:B------:R-:W-:Y:S06]  /*d600*/  @!P2 BRA `(.L_x_306) ;  /* 0x000000000004a947 */ /* 0x000fec0003800000 */
[----:B------:R-:W-:Y:S01]  /*d610*/  BPT.TRAP 0x1 ;  /* 0x000000040000795c */ /* 0x000fe20000300000 */
.L_x_306:
[----:B------:R-:W-:Y:S01]  /*d620*/  IMAD R0, R32, 0x8, R22 ;  /* 0x0000000820007824 */ /* 0x000fe200078e0216 */
[----:B------:R-:W-:Y:S01]  /*d630*/  SHF.L.U32 R28, R35, 0x1f, RZ ;  /* 0x0000001f231c7819 */ /* 0x000fe200000006ff */
[----:B------:R-:W-:Y:S01]  /*d640*/  BSSY B0, `(.L_x_307) ;  /* 0x0000004000007945 */ /* 0x000fe20003800000 */
[----:B------:R-:W-:Y:S02]  /*d650*/  SHF.R.S32.HI R23, RZ, 0x1f, R8 ;  /* 0x0000001fff177819 */ /* 0x000fe40000011408 */
[----:B------:R-:W0:Y:S02]  /*d660*/  SYNCS.PHASECHK.TRANS64.TRYWAIT P0, [R0+URZ+0x22880], R28 ;  /* 0x0228801c000075a7 */ /* 0x000e24000800017f */
[----:B0-----:R-:W-:Y:S05]  /*d670*/  @!P0 BRA `(.L_x_308) ;  /* 0x0000004c00408947 */ /* 0x001fea0003800000 */
.L_x_384:
[----:B------:R-:W-:Y:S05]  /*d680*/  BSYNC B0 ;  /* 0x0000000000007941 */ /* 0x000fea0003800000 */
.L_x_307:
[----:B------:R-:W2:Y:S01]  /*d690*/  LDL R12, [R1+0x4] ;  /* 0x00000400010c7983 */ /* 0x000ea20000100800 */
[----:B------:R-:W1:Y:S01]  /*d6a0*/  LDC R9, c[0x0][0x2f4] ;  /* 0x0000bd00ff097b82 */ /* 0x000e620000000800 */
[----:B------:R-:W-:Y:S01]  /*d6b0*/  ULDC.64 UR4, c[0x0][0x328] ;  /* 0x0000ca0000047ab9 */ /* 0x000fe20000000a00 */
[----:B-----5:R-:W-:Y:S01]  /*d6c0*/  SHF.R.S32.HI R25, RZ, 0x1f, R6 ;  /* 0x0000001fff197819 */ /* 0x020fe20000011406 */
[----:B------:R-:W-:Y:S01]  /*d6d0*/  IMAD R3, R23, UR4, RZ ;  /* 0x0000000417037c24 */ /* 0x000fe2000f8e02ff */
[----:B------:R-:W-:Y:S01]  /*d6e0*/  ULDC.64 UR6, c[0x0][0x338] ;  /* 0x0000ce0000067ab9 */ /* 0x000fe20000000a00 */
[----:B------:R-:W-:Y:S01]  /*d6f0*/  ULDC.64 UR8, c[0x0][0x330] ;  /* 0x0000cc0000087ab9 */ /* 0x000fe20000000a00 */
[----:B------:R-:W-:Y:S01]  /*d700*/  LOP3.LUT R30, R30, 0xfffffffe, RZ, 0xc0, !PT ;  /* 0xfffffffe1e1e7812 */ /* 0x000fe200078ec0ff */
[C---:B------:R-:W-:Y:S01]  /*d710*/  IMAD R4, R8.reuse, UR5, R3 ;  /* 0x0000000508047c24 */ /* 0x040fe2000f8e0203 */
[----:B------:R-:W-:Y:S01]  /*d720*/  ULDC.64 UR10, c[0x0][0x318] ;  /* 0x0000c600000a7ab9 */ /* 0x000fe20000000a00 */
[----:B------:R-:W-:-:S04]  /*d730*/  IMAD.WIDE.U32 R2, R8, UR4, RZ ;  /* 0x0000000408027c25 */ /* 0x000fc8000f8e00ff */
[----:B------:R-:W-:Y:S02]  /*d740*/  IMAD.IADD R3, R3, 0x1, R4 ;  /* 0x0000000103037824 */ /* 0x000fe400078e0204 */
[----:B------:R-:W-:Y:S02]  /*d750*/  IMAD R4, R25, UR6, RZ ;  /* 0x0000000619047c24 */ /* 0x000fe4000f8e02ff */
[----:B------:R-:W-:-:S04]  /*d760*/  IMAD.WIDE.U32 R2, R6, UR6, R2 ;  /* 0x0000000606027c25 */ /* 0x000fc8000f8e0002 */
[----:B------:R-:W-:Y:S01]  /*d770*/  IMAD R4, R6, UR7, R4 ;  /* 0x0000000706047c24 */ /* 0x000fe2000f8e0204 */
[----:B-1----:R-:W-:-:S04]  /*d780*/  ISETP.GE.AND P1, PT, R31, R9, PT ;  /* 0x000000091f00720c */ /* 0x002fc80003f26270 */
[----:B------:R-:W-:Y:S01]  /*d790*/  IADD3 R3, R3, R4, RZ ;  /* 0x0000000403037210 */ /* 0x000fe20007ffe0ff */
[----:B------:R-:W-:Y:S01]  /*d7a0*/  IMAD R21, R36, UR8, RZ ;  /* 0x0000000824157c24 */ /* 0x000fe2000f8e02ff */
[----:B------:R-:W1:Y:S01]  /*d7b0*/  S2R R13, SR_TID.X ;  /* 0x00000000000d7919 */ /* 0x000e620000002100 */
[----:B------:R-:W-:Y:S01]  /*d7c0*/  SHF.R.S32.HI R27, RZ, 0x1f, R7 ;  /* 0x0000001fff1b7819 */ /* 0x000fe20000011407 */
[----:B------:R-:W-:Y:S01]  /*d7d0*/  IMAD.WIDE.U32 R2, R18, UR8, R2 ;  /* 0x0000000812027c25 */ /* 0x000fe2000f8e0002 */
[----:B------:R-:W-:-:S03]  /*d7e0*/  ISETP.GE.AND P0, PT, R31, R9, PT ;  /* 0x000000091f00720c */ /* 0x000fc60003f06270 */
[----:B------:R-:W-:Y:S01]  /*d7f0*/  IMAD R21, R18, UR9, R21 ;  /* 0x0000000912157c24 */ /* 0x000fe2000f8e0215 */
[----:B------:R-:W-:Y:S01]  /*d800*/  @P1 LOP3.LUT R30, R30, 0x1, RZ, 0xfc, !PT ;  /* 0x000000011e1e1812 */ /* 0x000fe200078efcff */
[----:B------:R-:W-:Y:S01]  /*d810*/  IMAD R4, R27, UR4, RZ ;  /* 0x000000041b047c24 */ /* 0x000fe2000f8e02ff */
[----:B------:R-:W-:Y:S02]  /*d820*/  IADD3 R9, P1, R2, UR10, RZ ;  /* 0x0000000a02097c10 */ /* 0x000fe4000ff3e0ff */
[----:B------:R-:W-:Y:S01]  /*d830*/  SHF.R.S32.HI R26, RZ, 0x1f, R5 ;  /* 0x0000001fff1a7819 */ /* 0x000fe20000011405 */
[----:B------:R-:W-:Y:S01]  /*d840*/  IMAD R4, R7, UR5, R4 ;  /* 0x0000000507047c24 */ /* 0x000fe2000f8e0204 */
[----:B------:R-:W-:Y:S01]  /*d850*/  IADD3.X R10, R3, UR11, R21, P1, !PT ;  /* 0x0000000b030a7c10 */ /* 0x000fe20008ffe415 */
[----:B------:R-:W-:-:S04]  /*d860*/  IMAD.WIDE.U32 R2, R7, UR4, RZ ;  /* 0x0000000407027c25 */ /* 0x000fc8000f8e00ff */
[----:B------:R-:W-:Y:S02]  /*d870*/  IMAD.IADD R3, R3, 0x1, R4 ;  /* 0x0000000103037824 */ /* 0x000fe400078e0204 */
[----:B------:R-:W-:Y:S02]  /*d880*/  IMAD R4, R26, UR6, RZ ;  /* 0x000000061a047c24 */ /* 0x000fe4000f8e02ff */
[----:B------:R-:W-:-:S04]  /*d890*/  IMAD.WIDE.U32 R2, R5, UR6, R2 ;  /* 0x0000000605027c25 */ /* 0x000fc8000f8e0002 */
[----:B------:R-:W-:-:S04]  /*d8a0*/  IMAD R4, R5, UR7, R4 ;  /* 0x0000000705047c24 */ /* 0x000fc8000f8e0204 */
[----:B------:R-:W-:Y:S02]  /*d8b0*/  IMAD.IADD R3, R3, 0x1, R4 ;  /* 0x0000000103037824 */ /* 0x000fe400078e0204 */
[----:B------:R-:W-:Y:S01]  /*d8c0*/  IMAD.WIDE.U32 R2, R18, UR8, R2 ;  /* 0x0000000812027c25 */ /* 0x000fe2000f8e0002 */
[----:B-1----:R-:W-:Y:S02]  /*d8d0*/  LOP3.LUT R13, R13, 0x7f, RZ, 0xc0, !PT ;  /* 0x0000007f0d0d7812 */ /* 0x002fe400078ec0ff */
[----:B------:R-:W-:Y:S01]  /*d8e0*/  IADD3 R20, P1, R2, UR10, RZ ;  /* 0x0000000a02147c10 */ /* 0x000fe2000ff3e0ff */
[----:B------:R-:W-:Y:S01]  /*d8f0*/  IMAD.MOV.U32 R2, RZ, RZ, -0xa0 ;  /* 0xffffff60ff027424 */ /* 0x000fe200078e00ff */
[----:B------:R-:W-:-:S03]  /*d900*/  SHF.R.U32.HI R13, RZ, 0x3, R13 ;  /* 0x00000003ff0d7819 */ /* 0x000fc6000001160d */
[----:B------:R-:W-:-:S04]  /*d910*/  IMAD R11, R11, R2, UR42 ;  /* 0x0000002a0b0b7e24 */ /* 0x000fc8000f8e0202 */
[----:B------:R-:W-:Y:S01]  /*d920*/  IMAD.IADD R19, R11, 0x1, -R13 ;  /* 0x000000010b137824 */ /* 0x000fe200078e0a0d */
[----:B------:R-:W-:-:S04]  /*d930*/  IADD3.X R21, R21, UR11, R3, P1, !PT ;  /* 0x0000000b15157c10 */ /* 0x000fc80008ffe403 */
[----:B------:R-:W-:Y:S01]  /*d940*/  ISETP.GE.AND P1, PT, R19, 0x1, PT ;  /* 0x000000011300780c */ /* 0x000fe20003f26270 */
[----:B------:R-:W-:Y:S01]  /*d950*/  UMOV UR4, 0xffffffff ;  /* 0xffffffff00047882 */ /* 0x000fe20000000000 */
[----:B------:R-:W-:-:S11]  /*d960*/  LOP3.LUT R30, R30, 0xffffff7f, RZ, 0xc0, !PT ;  /* 0xffffff7f1e1e7812 */ /* 0x000fd600078ec0ff */
[----:B------:R-:W-:Y:S01]  /*d970*/  @P1 LOP3.LUT R30, R30, 0x80, RZ, 0xfc, !PT ;  /* 0x000000801e1e1812 */ /* 0x000fe200078efcff */
[----:B--2---:R-:W-:Y:S01]  /*d980*/  IMAD R4, R32, 0x5000, R12 ;  /* 0x0000500020047824 */ /* 0x004fe200078e020c */
[----:B------:R-:W-:Y:S06]  /*d990*/  BRA.DIV UR4, `(.L_x_309) ;  /* 0x0000004a048c7947 */ /* 0x000fec000b800000 */
[----:B------:R-:W1:Y:S01]  /*d9a0*/  SHFL.IDX PT, R2, R9, RZ, 0x181f ;  /* 0x00181fff09027589 */ /* 0x000e6200000e0000 */
[----:B------:R-:W-:Y:S02]  /*d9b0*/  IADD3 R4, R22, R4, RZ ;  /* 0x0000000416047210 */ /* 0x000fe40007ffe0ff */
[C---:B------:R-:W-:Y:S01]  /*d9c0*/  ISETP.GE.AND P3, PT, R19.reuse, 0x41, PT ;  /* 0x000000411300780c */ /* 0x040fe20003f66270 */
[----:B------:R-:W2:Y:S01]  /*d9d0*/  SHFL.IDX PT, R3, R10, RZ, 0x181f ;  /* 0x00181fff0a037589 */ /* 0x000ea200000e0000 */
[----:B------:R-:W-:Y:S02]  /*d9e0*/  LOP3.LUT R30, R30, 0xffffffef, RZ, 0xc0, !PT ;  /* 0xffffffef1e1e7812 */ /* 0x000fe400078ec0ff */
[C---:B------:R-:W-:Y:S02]  /*d9f0*/  ISETP.GE.AND P2, PT, R19.reuse, 0x61, PT ;  /* 0x000000611300780c */ /* 0x040fe40003f46270 */
[C---:B------:R-:W-:Y:S02]  /*da00*/  ISETP.GE.AND P5, PT, R19.reuse, 0x21, PT ;  /* 0x000000211300780c */ /* 0x040fe40003fa6270 */
[----:B------:R-:W-:-:S02]  /*da10*/  ISETP.GE.AND P4, PT, R19, 0x31, PT ;  /* 0x000000311300780c */ /* 0x000fc40003f86270 */
[----:B-1----:R-:W-:-:S05]  /*da20*/  IADD3 R2, P1, R31, R2, RZ ;  /* 0x000000021f027210 */ /* 0x002fca0007f3e0ff */
[----:B--2---:R-:W-:Y:S01]  /*da30*/  IMAD.X R3, RZ, RZ, R3, P1 ;  /* 0x000000ffff037224 */ /* 0x004fe200008e0603 */
[----:B------:R-:W-:-:S13]  /*da40*/  ISETP.LT.OR P1, PT, R19, 0x1, P0 ;  /* 0x000000011300780c */ /* 0x000fda0000721670 */
[----:B------:R-:W-:Y:S01]  /*da50*/  @!PT LDS RZ, [RZ] ;  /* 0x00000000fffff984 */ /* 0x000fe20000000800 */
[----:B------:R1:W-:Y:S04]  /*da60*/  LDGSTS.E.BYPASS.LTC128B.128 [R4+0xa400], desc[UR50][R2.64], !P1 ;  /* 0x0a40000002047fae */ /* 0x0003e8000c901d72 */
[----:B-1----:R-:W1:Y:S04]  /*da70*/  SHFL.IDX PT, R2, R9, 0x1, 0x181f ;  /* 0x00381f0009027f89 */ /* 0x002e6800000e0000 */
[----:B------:R-:W2:Y:S01]  /*da80*/  SHFL.IDX PT, R3, R10, 0x1, 0x181f ;  /* 0x00381f000a037f89 */ /* 0x000ea200000e0000 */
[----:B-1----:R-:W-:-:S05]  /*da90*/  IADD3 R2, P1, R31, R2, RZ ;  /* 0x000000021f027210 */ /* 0x002fca0007f3e0ff */
[----:B--2---:R-:W-:Y:S01]  /*daa0*/  IMAD.X R3, RZ, RZ, R3, P1 ;  /* 0x000000ffff037224 */ /* 0x004fe200008e0603 */
[----:B------:R-:W-:-:S13]  /*dab0*/  ISETP.LT.OR P1, PT, R19, 0x11, P0 ;  /* 0x000000111300780c */ /* 0x000fda0000721670 */
        /* <DEDUP_REMOVED lines=26> */
[----:B------:R-:W2:Y:S04]  /*dc60*/  SHFL.IDX PT, R3, R10, 0x6, 0x181f ;  /* 0x00d81f000a037f89 */ /* 0x000ea800000e0000 */
[----:B------:R-:W-:Y:S01]  /*dc70*/  SHFL.IDX PT, R10, R10, 0x7, 0x181f ;  /* 0x00f81f000a0a7f89 */ /* 0x000fe200000e0000 */
[----:B-1----:R-:W-:-:S04]  /*dc80*/  IADD3 R2, P1, R31, R2, RZ ;  /* 0x000000021f027210 */ /* 0x002fc80007f3e0ff */
[----:B--2---:R-:W-:Y:S02]  /*dc90*/  IADD3.X R3, RZ, R3, RZ, P1, !PT ;  /* 0x00000003ff037210 */ /* 0x004fe40000ffe4ff */
[----:B------:R-:W-:-:S13]  /*dca0*/  ISETP.LT.OR P1, PT, R19, 0x61, P0 ;  /* 0x000000611300780c */ /* 0x000fda0000721670 */
[----:B------:R1:W-:Y:S04]  /*dcb0*/  LDGSTS.E.BYPASS.LTC128B.128 [R4+0xd400], desc[UR50][R2.64], !P1 ;  /* 0x0d40000002047fae */ /* 0x0003e8000c901d72 */
[----:B-1----:R-:W1:Y:S02]  /*dcc0*/  SHFL.IDX PT, R2, R9, 0x7, 0x181f ;  /* 0x00f81f0009027f89 */ /* 0x002e6400000e0000 */
[----:B-1----:R-:W-:-:S05]  /*dcd0*/  IADD3 R2, P1, R31, R2, RZ ;  /* 0x000000021f027210 */ /* 0x002fca0007f3e0ff */
[----:B------:R-:W-:Y:S01]  /*dce0*/  IMAD.X R3, RZ, RZ, R10, P1 ;  /* 0x000000ffff037224 */ /* 0x000fe200008e060a */
[----:B------:R-:W-:-:S13]  /*dcf0*/  ISETP.LT.OR P1, PT, R19, 0x71, P0 ;  /* 0x000000711300780c */ /* 0x000fda0000721670 */
[----:B------:R1:W-:Y:S04]  /*dd00*/  LDGSTS.E.BYPASS.LTC128B.128 [R4+0xdc00], desc[UR50][R2.64], !P1 ;  /* 0x0dc0000002047fae */ /* 0x0003e8000c901d72 */
[----:B-1----:R-:W1:Y:S04]  /*dd10*/  SHFL.IDX PT, R2, R20, RZ, 0x181f ;  /* 0x00181fff14027589 */ /* 0x002e6800000e0000 */
[----:B------:R-:W2:Y:S04]  /*dd20*/  SHFL.IDX PT, R3, R21, RZ, 0x181f ;  /* 0x00181fff15037589 */ /* 0x000ea800000e0000 */
[----:B------:R-:W3:Y:S01]  /*dd30*/  SHFL.IDX PT, R21, R21, 0x1, 0x181f ;  /* 0x00381f0015157f89 */ /* 0x000ee200000e0000 */
[----:B-1----:R-:W-:-:S05]  /*dd40*/  IADD3 R2, P1, R31, R2, RZ ;  /* 0x000000021f027210 */ /* 0x002fca0007f3e0ff */
[----:B--2---:R-:W-:Y:S01]  /*dd50*/  IMAD.X R3, RZ, RZ, R3, P1 ;  /* 0x000000ffff037224 */ /* 0x004fe200008e0603 */
[----:B------:R-:W-:-:S13]  /*dd60*/  ISETP.LT.OR P1, PT, R19, 0x81, P0 ;  /* 0x000000811300780c */ /* 0x000fda0000721670 */
[----:B------:R1:W-:Y:S01]  /*dd70*/  LDGSTS.E.BYPASS.LTC128B.128 [R4+0xe400], desc[UR50][R2.64], !P1 ;  /* 0x0e40000002047fae */ /* 0x0003e2000c901d72 */
[----:B------:R-:W-:-:S03]  /*dd80*/  ISETP.GE.AND P1, PT, R19, 0x11, PT ;  /* 0x000000111300780c */ /* 0x000fc60003f26270 */
[----:B-1----:R1:W2:Y:S10]  /*dd90*/  SHFL.IDX PT, R2, R20, 0x1, 0x181f ;  /* 0x00381f0014027f89 */ /* 0x0022b400000e0000 */
[----:B------:R-:W-:-:S02]  /*dda0*/  @P1 LOP3.LUT R30, R30, 0x10, RZ, 0xfc, !PT ;  /* 0x000000101e1e1812 */ /* 0x000fc400078efcff */
        /* <DEDUP_REMOVED lines=10> */
[----:B------:R-:W-:-:S11]  /*de50*/  LOP3.LUT R30, R30, 0xfffffdff, RZ, 0xc0, !PT ;  /* 0xfffffdff1e1e7812 */ /* 0x000fd600078ec0ff */
[----:B-123--:R-:W-:-:S07]  /*de60*/  @P2 LOP3.LUT R30, R30, 0x200, RZ, 0xfc, !PT ;  /* 0x000002001e1e2812 */ /* 0x00efce00078efcff */
.L_x_406:
[----:B------:R-:W-:Y:S02]  /*de70*/  ISETP.LT.OR P0, PT, R19, 0x91, P0 ;  /* 0x000000911300780c */ /* 0x000fe40000701670 */
[----:B------:R-:W-:-:S05]  /*de80*/  IADD3 R2, P2, R31, R2, RZ ;  /* 0x000000021f027210 */ /* 0x000fca0007f5e0ff */
[----:B------:R-:W-:-:S06]  /*de90*/  IMAD.X R3, RZ, RZ, R21, P2 ;  /* 0x000000ffff037224 */ /* 0x000fcc00010e0615 */
[----:B------:R-:W-:Y:S01]  /*dea0*/  @!PT LDS RZ, [RZ] ;  /* 0x00000000fffff984 */ /* 0x000fe20000000800 */
[----:B------:R-:W-:Y:S01]  /*deb0*/  @!PT LDS RZ, [RZ] ;  /* 0x00000000fffff984 */ /* 0x000fe20000000800 */
[----:B------:R-:W-:Y:S01]  /*dec0*/  @!PT LDS RZ, [RZ] ;  /* 0x00000000fffff984 */ /* 0x000fe20000000800 */
[----:B------:R1:W-:Y:S01]  /*ded0*/  LDGSTS.E.BYPASS.LTC128B.128 [R4+0xec00], desc[UR50][R2.64], !P0 ;  /* 0x0ec0000002047fae */ /* 0x0003e2000c101d72 */
[----:B------:R-:W-:Y:S01]  /*dee0*/  PLOP3.LUT P0, PT, PT, PT, PT, 0x80, 0x0 ;  /* 0x000000000000781c */ /* 0x000fe20003f0f070 */
[----:B------:R-:W-:-:S12]  /*def0*/  NOP ;  /* 0x0000000000007918 */ /* 0x000fd80000000000 */
.L_x_310:
        /* <DEDUP_REMOVED lines=11> */
.L_x_311:
[----:B------:R1:W-:Y:S01]  /*dfb0*/  SYNCS.ARRIVE.TRANS64.A1T0 RZ, [R0+URZ+0x22870], RZ ;  /* 0x022870ff00ff79a7 */ /* 0x0003e2000810003f */
[----:B------:R-:W-:Y:S05]  /*dfc0*/  @!P6 BRA `(.L_x_312) ;  /* 0x000000000004e947 */ /* 0x000fea0003800000 */
[----:B------:R-:W-:Y:S01]  /*dfd0*/  BPT.TRAP 0x1 ;  /* 0x000000040000795c */ /* 0x000fe20000300000 */
.L_x_312:
[----:B------:R-:W2:Y:S01]  /*dfe0*/  SYNCS.PHASECHK.TRANS64.TRYWAIT P0, [R0+URZ+0x22840], R28 ;  /* 0x0228401c000075a7 */ /* 0x000ea2000800017f */
[----:B------:R-:W-:Y:S04]  /*dff0*/  BSSY B0, `(.L_x_313) ;  /* 0x0000002000007945 */ /* 0x000fe80003800000 */
[----:B--2---:R-:W-:Y:S05]  /*e000*/  @!P0 BRA `(.L_x_314) ;  /* 0x0000005000148947 */ /* 0x004fea0003800000 */
.L_x_407:
[----:B------:R-:W-:Y:S05]  /*e010*/  BSYNC B0 ;  /* 0x0000000000007941 */ /* 0x000fea0003800000 */
.L_x_313:
[----:B------:R-:W-:Y:S01]  /*e020*/  ULDC.64 UR4, c[0x0][0x300] ;  /* 0x0000c00000047ab9 */ /* 0x000fe20000000a00 */
[----:B------:R-:W-:Y:S01]  /*e030*/  ULDC.64 UR6, c[0x0][0x310] ;  /* 0x0000c40000067ab9 */ /* 0x000fe20000000a00 */
[----:B------:R-:W-:Y:S01]  /*e040*/  IMAD R9, R23, UR4, RZ ;  /* 0x0000000417097c24 */ /* 0x000fe2000f8e02ff */
[----:B------:R-:W-:Y:S01]  /*e050*/  ULDC.64 UR8, c[0x0][0x308] ;  /* 0x0000c20000087ab9 */ /* 0x000fe20000000a00 */
[C---:B------:R-:W-:Y:S01]  /*e060*/  IMAD.WIDE.U32 R2, R8.reuse, UR4, RZ ;  /* 0x0000000408027c25 */ /* 0x040fe2000f8e00ff */
[----:B------:R-:W-:Y:S01]  /*e070*/  ULDC.64 UR10, c[0x0][0x2e8] ;  /* 0x0000ba00000a7ab9 */ /* 0x000fe20000000a00 */
[----:B------:R-:W3:Y:S02]  /*e080*/  LDC R11, c[0x0][0x2f4] ;  /* 0x0000bd00ff0b7b82 */ /* 0x000ee40000000800 */
        /* <DEDUP_REMOVED lines=8> */
[C---:B------:R-:W-:Y:S02]  /*e110*/  IMAD R9, R18.reuse, UR9, R9 ;  /* 0x0000000912097c24 */ /* 0x040fe4000f8e0209 */
[----:B------:R-:W-:-:S04]  /*e120*/  IMAD.WIDE.U32 R2, R18, UR8, R2 ;  /* 0x0000000812027c25 */ /* 0x000fc8000f8e0002 */
[----:B------:R-:W-:Y:S01]  /*e130*/  IMAD R10, R7, UR5, R10 ;  /* 0x00000005070a7c24 */ /* 0x000fe2000f8e020a */
[----:B------:R-:W-:Y:S01]  /*e140*/  IADD3 R8, P0, R2, UR10, RZ ;  /* 0x0000000a02087c10 */ /* 0x000fe2000ff1e0ff */
[----:B------:R-:W-:Y:S01]  /*e150*/  IMAD R26, R26, UR6, RZ ;  /* 0x000000061a1a7c24 */ /* 0x000fe2000f8e02ff */
[----:B---3--:R-:W-:Y:S02]  /*e160*/  ISETP.GE.AND P2, PT, R31, R11, PT ;  /* 0x0000000b1f00720c */ /* 0x008fe40003f46270 */
[----:B------:R-:W-:Y:S01]  /*e170*/  IADD3.X R6, R3, UR11, R9, P0, !PT ;  /* 0x0000000b03067c10 */ /* 0x000fe200087fe409 */
[----:B------:R-:W-:Y:S01]  /*e180*/  IMAD.WIDE.U32 R2, R7, UR4, RZ ;  /* 0x0000000407027c25 */ /* 0x000fe2000f8e00ff */
[----:B------:R-:W-:-:S03]  /*e190*/  UMOV UR4, 0xffffffff ;  /* 0xffffffff00047882 */ /* 0x000fc60000000000 */
[----:B------:R-:W-:Y:S02]  /*e1a0*/  IMAD.IADD R3, R3, 0x1, R10 ;  /* 0x0000000103037824 */ /* 0x000fe400078e020a */
[C---:B------:R-:W-:Y:S02]  /*e1b0*/  IMAD R7, R5.reuse, UR7, R26 ;  /* 0x0000000705077c24 */ /* 0x040fe4000f8e021a */
[----:B------:R-:W-:-:S04]  /*e1c0*/  IMAD.WIDE.U32 R2, R5, UR6, R2 ;  /* 0x0000000605027c25 */ /* 0x000fc8000f8e0002 */
[----:B------:R-:W-:Y:S02]  /*e1d0*/  IMAD.IADD R3, R3, 0x1, R7 ;  /* 0x0000000103037824 */ /* 0x000fe400078e0207 */
[----:B------:R-:W-:-:S03]  /*e1e0*/  IMAD.WIDE.U32 R2, R18, UR8, R2 ;  /* 0x0000000812027c25 */ /* 0x000fc6000f8e0002 */
[----:B------:R-:W-:-:S04]  /*e1f0*/  IADD3 R7, P0, R2, UR10, RZ ;  /* 0x0000000a02077c10 */ /* 0x000fc8000ff1e0ff */
[----:B------:R-:W-:Y:S01]  /*e200*/  IADD3.X R5, R9, UR11, R3, P0, !PT ;  /* 0x0000000b09057c10 */ /* 0x000fe200087fe403 */
[----:B------:R-:W-:Y:S08]  /*e210*/  BRA.DIV UR4, `(.L_x_315) ;  /* 0x0000004e04a47947 */ /* 0x000ff0000b800000 */
[----:B------:R-:W3:Y:S01]  /*e220*/  SHFL.IDX PT, R14, R8, RZ, 0x181f ;  /* 0x00181fff080e7589 */ /* 0x000ee200000e0000 */
[C---:B------:R-:W-:Y:S02]  /*e230*/  LOP3.LUT P6, RZ, R30.reuse, 0x80, RZ, 0xc0, !PT ;  /* 0x000000801eff7812 */ /* 0x040fe400078cc0ff */
[----:B------:R-:W-:Y:S01]  /*e240*/  P2R R9, PR, RZ, 0x2 ;  /* 0x00000002ff097803 */ /* 0x000fe20000000000 */
[----:B------:R-:W4:Y:S01]  /*e250*/  SHFL.IDX PT, R2, R6, RZ, 0x181f ;  /* 0x00181fff06027589 */ /* 0x000f2200000e0000 */
[----:B------:R-:W-:-:S09]  /*e260*/  LOP3.LUT P1, RZ, R30, 0x10, RZ, 0xc0, !PT ;  /* 0x000000101eff7812 */ /* 0x000fd2000782c0ff */
[----:B---3--:R-:W-:Y:S02]  /*e270*/  @P6 IADD3 R10, P0, R31, R14, RZ ;  /* 0x0000000e1f0a6210 */ /* 0x008fe40007f1e0ff */
[----:B------:R-:W3:Y:S03]  /*e280*/  SHFL.IDX PT, R14, R8, 0x1, 0x181f ;  /* 0x00381f00080e7f89 */ /* 0x000ee600000e0000 */
[----:B----4-:R-:W-:Y:S02]  /*e290*/  @P6 IMAD.X R3, RZ, RZ, R2, P0 ;  /* 0x000000ffff036224 */ /* 0x010fe400000e0602 */
[----:B------:R-:W-:-:S05]  /*e2a0*/  @P6 IMAD.MOV.U32 R2, RZ, RZ, R10 ;  /* 0x000000ffff026224 */ /* 0x000fca00078e000a */
[----:B------:R4:W-:Y:S01]  /*e2b0*/  @P6 LDGSTS.E.BYPASS.LTC128B.128 [R4+0x18400], desc[UR50][R2.64], !P2 ;  /* 0x1840000002046fae */ /* 0x0009e2000d101d72 */
[----:B------:R-:W-:-:S03]  /*e2c0*/  LOP3.LUT P6, RZ, R30, 0x100, RZ, 0xc0, !PT ;  /* 0x000001001eff7812 */ /* 0x000fc600078cc0ff */
[----:B----4-:R-:W4:Y:S01]  /*e2d0*/  SHFL.IDX PT, R2, R6, 0x1, 0x181f ;  /* 0x00381f0006027f89 */ /* 0x010f2200000e0000 */
[----:B---3--:R-:W-:-:S03]  /*e2e0*/  @P1 IADD3 R10, P0, R31, R14, RZ ;  /* 0x0000000e1f0a1210 */ /* 0x008fc60007f1e0ff */
[----:B------:R-:W3:Y:S02]  /*e2f0*/  SHFL.IDX PT, R14, R8, 0x2, 0x181f ;  /* 0x00581f00080e7f89 */ /* 0x000ee400000e0000 */
[----:B----4-:R-:W-:Y:S01]  /*e300*/  @P1 IMAD.X R3, RZ, RZ, R2, P0 ;  /* 0x000000ffff031224 */ /* 0x010fe200000e0602 */
[----:B------:R-:W-:Y:S02]  /*e310*/  @P1 MOV R2, R10 ;  /* 0x0000000a00021202 */ /* 0x000fe40000000f00 */
[----:B---3--:R-:W-:-:S03]  /*e320*/  @P5 IADD3 R14, P0, R31, R14, RZ ;  /* 0x0000000e1f0e5210 */ /* 0x008fc60007f1e0ff */
[----:B------:R3:W-:Y:S01]  /*e330*/  @P1 LDGSTS.E.BYPASS.LTC128B.128 [R4+0x18c00], desc[UR50][R2.64], !P2 ;  /* 0x18c0000002041fae */ /* 0x0007e2000d101d72 */
[----:B------:R-:W-:-:S03]  /*e340*/  ISETP.NE.AND P1, PT, R9, RZ, PT ;  /* 0x000000ff0900720c */ /* 0x000fc60003f25270 */
[----:B---3--:R-:W3:Y:S02]  /*e350*/  SHFL.IDX PT, R2, R6, 0x2, 0x181f ;  /* 0x00581f0006027f89 */ /* 0x008ee400000e0000 */
[----:B---3--:R-:W-:Y:S02]  /*e360*/  @P5 IMAD.X R9, RZ, RZ, R2, P0 ;  /* 0x000000ffff095224 */ /* 0x008fe400000e0602 */
[----:B------:R-:W-:Y:S02]  /*e370*/  @P5 IMAD.MOV.U32 R2, RZ, RZ, R14 ;  /* 0x000000ffff025224 */ /* 0x000fe400078e000e */
[----:B------:R-:W-:Y:S01]  /*e380*/  @P5 IMAD.MOV.U32 R3, RZ, RZ, R9 ;  /* 0x000000ffff035224 */ /* 0x000fe200078e0009 */
[----:B------:R-:W3:Y:S04]  /*e390*/  SHFL.IDX PT, R14, R8, 0x3, 0x181f ;  /* 0x00781f00080e7f89 */ /* 0x000ee800000e0000 */
[----:B------:R4:W-:Y:S01]  /*e3a0*/  @P5 LDGSTS.E.BYPASS.LTC128B.128 [R4+0x19400], desc[UR50][R2.64], !P2 ;  /* 0x1940000002045fae */ /* 0x0009e2000d101d72 */
[----:B------:R-:W-:-:S03]  /*e3b0*/  LOP3.LUT P5, RZ, R30, 0x40, RZ, 0xc0, !PT ;  /* 0x000000401eff7812 */ /* 0x000fc600078ac0ff */
[----:B----4-:R-:W4:Y:S01]  /*e3c0*/  SHFL.IDX PT, R2, R6, 0x3, 0x181f ;  /* 0x00781f0006027f89 */ /* 0x010f2200000e0000 */
[----:B---3--:R-:W-:-:S05]  /*e3d0*/  @P4 IADD3 R14, P0, R31, R14, RZ ;  /* 0x0000000e1f0e4210 */ /* 0x008fca0007f1e0ff */
[----:B----4-:R-:W-:Y:S02]  /*e3e0*/  @P4 IMAD.X R9, RZ, RZ, R2, P0 ;  /* 0x000000ffff094224 */ /* 0x010fe400000e0602 */
[----:B------:R-:W-:Y:S02]  /*e3f0*/  @P4 IMAD.MOV.U32 R2, RZ, RZ, R14 ;  /* 0x000000ffff024224 */ /* 0x000fe400078e000e */
[----:B------:R-:W3:Y:S01]  /*e400*/  SHFL.IDX PT, R14, R8, 0x4, 0x181f ;  /* 0x00981f00080e7f89 */ /* 0x000ee200000e0000 */
[----:B------:R-:W-:-:S05]  /*e410*/  @P4 MOV R3, R9 ;  /* 0x0000000900034202 */ /* 0x000fca0000000f00 */
[----:B------:R4:W-:Y:S01]  /*e420*/  @P4 LDGSTS.E.BYPASS.LTC128B.128 [R4+0x19c00], desc[UR50][R2.64], !P2 ;  /* 0x19c0000002044fae */ /* 0x0009e2000d101d72 */
[----:B------:R-:W-:-:S03]  /*e430*/  LOP3.LUT P4, RZ, R30, 0x20, RZ, 0xc0, !PT ;  /* 0x000000201eff7812 */ /* 0x000fc6000788c0ff */
[----:B----4-:R-:W4:Y:S10]  /*e440*/  SHFL.IDX PT, R2, R6, 0x4, 0x181f ;  /* 0x00981f0006027f89 */ /* 0x010f3400000e0000 */
[----:B---3--:R-:W-:-:S05]  /*e450*/  @P4 IADD3 R14, P0, R31, R14, RZ ;  /* 0x0000000e1f0e4210 */ /* 0x008fca0007f1e0ff */
[----:B----4-:R-:W-:Y:S02]  /*e460*/  @P4 IMAD.X R9, RZ, RZ, R2, P0 ;  /* 0x000000ffff094224 */ /* 0x010fe400000e0602 */
[----:B------:R-:W-:Y:S02]  /*e470*/  @P4 IMAD.MOV.U32 R2, RZ, RZ, R14 ;  /* 0x000000ffff024224 */ /* 0x000fe400078e000e */
[----:B------:R-:W-:Y:S01]  /*e480*/  @P4 IMAD.MOV.U32 R3, RZ, RZ, R9 ;  /* 0x000000ffff034224 */ /* 0x000fe200078e0009 */
[----:B------:R-:W3:Y:S04]  /*e490*/  SHFL.IDX PT, R14, R8, 0x5, 0x181f ;  /* 0x00b81f00080e7f89 */ /* 0x000ee800000e0000 */
[----:B------:R4:W-:Y:S04]  /*e4a0*/  @P4 LDGSTS.E.BYPASS.LTC128B.128 [R4+0x1a400], desc[UR50][R2.64], !P2 ;  /* 0x1a40000002044fae */ /* 0x0009e8000d101d72 */
[----:B----4-:R-:W4:Y:S01]  /*e4b0*/  SHFL.IDX PT, R2, R6, 0x5, 0x181f ;  /* 0x00b81f0006027f89 */ /* 0x010f2200000e0000 */
[----:B---3--:R-:W-:-:S05]  /*e4c0*/  @P5 IADD3 R14, P0, R31, R14, RZ ;  /* 0x0000000e1f0e5210 */ /* 0x008fca0007f1e0ff */
[----:B----4-:R-:W-:Y:S02]  /*e4d0*/  @P5 IMAD.X R9, RZ, RZ, R2, P0 ;  /* 0x000000ffff095224 */ /* 0x010fe400000e0602 */
[----:B------:R-:W-:Y:S02]  /*e4e0*/  @P5 IMAD.MOV.U32 R2, RZ, RZ, R14 ;  /* 0x000000ffff025224 */ /* 0x000fe400078e000e */
[----:B------:R-:W3:Y:S01]  /*e4f0*/  SHFL.IDX PT, R14, R8, 0x6, 0x181f ;  /* 0x00d81f00080e7f89 */ /* 0x000ee200000e0000 */
[----:B------:R-:W-:-:S05]  /*e500*/  @P5 MOV R3, R9 ;  /* 0x0000000900035202 */ /* 0x000fca0000000f00 */
[----:B------:R4:W-:Y:S04]  /*e510*/  @P5 LDGSTS.E.BYPASS.LTC128B.128 [R4+0x1ac00], desc[UR50][R2.64], !P2 ;  /* 0x1ac0000002045fae */ /* 0x0009e8000d101d72 */
[----:B----4-:R-:W4:Y:S04]  /*e520*/  SHFL.IDX PT, R2, R6, 0x6, 0x181f ;  /* 0x00d81f0006027f89 */ /* 0x010f2800000e0000 */
[----:B------:R-:W-:Y:S01]  /*e530*/  SHFL.IDX PT, R6, R6, 0x7, 0x181f ;  /* 0x00f81f0006067f89 */ /* 0x000fe200000e0000 */
[----:B---3--:R-:W-:-:S05]  /*e540*/  @P6 IADD3 R14, P0, R31, R14, RZ ;  /* 0x0000000e1f0e6210 */ /* 0x008fca0007f1e0ff */
[----:B----4-:R-:W-:Y:S02]  /*e550*/  @P6 IMAD.X R9, RZ, RZ, R2, P0 ;  /* 0x000000ffff096224 */ /* 0x010fe400000e0602 */
[----:B------:R-:W-:Y:S02]  /*e560*/  @P6 IMAD.MOV.U32 R2, RZ, RZ, R14 ;  /* 0x000000ffff026224 */ /* 0x000fe400078e000e */
[----:B------:R-:W3:Y:S01]  /*e570*/  SHFL.IDX PT, R14, R8, 0x7, 0x181f ;  /* 0x00f81f00080e7f89 */ /* 0x000ee200000e0000 */
[----:B------:R-:W-:-:S05]  /*e580*/  @P6 IMAD.MOV.U32 R3, RZ, RZ, R9 ;  /* 0x000000ffff036224 */ /* 0x000fca00078e0009 */
[----:B------:R4:W-:Y:S01]  /*e590*/  @P6 LDGSTS.E.BYPASS.LTC128B.128 [R4+0x1b400], desc[UR50][R2.64], !P2 ;  /* 0x1b40000002046fae */ /* 0x0009e2000d101d72 */
[----:B---3--:R-:W-:-:S05]  /*e5a0*/  @P3 IADD3 R14, P0, R31, R14, RZ ;  /* 0x0000000e1f0e3210 */ /* 0x008fca0007f1e0ff */
[----:B------:R-:W-:Y:S02]  /*e5b0*/  @P3 IMAD.X R9, RZ, RZ, R6, P0 ;  /* 0x000000ffff093224 */ /* 0x000fe400000e0606 */
[----:B----4-:R-:W-:Y:S01]  /*e5c0*/  @P3 IMAD.MOV.U32 R2, RZ, RZ, R14 ;  /* 0x000000ffff023224 */ /* 0x010fe200078e000e */
[----:B------:R-:W-:Y:S02]  /*e5d0*/  SHFL.IDX PT, R6, R5, 0x1, 0x181f ;  /* 0x00381f0005067f89 */ /* 0x000fe400000e0000 */
[----:B------:R-:W-:Y:S02]  /*e5e0*/  @P3 MOV R3, R9 ;  /* 0x0000000900033202 */ /* 0x000fe40000000f00 */
[----:B------:R-:W3:Y:S04]  /*e5f0*/  SHFL.IDX PT, R14, R7, RZ, 0x181f ;  /* 0x00181fff070e7589 */ /* 0x000ee800000e0000 */
[----:B------:R4:W-:Y:S04]  /*e600*/  @P3 LDGSTS.E.BYPASS.LTC128B.128 [R4+0x1bc00], desc[UR50][R2.64], !P2 ;  /* 0x1bc0000002043fae */ /* 0x0009e8000d101d72 */
[----:B----4-:R-:W4:Y:S01]  /*e610*/  SHFL.IDX PT, R2, R5, RZ, 0x181f ;  /* 0x00181fff05027589 */ /* 0x010f2200000e0000 */
[----:B---3--:R-:W-:-:S05]  /*e620*/  @P1 IADD3 R14, P0, R31, R14, RZ ;  /* 0x0000000e1f0e1210 */ /* 0x008fca0007f1e0ff */
[----:B----4-:R-:W-:Y:S02]  /*e630*/  @P1 IMAD.X R9, RZ, RZ, R2, P0 ;  /* 0x000000ffff091224 */ /* 0x010fe400000e0602 */
[----:B------:R-:W-:Y:S02]  /*e640*/  @P1 IMAD.MOV.U32 R2, RZ, RZ, R14 ;  /* 0x000000ffff021224 */ /* 0x000fe400078e000e */
[----:B------:R-:W-:Y:S01]  /*e650*/  @P1 IMAD.MOV.U32 R3, RZ, RZ, R9 ;  /* 0x000000ffff031224 */ /* 0x000fe200078e0009 */
[----:B------:R3:W4:Y:S04]  /*e660*/  SHFL.IDX PT, R14, R7, 0x1, 0x181f ;  /* 0x00381f00070e7f89 */ /* 0x00072800000e0000 */
[----:B------:R3:W-:Y:S02]  /*e670*/  @P1 LDGSTS.E.BYPASS.LTC128B.128 [R4+0x1c400], desc[UR50][R2.64], !P2 ;  /* 0x1c40000002041fae */ /* 0x0007e4000d101d72 */
.L_x_429:
[----:B------:R-:W-:-:S13]  /*e680*/  LOP3.LUT P1, RZ, R30, 0x200, RZ, 0xc0, !PT ;  /* 0x000002001eff7812 */ /* 0x000fda000782c0ff */
[----:B---34-:R-:W-:-:S05]  /*e690*/  @P1 IADD3 R2, P0, R31, R14, RZ ;  /* 0x0000000e1f021210 */ /* 0x018fca0007f1e0ff */
[----:B------:R-:W-:Y:S01]  /*e6a0*/  @P1 IMAD.X R3, RZ, RZ, R6, P0 ;  /* 0x000000ffff031224 */ /* 0x000fe200000e0606 */
[----:B------:R-:W-:-:S04]  /*e6b0*/  PLOP3.LUT P0, PT, PT, PT, PT, 0x80, 0x0 ;  /* 0x000000000000781c */ /* 0x000fc80003f0f070 */
[----:B------:R-:W-:Y:S01]  /*e6c0*/  @!PT LDS RZ, [RZ] ;  /* 0x00000000fffff984 */ /* 0x000fe20000000800 */
[----:B------:R-:W-:Y:S01]  /*e6d0*/  @!PT LDS RZ, [RZ] ;  /* 0x00000000fffff984 */ /* 0x000fe20000000800 */
[----:B------:R-:W-:Y:S01]  /*e6e0*/  @!PT LDS RZ, [RZ] ;  /* 0x00000000fffff984 */ /* 0x000fe20000000800 */
[----:B------:R3:W-:Y:S01]  /*e6f0*/  @P1 LDGSTS.E.BYPASS.LTC128B.128 [R4+0x1cc00], desc[UR50][R2.64], !P2 ;  /* 0x1cc0000002041fae */ /* 0x0007e2000d101d72 */
[----:B------:R-:W-:-:S08]  /*e700*/  NOP ;  /* 0x0000000000007918 */ /* 0x000fd00000000000 */
.L_x_316:
[----:B------:R-:W-:Y:S02]  /*e710*/  PLOP3.LUT P1, PT, P1, P0, PT, 0xa2, 0x0 ;  /* 0x000000000000781c */ /* 0x000fe40000f21472 */
[----:B------:R-:W-:-:S08]  /*e720*/  @P0 R2UR P1, UR4, R0 ;  /* 0x00000000000402ca */ /* 0x000fd00000020000 */
[----:B------:R-:W-:-:S05]  /*e730*/  @P0 PLOP3.LUT P0, PT, P1, PT, PT, 0x80, 0x0 ;  /* 0x000000000000081c */ /* 0x000fca0000f0f070 */
[----:B------:R-:W-:Y:S01]  /*e740*/  @!P1 SYNCS.ARRIVE.TRANS64.RED.A0T1 RZ, [UR4+0x22830], RZ ;  /* 0x022830ffffff99a7 */ /* 0x000fe20008200404 */
[----:B------:R-:W-:Y:S07]  /*e750*/  @!P1 ARRIVES.LDGSTSBAR.64.TRANSCNT [UR4+0x22830] ;  /* 0x02283000ff0099b0 */ /* 0x000fee0008000a84 */
[----:B------:R-:W-:Y:S05]  /*e760*/  @P0 BRA.U.ANY `(.L_x_316) ;  /* 0xfffffffd00e80947 */ /* 0x000fea000393ffff */
[----:B------:R-:W-:Y:S01]  /*e770*/  NOP ;  /* 0x0000000000007918 */ /* 0x000fe20000000000 */
[----:B---3--:R-:W-:-:S05]  /*e780*/  IMAD.U32 R2, RZ, RZ, UR46 ;  /* 0x0000002eff027e24 */ /* 0x008fca000f8e00ff */
[----:B------:R-:W-:-:S13]  /*e790*/  ISETP.NE.AND P2, PT, R2, 0x3, PT ;  /* 0x000000030200780c */ /* 0x000fda0003f45270 */
[----:B------:R-:W-:Y:S05]  /*e7a0*/  @!P2 BRA `(.L_x_317) ;  /* 0x000000000004a947 */ /* 0x000fea0003800000 */
[----:B------:R-:W-:Y:S01]  /*e7b0*/  BPT.TRAP 0x1 ;  /* 0x000000040000795c */ /* 0x000fe20000300000 */
.L_x_317:
[----:B------:R3:W-:Y:S02]  /*e7c0*/  SYNCS.ARRIVE.TRANS64.A1T0 RZ, [R0+URZ+0x22830], RZ ;  /* 0x022830ff00ff79a7 */ /* 0x0007e4000810003f */
[----:B------:R-:W-:Y:S05]  /*e7d0*/  WARPSYNC.ALL ;  /* 0x0000000000007948 */ /* 0x000fea0003800000 */
[C---:B------:R-:W-:Y:S01]  /*e7e0*/  R2UR UR5, R24.reuse ;  /* 0x00000000180572ca */ /* 0x040fe200000e0000 */
[----:B------:R-:W-:Y:S01]  /*e7f0*/  ULDC.64 UR6, c[0x0][0x298] ;  /* 0x0000a60000067ab9 */ /* 0x000fe20000000a00 */
[----:B------:R-:W-:Y:S01]  /*e800*/  R2UR UR36, R24 ;  /* 0x00000000182472ca */ /* 0x000fe200000e0000 */
[----:B------:R-:W-:Y:S01]  /*e810*/  UISETP.NE.AND UP0, UPT, UR47, URZ, UPT ;  /* 0x0000003f2f00728c */ /* 0x000fe2000bf05270 */
[----:B0123--:R-:W-:Y:S01]  /*e820*/  IADD3 R0, R22, 0x14400, RZ ;  /* 0x0001440016007810 */ /* 0x00ffe20007ffe0ff */
[----:B------:R-:W-:Y:S02]  /*e830*/  BSSY B6, `(.L_x_318) ;  /* 0x000001b000067945 */ /* 0x000fe40003800000 */
[----:B------:R-:W-:Y:S01]  /*e840*/  USEL UR44, UR44, URZ, !UP0 ;  /* 0x0000003f2c2c7287 */ /* 0x000fe2000c000000 */
[----:B------:R-:W-:Y:S01]  /*e850*/  BAR.SYNC.DEFER_BLOCKING 0x8, 0x180 ;  /* 0x0206000000007b1d */ /* 0x000fe20000010000 */
[----:B------:R-:W-:Y:S01]  /*e860*/  LOP3.LUT P0, RZ, R0, 0x3ff, RZ, 0xc0, !PT ;  /* 0x000003ff00ff7812 */ /* 0x000fe2000780c0ff */
[----:B------:R-:W-:-:S03]  /*e870*/  USEL UR45, UR45, URZ, !UP0 ;  /* 0x0000003f2d2d7287 */ /* 0x000fc6000c000000 */
[----:B------:R-:W-:Y:S02]  /*e880*/  USHF.R.S32.HI UR4, URZ, 0x1f, UR5 ;  /* 0x0000001f3f047899 */ /* 0x000fe40008011405 */
[----:B------:R-:W-:Y:S02]  /*e890*/  UIMAD.WIDE.U32 UR36, UR36, UR6, URZ ;  /* 0x00000006242472a5 */ /* 0x000fe4000f8e003f */
[----:B------:R-:W-:-:S04]  /*e8a0*/  UIMAD UR4, UR4, UR6, URZ ;  /* 0x00000006040472a4 */ /* 0x000fc8000f8e023f */
[----:B------:R-:W-:-:S04]  /*e8b0*/  UIMAD UR4, UR5, UR7, UR4 ;  /* 0x00000007050472a4 */ /* 0x000fc8000f8e0204 */
[----:B------:R-:W-:Y:S01]  /*e8c0*/  UIADD3 UR47, UR37, UR4, URZ ;  /* 0x00000004252f7290 */ /* 0x000fe2000fffe03f */
[----:B------:R-:W-:Y:S11]  /*e8d0*/  @!P0 BRA `(.L_x_319) ;  /* 0x0000000000408947 */ /* 0x000ff60003800000 */
        /* <DEDUP_REMOVED lines=16> */
.L_x_319:
[----:B------:R-:W-:Y:S05]  /*e9e0*/  BSYNC B6 ;  /* 0x0000000000067941 */ /* 0x000fea0003800000 */
.L_x_318:
[----:B------:R0:W5:Y:S01]  /*e9f0*/  LDL R10, [R1+0x14] ;  /* 0x00001400010a7983 */ /* 0x0001620000100800 */
[----:B------:R-:W1:Y:S01]  /*ea00*/  LDC R5, c[0x0][0x448] ;  /* 0x00011200ff057b82 */ /* 0x000e620000000800 */
[----:B------:R-:W-:Y:S01]  /*ea10*/  R2UR UR6, R36 ;  /* 0x00000000240672ca */ /* 0x000fe200000e0000 */
[----:B------:R-:W-:Y:S01]  /*ea20*/  IMAD.SHL.U32 R4, R17, 0x80, RZ ;  /* 0x0000008011047824 */ /* 0x000fe200078e00ff */
[----:B------:R-:W2:Y:S01]  /*ea30*/  S2R R2, SR_TID.X ;  /* 0x0000000000027919 */ /* 0x000ea20000002100 */
[C---:B------:R-:W-:Y:S01]  /*ea40*/  R2UR UR7, R18.reuse ;  /* 0x00000000120772ca */ /* 0x040fe200000e0000 */
[----:B------:R-:W-:Y:S01]  /*ea50*/  ULDC.64 UR8, c[0x0][0x2d8] ;  /* 0x0000b60000087ab9 */ /* 0x000fe20000000a00 */
[----:B-1----:R-:W-:Y:S02]  /*ea60*/  ISETP.NE.AND P0, PT, R5, 0x1, PT ;  /* 0x000000010500780c */ /* 0x002fe40003f05270 */
[----:B------:R-:W-:Y:S02]  /*ea70*/  R2UR UR10, R18 ;  /* 0x00000000120a72ca */ /* 0x000fe400000e0000 */
[C---:B--2---:R-:W-:Y:S01]  /*ea80*/  LOP3.LUT R19, R2.reuse, 0x7f, RZ, 0xc0, !PT ;  /* 0x0000007f02137812 */ /* 0x044fe200078ec0ff */
[----:B------:R-:W-:-:S08]  /*ea90*/  IMAD.SHL.U32 R2, R2, 0x10, RZ ;  /* 0x0000001002027824 */ /* 0x000fd000078e00ff */
[----:B------:R-:W1:Y:S01]  /*eaa0*/  @P0 LDC R3, c[0x0][0x44c] ;  /* 0x00011300ff030b82 */ /* 0x000e620000000800 */
[----:B------:R-:W-:-:S04]  /*eab0*/  SHF.R.U32.HI R19, RZ, 0x3, R19 ;  /* 0x00000003ff137819 */ /* 0x000fc80000011613 */
[----:B------:R-:W-:-:S03]  /*eac0*/  LOP3.LUT R2, R19, 0x70, R2, 0xf8, !PT ;  /* 0x0000007013027812 */ /* 0x000fc600078ef802 */
[----:B------:R-:W2:Y:S01]  /*ead0*/  @P0 LDC R6, c[0x0][0x450] ;  /* 0x00011400ff060b82 */ /* 0x000ea20000000800 */
[----:B------:R-:W-:Y:S01]  /*eae0*/  UIMAD UR6, UR6, UR8, URZ ;  /* 0x00000008060672a4 */ /* 0x000fe2000f8e023f */
[----:B------:R-:W-:Y:S01]  /*eaf0*/  LOP3.LUT R0, R2, R4, RZ, 0xfc, !PT ;  /* 0x0000000402007212 */ /* 0x000fe200078efcff */
[----:B------:R-:W-:Y:S01]  /*eb00*/  UMOV UR4, UR36 ;  /* 0x0000002400047c82 */ /* 0x000fe20008000000 */
[----:B------:R-:W-:Y:S01]  /*eb10*/  UMOV UR5, UR47 ;  /* 0x0000002f00057c82 */ /* 0x000fe20008000000 */
[----:B------:R-:W-:Y:S02]  /*eb20*/  UIMAD UR6, UR10, UR9, UR6 ;  /* 0x000000090a0672a4 */ /* 0x000fe4000f8e0206 */
[----:B------:R-:W-:Y:S01]  /*eb30*/  UIMAD.WIDE.U32 UR4, UR7, UR8, UR4 ;  /* 0x00000008070472a5 */ /* 0x000fe2000f8e0004 */
[----:B------:R-:W-:Y:S02]  /*eb40*/  MOV R2, R0 ;  /* 0x0000000000027202 */ /* 0x000fe40000000f00 */
[----:B------:R-:W-:Y:S01]  /*eb50*/  ULDC.64 UR8, c[0x0][0x2e0] ;  /* 0x0000b80000087ab9 */ /* 0x000fe20000000a00 */
[----:B------:R-:W-:Y:S01]  /*eb60*/  UIADD3 UR5, UR5, UR6, URZ ;  /* 0x0000000605057290 */ /* 0x000fe2000fffe03f */
[----:B-1----:R-:W-:Y:S01]  /*eb70*/  @P0 IMAD.HI.U32 R3, R0, R3, RZ ;  /* 0x0000000300030227 */ /* 0x002fe200078e00ff */
[----:B------:R-:W-:Y:S01]  /*eb80*/  UIMAD UR6, UR45, UR8, URZ ;  /* 0x000000082d0672a4 */ /* 0x000fe2000f8e023f */
[----:B------:R-:W1:Y:S01]  /*eb90*/  S2R R19, SR_TID.X ;  /* 0x0000000000137919 */ /* 0x000e620000002100 */
[----:B------:R-:W-:-:S02]  /*eba0*/  UIMAD.WIDE.U32 UR4, UR44, UR8, UR4 ;  /* 0x000000082c0472a5 */ /* 0x000fc4000f8e0004 */
[----:B--2---:R-:W-:Y:S01]  /*ebb0*/  @P0 SHF.R.U32.HI R2, RZ, R6, R3 ;  /* 0x00000006ff020219 */ /* 0x004fe20000011603 */
[----:B------:R-:W-:-:S03]  /*ebc0*/  UIMAD UR6, UR44, UR9, UR6 ;  /* 0x000000092c0672a4 */ /* 0x000fc6000f8e0206 */
[--C-:B------:R-:W-:Y:S01]  /*ebd0*/  SHF.R.S32.HI R3, RZ, 0x1f, R2.reuse ;  /* 0x0000001fff037819 */ /* 0x100fe20000011402 */
[----:B------:R-:W-:Y:S01]  /*ebe0*/  IMAD.MOV R7, RZ, RZ, -R2 ;  /* 0x000000ffff077224 */ /* 0x000fe200078e0a02 */
[----:B------:R-:W-:Y:S01]  /*ebf0*/  ULDC.64 UR8, c[0x0][0x2d0] ;  /* 0x0000b40000087ab9 */ /* 0x000fe20000000a00 */
[----:B------:R-:W-:Y:S01]  /*ec00*/  UIADD3 UR5, UR5, UR6, URZ ;  /* 0x0000000605057290 */ /* 0x000fe2000fffe03f */
[----:B------:R-:W-:Y:S02]  /*ec10*/  IMAD.U32 R11, RZ, RZ, UR8 ;  /* 0x00000008ff0b7e24 */ /* 0x000fe4000f8e00ff */
[----:B------:R-:W-:Y:S02]  /*ec20*/  IMAD R3, R3, UR8, RZ ;  /* 0x0000000803037c24 */ /* 0x000fe4000f8e02ff */
[----:B------:R-:W-:Y:S02]  /*ec30*/  IMAD R7, R5, R7, R0 ;  /* 0x0000000705077224 */ /* 0x000fe400078e0200 */
[----:B------:R-:W-:-:S02]  /*ec40*/  IMAD R9, R2, UR9, R3 ;  /* 0x0000000902097c24 */ /* 0x000fc4000f8e0203 */
[----:B------:R-:W-:Y:S01]  /*ec50*/  IMAD.WIDE.U32 R2, R2, R11, UR4 ;  /* 0x0000000402027e25 */ /* 0x000fe2000f8e000b */
[----:B------:R-:W-:Y:S01]  /*ec60*/  SHF.R.S32.HI R0, RZ, 0x1f, R7 ;  /* 0x0000001fff007819 */ /* 0x000fe20000011407 */
[----:B------:R-:W-:Y:S02]  /*ec70*/  ULDC.64 UR4, c[0x0][0x2c8] ;  /* 0x0000b20000047ab9 */ /* 0x000fe40000000a00 */
[----:B------:R-:W-:Y:S02]  /*ec80*/  IMAD.IADD R3, R3, 0x1, R9 ;  /* 0x0000000103037824 */ /* 0x000fe400078e0209 */
[----:B------:R-:W-:Y:S02]  /*ec90*/  IMAD R0, R0, UR4, RZ ;  /* 0x0000000400007c24 */ /* 0x000fe4000f8e02ff */
[----:B------:R-:W-:-:S04]  /*eca0*/  IMAD.WIDE.U32 R2, R7, UR4, R2 ;  /* 0x0000000407027c25 */ /* 0x000fc8000f8e0002 */
[----:B------:R-:W-:Y:S01]  /*ecb0*/  IMAD R7, R7, UR5, R0 ;  /* 0x0000000507077c24 */ /* 0x000fe2000f8e0200 */
[----:B------:R-:W-:Y:S02]  /*ecc0*/  ULDC.64 UR4, c[0x0][0x280] ;  /* 0x0000a00000047ab9 */ /* 0x000fe40000000a00 */
[----:B------:R-:W-:Y:S01]  /*ecd0*/  IADD3 R0, P0, R2, UR4, RZ ;  /* 0x0000000402007c10 */ /* 0x000fe2000ff1e0ff */
[----:B------:R-:W-:-:S03]  /*ece0*/  ULDC UR4, c[0x0][0x2b8] ;  /* 0x0000ae0000047ab9 */ /* 0x000fc60000000800 */
[----:B------:R-:W-:Y:S02]  /*ecf0*/  IADD3.X R6, R3, UR5, R7, P0, !PT ;  /* 0x0000000503067c10 */ /* 0x000fe400087fe407 */
[----:B------:R-:W-:Y:S01]  /*ed00*/  ISETP.GE.AND P0, PT, R31, UR4, PT ;  /* 0x000000041f007c0c */ /* 0x000fe2000bf06270 */
[----:B------:R-:W-:Y:S01]  /*ed10*/  UMOV UR4, 0xffffffff ;  /* 0xffffffff00047882 */ /* 0x000fe20000000000 */
[----:B-1----:R-:W-:-:S04]  /*ed20*/  LOP3.LUT R19, R19, 0x7f, RZ, 0xc0, !PT ;  /* 0x0000007f13137812 */ /* 0x002fc800078ec0ff */
[----:B------:R-:W-:Y:S01]  /*ed30*/  SHF.R.U32.HI R17, RZ, 0x3, R19 ;  /* 0x00000003ff117819 */ /* 0x000fe20000011613 */
[----:B0-----:R-:W-:Y:S06]  /*ed40*/  BRA.DIV UR4, `(.L_x_320) ;  /* 0x0000004e04b47947 */ /* 0x001fec000b800000 */
[----:B------:R-:W0:Y:S01]  /*ed50*/  SHFL.IDX PT, R14, R0, RZ, 0x181f ;  /* 0x00181fff000e7589 */ /* 0x000e2200000e0000 */
[----:B------:R-:W-:Y:S02]  /*ed60*/  IMAD R5, R5, UR41, RZ ;  /* 0x0000002905057c24 */ /* 0x000fe4000f8e02ff */
[----:B------:R-:W-:Y:S01]  /*ed70*/  IMAD.IADD R4, R17, 0x1, R4 ;  /* 0x0000000111047824 */ /* 0x000fe200078e0204 */
[----:B------:R-:W1:Y:S03]  /*ed80*/  SHFL.IDX PT, R2, R6, RZ, 0x181f ;  /* 0x00181fff06027589 */ /* 0x000e6600000e0000 */
[C---:B------:R-:W-:Y:S01]  /*ed90*/  VIADD R8, R4.reuse, 0x10 ;  /* 0x0000001004087836 */ /* 0x040fe20000000000 */
[----:B------:R-:W-:Y:S01]  /*eda0*/  ISETP.GE.AND P2, PT, R4, R5, PT ;  /* 0x000000050400720c */ /* 0x000fe20003f46270 */
[----:B------:R-:W-:-:S12]  /*edb0*/  SHFL.IDX PT, R7, R6, 0x1, 0x181f ;  /* 0x00381f0006077f89 */ /* 0x000fd800000e0000 */
[----:B0-----:R-:W-:-:S05]  /*edc0*/  @!P2 IADD3 R14, P1, R31, R14, RZ ;  /* 0x0000000e1f0ea210 */ /* 0x001fca0007f3e0ff */
[----:B-1----:R-:W-:Y:S01]  /*edd0*/  @!P2 IMAD.X R3, RZ, RZ, R2, P1 ;  /* 0x000000ffff03a224 */ /* 0x002fe200008e0602 */
[----:B------:R-:W-:Y:S02]  /*ede0*/  @!P2 MOV R2, R14 ;  /* 0x0000000e0002a202 */ /* 0x000fe40000000f00 */
[----:B------:R-:W0:Y:S04]  /*edf0*/  SHFL.IDX PT, R14, R0, 0x1, 0x181f ;  /* 0x00381f00000e7f89 */ /* 0x000e2800000e0000 */
[----:B-----5:R0:W-:Y:S01]  /*ee00*/  @!P2 LDGSTS.E.BYPASS.LTC128B.128 [R10+0x14400], desc[UR50][R2.64], !P0 ;  /* 0x14400000020aafae */ /* 0x0201e2000c101d72 */
[----:B------:R-:W-:Y:S01]  /*ee10*/  ISETP.GE.AND P2, PT, R8, R5, PT ;  /* 0x000000050800720c */ /* 0x000fe20003f46270 */
[----:B------:R-:W-:-:S12]  /*ee20*/  VIADD R8, R4, 0x20 ;  /* 0x0000002004087836 */ /* 0x000fd80000000000 */
[----:B0-----:R-:W-:Y:S02]  /*ee30*/  @!P2 IADD3 R2, P1, R31, R14, RZ ;  /* 0x0000000e1f02a210 */ /* 0x001fe40007f3e0ff */
[----:B------:R-:W0:Y:S03]  /*ee40*/  SHFL.IDX PT, R14, R0, 0x2, 0x181f ;  /* 0x00581f00000e7f89 */ /* 0x000e2600000e0000 */
[----:B------:R-:W-:Y:S02]  /*ee50*/  @!P2 IMAD.X R3, RZ, RZ, R7, P1 ;  /* 0x000000ffff03a224 */ /* 0x000fe400008e0607 */
[----:B------:R-:W1:Y:S04]  /*ee60*/  SHFL.IDX PT, R7, R6, 0x2, 0x181f ;  /* 0x00581f0006077f89 */ /* 0x000e6800000e0000 */
[----:B------:R0:W-:Y:S01]  /*ee70*/  @!P2 LDGSTS.E.BYPASS.LTC128B.128 [R10+0x14c00], desc[UR50][R2.64], !P0 ;  /* 0x14c00000020aafae */ /* 0x0001e2000c101d72 */
[----:B------:R-:W-:Y:S01]  /*ee80*/  ISETP.GE.AND P2, PT, R8, R5, PT ;  /* 0x000000050800720c */ /* 0x000fe20003f46270 */
[----:B------:R-:W-:-:S12]  /*ee90*/  VIADD R8, R4, 0x30 ;  /* 0x0000003004087836 */ /* 0x000fd80000000000 */
[----:B0-----:R-:W-:Y:S02]  /*eea0*/  @!P2 IADD3 R2, P1, R31, R14, RZ ;  /* 0x0000000e1f02a210 */ /* 0x001fe40007f3e0ff */
[----:B------:R-:W0:Y:S03]  /*eeb0*/  SHFL.IDX PT, R14, R0, 0x3, 0x181f ;  /* 0x00781f00000e7f89 */ /* 0x000e2600000e0000 */
[----:B-1----:R-:W-:Y:S02]  /*eec0*/  @!P2 IMAD.X R3, RZ, RZ, R7, P1 ;  /* 0x000000ffff03a224 */ /* 0x002fe400008e0607 */
[----:B------:R-:W1:Y:S04]  /*eed0*/  SHFL.IDX PT, R7, R6, 0x3, 0x181f ;  /* 0x00781f0006077f89 */ /* 0x000e6800000e0000 */
[----:B------:R0:W-:Y:S01]  /*eee0*/  @!P2 LDGSTS.E.BYPASS.LTC128B.128 [R10+0x15400], desc[UR50][R2.64], !P0 ;  /* 0x15400000020aafae */ /* 0x0001e2000c101d72 */
[----:B------:R-:W-:Y:S01]  /*eef0*/  ISETP.GE.AND P2, PT, R8, R5, PT ;  /* 0x000000050800720c */ /* 0x000fe20003f46270 */
[----:B------:R-:W-:-:S12]  /*ef00*/  VIADD R8, R4, 0x40 ;  /* 0x0000004004087836 */ /* 0x000fd80000000000 */
[----:B0-----:R-:W-:Y:S02]  /*ef10*/  @!P2 IADD3 R2, P1, R31, R14, RZ ;  /* 0x0000000e1f02a210 */ /* 0x001fe40007f3e0ff */
[----:B------:R-:W0:Y:S02]  /*ef20*/  SHFL.IDX PT, R14, R0, 0x4, 0x181f ;  /* 0x00981f00000e7f89 */ /* 0x000e2400000e0000 */
[----:B-1----:R-:W-:Y:S02]  /*ef30*/  @!P2 IADD3.X R3, RZ, R7, RZ, P1, !PT ;  /* 0x00000007ff03a210 */ /* 0x002fe40000ffe4ff */
        /* <DEDUP_REMOVED lines=16> */
[----:B------:R-:W-:-:S13]  /*f040*/  ISETP.GE.AND P2, PT, R8, R5, PT ;  /* 0x000000050800720c */ /* 0x000fda0003f46270 */
[----:B0-----:R-:W-:Y:S02]  /*f050*/  @!P2 IADD3 R2, P1, R31, R14, RZ ;  /* 0x0000000e1f02a210 */ /* 0x001fe40007f3e0ff */
[----:B------:R0:W2:Y:S02]  /*f060*/  SHFL.IDX PT, R14, R0, 0x7, 0x181f ;  /* 0x00f81f00000e7f89 */ /* 0x0000a400000e0000 */
[----:B-1----:R-:W-:Y:S02]  /*f070*/  @!P2 IADD3.X R3, RZ, R7, RZ, P1, !PT ;  /* 0x00000007ff03a210 */ /* 0x002fe40000ffe4ff */
[----:B------:R0:W1:Y:S04]  /*f080*/  SHFL.IDX PT, R7, R6, 0x7, 0x181f ;  /* 0x00f81f0006077f89 */ /* 0x00006800000e0000 */
[----:B------:R0:W-:Y:S03]  /*f090*/  @!P2 LDGSTS.E.BYPASS.LTC128B.128 [R10+0x17400], desc[UR50][R2.64], !P0 ;  /* 0x17400000020aafae */ /* 0x0001e6000c101d72 */
.L_x_446:
[----:B------:R-:W-:-:S05]  /*f0a0*/  VIADD R4, R4, 0x70 ;  /* 0x0000007004047836 */ /* 0x000fca0000000000 */
[----:B------:R-:W-:-:S13]  /*f0b0*/  ISETP.GE.AND P1, PT, R4, R5, PT ;  /* 0x000000050400720c */ /* 0x000fda0003f26270 */
[----:B0-2---:R-:W-:-:S05]  /*f0c0*/  @!P1 IADD3 R2, P2, R31, R14, RZ ;  /* 0x0000000e1f029210 */ /* 0x005fca0007f5e0ff */
[----:B-1----:R-:W-:-:S05]  /*f0d0*/  @!P1 IMAD.X R3, RZ, RZ, R7, P2 ;  /* 0x000000ffff039224 */ /* 0x002fca00010e0607 */
[----:B------:R-:W-:Y:S01]  /*f0e0*/  @!PT LDS RZ, [RZ] ;  /* 0x00000000fffff984 */ /* 0x000fe20000000800 */
[----:B------:R-:W-:Y:S01]  /*f0f0*/  @!PT LDS RZ, [RZ] ;  /* 0x00000000fffff984 */ /* 0x000fe20000000800 */
[----:B------:R-:W-:Y:S01]  /*f100*/  @!PT LDS RZ, [RZ] ;  /* 0x00000000fffff984 */ /* 0x000fe20000000800 */
[----:B------:R0:W-:Y:S01]  /*f110*/  @!P1 LDGSTS.E.BYPASS.LTC128B.128 [R10+0x17c00], desc[UR50][R2.64], !P0 ;  /* 0x17c00000020a9fae */ /* 0x0001e2000c101d72 */
[----:B------:R-:W-:Y:S01]  /*f120*/  PLOP3.LUT P0, PT, PT, PT, PT, 0x80, 0x0 ;  /* 0x000000000000781c */ /* 0x000fe20003f0f070 */
[----:B------:R-:W-:-:S12]  /*f130*/  NOP ;  /* 0x0000000000007918 */ /* 0x000fd80000000000 */
.L_x_321:
[----:B------:R-:W-:Y:S02]  /*f140*/  PLOP3.LUT P1, PT, P1, P0, PT, 0xa2, 0x0 ;  /* 0x000000000000781c */ /* 0x000fe40000f21472 */
[----:B------:R-:W-:-:S08]  /*f150*/  @P0 R2UR P1, UR4, R22 ;  /* 0x00000000160402ca */ /* 0x000fd00000020000 */
[----:B------:R-:W-:-:S05]  /*f160*/  @P0 PLOP3.LUT P0, PT, P1, PT, PT, 0x80, 0x0 ;  /* 0x000000000000081c */ /* 0x000fca0000f0f070 */
[----:B------:R-:W-:Y:S01]  /*f170*/  @!P1 SYNCS.ARRIVE.TRANS64.RED.A0T1 RZ, [UR4+0x22800], RZ ;  /* 0x022800ffffff99a7 */ /* 0x000fe20008200404 */
[----:B------:R-:W-:Y:S07]  /*f180*/  @!P1 ARRIVES.LDGSTSBAR.64.TRANSCNT [UR4+0x22800] ;  /* 0x02280000ff0099b0 */ /* 0x000fee0008000a84 */
[----:B------:R-:W-:Y:S05]  /*f190*/  @P0 BRA.U.ANY `(.L_x_321) ;  /* 0xfffffffd00e80947 */ /* 0x000fea000393ffff */
[----:B0-----:R-:W2:Y:S02]  /*f1a0*/  LDL.LU R2, [R1+0x18] ;  /* 0x0000180001027983 */ /* 0x001ea40000300800 */
[----:B--2---:R-:W-:-:S05]  /*f1b0*/  VIADD R2, R2, 0x1 ;  /* 0x0000000102027836 */ /* 0x004fca0000000000 */
[----:B------:R0:W-:Y:S01]  /*f1c0*/  STL [R1+0x18], R2 ;  /* 0x0000180201007387 */ /* 0x0001e20000100800 */
[----:B------:R-:W-:-:S04]  /*f1d0*/  LEA.HI R0, R2, R2, RZ, 0x1 ;  /* 0x0000000202007211 */ /* 0x000fc800078f08ff */
[----:B------:R-:W-:-:S05]  /*f1e0*/  LOP3.LUT R0, R0, 0xfffffffe, RZ, 0xc0, !PT ;  /* 0xfffffffe00007812 */ /* 0x000fca00078ec0ff */
[----:B------:R-:W-:-:S05]  /*f1f0*/  IMAD.IADD R0, R2, 0x1, -R0 ;  /* 0x0000000102007824 */ /* 0x000fca00078e0a00 */
[----:B------:R-:W-:Y:S01]  /*f200*/  SHF.L.U32 R3, R0, 0x1f, RZ ;  /* 0x0000001f00037819 */ /* 0x000fe200000006ff */
[----:B------:R-:W-:Y:S01]  /*f210*/  NOP ;  /* 0x0000000000007918 */ /* 0x000fe20000000000 */
[----:B------:R0:W-:Y:S01]  /*f220*/  SYNCS.ARRIVE.TRANS64.A1T0 RZ, [R22+URZ+0x22800], RZ ;  /* 0x022800ff16ff79a7 */ /* 0x0001e2000810003f */
[----:B------:R-:W-:Y:S01]  /*f230*/  BSSY B0, `(.L_x_322) ;  /* 0x0000003000007945 */ /* 0x000fe20003800000 */
[----:B------:R-:W1:Y:S03]  /*f240*/  SYNCS.PHASECHK.TRANS64.TRYWAIT P0, [R22+URZ+0x22820], R3 ;  /* 0x02282003160075a7 */ /* 0x000e66000800017f */
[----:B01----:R-:W-:Y:S05]  /*f250*/  @!P0 BRA `(.L_x_323) ;  /* 0x0000005000a48947 */ /* 0x003fea0003800000 */
.L_x_447:
[----:B------:R-:W-:Y:S05]  /*f260*/  BSYNC B0 ;  /* 0x0000000000007941 */ /* 0x000fea0003800000 */
.L_x_322:
[----:B------:R-:W-:-:S06]  /*f270*/  UISETP.GE.AND UP0, UPT, UR42, 0xa1, UPT ;  /* 0x000000a12a00788c */ /* 0x000fcc000bf06270 */
[----:B------:R-:W-:-:S13]  /*f280*/  PLOP3.LUT P0, PT, PT, PT, UP0, 0x80, 0x0 ;  /* 0x000000000000781c */ /* 0x000fda0003f0f008 */
[----:B------:R-:W-:Y:S05]  /*f290*/  @!P0 BRA `(.L_x_324) ;  /* 0x00000018002c8947 */ /* 0x000fea0003800000 */
[----:B------:R-:W-:Y:S01]  /*f2a0*/  UIADD3 UR4, UR43, -0x2, URZ ;  /* 0xfffffffe2b047890 */ /* 0x000fe2000fffe03f */
[----:B------:R-:W-:Y:S01]  /*f2b0*/  IMAD.MOV.U32 R24, RZ, RZ, R35 ;  /* 0x000000ffff187224 */ /* 0x000fe200078e0023 */
[----:B------:R-:W-:-:S04]  /*f2c0*/  MOV R23, R32 ;  /* 0x0000002000177202 */ /* 0x000fc80000000f00 */
[----:B------:R-:W-:-:S07]  /*f2d0*/  IMAD.U32 R33, RZ, RZ, UR4 ;  /* 0x00000004ff217e24 */ /* 0x000fce000f8e00ff */
.L_x_344:
[----:B-1----:R-:W1:Y:S01]  /*f2e0*/  S2R R0, SR_TID.X ;  /* 0x0000000000007919 */ /* 0x002e620000002100 */
[----:B------:R-:W2:Y:S01]  /*f2f0*/  LDC R2, c[0x0][0x430] ;  /* 0x00010c00ff027b82 */ /* 0x000ea20000000800 */
[----:B------:R-:W-:Y:S05]  /*f300*/  YIELD ;  /* 0x0000000000007946 */ /* 0x000fea0003800000 */
[----:B------:R-:W3:Y:S01]  /*f310*/  S2R R7, SR_TID.X ;  /* 0x0000000000077919 */ /* 0x000ee20000002100 */
[----:B------:R-:W-:Y:S01]  /*f320*/  ULDC.64 UR4, c[0x0][0x428] ;  /* 0x00010a0000047ab9 */ /* 0x000fe20000000a00 */
[----:B--2---:R-:W-:Y:S02]  /*f330*/  ISETP.NE.AND P0, PT, R2, 0x1, PT ;  /* 0x000000010200780c */ /* 0x004fe40003f05270 */
[----:B-1----:R-:W-:Y:S01]  /*f340*/  LOP3.LUT R2, R0, 0x7f, RZ, 0xc0, !PT ;  /* 0x0000007f00027812 */ /* 0x002fe200078ec0ff */
[----:B------:R-:W-:-:S03]  /*f350*/  IMAD.MOV.U32 R0, RZ, RZ, 0xa0 ;  /* 0x000000a0ff007424 */ /* 0x000fc600078e00ff */
[----:B------:R-:W-:Y:S01]  /*f360*/  SHF.R.U32.HI R5, RZ, 0x3, R2 ;  /* 0x00000003ff057819 */ /* 0x000fe20000011602 */
[----:B------:R-:W-:-:S06]  /*f370*/  IMAD R9, R33, R0, UR39 ;  /* 0x0000002721097e24 */ /* 0x000fcc000f8e0200 */
[----:B0-----:R-:W0:Y:S01]  /*f380*/  @P0 LDC R3, c[0x0][0x434] ;  /* 0x00010d00ff030b82 */ /* 0x001e220000000800 */
[C---:B---3--:R-:W-:Y:S01]  /*f390*/  IMAD.SHL.U32 R8, R7.reuse, 0x10, RZ ;  /* 0x0000001007087824 */ /* 0x048fe200078e00ff */
[----:B------:R-:W-:-:S04]  /*f3a0*/  LOP3.LUT R2, R7, 0x7f, RZ, 0xc0, !PT ;  /* 0x0000007f07027812 */ /* 0x000fc800078ec0ff */
[----:B------:R-:W-:Y:S02]  /*f3b0*/  LOP3.LUT R8, R5, 0x70, R8, 0xf8, !PT ;  /* 0x0000007005087812 */ /* 0x000fe400078ef808 */
[----:B------:R-:W1:Y:S01]  /*f3c0*/  S2R R5, SR_TID.X ;  /* 0x0000000000057919 */ /* 0x000e620000002100 */
[----:B------:R-:W2:Y:S01]  /*f3d0*/  @P0 LDC R4, c[0x0][0x438] ;  /* 0x00010e00ff040b82 */ /* 0x000ea20000000800 */
[----:B------:R-:W-:Y:S01]  /*f3e0*/  SHF.R.U32.HI R7, RZ, 0x3, R2 ;  /* 0x00000003ff077819 */ /* 0x000fe20000011602 */
[----:B------:R-:W-:-:S05]  /*f3f0*/  IMAD.IADD R0, R8, 0x1, R9 ;  /* 0x0000000108007824 */ /* 0x000fca00078e0209 */
[----:B------:R-:W-:Y:S01]  /*f400*/  MOV R10, R0 ;  /* 0x00000000000a7202 */ /* 0x000fe20000000f00 */
[----:B------:R-:W3:Y:S01]  /*f410*/  @P0 LDC R6, c[0x0][0x434] ;  /* 0x00010d00ff060b82 */ /* 0x000ee20000000800 */
[----:B0-----:R-:W-:-:S07]  /*f420*/  @P0 IMAD.HI.U32 R3, R0, R3, RZ ;  /* 0x0000000300030227 */ /* 0x001fce00078e00ff */
[----:B------:R-:W0:Y:S01]  /*f430*/  @P0 LDC R2, c[0x0][0x438] ;  /* 0x00010e00ff020b82 */ /* 0x000e220000000800 */
[----:B--2---:R-:W-:-:S05]  /*f440*/  @P0 SHF.R.U32.HI R10, RZ, R4, R3 ;  /* 0x00000004ff0a0219 */ /* 0x004fca0000011603 */
[----:B------:R-:W-:Y:S02]  /*f450*/  IMAD.MOV.U32 R4, RZ, RZ, R10 ;  /* 0x000000ffff047224 */ /* 0x000fe400078e000a */
[----:B-1----:R-:W-:-:S05]  /*f460*/  IMAD.SHL.U32 R5, R5, 0x10, RZ ;  /* 0x0000001005057824 */ /* 0x002fca00078e00ff */
[----:B------:R-:W-:-:S04]  /*f470*/  LOP3.LUT R5, R7, 0x70, R5, 0xf8, !PT ;  /* 0x0000007007057812 */ /* 0x000fc800078ef805 */
[----:B------:R-:W-:-:S04]  /*f480*/  LOP3.LUT R5, R5, 0x80, RZ, 0xfc, !PT ;  /* 0x0000008005057812 */ /* 0x000fc800078efcff */
[C---:B------:R-:W-:Y:S01]  /*f490*/  ISETP.GT.U32.AND P1, PT, R5.reuse, 0x9f, PT ;  /* 0x0000009f0500780c */ /* 0x040fe20003f24070 */
[----:B------:R-:W-:Y:S01]  /*f4a0*/  IMAD.IADD R9, R5, 0x1, R9 ;  /* 0x0000000105097824 */ /* 0x000fe200078e0209 */
[----:B------:R-:W-:-:S03]  /*f4b0*/  SHF.R.S32.HI R5, RZ, 0x1f, R10 ;  /* 0x0000001fff057819 */ /* 0x000fc6000001140a */
[----:B---3--:R-:W-:-:S04]  /*f4c0*/  @P0 IMAD.HI.U32 R3, R9, R6, RZ ;  /* 0x0000000609030227 */ /* 0x008fc800078e00ff */
[----:B------:R-:W-:Y:S01]  /*f4d0*/  IMAD.MOV.U32 R11, RZ, RZ, R9 ;  /* 0x000000ffff0b7224 */ /* 0x000fe200078e0009 */
[----:B0-----:R-:W-:Y:S01]  /*f4e0*/  @P0 SHF.R.U32.HI R11, RZ, R2, R3 ;  /* 0x00000002ff0b0219 */ /* 0x001fe20000011603 */
[----:B------:R-:W-:Y:S02]  /*f4f0*/  IMAD R3, R37, UR4, RZ ;  /* 0x0000000425037c24 */ /* 0x000fe4000f8e02ff */
[----:B------:R-:W-:-:S04]  /*f500*/  IMAD.WIDE.U32 R4, R34, UR4, R4 ;  /* 0x0000000422047c25 */ /* 0x000fc8000f8e0004 */
[----:B------:R-:W-:Y:S01]  /*f510*/  IMAD R8, R34, UR5, R3 ;  /* 0x0000000522087c24 */ /* 0x000fe2000f8e0203 */
[--C-:B------:R-:W-:Y:S01]  /*f520*/  @!P1 SHF.R.S32.HI R3, RZ, 0x1f, R11.reuse ;  /* 0x0000001fff039819 */ /* 0x100fe2000001140b */
[----:B------:R-:W-:Y:S02]  /*f530*/  @!P1 IMAD.MOV.U32 R2, RZ, RZ, R11 ;  /* 0x000000ffff029224 */ /* 0x000fe400078e000b */
[----:B------:R-:W-:Y:S02]  /*f540*/  IMAD.IADD R5, R8, 0x1, R5 ;  /* 0x0000000108057824 */ /* 0x000fe400078e0205 */
[----:B------:R-:W-:Y:S01]  /*f550*/  @!P1 IMAD.WIDE.U32 R2, R34, UR4, R2 ;  /* 0x0000000422029c25 */ /* 0x000fe2000f8e0002 */
[----:B------:R-:W-:Y:S02]  /*f560*/  ULDC.64 UR4, c[0x0][0x418] ;  /* 0x0001060000047ab9 */ /* 0x000fe40000000a00 */
[----:B------:R-:W-:Y:S02]  /*f570*/  LEA R6, P0, R4, UR4, 0x2 ;  /* 0x0000000404067c11 */ /* 0x000fe4000f8010ff */
[----:B------:R-:W-:-:S02]  /*f580*/  @!P1 IADD3 R8, R8, R3, RZ ;  /* 0x0000000308089210 */ /* 0x000fc40007ffe0ff */
[----:B------:R-:W-:Y:S02]  /*f590*/  LEA.HI.X R7, R4, UR5, R5, 0x2, P0 ;  /* 0x0000000504077c11 */ /* 0x000fe400080f1405 */
[C---:B------:R-:W-:Y:S01]  /*f5a0*/  @!P1 LEA R4, P0, R2.reuse, UR4, 0x2 ;  /* 0x0000000402049c11 */ /* 0x040fe2000f8010ff */
[----:B------:R-:W-:Y:S01]  /*f5b0*/  IMAD.U32 R12, RZ, RZ, UR46 ;  /* 0x0000002eff0c7e24 */ /* 0x000fe2000f8e00ff */
[----:B------:R-:W-:Y:S02]  /*f5c0*/  ULDC UR4, c[0x0][0x430] ;  /* 0x00010c0000047ab9 */ /* 0x000fe40000000800 */
[----:B------:R-:W-:Y:S02]  /*f5d0*/  @!P1 LEA.HI.X R5, R2, UR5, R8, 0x2, P0 ;  /* 0x0000000502059c11 */ /* 0x000fe400080f1408 */
[----:B------:R0:W2:Y:S01]  /*f5e0*/  LDG.E R8, desc[UR50][R6.64] ;  /* 0x0000003206087981 */ /* 0x0000a2000c1e1900 */
[----:B------:R-:W-:Y:S01]  /*f5f0*/  ISETP.NE.AND P2, PT, R12, 0x3, PT ;  /* 0x000000030c00780c */ /* 0x000fe20003f45270 */
[----:B------:R-:W-:-:S02]  /*f600*/  VIADD R32, R23, 0x1 ;  /* 0x0000000117207836 */ /* 0x000fc40000000000 */
[----:B------:R-:W-:Y:S02]  /*f610*/  IMAD.MOV R3, RZ, RZ, -R10 ;  /* 0x000000ffff037224 */ /* 0x000fe400078e0a0a */
[----:B------:R-:W-:Y:S01]  /*f620*/  IMAD.MOV R2, RZ, RZ, -R11 ;  /* 0x000000ffff027224 */ /* 0x000fe200078e0a0b */
[----:B------:R-:W-:Y:S01]  /*f630*/  ISETP.NE.AND P0, PT, R32, 0x2, PT ;  /* 0x000000022000780c */ /* 0x000fe20003f05270 */
[----:B0-----:R-:W-:-:S03]  /*f640*/  IMAD.MOV.U32 R7, RZ, RZ, RZ ;  /* 0x000000ffff077224 */ /* 0x001fc600078e00ff */
[----:B------:R-:W-:Y:S01]  /*f650*/  SEL R35, RZ, 0x1, P0 ;  /* 0x00000001ff237807 */ /* 0x000fe20000000000 */
[----:B------:R-:W-:Y:S02]  /*f660*/  IMAD R9, R2, UR4, R9 ;  /* 0x0000000402097c24 */ /* 0x000fe4000f8e0209 */
[----:B------:R0:W5:Y:S01]  /*f670*/  @!P1 LDG.E R7, desc[UR50][R4.64] ;  /* 0x0000003204079981 */ /* 0x000162000c1e1900 */
[C---:B------:R-:W-:Y:S02]  /*f680*/  ISETP.GT.AND P1, PT, R33.reuse, RZ, PT ;  /* 0x000000ff2100720c */ /* 0x040fe40003f24270 */
[----:B------:R-:W-:Y:S02]  /*f690*/  SEL R32, R32, RZ, P0 ;  /* 0x000000ff20207207 */ /* 0x000fe40000000000 */
[----:B------:R-:W-:Y:S02]  /*f6a0*/  IADD3 R33, R33, -0x1, RZ ;  /* 0xffffffff21217810 */ /* 0x000fe40007ffe0ff */
[----:B------:R-:W-:Y:S01]  /*f6b0*/  LOP3.LUT R35, R24, R35, RZ, 0x3c, !PT ;  /* 0x0000002318237212 */ /* 0x000fe200078e3cff */
[----:B0-----:R-:W-:Y:S01]  /*f6c0*/  IMAD R4, R3, UR4, R0 ;  /* 0x0000000403047c24 */ /* 0x001fe2000f8e0200 */
[----:B--2---:R-:W-:Y:S01]  /*f6d0*/  SHF.R.S32.HI R28, RZ, 0x1f, R8 ;  /* 0x0000001fff1c7819 */ /* 0x004fe20000011408 */
[----:B------:R-:W-:Y:S06]  /*f6e0*/  @!P2 BRA `(.L_x_325) ;  /* 0x000000000004a947 */ /* 0x000fec0003800000 */
[----:B------:R-:W-:Y:S01]  /*f6f0*/  BPT.TRAP 0x1 ;  /* 0x000000040000795c */ /* 0x000fe20000300000 */
.L_x_325:
[----:B------:R-:W-:Y:S01]  /*f700*/  IMAD R0, R32, 0x8, R22 ;  /* 0x0000000820007824 */ /* 0x000fe200078e0216 */
[----:B------:R-:W-:Y:S01]  /*f710*/  SHF.L.U32 R29, R35, 0x1f, RZ ;  /* 0x0000001f231d7819 */ /* 0x000fe200000006ff */
[----:B------:R-:W-:Y:S01]  /*f720*/  BSSY B0, `(.L_x_326) ;  /* 0x0000004000007945 */ /* 0x000fe20003800000 */
[----:B------:R-:W-:Y:S02]  /*f730*/  SHF.R.S32.HI R27, RZ, 0x1f, R4 ;  /* 0x0000001fff1b7819 */ /* 0x000fe40000011404 */
[----:B------:R-:W0:Y:S02]  /*f740*/  SYNCS.PHASECHK.TRANS64.TRYWAIT P0, [R0+URZ+0x22880], R29 ;  /* 0x0228801d000075a7 */ /* 0x000e24000800017f */
[----:B0-----:R-:W-:Y:S05]  /*f750*/  @!P0 BRA `(.L_x_327) ;  /* 0x0000004c00788947 */ /* 0x001fea0003800000 */
.L_x_448:
[----:B------:R-:W-:Y:S05]  /*f760*/  BSYNC B0 ;  /* 0x0000000000007941 */ /* 0x000fea0003800000 */
.L_x_326:
[----:B------:R-:W2:Y:S01]  /*f770*/  LDL R6, [R1+0x4] ;  /* 0x0000040001067983 */ /* 0x000ea20000100800 */
[----:B------:R-:W-:Y:S01]  /*f780*/  ULDC.64 UR4, c[0x0][0x328] ;  /* 0x0000ca0000047ab9 */ /* 0x000fe20000000a00 */
[----:B------:R-:W-:Y:S01]  /*f790*/  ULDC.64 UR6, c[0x0][0x338] ;  /* 0x0000ce0000067ab9 */ /* 0x000fe20000000a00 */
[----:B------:R-:W-:Y:S01]  /*f7a0*/  IMAD R5, R27, UR4, RZ ;  /* 0x000000041b057c24 */ /* 0x000fe2000f8e02ff */
[----:B------:R-:W-:Y:S01]  /*f7b0*/  ULDC.64 UR8, c[0x0][0x330] ;  /* 0x0000cc0000087ab9 */ /* 0x000fe20000000a00 */
[C---:B------:R-:W-:Y:S01]  /*f7c0*/  IMAD.WIDE.U32 R2, R4.reuse, UR4, RZ ;  /* 0x0000000404027c25 */ /* 0x040fe2000f8e00ff */
[----:B------:R-:W-:Y:S01]  /*f7d0*/  SHF.R.S32.HI R26, RZ, 0x1f, R9 ;  /* 0x0000001fff1a7819 */ /* 0x000fe20000011409 */
[----:B------:R-:W-:Y:S01]  /*f7e0*/  ULDC.64 UR10, c[0x0][0x318] ;  /* 0x0000c600000a7ab9 */ /* 0x000fe20000000a00 */
[----:B-----5:R-:W-:Y:S01]  /*f7f0*/  SHF.R.S32.HI R25, RZ, 0x1f, R7 ;  /* 0x0000001fff197819 */ /* 0x020fe20000011407 */
[----:B------:R-:W-:Y:S01]  /*f800*/  IMAD R5, R4, UR5, R5 ;  /* 0x0000000504057c24 */ /* 0x000fe2000f8e0205 */
[----:B------:R-:W1:Y:S01]  /*f810*/  LDC R11, c[0x0][0x2f4] ;  /* 0x0000bd00ff0b7b82 */ /* 0x000e620000000800 */
[----:B------:R-:W-:-:S02]  /*f820*/  IMAD R10, R36, UR8, RZ ;  /* 0x00000008240a7c24 */ /* 0x000fc4000f8e02ff */
[----:B------:R-:W-:Y:S02]  /*f830*/  IMAD.IADD R3, R3, 0x1, R5 ;  /* 0x0000000103037824 */ /* 0x000fe400078e0205 */
[----:B------:R-:W-:Y:S02]  /*f840*/  IMAD R5, R28, UR6, RZ ;  /* 0x000000061c057c24 */ /* 0x000fe4000f8e02ff */
[----:B------:R-:W-:-:S04]  /*f850*/  IMAD.WIDE.U32 R2, R8, UR6, R2 ;  /* 0x0000000608027c25 */ /* 0x000fc8000f8e0002 */
[----:B------:R-:W-:Y:S02]  /*f860*/  IMAD R5, R8, UR7, R5 ;  /* 0x0000000708057c24 */ /* 0x000fe4000f8e0205 */
[----:B------:R-:W-:Y:S02]  /*f870*/  IMAD R10, R18, UR9, R10 ;  /* 0x00000009120a7c24 */ /* 0x000fe4000f8e020a */
[----:B------:R-:W-:Y:S02]  /*f880*/  IMAD.IADD R3, R3, 0x1, R5 ;  /* 0x0000000103037824 */ /* 0x000fe400078e0205 */
[----:B------:R-:W-:Y:S02]  /*f890*/  IMAD R5, R26, UR4, RZ ;  /* 0x000000041a057c24 */ /* 0x000fe4000f8e02ff */
[----:B------:R-:W-:-:S04]  /*f8a0*/  IMAD.WIDE.U32 R2, R18, UR8, R2 ;  /* 0x0000000812027c25 */ /* 0x000fc8000f8e0002 */
[----:B------:R-:W-:Y:S01]  /*f8b0*/  IMAD R5, R9, UR5, R5 ;  /* 0x0000000509057c24 */ /* 0x000fe2000f8e0205 */
[----:B------:R-:W-:Y:S02]  /*f8c0*/  IADD3 R17, P0, R2, UR10, RZ ;  /* 0x0000000a02117c10 */ /* 0x000fe4000ff1e0ff */
[----:B-1----:R-:W-:Y:S02]  /*f8d0*/  ISETP.GE.AND P2, PT, R31, R11, PT ;  /* 0x0000000b1f00720c */ /* 0x002fe40003f46270 */
        /* <DEDUP_REMOVED lines=11> */
[----:B--2---:R-:W-:Y:S01]  /*f990*/  IMAD R6, R32, 0x5000, R6 ;  /* 0x0000500020067824 */ /* 0x004fe200078e0206 */
[----:B------:R-:W-:Y:S07]  /*f9a0*/  BRA.DIV UR4, `(.L_x_328) ;  /* 0x0000004a04f87947 */ /* 0x000fee000b800000 */
[----:B------:R-:W1:Y:S01]  /*f9b0*/  SHFL.IDX PT, R2, R17, RZ, 0x181f ;  /* 0x00181fff11027589 */ /* 0x000e6200000e0000 */
[----:B------:R-:W-:-:S03]  /*f9c0*/  IMAD.IADD R6, R22, 0x1, R6 ;  /* 0x0000000116067824 */ /* 0x000fc600078e0206 */
[----:B------:R-:W2:Y:S04]  /*f9d0*/  SHFL.IDX PT, R3, R19, RZ, 0x181f ;  /* 0x00181fff13037589 */ /* 0x000ea800000e0000 */
[----:B------:R-:W3:Y:S04]  /*f9e0*/  SHFL.IDX PT, R12, R17, 0x1, 0x181f ;  /* 0x00381f00110c7f89 */ /* 0x000ee800000e0000 */
[----:B------:R-:W4:Y:S04]  /*f9f0*/  SHFL.IDX PT, R21, R19, 0x1, 0x181f ;  /* 0x00381f0013157f89 */ /* 0x000f2800000e0000 */
[----:B------:R-:W5:Y:S04]  /*fa00*/  SHFL.IDX PT, R11, R17, 0x2, 0x181f ;  /* 0x00581f00110b7f89 */ /* 0x000f6800000e0000 */
[----:B------:R-:W0:Y:S01]  /*fa10*/  SHFL.IDX PT, R20, R19, 0x2, 0x181f ;  /* 0x00581f0013147f89 */ /* 0x000e2200000e0000 */
[----:B-1----:R-:W-:-:S04]  /*fa20*/  IADD3 R2, P0, R31, R2, RZ ;  /* 0x000000021f027210 */ /* 0x002fc80007f1e0ff */
[----:B--2---:R-:W-:-:S05]  /*fa30*/  IADD3.X R3, RZ, R3, RZ, P0, !PT ;  /* 0x00000003ff037210 */ /* 0x004fca00007fe4ff */
[----:B------:R3:W-:Y:S02]  /*fa40*/  LDGSTS.E.BYPASS.LTC128B.128 [R6+0xa400], desc[UR50][R2.64], !P2 ;  /* 0x0a40000002067fae */ /* 0x0007e4000d101d72 */
[----:B---3--:R-:W-:Y:S02]  /*fa50*/  IADD3 R2, P0, R31, R12, RZ ;  /* 0x0000000c1f027210 */ /* 0x008fe40007f1e0ff */
[----:B------:R-:W-:Y:S03]  /*fa60*/  SHFL.IDX PT, R12, R5, RZ, 0x181f ;  /* 0x00181fff050c7589 */ /* 0x000fe600000e0000 */
[----:B----4-:R-:W-:-:S05]  /*fa70*/  IMAD.X R3, RZ, RZ, R21, P0 ;  /* 0x000000ffff037224 */ /* 0x010fca00000e0615 */
[----:B------:R5:W-:Y:S02]  /*fa80*/  LDGSTS.E.BYPASS.LTC128B.128 [R6+0xac00], desc[UR50][R2.64], !P2 ;  /* 0x0ac0000002067fae */ /* 0x000be4000d101d72 */
[----:B-----5:R-:W-:Y:S02]  /*fa90*/  IADD3 R2, P0, R31, R11, RZ ;  /* 0x0000000b1f027210 */ /* 0x020fe40007f1e0ff */
[----:B------:R-:W-:Y:S03]  /*faa0*/  SHFL.IDX PT, R11, R17, 0x7, 0x181f ;  /* 0x00f81f00110b7f89 */ /* 0x000fe600000e0000 */
[----:B0-----:R-:W-:-:S05]  /*fab0*/  IMAD.X R3, RZ, RZ, R20, P0 ;  /* 0x000000ffff037224 */ /* 0x001fca00000e0614 */
[----:B------:R0:W-:Y:S04]  /*fac0*/  LDGSTS.E.BYPASS.LTC128B.128 [R6+0xb400], desc[UR50][R2.64], !P2 ;  /* 0x0b40000002067fae */ /* 0x0001e8000d101d72 */
[----:B0-----:R-:W0:Y:S04]  /*fad0*/  SHFL.IDX PT, R2, R17, 0x3, 0x181f ;  /* 0x00781f0011027f89 */ /* 0x001e2800000e0000 */
[----:B------:R-:W1:Y:S01]  /*fae0*/  SHFL.IDX PT, R3, R19, 0x3, 0x181f ;  /* 0x00781f0013037f89 */ /* 0x000e6200000e0000 */
[----:B0-----:R-:W-:-:S05]  /*faf0*/  IADD3 R2, P0, R31, R2, RZ ;  /* 0x000000021f027210 */ /* 0x001fca0007f1e0ff */
[----:B-1----:R-:W-:-:S05]  /*fb00*/  IMAD.X R3, RZ, RZ, R3, P0 ;  /* 0x000000ffff037224 */ /* 0x002fca00000e0603 */
        /* <DEDUP_REMOVED lines=8> */
[----:B0-----:R-:W-:-:S04]  /*fb90*/  IADD3 R2, P0, R31, R2, RZ ;  /* 0x000000021f027210 */ /* 0x001fc80007f1e0ff */
[----:B-1----:R-:W-:-:S05]  /*fba0*/  IADD3.X R3, RZ, R3, RZ, P0, !PT ;  /* 0x00000003ff037210 */ /* 0x002fca00007fe4ff */
[----:B------:R0:W-:Y:S04]  /*fbb0*/  LDGSTS.E.BYPASS.LTC128B.128 [R6+0xcc00], desc[UR50][R2.64], !P2 ;  /* 0x0cc0000002067fae */ /* 0x0001e8000d101d72 */
[----:B0-----:R-:W0:Y:S04]  /*fbc0*/  SHFL.IDX PT, R2, R17, 0x6, 0x181f ;  /* 0x00d81f0011027f89 */ /* 0x001e2800000e0000 */
[----:B------:R-:W1:Y:S04]  /*fbd0*/  SHFL.IDX PT, R3, R19, 0x6, 0x181f ;  /* 0x00d81f0013037f89 */ /* 0x000e6800000e0000 */
[----:B------:R-:W2:Y:S04]  /*fbe0*/  SHFL.IDX PT, R19, R19, 0x7, 0x181f ;  /* 0x00f81f0013137f89 */ /* 0x000ea800000e0000 */
[----:B------:R-:W3:Y:S04]  /*fbf0*/  SHFL.IDX PT, R17, R10, RZ, 0x181f ;  /* 0x00181fff0a117589 */ /* 0x000ee800000e0000 */
[----:B------:R-:W4:Y:S01]  /*fc00*/  SHFL.IDX PT, R10, R10, 0x1, 0x181f ;  /* 0x00381f000a0a7f89 */ /* 0x000f2200000e0000 */
[----:B0-----:R-:W-:-:S05]  /*fc10*/  IADD3 R2, P0, R31, R2, RZ ;  /* 0x000000021f027210 */ /* 0x001fca0007f1e0ff */
[----:B-1----:R-:W-:-:S05]  /*fc20*/  IMAD.X R3, RZ, RZ, R3, P0 ;  /* 0x000000ffff037224 */ /* 0x002fca00000e0603 */
[----:B------:R0:W-:Y:S02]  /*fc30*/  LDGSTS.E.BYPASS.LTC128B.128 [R6+0xd400], desc[UR50][R2.64], !P2 ;  /* 0x0d40000002067fae */ /* 0x0001e4000d101d72 */
[----:B0-----:R-:W-:-:S05]  /*fc40*/  IADD3 R2, P0, R31, R11, RZ ;  /* 0x0000000b1f027210 */ /* 0x001fca0007f1e0ff */
[----:B--2---:R-:W-:-:S05]  /*fc50*/  IMAD.X R3, RZ, RZ, R19, P0 ;  /* 0x000000ffff037224 */ /* 0x004fca00000e0613 */
[----:B------:R0:W-:Y:S02]  /*fc60*/  LDGSTS.E.BYPASS.LTC128B.128 [R6+0xdc00], desc[UR50][R2.64], !P2 ;  /* 0x0dc0000002067fae */ /* 0x0001e4000d101d72 */
[----:B0-----:R-:W-:-:S05]  /*fc70*/  IADD3 R2, P0, R31, R12, RZ ;  /* 0x0000000c1f027210 */ /* 0x001fca0007f1e0ff */
[----:B---3--:R-:W-:-:S05]  /*fc80*/  IMAD.X R3, RZ, RZ, R17, P0 ;  /* 0x000000ffff037224 */ /* 0x008fca00000e0611 */
[----:B------:R0:W-:Y:S04]  /*fc90*/  LDGSTS.E.BYPASS.LTC128B.128 [R6+0xe400], desc[UR50][R2.64], !P2 ;  /* 0x0e40000002067fae */ /* 0x0001e8000d101d72 */
[----:B0---4-:R0:W1:Y:S02]  /*fca0*/  SHFL.IDX PT, R2, R5, 0x1, 0x181f ;  /* 0x00381f0005027f89 */ /* 0x01106400000e0000 */
.L_x_470:
        /* <DEDUP_REMOVED lines=8> */
.L_x_329:
        /* <DEDUP_REMOVED lines=11> */
.L_x_330:
[----:B------:R1:W-:Y:S01]  /*fde0*/  SYNCS.ARRIVE.TRANS64.A1T0 RZ, [R0+URZ+0x22870], RZ ;  /* 0x022870ff00ff79a7 */ /* 0x0003e2000810003f */
[----:B------:R-:W-:Y:S05]  /*fdf0*/  @!P3 BRA `(.L_x_331) ;  /* 0x000000000004b947 */ /* 0x000fea0003800000 */
[----:B------:R-:W-:Y:S01]  /*fe00*/  BPT.TRAP 0x1 ;  /* 0x000000040000795c */ /* 0x000fe20000300000 */
.L_x_331:
[----:B------:R-:W2:Y:S01]  /*fe10*/  SYNCS.PHASECHK.TRANS64.TRYWAIT P0, [R0+URZ+0x22840], R29 ;  /* 0x0228401d000075a7 */ /* 0x000ea2000800017f */
[----:B------:R-:W-:Y:S04]  /*fe20*/  BSSY B0, `(.L_x_332) ;  /* 0x0000002000007945 */ /* 0x000fe80003800000 */
[----:B--2---:R-:W-:Y:S05]  /*fe30*/  @!P0 BRA `(.L_x_333) ;  /* 0x0000005000908947 */ /* 0x004fea0003800000 */
.L_x_471:
[----:B------:R-:W-:Y:S05]  /*fe40*/  BSYNC B0 ;  /* 0x0000000000007941 */ /* 0x000fea0003800000 */
.L_x_332:
[----:B------:R-:W-:Y:S01]  /*fe50*/  ULDC.64 UR4, c[0x0][0x300] ;  /* 0x0000c00000047ab9 */ /* 0x000fe20000000a00 */
[----:B------:R-:W-:Y:S01]  /*fe60*/  ULDC.64 UR6, c[0x0][0x310] ;  /* 0x0000c40000067ab9 */ /* 0x000fe20000000a00 */
[----:B0-----:R-:W-:Y:S01]  /*fe70*/  IMAD R5, R27, UR4, RZ ;  /* 0x000000041b057c24 */ /* 0x001fe2000f8e02ff */
[----:B------:R-:W0:Y:S01]  /*fe80*/  LDC R10, c[0x0][0x2f4] ;  /* 0x0000bd00ff0a7b82 */ /* 0x000e220000000800 */
[----:B------:R-:W-:-:S04]  /*fe90*/  IMAD.WIDE.U32 R2, R4, UR4, RZ ;  /* 0x0000000404027c25 */ /* 0x000fc8000f8e00ff */
[----:B------:R-:W-:Y:S02]  /*fea0*/  IMAD R5, R4, UR5, R5 ;  /* 0x0000000504057c24 */ /* 0x000fe4000f8e0205 */
[----:B------:R-:W-:Y:S02]  /*feb0*/  IMAD R28, R28, UR6, RZ ;  /* 0x000000061c1c7c24 */ /* 0x000fe4000f8e02ff */
[----:B------:R-:W-:Y:S01]  /*fec0*/  IMAD R26, R26, UR4, RZ ;  /* 0x000000041a1a7c24 */ /* 0x000fe2000f8e02ff */
[----:B------:R-:W-:Y:S01]  /*fed0*/  IADD3 R3, R3, R5, RZ ;  /* 0x0000000503037210 */ /* 0x000fe20007ffe0ff */
[C---:B------:R-:W-:Y:S02]  /*fee0*/  IMAD R28, R8.reuse, UR7, R28 ;  /* 0x00000007081c7c24 */ /* 0x040fe4000f8e021c */
[----:B------:R-:W-:Y:S02]  /*fef0*/  IMAD R26, R9, UR5, R26 ;  /* 0x00000005091a7c24 */ /* 0x000fe4000f8e021a */
[----:B------:R-:W-:-:S04]  /*ff00*/  IMAD.WIDE.U32 R2, R8, UR6, R2 ;  /* 0x0000000608027c25 */ /* 0x000fc8000f8e0002 */
[----:B------:R-:W-:Y:S02]  /*ff10*/  IMAD.IADD R5, R3, 0x1, R28 ;  /* 0x0000000103057824 */ /* 0x000fe400078e021c */
[----:B------:R-:W-:Y:S02]  /*ff20*/  IMAD.MOV.U32 R4, RZ, RZ, R2 ;  /* 0x000000ffff047224 */ /* 0x000fe400078e0002 */
[----:B------:R-:W-:Y:S01]  /*ff30*/  IMAD.WIDE.U32 R2, R9, UR4, RZ ;  /* 0x0000000409027c25 */ /* 0x000fe2000f8e00ff */
[----:B------:R-:W-:Y:S01]  /*ff40*/  ULDC.64 UR4, c[0x0][0x308] ;  /* 0x0000c20000047ab9 */ /* 0x000fe20000000a00 */
[----:B0-----:R-:W-:Y:S02]  /*ff50*/  ISETP.GE.AND P2, PT, R31, R10, PT ;  /* 0x0000000a1f00720c */ /* 0x001fe40003f46270 */
[----:B------:R-:W-:Y:S02]  /*ff60*/  IMAD.IADD R3, R3, 0x1, R26 ;  /* 0x0000000103037824 */ /* 0x000fe400078e021a */
[----:B------:R-:W-:-:S02]  /*ff70*/  IMAD R25, R25, UR6, RZ ;  /* 0x0000000619197c24 */ /* 0x000fc4000f8e02ff */
[----:B------:R-:W-:-:S04]  /*ff80*/  IMAD.WIDE.U32 R2, R7, UR6, R2 ;  /* 0x0000000607027c25 */ /* 0x000fc8000f8e0002 */
[----:B------:R-:W-:Y:S01]  /*ff90*/  IMAD R25, R7, UR7, R25 ;  /* 0x0000000707197c24 */ /* 0x000fe2000f8e0219 */
[----:B------:R-:W-:Y:S01]  /*ffa0*/  ULDC.64 UR6, c[0x0][0x2e8] ;  /* 0x0000ba0000067ab9 */ /* 0x000fe20000000a00 */
[----:B------:R-:W-:-:S04]  /*ffb0*/  IMAD.WIDE.U32 R4, R18, UR4, R4 ;  /* 0x0000000412047c25 */ /* 0x000fc8000f8e0004 */
[----:B------:R-:W-:Y:S01]  /*ffc0*/  IMAD R7, R36, UR4, RZ ;  /* 0x0000000424077c24 */ /* 0x000fe2000f8e02ff */
[----:B------:R-:W-:Y:S01]  /*ffd0*/  IADD3 R9, P0, R4, UR6, RZ ;  /* 0x0000000604097c10 */ /* 0x000fe2000ff1e0ff */
[----:B------:R-:W-:Y:S02]  /*ffe0*/  IMAD.IADD R3, R3, 0x1, R25 ;  /* 0x0000000103037824 */ /* 0x000fe400078e0219 */
[C---:B------:R-:W-:Y:S02]  /*fff0*/  IMAD R8, R18.reuse, UR5, R7 ;  /* 0x0000000512087c24 */ /* 0x040fe4000f8e0207 */
[----:B------:R-:W-:Y:S01]  /*10000*/  IMAD.WIDE.U32 R2, R18, UR4, R2 ;  /* 0x0000000412027c25 */ /* 0x000fe2000f8e0002 */
[----:B------:R-:W-:Y:S02]  /*10010*/  UMOV UR4, 0xffffffff ;  /* 0xffffffff00047882 */ /* 0x000fe40000000000 */
[----:B------:R-:W-:Y:S02]  /*10020*/  IADD3.X R4, R8, UR7, R5, P0, !PT ;  /* 0x0000000708047c10 */ /* 0x000fe400087fe405 */
[----:B------:R-:W-:-:S04]  /*10030*/  IADD3 R7, P0, R2, UR6, RZ ;  /* 0x0000000602077c10 */ /* 0x000fc8000ff1e0ff */
[----:B------:R-:W-:Y:S01]  /*10040*/  IADD3.X R8, R8, UR7, R3, P0, !PT ;  /* 0x0000000708087c10 */ /* 0x000fe200087fe403 */
[----:B------:R-:W-:Y:S08]  /*10050*/  BRA.DIV UR4, `(.L_x_334) ;  /* 0x00000052041c7947 */ /* 0x000ff0000b800000 */
[----:B------:R-:W0:Y:S04]  /*10060*/  SHFL.IDX PT, R2, R9, RZ, 0x181f ;  /* 0x00181fff09027589 */ /* 0x000e2800000e0000 */
[----:B------:R-:W3:Y:S04]  /*10070*/  SHFL.IDX PT, R3, R4, RZ, 0x181f ;  /* 0x00181fff04037589 */ /* 0x000ee800000e0000 */
[----:B------:R-:W4:Y:S04]  /*10080*/  SHFL.IDX PT, R12, R9, 0x1, 0x181f ;  /* 0x00381f00090c7f89 */ /* 0x000f2800000e0000 */
[----:B------:R-:W5:Y:S04]  /*10090*/  SHFL.IDX PT, R10, R4, 0x1, 0x181f ;  /* 0x00381f00040a7f89 */ /* 0x000f6800000e0000 */
[----:B------:R-:W1:Y:S04]  /*100a0*/  SHFL.IDX PT, R11, R9, 0x2, 0x181f ;  /* 0x00581f00090b7f89 */ /* 0x000e6800000e0000 */
[----:B------:R-:W2:Y:S01]  /*100b0*/  SHFL.IDX PT, R5, R4, 0x2, 0x181f ;  /* 0x00581f0004057f89 */ /* 0x000ea200000e0000 */
[----:B0-----:R-:W-:-:S03]  /*100c0*/  IADD3 R2, P0, R31, R2, RZ ;  /* 0x000000021f027210 */ /* 0x001fc60007f1e0ff */
[----:B------:R-:W0:Y:S02]  /*100d0*/  SHFL.IDX PT, R14, R9, 0x3, 0x181f ;  /* 0x00781f00090e7f89 */ /* 0x000e2400000e0000 */
[----:B---3--:R-:W-:-:S05]  /*100e0*/  IMAD.X R3, RZ, RZ, R3, P0 ;  /* 0x000000ffff037224 */ /* 0x008fca00000e0603 */
[----:B------:R4:W-:Y:S02]  /*100f0*/  LDGSTS.E.BYPASS.LTC128B.128 [R6+0x18400], desc[UR50][R2.64], !P2 ;  /* 0x1840000002067fae */ /* 0x0009e4000d101d72 */
[----:B----4-:R-:W-:-:S04]  /*10100*/  IADD3 R2, P0, R31, R12, RZ ;  /* 0x0000000c1f027210 */ /* 0x010fc80007f1e0ff */
[----:B-----5:R-:W-:Y:S02]  /*10110*/  IADD3.X R3, RZ, R10, RZ, P0, !PT ;  /* 0x0000000aff037210 */ /* 0x020fe400007fe4ff */
[----:B------:R-:W-:Y:S04]  /*10120*/  SHFL.IDX PT, R10, R4, 0x7, 0x181f ;  /* 0x00f81f00040a7f89 */ /* 0x000fe800000e0000 */
[----:B------:R1:W-:Y:S02]  /*10130*/  LDGSTS.E.BYPASS.LTC128B.128 [R6+0x18c00], desc[UR50][R2.64], !P2 ;  /* 0x18c0000002067fae */ /* 0x0003e4000d101d72 */
[----:B-1----:R-:W-:-:S05]  /*10140*/  IADD3 R2, P0, R31, R11, RZ ;  /* 0x0000000b1f027210 */ /* 0x002fca0007f1e0ff */
[----:B--2---:R-:W-:Y:S02]  /*10150*/  IMAD.X R3, RZ, RZ, R5, P0 ;  /* 0x000000ffff037224 */ /* 0x004fe400000e0605 */
[----:B------:R-:W-:Y:S04]  /*10160*/  SHFL.IDX PT, R5, R7, RZ, 0x181f ;  /* 0x00181fff07057589 */ /* 0x000fe800000e0000 */
[----:B------:R1:W-:Y:S04]  /*10170*/  LDGSTS.E.BYPASS.LTC128B.128 [R6+0x19400], desc[UR50][R2.64], !P2 ;  /* 0x1940000002067fae */ /* 0x0003e8000d101d72 */
[----:B-1----:R-:W1:Y:S01]  /*10180*/  SHFL.IDX PT, R3, R4, 0x3, 0x181f ;  /* 0x00781f0004037f89 */ /* 0x002e6200000e0000 */
[----:B0-----:R-:W-:-:S03]  /*10190*/  IADD3 R2, P0, R31, R14, RZ ;  /* 0x0000000e1f027210 */ /* 0x001fc60007f1e0ff */
[----:B------:R-:W0:Y:S02]  /*101a0*/  SHFL.IDX PT, R14, R9, 0x4, 0x181f ;  /* 0x00981f00090e7f89 */ /* 0x000e2400000e0000 */
[----:B-1----:R-:W-:-:S05]  /*101b0*/  IMAD.X R3, RZ, RZ, R3, P0 ;  /* 0x000000ffff037224 */ /* 0x002fca00000e0603 */
        /* <DEDUP_REMOVED lines=8> */
[----:B------:R-:W-:Y:S02]  /*10240*/  SHFL.IDX PT, R14, R7, 0x1, 0x181f ;  /* 0x00381f00070e7f89 */ /* 0x000fe400000e0000 */
[----:B-1----:R-:W-:-:S05]  /*10250*/  IMAD.X R3, RZ, RZ, R3, P0 ;  /* 0x000000ffff037224 */ /* 0x002fca00000e0603 */
        /* <DEDUP_REMOVED lines=9> */
[----:B--2---:R-:W-:-:S04]  /*102f0*/  IADD3 R2, P0, R31, R9, RZ ;  /* 0x000000091f027210 */ /* 0x004fc80007f1e0ff */
[----:B------:R-:W-:-:S05]  /*10300*/  IADD3.X R3, RZ, R10, RZ, P0, !PT ;  /* 0x0000000aff037210 */ /* 0x000fca00007fe4ff */
[----:B------:R0:W-:Y:S02]  /*10310*/  LDGSTS.E.BYPASS.LTC128B.128 [R6+0x1bc00], desc[UR50][R2.64], !P2 ;  /* 0x1bc0000002067fae */ /* 0x0001e4000d101d72 */
[----:B0-----:R-:W-:-:S05]  /*10320*/  IADD3 R2, P0, R31, R5, RZ ;  /* 0x000000051f027210 */ /* 0x001fca0007f1e0ff */
[----:B---3--:R-:W-:-:S05]  /*10330*/  IMAD.X R3, RZ, RZ, R4, P0 ;  /* 0x000000ffff037224 */ /* 0x008fca00000e0604 */
[----:B----4-:R0:W-:Y:S03]  /*10340*/  LDGSTS.E.BYPASS.LTC128B.128 [R6+0x1c400], desc[UR50][R2.64], !P2 ;  /* 0x1c40000002067fae */ /* 0x0101e6000d101d72 */
.L_x_493:
[----:B0-----:R-:W-:-:S05]  /*10350*/  IADD3 R2, P0, R31, R14, RZ ;  /* 0x0000000e1f027210 */ /* 0x001fca0007f1e0ff */
[----:B------:R-:W-:Y:S01]  /*10360*/  IMAD.X R3, RZ, RZ, R8, P0 ;  /* 0x000000ffff037224 */ /* 0x000fe200000e0608 */
[----:B------:R-:W-:-:S04]  /*10370*/  PLOP3.LUT P0, PT, PT, PT, PT, 0x80, 0x0 ;  /* 0x000000000000781c */ /* 0x000fc80003f0f070 */
[----:B------:R-:W-:Y:S01]  /*10380*/  @!PT LDS RZ, [RZ] ;  /* 0x00000000fffff984 */ /* 0x000fe20000000800 */
[----:B------:R-:W-:Y:S01]  /*10390*/  @!PT LDS RZ, [RZ] ;  /* 0x00000000fffff984 */ /* 0x000fe20000000800 */
[----:B------:R-:W-:Y:S01]  /*103a0*/  @!PT LDS RZ, [RZ] ;  /* 0x00000000fffff984 */ /* 0x000fe20000000800 */
[----:B------:R0:W-:Y:S01]  /*103b0*/  LDGSTS.E.BYPASS.LTC128B.128 [R6+0x1cc00], desc[UR50][R2.64], !P2 ;  /* 0x1cc0000002067fae */ /* 0x0001e2000d101d72 */
[----:B------:R-:W-:-:S08]  /*103c0*/  NOP ;  /* 0x0000000000007918 */ /* 0x000fd00000000000 */
.L_x_335:
        /* <DEDUP_REMOVED lines=11> */
.L_x_336:
[----:B------:R0:W-:Y:S02]  /*10480*/  SYNCS.ARRIVE.TRANS64.A1T0 RZ, [R0+URZ+0x22830], RZ ;  /* 0x022830ff00ff79a7 */ /* 0x0001e4000810003f */
[----:B0-----:R-:W-:-:S05]  /*10490*/  IMAD.U32 R0, RZ, RZ, UR48 ;  /* 0x00000030ff007e24 */ /* 0x001fca000f8e00ff */
[----:B------:R-:W-:-:S13]  /*104a0*/  ISETP.NE.AND P0, PT, R0, 0x3, PT ;  /* 0x000000030000780c */ /* 0x000fda0003f05270 */
[----:B------:R-:W-:Y:S05]  /*104b0*/  @!P0 BRA `(.L_x_337) ;  /* 0x0000000000048947 */ /* 0x000fea0003800000 */
[----:B------:R-:W-:Y:S01]  /*104c0*/  BPT.TRAP 0x1 ;  /* 0x000000040000795c */ /* 0x000fe20000300000 */
.L_x_337:
[----:B------:R-:W-:Y:S01]  /*104d0*/  LOP3.LUT R0, R24, 0x1, RZ, 0x3c, !PT ;  /* 0x0000000118007812 */ /* 0x000fe200078e3cff */
[----:B------:R-:W-:Y:S01]  /*104e0*/  IMAD R17, R23, 0x8, R22 ;  /* 0x0000000817117824 */ /* 0x000fe200078e0216 */
[----:B------:R-:W-:Y:S02]  /*104f0*/  BSSY B0, `(.L_x_338) ;  /* 0x0000004000007945 */ /* 0x000fe40003800000 */
[----:B------:R-:W-:-:S04]  /*10500*/  SHF.L.U32 R0, R0, 0x1f, RZ ;  /* 0x0000001f00007819 */ /* 0x000fc800000006ff */
[----:B------:R-:W0:Y:S02]  /*10510*/  SYNCS.PHASECHK.TRANS64.TRYWAIT P2, [R17+URZ+0x22870], R0 ;  /* 0x02287000110075a7 */ /* 0x000e24000804017f */
[----:B0-----:R-:W-:Y:S05]  /*10520*/  @!P2 BRA `(.L_x_339) ;  /* 0x00000054008ca947 */ /* 0x001fea0003800000 */
.L_x_494:
[----:B------:R-:W-:Y:S05]  /*10530*/  BSYNC B0 ;  /* 0x0000000000007941 */ /* 0x000fea0003800000 */
.L_x_338:
[----:B------:R-:W-:-:S04]  /*10540*/  MOV R2, UR46 ;  /* 0x0000002e00027c02 */ /* 0x000fc80008000f00 */
[----:B------:R-:W-:-:S13]  /*10550*/  ISETP.NE.AND P2, PT, R2, 0x3, PT ;  /* 0x000000030200780c */ /* 0x000fda0003f45270 */
[----:B------:R-:W-:Y:S05]  /*10560*/  @!P2 BRA `(.L_x_340) ;  /* 0x000000000004a947 */ /* 0x000fea0003800000 */
[----:B------:R-:W-:Y:S01]  /*10570*/  BPT.TRAP 0x1 ;  /* 0x000000040000795c */ /* 0x000fe20000300000 */
.L_x_340:
[----:B0-----:R-:W-:Y:S01]  /*10580*/  SHF.L.U32 R0, R24, 0x1f, RZ ;  /* 0x0000001f18007819 */ /* 0x001fe200000006ff */
[----:B------:R-:W-:-:S03]  /*10590*/  IMAD R3, R23, 0x5000, RZ ;  /* 0x0000500017037824 */ /* 0x000fc600078e02ff */
[----:B------:R-:W0:Y:S02]  /*105a0*/  SYNCS.PHASECHK.TRANS64.TRYWAIT P2, [R17+URZ+0x22860], R0 ;  /* 0x02286000110075a7 */ /* 0x000e24000804017f */
[----:B0-----:R-:W-:Y:S05]  /*105b0*/  @!P2 BRA `(.L_x_341) ;  /* 0x00000054007ca947 */ /* 0x001fea0003800000 */
.L_x_495:
[----:B------:R-:W2:Y:S04]  /*105c0*/  LDL R4, [R1+0xc] ;  /* 0x00000c0001047983 */ /* 0x000ea80000100800 */
[----:B------:R-:W3:Y:S04]  /*105d0*/  LDL R2, [R1+0x10] ;  /* 0x0000100001027983 */ /* 0x000ee80000100800 */
[----:B------:R-:W4:Y:S01]  /*105e0*/  LDL R12, [R1+0x8] ;  /* 0x00000800010c7983 */ /* 0x000f220000100800 */
[----:B------:R-:W-:Y:S05]  /*105f0*/  WARPSYNC.ALL ;  /* 0x0000000000007948 */ /* 0x000fea0003800000 */
[----:B------:R-:W-:-:S05]  /*10600*/  IMAD.U32 R19, RZ, RZ, UR46 ;  /* 0x0000002eff137e24 */ /* 0x000fca000f8e00ff */
[----:B------:R-:W-:Y:S02]  /*10610*/  ISETP.NE.AND P2, PT, R19, 0x3, PT ;  /* 0x000000031300780c */ /* 0x000fe40003f45270 */
[----:B--2---:R-:W-:-:S05]  /*10620*/  LOP3.LUT R5, R3, R4, RZ, 0xfc, !PT ;  /* 0x0000000403057212 */ /* 0x004fca00078efcff */
[C---:B0-----:R-:W-:Y:S01]  /*10630*/  IMAD.IADD R0, R22.reuse, 0x1, R5 ;  /* 0x0000000116007824 */ /* 0x041fe200078e0205 */
[----:B----4-:R-:W-:-:S03]  /*10640*/  IADD3 R3, R22, R3, R12 ;  /* 0x0000000316037210 */ /* 0x010fc60007ffe00c */
[----:B---3--:R-:W-:Y:S01]  /*10650*/  IMAD.IADD R2, R2, 0x1, R0 ;  /* 0x0000000102027824 */ /* 0x008fe200078e0200 */
[----:B------:R-:W0:Y:S02]  /*10660*/  LDSM.16.MT88.4 R4, [R0+0xa400] ;  /* 0x00a400000004783b */ /* 0x000e240000004200 */
[C-C-:B0-----:R-:W-:Y:S02]  /*10670*/  PRMT R8, R4.reuse, 0x6420, R5.reuse ;  /* 0x0000642004087816 */ /* 0x141fe40000000005 */
[----:B------:R-:W-:Y:S02]  /*10680*/  PRMT R9, R4, 0x7531, R5 ;  /* 0x0000753104097816 */ /* 0x000fe40000000005 */
[C-C-:B------:R-:W-:Y:S02]  /*10690*/  PRMT R10, R6.reuse, 0x6420, R7.reuse ;  /* 0x00006420060a7816 */ /* 0x140fe40000000007 */
[----:B------:R-:W-:Y:S02]  /*106a0*/  PRMT R11, R6, 0x7531, R7 ;  /* 0x00007531060b7816 */ /* 0x000fe40000000007 */
[----:B------:R-:W0:Y:S04]  /*106b0*/  LDSM.16.MT88.4 R4, [R2+0xa400] ;  /* 0x00a400000204783b */ /* 0x000e280000004200 */
[----:B------:R-:W-:Y:S01]  /*106c0*/  STSM.16.M88.4 [R3+0x400], R8 ;  /* 0x0004000803007844 */ /* 0x000fe20000000200 */
[----:B0-----:R-:W-:-:S02]  /*106d0*/  PRMT R12, R4, 0x6420, R5 ;  /* 0x00006420040c7816 */ /* 0x001fc40000000005 */
[----:B------:R-:W-:Y:S02]  /*106e0*/  PRMT R13, R4, 0x7531, R5 ;  /* 0x00007531040d7816 */ /* 0x000fe40000000005 */
[C-C-:B------:R-:W-:Y:S02]  /*106f0*/  PRMT R14, R6.reuse, 0x6420, R7.reuse ;  /* 0x00006420060e7816 */ /* 0x140fe40000000007 */
[----:B------:R-:W-:-:S05]  /*10700*/  PRMT R15, R6, 0x7531, R7 ;  /* 0x00007531060f7816 */ /* 0x000fca0000000007 */
[----:B------:R-:W-:Y:S04]  /*10710*/  STSM.16.M88.4 [R3+0xc00], R12 ;  /* 0x000c000c03007844 */ /* 0x000fe80000000200 */
[----:B------:R-:W0:Y:S02]  /*10720*/  LDSM.16.MT88.4 R8, [R0+0xb400] ;  /* 0x00b400000008783b */ /* 0x000e240000004200 */
[C-C-:B0-----:R-:W-:Y:S02]  /*10730*/  PRMT R4, R8.reuse, 0x6420, R9.reuse ;  /* 0x0000642008047816 */ /* 0x141fe40000000009 */
[----:B------:R-:W-:Y:S02]  /*10740*/  PRMT R5, R8, 0x7531, R9 ;  /* 0x0000753108057816 */ /* 0x000fe40000000009 */
[----:B------:R-:W-:-:S02]  /*10750*/  PRMT R6, R10, 0x6420, R11 ;  /* 0x000064200a067816 */ /* 0x000fc4000000000b */
[----:B------:R-:W-:Y:S02]  /*10760*/  PRMT R7, R10, 0x7531, R11 ;  /* 0x000075310a077816 */ /* 0x000fe4000000000b */
[----:B------:R-:W0:Y:S04]  /*10770*/  LDSM.16.MT88.4 R8, [R2+0xb400] ;  /* 0x00b400000208783b */ /* 0x000e280000004200 */
[----:B------:R-:W-:Y:S01]  /*10780*/  STSM.16.M88.4 [R3+0x1400], R4 ;  /* 0x0014000403007844 */ /* 0x000fe20000000200 */
[C-C-:B0-----:R-:W-:Y:S02]  /*10790*/  PRMT R24, R8.reuse, 0x6420, R9.reuse ;  /* 0x0000642008187816 */ /* 0x141fe40000000009 */
[----:B------:R-:W-:Y:S02]  /*107a0*/  PRMT R25, R8, 0x7531, R9 ;  /* 0x0000753108197816 */ /* 0x000fe40000000009 */
[----:B------:R-:W-:-:S02]  /*107b0*/  PRMT R26, R10, 0x6420, R11 ;  /* 0x000064200a1a7816 */ /* 0x000fc4000000000b */
        /* <DEDUP_REMOVED lines=20> */
[----:B------:R0:W-:Y:S02]  /*10900*/  STSM.16.M88.4 [R3+0x3400], R4 ;  /* 0x0034000403007844 */ /* 0x0001e40000000200 */
[C-C-:B0-----:R-:W-:Y:S02]  /*10910*/  PRMT R4, R8.reuse, 0x6420, R9.reuse ;  /* 0x0000642008047816 */ /* 0x141fe40000000009 */
[----:B------:R-:W-:-:S02]  /*10920*/  PRMT R5, R8, 0x7531, R9 ;  /* 0x0000753108057816 */ /* 0x000fc40000000009 */
[C-C-:B------:R-:W-:Y:S02]  /*10930*/  PRMT R6, R10.reuse, 0x6420, R11.reuse ;  /* 0x000064200a067816 */ /* 0x140fe4000000000b */
[----:B------:R-:W-:-:S05]  /*10940*/  PRMT R7, R10, 0x7531, R11 ;  /* 0x000075310a077816 */ /* 0x000fca000000000b */
[----:B------:R-:W-:Y:S04]  /*10950*/  STSM.16.M88.4 [R3+0x3c00], R4 ;  /* 0x003c000403007844 */ /* 0x000fe80000000200 */
[----:B------:R-:W0:Y:S04]  /*10960*/  LDSM.16.MT88.4 R8, [R0+0xe400] ;  /* 0x00e400000008783b */ /* 0x000e280000004200 */
        /* <DEDUP_REMOVED lines=19> */
.L_x_342:
[----:B-1----:R1:W-:Y:S01]  /*10aa0*/  SYNCS.ARRIVE.TRANS64.A1T0 RZ, [R17+URZ+0x22850], RZ ;  /* 0x022850ff11ff79a7 */ /* 0x0023e2000810003f */
[----:B------:R-:W-:Y:S06]  /*10ab0*/  BAR.SYNC.DEFER_BLOCKING 0x2, 0x80 ;  /* 0x0082000000007b1d */ /* 0x000fec0000010000 */
[----:B------:R-:W-:Y:S05]  /*10ac0*/  @!P0 BRA `(.L_x_343) ;  /* 0x0000000000048947 */ /* 0x000fea0003800000 */
[----:B------:R-:W-:Y:S01]  /*10ad0*/  BPT.TRAP 0x1 ;  /* 0x000000040000795c */ /* 0x000fe20000300000 */
.L_x_343:
[----:B------:R-:W2:Y:S01]  /*10ae0*/  LDL R0, [R1] ;  /* 0x0000000001007983 */ /* 0x000ea20000100800 */
[----:B-1----:R-:W-:Y:S01]  /*10af0*/  VIADD R17, R17, 0x22880 ;  /* 0x0002288011117836 */ /* 0x002fe20000000000 */
[----:B------:R-:W-:Y:S01]  /*10b00*/  MOV R23, R32 ;  /* 0x0000002000177202 */ /* 0x000fe20000000f00 */
[----:B0-----:R-:W-:-:S03]  /*10b10*/  IMAD.MOV.U32 R24, RZ, RZ, R35 ;  /* 0x000000ffff187224 */ /* 0x001fc600078e0023 */
[----:B--2---:R-:W-:-:S04]  /*10b20*/  PRMT R17, R0, 0x654, R17 ;  /* 0x0000065400117816 */ /* 0x004fc80000000011 */
[----:B------:R1:W-:Y:S01]  /*10b30*/  SYNCS.ARRIVE.TRANS64.RED.A1T0 RZ, [R17+URZ], RZ ;  /* 0x000000ff11ff79a7 */ /* 0x0003e2000810043f */
[----:B------:R-:W-:Y:S05]  /*10b40*/  @P1 BRA `(.L_x_344) ;  /* 0xffffffe400e41947 */ /* 0x000fea000383ffff */
.L_x_324:
[----:B------:R-:W2:Y:S01]  /*10b50*/  S2R R0, SR_TID.X ;  /* 0x0000000000007919 */ /* 0x000ea20000002100 */
[----:B------:R-:W-:Y:S01]  /*10b60*/  BSSY B0, `(.L_x_345) ;  /* 0x0000012000007945 */ /* 0x000fe20003800000 */
[----:B--2---:R-:W-:Y:S01]  /*10b70*/  LOP3.LUT R2, R0, 0x7f, RZ, 0xc0, !PT ;  /* 0x0000007f00027812 */ /* 0x004fe200078ec0ff */
[----:B------:R-:W-:-:S03]  /*10b80*/  IMAD.U32 R0, RZ, RZ, UR48 ;  /* 0x00000030ff007e24 */ /* 0x000fc6000f8e00ff */
[----:B------:R-:W-:Y:S02]  /*10b90*/  ISETP.NE.AND P1, PT, R2, RZ, PT ;  /* 0x000000ff0200720c */ /* 0x000fe40003f25270 */
[----:B------:R-:W-:-:S11]  /*10ba0*/  ISETP.NE.AND P0, PT, R0, 0x3, PT ;  /* 0x000000030000780c */ /* 0x000fd60003f05270 */
[----:B------:R-:W-:Y:S05]  /*10bb0*/  @P1 BRA `(.L_x_346) ;  /* 0x0000000000301947 */ /* 0x000fea0003800000 */
[----:B------:R-:W2:Y:S01]  /*10bc0*/  S2R R5, SR_LANEID ;  /* 0x0000000000057919 */ /* 0x000ea20000000000 */
[----:B------:R-:W-:Y:S01]  /*10bd0*/  VOTEU.ANY UR4, UPT, PT ;  /* 0x0000000000047886 */ /* 0x000fe200038e0100 */
[----:B0-----:R-:W0:Y:S01]  /*10be0*/  LDC.64 R2, c[0x0][0xc60] ;  /* 0x00031800ff027b82 */ /* 0x001e220000000a00 */
[----:B------:R-:W2:Y:S02]  /*10bf0*/  FLO.U32 R0, UR4 ;  /* 0x0000000400007d00 */ /* 0x000ea400080e0000 */
[----:B--2---:R-:W-:-:S06]  /*10c00*/  ISETP.EQ.U32.AND P1, PT, R0, R5, PT ;  /* 0x000000050000720c */ /* 0x004fcc0003f22070 */
[----:B------:R-:W0:Y:S07]  /*10c10*/  POPC R5, UR4 ;  /* 0x0000000400057d09 */ /* 0x000e2e0008000000 */
[----:B0-----:R-:W2:Y:S01]  /*10c20*/  @P1 ATOMG.E.ADD.STRONG.GPU PT, R3, desc[UR50][R2.64], R5 ;  /* 0x00000005020319a8 */ /* 0x001ea200081ee1f2 */
[----:B------:R-:W0:Y:S02]  /*10c30*/  S2R R4, SR_LTMASK ;  /* 0x0000000000047919 */ /* 0x000e240000003900 */
[----:B0-----:R-:W-:-:S04]  /*10c40*/  LOP3.LUT R4, R4, UR4, RZ, 0xc0, !PT ;  /* 0x0000000404047c12 */ /* 0x001fc8000f8ec0ff */
[----:B------:R-:W0:Y:S01]  /*10c50*/  POPC R7, R4 ;  /* 0x0000000400077309 */ /* 0x000e220000000000 */
[----:B--2---:R-:W0:Y:S02]  /*10c60*/  SHFL.IDX PT, R0, R3, R0, 0x1f ;  /* 0x00001f0003007589 */ /* 0x004e2400000e0000 */
[----:B0-----:R-:W-:-:S07]  /*10c70*/  IADD3 R16, R0, UR49, R7 ;  /* 0x0000003100107c10 */ /* 0x001fce000fffe007 */
.L_x_346:
[----:B------:R-:W-:Y:S05]  /*10c80*/  BSYNC B0 ;  /* 0x0000000000007941 */ /* 0x000fea0003800000 */
.L_x_345:
[----:B------:R-:W-:Y:S05]  /*10c90*/  @!P0 BRA `(.L_x_347) ;  /* 0x0000000000048947 */ /* 0x000fea0003800000 */
[----:B------:R-:W-:Y:S01]  /*10ca0*/  BPT.TRAP 0x1 ;  /* 0x000000040000795c */ /* 0x000fe20000300000 */
.L_x_347:
[----:B------:R-:W-:Y:S01]  /*10cb0*/  LOP3.LUT R0, R35, 0x1, RZ, 0x3c, !PT ;  /* 0x0000000123007812 */ /* 0x000fe200078e3cff */
[----:B-1----:R-:W-:Y:S01]  /*10cc0*/  IMAD R17, R32, 0x8, R22 ;  /* 0x0000000820117824 */ /* 0x002fe200078e0216 */
[----:B------:R-:W-:Y:S02]  /*10cd0*/  BSSY B0, `(.L_x_348) ;  /* 0x0000004000007945 */ /* 0x000fe40003800000 */
[----:B------:R-:W-:-:S04]  /*10ce0*/  SHF.L.U32 R0, R0, 0x1f, RZ ;  /* 0x0000001f00007819 */ /* 0x000fc800000006ff */
[----:B------:R-:W1:Y:S02]  /*10cf0*/  SYNCS.PHASECHK.TRANS64.TRYWAIT P1, [R17+URZ+0x22870], R0 ;  /* 0x02287000110075a7 */ /* 0x000e64000802017f */
[----:B-1----:R-:W-:Y:S05]  /*10d00*/  @!P1 BRA `(.L_x_349) ;  /* 0x0000004c00bc9947 */ /* 0x002fea0003800000 */
.L_x_496:
[----:B------:R-:W-:Y:S05]  /*10d10*/  BSYNC B0 ;  /* 0x0000000000007941 */ /* 0x000fea0003800000 */
.L_x_348:
[----:B------:R-:W-:-:S05]  /*10d20*/  IMAD.U32 R2, RZ, RZ, UR46 ;  /* 0x0000002eff027e24 */ /* 0x000fca000f8e00ff */
[----:B------:R-:W-:-:S13]  /*10d30*/  ISETP.NE.AND P1, PT, R2, 0x3, PT ;  /* 0x000000030200780c */ /* 0x000fda0003f25270 */
[----:B------:R-:W-:Y:S05]  /*10d40*/  @!P1 BRA `(.L_x_350) ;  /* 0x0000000000049947 */ /* 0x000fea0003800000 */
[----:B------:R-:W-:Y:S01]  /*10d50*/  BPT.TRAP 0x1 ;  /* 0x000000040000795c */ /* 0x000fe20000300000 */
.L_x_350:
[----:B-1----:R-:W-:Y:S01]  /*10d60*/  SHF.L.U32 R0, R35, 0x1f, RZ ;  /* 0x0000001f23007819 */ /* 0x002fe200000006ff */
[----:B------:R-:W-:-:S03]  /*10d70*/  IMAD R19, R32, 0x5000, RZ ;  /* 0x0000500020137824 */ /* 0x000fc600078e02ff */
[----:B------:R-:W1:Y:S02]  /*10d80*/  SYNCS.PHASECHK.TRANS64.TRYWAIT P1, [R17+URZ+0x22860], R0 ;  /* 0x02286000110075a7 */ /* 0x000e64000802017f */
[----:B-1----:R-:W-:Y:S05]  /*10d90*/  @!P1 BRA `(.L_x_351) ;  /* 0x0000004c00ac9947 */ /* 0x002fea0003800000 */
.L_x_497:
[----:B------:R-:W0:Y:S04]  /*10da0*/  LDL R2, [R1+0xc] ;  /* 0x00000c0001027983 */ /* 0x000e280000100800 */
[----:B------:R-:W2:Y:S04]  /*10db0*/  LDL R4, [R1+0x10] ;  /* 0x0000100001047983 */ /* 0x000ea80000100800 */
[----:B------:R-:W1:Y:S01]  /*10dc0*/  LDL R18, [R1+0x8] ;  /* 0x0000080001127983 */ /* 0x000e620000100800 */
[----:B------:R-:W-:Y:S05]  /*10dd0*/  WARPSYNC.ALL ;  /* 0x0000000000007948 */ /* 0x000fea0003800000 */
[----:B0-----:R-:W-:-:S05]  /*10de0*/  LOP3.LUT R3, R19, R2, RZ, 0xfc, !PT ;  /* 0x0000000213037212 */ /* 0x001fca00078efcff */
[C---:B------:R-:W-:Y:S01]  /*10df0*/  IMAD.IADD R2, R22.reuse, 0x1, R3 ;  /* 0x0000000116027824 */ /* 0x040fe200078e0203 */
[----:B-1----:R-:W-:-:S03]  /*10e00*/  IADD3 R0, R22, R19, R18 ;  /* 0x0000001316007210 */ /* 0x002fc60007ffe012 */
[----:B--2---:R-:W-:Y:S01]  /*10e10*/  IMAD.IADD R3, R4, 0x1, R2 ;  /* 0x0000000104037824 */ /* 0x004fe200078e0202 */
[----:B------:R-:W0:Y:S01]  /*10e20*/  LDSM.16.MT88.4 R8, [R2+0xa400] ;  /* 0x00a400000208783b */ /* 0x000e220000004200 */
[----:B------:R-:W-:-:S03]  /*10e30*/  MOV R18, UR46 ;  /* 0x0000002e00127c02 */ /* 0x000fc60008000f00 */
[----:B------:R-:W1:Y:S01]  /*10e40*/  LDSM.16.MT88.4 R4, [R3+0xa400] ;  /* 0x00a400000304783b */ /* 0x000e620000004200 */
[----:B------:R-:W-:Y:S02]  /*10e50*/  ISETP.NE.AND P1, PT, R18, 0x3, PT ;  /* 0x000000031200780c */ /* 0x000fe40003f25270 */
[C-C-:B0-----:R-:W-:Y:S02]  /*10e60*/  PRMT R12, R8.reuse, 0x6420, R9.reuse ;  /* 0x00006420080c7816 */ /* 0x141fe40000000009 */
[----:B------:R-:W-:Y:S02]  /*10e70*/  PRMT R13, R8, 0x7531, R9 ;  /* 0x00007531080d7816 */ /* 0x000fe40000000009 */
[C-C-:B------:R-:W-:Y:S02]  /*10e80*/  PRMT R14, R10.reuse, 0x6420, R11.reuse ;  /* 0x000064200a0e7816 */ /* 0x140fe4000000000b */
[----:B------:R-:W-:Y:S02]  /*10e90*/  PRMT R15, R10, 0x7531, R11 ;  /* 0x000075310a0f7816 */ /* 0x000fe4000000000b */
[----:B-1----:R-:W-:-:S02]  /*10ea0*/  PRMT R8, R4, 0x6420, R5 ;  /* 0x0000642004087816 */ /* 0x002fc40000000005 */
[----:B------:R-:W-:Y:S01]  /*10eb0*/  PRMT R9, R4, 0x7531, R5 ;  /* 0x0000753104097816 */ /* 0x000fe20000000005 */
[----:B------:R-:W-:Y:S01]  /*10ec0*/  STSM.16.M88.4 [R0+0x400], R12 ;  /* 0x0004000c00007844 */ /* 0x000fe20000000200 */
        /* <DEDUP_REMOVED lines=59> */
.L_x_352:
[----:B-1----:R1:W-:Y:S01]  /*11280*/  SYNCS.ARRIVE.TRANS64.A1T0 RZ, [R17+URZ+0x22850], RZ ;  /* 0x022850ff11ff79a7 */ /* 0x0023e2000810003f */
[----:B------:R-:W-:Y:S06]  /*11290*/  BAR.SYNC.DEFER_BLOCKING 0x2, 0x80 ;  /* 0x0082000000007b1d */ /* 0x000fec0000010000 */
[----:B------:R-:W-:Y:S05]  /*112a0*/  @!P0 BRA `(.L_x_353) ;  /* 0x0000000000048947 */ /* 0x000fea0003800000 */
[----:B------:R-:W-:Y:S01]  /*112b0*/  BPT.TRAP 0x1 ;  /* 0x000000040000795c */ /* 0x000fe20000300000 */
.L_x_353:
[----:B0-----:R-:W2:Y:S01]  /*112c0*/  LDL R0, [R1] ;  /* 0x0000000001007983 */ /* 0x001ea20000100800 */
[----:B-1----:R-:W-:Y:S02]  /*112d0*/  VIADD R17, R17, 0x22880 ;  /* 0x0002288011117836 */ /* 0x002fe40000000000 */
[----:B------:R-:W-:-:S05]  /*112e0*/  VIADD R32, R32, 0x1 ;  /* 0x0000000120207836 */ /* 0x000fca0000000000 */
[----:B------:R-:W-:-:S04]  /*112f0*/  ISETP.NE.AND P0, PT, R32, 0x2, PT ;  /* 0x000000022000780c */ /* 0x000fc80003f05270 */
[----:B------:R-:W-:Y:S02]  /*11300*/  SEL R32, R32, RZ, P0 ;  /* 0x000000ff20207207 */ /* 0x000fe40000000000 */
[----:B--2---:R-:W-:Y:S02]  /*11310*/  PRMT R17, R0, 0x654, R17 ;  /* 0x0000065400117816 */ /* 0x004fe40000000011 */
[----:B------:R-:W-:Y:S02]  /*11320*/  SEL R0, RZ, 0x1, P0 ;  /* 0x00000001ff007807 */ /* 0x000fe40000000000 */
[----:B------:R0:W-:Y:S02]  /*11330*/  SYNCS.ARRIVE.TRANS64.RED.A1T0 RZ, [R17+URZ], RZ ;  /* 0x000000ff11ff79a7 */ /* 0x0001e4000810043f */
[----:B------:R-:W-:-:S07]  /*11340*/  LOP3.LUT R35, R35, R0, RZ, 0x3c, !PT ;  /* 0x0000000023237212 */ /* 0x000fce00078e3cff */
.L_x_296:
[----:B------:R-:W-:Y:S05]  /*11350*/  BSYNC B7 ;  /* 0x0000000000077941 */ /* 0x000fea0003800000 */
.L_x_294:
[----:B------:R-:W-:-:S13]  /*11360*/  LOP3.LUT P0, RZ, R30, 0x400, RZ, 0xc0, !PT ;  /* 0x000004001eff7812 */ /* 0x000fda000780c0ff */
[----:B------:R-:W-:Y:S05]  /*11370*/  @!P0 BRA `(.L_x_354) ;  /* 0x0000000000288947 */ /* 0x000fea0003800000 */
[----:B------:R-:W1:Y:S08]  /*11380*/  S2UR UR4, SR_CgaCtaId ;  /* 0x00000000000479c3 */ /* 0x000e700000008800 */
[----:B------:R-:W-:Y:S01]  /*11390*/  BAR.SYNC.DEFER_BLOCKING 0x5, 0x180 ;  /* 0x0146000000007b1d */ /* 0x000fe20000010000 */
[----:B------:R-:W-:Y:S01]  /*113a0*/  MOV R22, 0x400 ;  /* 0x0000040000167802 */ /* 0x000fe20000000f00 */
[----:B-1----:R-:W-:-:S05]  /*113b0*/  IMAD.U32 R0, RZ, RZ, UR4 ;  /* 0x00000004ff007e24 */ /* 0x002fca000f8e00ff */
[----:B------:R-:W-:Y:S01]  /*113c0*/  LEA R22, R0, R22, 0x18 ;  /* 0x0000001600167211 */ /* 0x000fe200078ec0ff */
[----:B------:R-:W-:Y:S04]  /*113d0*/  STL [R1], R0 ;  /* 0x0000000001007387 */ /* 0x000fe80000100800 */
[----:B0-----:R-:W0:Y:S02]  /*113e0*/  LDS.128 R16, [R22+0x228d0] ;  /* 0x0228d00016107984 */ /* 0x001e240000000c00 */
[----:B0-----:R-:W-:Y:S01]  /*113f0*/  R2UR UR40, R19 ;  /* 0x00000000132872ca */ /* 0x001fe200000e0000 */
[----:B------:R-:W-:Y:S06]  /*11400*/  BAR.ARV 0x4, 0x180 ;  /* 0x0106000000007b1d */ /* 0x000fec0000002000 */
[----:B------:R-:W-:Y:S08]  /*11410*/  BRA `(.L_x_355) ;  /* 0x0000000800207947 */ /* 0x000ff00003800000 */
.L_x_354:
[----:B------:R-:W1:Y:S01]  /*11420*/  S2R R0, SR_TID.X ;  /* 0x0000000000007919 */ /* 0x000e620000002100 */
[----:B------:R-:W-:Y:S01]  /*11430*/  ULDC UR4, c[0x0][0xc3c] ;  /* 0x00030f0000047ab9 */ /* 0x000fe20000000800 */
[----:B-1----:R-:W-:Y:S01]  /*11440*/  LOP3.LUT R8, R0, 0x1f, RZ, 0xc0, !PT ;  /* 0x0000001f00087812 */ /* 0x002fe200078ec0ff */
[----:B------:R-:W-:-:S03]  /*11450*/  IMAD.MOV.U32 R0, RZ, RZ, RZ ;  /* 0x000000ffff007224 */ /* 0x000fc600078e00ff */
[C---:B------:R-:W-:Y:S01]  /*11460*/  ISETP.NE.AND P0, PT, R8.reuse, 0x1f, PT ;  /* 0x0000001f0800780c */ /* 0x040fe20003f05270 */
[----:B------:R-:W-:-:S05]  /*11470*/  VIADD R5, R8, UR40 ;  /* 0x0000002808057c36 */ /* 0x000fca0008000000 */
[----:B------:R-:W-:Y:S01]  /*11480*/  ISETP.GE.OR P1, PT, R5, UR4, !P0 ;  /* 0x0000000405007c0c */ /* 0x000fe2000c726670 */
[----:B------:R-:W-:-:S12]  /*11490*/  ULDC UR4, c[0x0][0xc3c] ;  /* 0x00030f0000047ab9 */ /* 0x000fd80000000800 */
[----:B------:R-:W1:Y:S02]  /*114a0*/  @!P1 LDC.64 R2, c[0x0][0xc80] ;  /* 0x00032000ff029b82 */ /* 0x000e640000000a00 */
[----:B-1----:R-:W-:-:S05]  /*114b0*/  @!P1 IMAD.WIDE R2, R5, 0x4, R2 ;  /* 0x0000000405029825 */ /* 0x002fca00078e0202 */
[----:B------:R-:W2:Y:S01]  /*114c0*/  @!P1 LDG.E R0, desc[UR50][R2.64] ;  /* 0x0000003202009981 */ /* 0x000ea2000c1e1900 */
[C---:B------:R-:W-:Y:S02]  /*114d0*/  ISETP.NE.AND P1, PT, R8.reuse, RZ, PT ;  /* 0x000000ff0800720c */ /* 0x040fe40003f25270 */
[C---:B------:R-:W-:Y:S02]  /*114e0*/  ISETP.GE.U32.AND P2, PT, R8.reuse, 0x2, PT ;  /* 0x000000020800780c */ /* 0x040fe40003f46070 */
[C---:B------:R-:W-:Y:S02]  /*114f0*/  ISETP.GE.U32.AND P3, PT, R8.reuse, 0x4, PT ;  /* 0x000000040800780c */ /* 0x040fe40003f66070 */
[C---:B------:R-:W-:Y:S02]  /*11500*/  ISETP.GE.U32.AND P4, PT, R8.reuse, 0x8, PT ;  /* 0x000000080800780c */ /* 0x040fe40003f86070 */
[----:B------:R-:W-:Y:S01]  /*11510*/  ISETP.GE.U32.AND P5, PT, R8, 0x10, PT ;  /* 0x000000100800780c */ /* 0x000fe20003fa6070 */
[----:B--2---:R-:W1:Y:S02]  /*11520*/  SHFL.UP PT, R4, R0, 0x1, RZ ;  /* 0x0420000000047989 */ /* 0x004e6400000e00ff */
[----:B-1----:R-:W-:-:S04]  /*11530*/  SEL R5, R4, RZ, P1 ;  /* 0x000000ff04057207 */ /* 0x002fc80000800000 */
[----:B------:R-:W-:-:S05]  /*11540*/  IADD3 R5, R0, R5, RZ ;  /* 0x0000000500057210 */ /* 0x000fca0007ffe0ff */
[----:B------:R-:W1:Y:S02]  /*11550*/  SHFL.UP PT, R4, R5, 0x2, RZ ;  /* 0x0440000005047989 */ /* 0x000e6400000e00ff */
[----:B-1----:R-:W-:-:S05]  /*11560*/  SEL R4, R4, RZ, P2 ;  /* 0x000000ff04047207 */ /* 0x002fca0001000000 */
[----:B------:R-:W-:Y:S02]  /*11570*/  IMAD.IADD R4, R5, 0x1, R4 ;  /* 0x0000000105047824 */ /* 0x000fe400078e0204 */
[----:B------:R-:W-:Y:S04]  /*11580*/  SHFL.IDX PT, R5, R16, RZ, 0x1f ;  /* 0x00001fff10057589 */ /* 0x000fe800000e0000 */
[----:B------:R-:W1:Y:S02]  /*11590*/  SHFL.UP PT, R6, R4, 0x4, RZ ;  /* 0x0480000004067989 */ /* 0x000e6400000e00ff */
[----:B-1----:R-:W-:-:S05]  /*115a0*/  SEL R3, R6, RZ, P3 ;  /* 0x000000ff06037207 */ /* 0x002fca0001800000 */
[----:B------:R-:W-:Y:S02]  /*115b0*/  IMAD.IADD R6, R4, 0x1, R3 ;  /* 0x0000000104067824 */ /* 0x000fe400078e0203 */
[----:B------:R-:W-:Y:S04]  /*115c0*/  SHFL.IDX PT, R4, R16, 0x1, 0x1f ;  /* 0x00201f0010047f89 */ /* 0x000fe800000e0000 */
[----:B------:R-:W1:Y:S02]  /*115d0*/  SHFL.UP PT, R2, R6, 0x8, RZ ;  /* 0x0500000006027989 */ /* 0x000e6400000e00ff */
[----:B-1----:R-:W-:-:S05]  /*115e0*/  SEL R3, R2, RZ, P4 ;  /* 0x000000ff02037207 */ /* 0x002fca0002000000 */
[----:B------:R-:W-:-:S05]  /*115f0*/  IMAD.IADD R7, R6, 0x1, R3 ;  /* 0x0000000106077824 */ /* 0x000fca00078e0203 */
[----:B------:R-:W1:Y:S02]  /*11600*/  SHFL.UP PT, R2, R7, 0x10, RZ ;  /* 0x0600000007027989 */ /* 0x000e6400000e00ff */
[----:B-1----:R-:W-:-:S05]  /*11610*/  SEL R2, R2, RZ, P5 ;  /* 0x000000ff02027207 */ /* 0x002fca0002800000 */
[----:B------:R-:W-:Y:S02]  /*11620*/  IMAD.IADD R3, R7, 0x1, R2 ;  /* 0x0000000107037824 */ /* 0x000fe400078e0202 */
[----:B------:R-:W1:Y:S03]  /*11630*/  LDC R2, c[0x0][0xc38] ;  /* 0x00030e00ff027b82 */ /* 0x000e660000000800 */
[----:B------:R-:W1:Y:S02]  /*11640*/  SHFL.IDX PT, R9, R3, 0x1f, 0x1f ;  /* 0x03e01f0003097f89 */ /* 0x000e6400000e0000 */
[----:B-1----:R-:W-:-:S04]  /*11650*/  IMAD R9, R9, R2, RZ ;  /* 0x0000000209097224 */ /* 0x002fc800078e02ff */
[----:B------:R-:W-:-:S05]  /*11660*/  IMAD.IADD R4, R4, 0x1, R9 ;  /* 0x0000000104047824 */ /* 0x000fca00078e0209 */
[----:B------:R-:W-:-:S13]  /*11670*/  ISETP.GT.AND P6, PT, R4, R5, PT ;  /* 0x000000050400720c */ /* 0x000fda0003fc4270 */
[----:B------:R-:W-:Y:S05]  /*11680*/  @P6 BRA `(.L_x_356) ;  /* 0x0000000000906947 */ /* 0x000fea0003800000 */
.L_x_360:
[----:B------:R-:W-:-:S04]  /*11690*/  UIADD3 UR40, UR40, 0x1f, URZ ;  /* 0x0000001f28287890 */ /* 0x000fc8000fffe03f */
[----:B------:R-:W-:-:S06]  /*116a0*/  UISETP.GE.AND UP0, UPT, UR40, UR4, UPT ;  /* 0x000000042800728c */ /* 0x000fcc000bf06270 */
[----:B------:R-:W-:-:S13]  /*116b0*/  PLOP3.LUT P6, PT, PT, PT, UP0, 0x40, 0x0 ;  /* 0x000000000000781c */ /* 0x000fda0003fce808 */
[----:B------:R-:W-:Y:S05]  /*116c0*/  @!P6 BRA `(.L_x_357) ;  /* 0x000000040034e947 */ /* 0x000fea0003800000 */
[----:B------:R-:W1:Y:S01]  /*116d0*/  S2R R0, SR_TID.X ;  /* 0x0000000000007919 */ /* 0x000e620000002100 */
[----:B------:R-:W-:Y:S01]  /*116e0*/  BSSY B0, `(.L_x_358) ;  /* 0x0000009000007945 */ /* 0x000fe20003800000 */
[----:B-1----:R-:W-:-:S04]  /*116f0*/  LOP3.LUT R0, R0, 0x1f, RZ, 0xc0, !PT ;  /* 0x0000001f00007812 */ /* 0x002fc800078ec0ff */
[----:B------:R-:W-:Y:S01]  /*11700*/  IADD3 R7, R0, UR40, RZ ;  /* 0x0000002800077c10 */ /* 0x000fe2000fffe0ff */
[----:B------:R-:W-:-:S03]  /*11710*/  IMAD.MOV.U32 R0, RZ, RZ, RZ ;  /* 0x000000ffff007224 */ /* 0x000fc600078e00ff */
[----:B------:R-:W-:-:S13]  /*11720*/  ISETP.GE.OR P6, PT, R7, UR4, !P0 ;  /* 0x0000000407007c0c */ /* 0x000fda000c7c6670 */
[----:B------:R-:W-:Y:S05]  /*11730*/  @P6 BRA `(.L_x_359) ;  /* 0x00000000000c6947 */ /* 0x000fea0003800000 */
[----:B------:R-:W1:Y:S02]  /*11740*/  LDC.64 R2, c[0x0][0xc80] ;  /* 0x00032000ff027b82 */ /* 0x000e640000000a00 */
[----:B-1----:R-:W-:-:S05]  /*11750*/  IMAD.WIDE R2, R7, 0x4, R2 ;  /* 0x0000000407027825 */ /* 0x002fca00078e0202 */
[----:B------:R1:W5:Y:S02]  /*11760*/  LDG.E R0, desc[UR50][R2.64] ;  /* 0x0000003202007981 */ /* 0x000364000c1e1900 */
.L_x_359:
[----:B------:R-:W-:Y:S05]  /*11770*/  BSYNC B0 ;  /* 0x0000000000007941 */ /* 0x000fea0003800000 */
.L_x_358:
[----:B-1---5:R-:W1:Y:S02]  /*11780*/  SHFL.UP PT, R2, R0, 0x1, RZ ;  /* 0x0420000000027989 */ /* 0x022e6400000e00ff */
[----:B-1----:R-:W-:-:S05]  /*11790*/  SEL R3, R2, RZ, P1 ;  /* 0x000000ff02037207 */ /* 0x002fca0000800000 */
[----:B------:R-:W-:-:S05]  /*117a0*/  IMAD.IADD R3, R0, 0x1, R3 ;  /* 0x0000000100037824 */ /* 0x000fca00078e0203 */
[----:B------:R-:W1:Y:S02]  /*117b0*/  SHFL.UP PT, R2, R3, 0x2, RZ ;  /* 0x0440000003027989 */ /* 0x000e6400000e00ff */
        /* <DEDUP_REMOVED lines=9> */
[----:B-1----:R-:W-:Y:S02]  /*11850*/  SEL R9, R2, RZ, P5 ;  /* 0x000000ff02097207 */ /* 0x002fe40002800000 */
[----:B------:R-:W1:Y:S02]  /*11860*/  LDC R2, c[0x0][0xc38] ;  /* 0x00030e00ff027b82 */ /* 0x000e640000000800 */
[----:B------:R-:W-:-:S05]  /*11870*/  IADD3 R3, R8, R9, RZ ;  /* 0x0000000908037210 */ /* 0x000fca0007ffe0ff */
[----:B------:R-:W1:Y:S02]  /*11880*/  SHFL.IDX PT, R9, R3, 0x1f, 0x1f ;  /* 0x03e01f0003097f89 */ /* 0x000e6400000e0000 */
[----:B-1----:R-:W-:-:S04]  /*11890*/  IMAD R9, R9, R2, RZ ;  /* 0x0000000209097224 */ /* 0x002fc800078e02ff */
[----:B------:R-:W-:-:S05]  /*118a0*/  IMAD.IADD R4, R9, 0x1, R4 ;  /* 0x0000000109047824 */ /* 0x000fca00078e0204 */
[----:B------:R-:W-:-:S13]  /*118b0*/  ISETP.GT.AND P6, PT, R4, R5, PT ;  /* 0x000000050400720c */ /* 0x000fda0003fc4270 */
[----:B------:R-:W-:Y:S05]  /*118c0*/  @!P6 BRA `(.L_x_360) ;  /* 0xfffffffc0070e947 */ /* 0x000fea000383ffff */
.L_x_356:
[----:B------:R-:W-:Y:S02]  /*118d0*/  IMAD.IADD R16, R4, 0x1, -R9 ;  /* 0x0000000104107824 */ /* 0x000fe400078e0a09 */
[----:B------:R-:W-:Y:S02]  /*118e0*/  IMAD.MOV.U32 R7, RZ, RZ, RZ ;  /* 0x000000ffff077224 */ /* 0x000fe400078e00ff */
[----:B------:R-:W-:-:S05]  /*118f0*/  IMAD R4, R3, R2, R16 ;  /* 0x0000000203047224 */ /* 0x000fca00078e0210 */
[----:B------:R-:W-:-:S13]  /*11900*/  ISETP.GT.AND P0, PT, R4, R5, PT ;  /* 0x000000050400720c */ /* 0x000fda0003f04270 */
[----:B------:R-:W-:Y:S02]  /*11910*/  VOTEU.ANY UR5, UPT, !P0 ;  /* 0x0000000000057886 */ /* 0x000fe400040e0100 */
[----:B------:R-:W-:Y:S02]  /*11920*/  UPOPC UR4, UR5 ;  /* 0x00000005000472bf */ /* 0x000fe40008000000 */
[----:B------:R-:W-:-:S04]  /*11930*/  ISETP.NE.AND P0, PT, RZ, UR5, PT ;  /* 0x00000005ff007c0c */ /* 0x000fc8000bf05270 */
[----:B------:R-:W-:-:S05]  /*11940*/  IMAD.U32 R11, RZ, RZ, UR4 ;  /* 0x00000004ff0b7e24 */ /* 0x000fca000f8e00ff */
[----:B------:R-:W1:Y:S02]  /*11950*/  SHFL.IDX PT, R0, R0, R11, 0x1f ;  /* 0x00001f0b00007589 */ /* 0x000e6400000e0000 */
[----:B-1----:R-:W-:-:S04]  /*11960*/  IABS R4, R0 ;  /* 0x0000000000047213 */ /* 0x002fc80000000000 */
[----:B------:R-:W1:Y:S08]  /*11970*/  I2F.RP R6, R4 ;  /* 0x0000000400067306 */ /* 0x000e700000209400 */
[----:B-1----:R-:W1:Y:S02]  /*11980*/  MUFU.RCP R6, R6 ;  /* 0x0000000600067308 */ /* 0x002e640000001000 */
[----:B-1----:R-:W-:-:S06]  /*11990*/  VIADD R8, R6, 0xffffffe ;  /* 0x0ffffffe06087836 */ /* 0x002fcc0000000000 */
[----:B------:R1:W2:Y:S01]  /*119a0*/  F2I.FTZ.U32.TRUNC.NTZ R9, R8 ;  /* 0x0000000800097305 */ /* 0x0002a2000021f000 */
[----:B------:R-:W-:Y:S05]  /*119b0*/  @!P0 BRA `(.L_x_361) ;  /* 0x00000000000c8947 */ /* 0x000fea0003800000 */
[----:B------:R-:W-:-:S06]  /*119c0*/  UIADD3 UR5, UR4, -0x1, URZ ;  /* 0xffffffff04057890 */ /* 0x000fcc000fffe03f */
[----:B------:R-:W-:-:S05]  /*119d0*/  MOV R6, UR5 ;  /* 0x0000000500067c02 */ /* 0x000fca0008000f00 */
[----:B------:R3:W4:Y:S02]  /*119e0*/  SHFL.IDX PT, R7, R3, R6, 0x1f ;  /* 0x00001f0603077589 */ /* 0x00072400000e0000 */
.L_x_361:
[--C-:B--23--:R-:W-:Y:S01]  /*119f0*/  IMAD.MOV R3, RZ, RZ, -R9.reuse ;  /* 0x000000ffff037224 */ /* 0x10cfe200078e0a09 */
[----:B------:R-:W-:Y:S01]  /*11a00*/  UIADD3 UR40, UR4, UR40, URZ ;  /* 0x0000002804287290 */ /* 0x000fe2000fffe03f */
[----:B----4-:R-:W-:Y:S02]  /*11a10*/  IMAD R16, R7, R2, R16 ;  /* 0x0000000207107224 */ /* 0x010fe400078e0210 */
[----:B------:R-:W-:Y:S02]  /*11a20*/  IMAD R6, R3, R4, RZ ;  /* 0x0000000403067224 */ /* 0x000fe400078e02ff */
[----:B------:R-:W-:Y:S02]  /*11a30*/  IMAD.MOV.U32 R2, RZ, RZ, RZ ;  /* 0x000000ffff027224 */ /* 0x000fe400078e00ff */
[----:B------:R-:W-:Y:S02]  /*11a40*/  IMAD.MOV.U32 R3, RZ, RZ, R9 ;  /* 0x000000ffff037224 */ /* 0x000fe400078e0009 */
[----:B------:R-:W-:-:S02]  /*11a50*/  IMAD.IADD R5, R5, 0x1, -R16 ;  /* 0x0000000105057824 */ /* 0x000fc400078e0a10 */
[----:B------:R-:W-:Y:S01]  /*11a60*/  IMAD.HI.U32 R9, R9, R6, R2 ;  /* 0x0000000609097227 */ /* 0x000fe200078e0002 */
[----:B------:R-:W-:Y:S02]  /*11a70*/  IABS R3, R0 ;  /* 0x0000000000037213 */ /* 0x000fe40000000000 */
[----:B------:R-:W-:-:S03]  /*11a80*/  IABS R2, R5 ;  /* 0x0000000500027213 */ /* 0x000fc60000000000 */
[----:B------:R-:W-:Y:S02]  /*11a90*/  IMAD.MOV R3, RZ, RZ, -R3 ;  /* 0x000000ffff037224 */ /* 0x000fe400078e0a03 */
[----:B------:R-:W-:-:S04]  /*11aa0*/  IMAD.HI.U32 R9, R9, R2, RZ ;  /* 0x0000000209097227 */ /* 0x000fc800078e00ff */
[----:B------:R-:W-:Y:S01]  /*11ab0*/  IMAD R3, R9, R3, R2 ;  /* 0x0000000309037224 */ /* 0x000fe200078e0202 */
[----:B------:R-:W-:-:S04]  /*11ac0*/  LOP3.LUT R2, R5, R0, RZ, 0x3c, !PT ;  /* 0x0000000005027212 */ /* 0x000fc800078e3cff */
[----:B------:R-:W-:Y:S02]  /*11ad0*/  ISETP.GT.U32.AND P1, PT, R4, R3, PT ;  /* 0x000000030400720c */ /* 0x000fe40003f24070 */
[----:B------:R-:W-:-:S11]  /*11ae0*/  ISETP.GE.AND P2, PT, R2, RZ, PT ;  /* 0x000000ff0200720c */ /* 0x000fd60003f46270 */
[-C--:B------:R-:W-:Y:S01]  /*11af0*/  @!P1 IADD3 R3, R3, -R4.reuse, RZ ;  /* 0x8000000403039210 */ /* 0x080fe20007ffe0ff */
[----:B------:R-:W-:Y:S01]  /*11b00*/  @!P1 VIADD R9, R9, 0x1 ;  /* 0x0000000109099836 */ /* 0x000fe20000000000 */
[----:B------:R-:W-:Y:S02]  /*11b10*/  ISETP.NE.AND P1, PT, R0, RZ, PT ;  /* 0x000000ff0000720c */ /* 0x000fe40003f25270 */
[----:B------:R-:W-:-:S13]  /*11b20*/  ISETP.GE.U32.AND P0, PT, R3, R4, PT ;  /* 0x000000040300720c */ /* 0x000fda0003f06070 */
[----:B------:R-:W-:-:S04]  /*11b30*/  @P0 VIADD R9, R9, 0x1 ;  /* 0x0000000109090836 */ /* 0x000fc80000000000 */
[----:B------:R-:W-:Y:S01]  /*11b40*/  @!P2 IMAD.MOV R9, RZ, RZ, -R9 ;  /* 0x000000ffff09a224 */ /* 0x000fe200078e0a09 */
[----:B------:R-:W-:-:S05]  /*11b50*/  @!P1 LOP3.LUT R9, RZ, R0, RZ, 0x33, !PT ;  /* 0x00000000ff099212 */ /* 0x000fca00078e33ff */
[--C-:B0-----:R-:W-:Y:S02]  /*11b60*/  IMAD.MOV R17, RZ, RZ, -R9.reuse ;  /* 0x000000ffff117224 */ /* 0x101fe400078e0a09 */
[----:B------:R-:W-:Y:S02]  /*11b70*/  IMAD.MOV.U32 R18, RZ, RZ, R9 ;  /* 0x000000ffff127224 */ /* 0x000fe400078e0009 */
[----:B------:R-:W-:Y:S01]  /*11b80*/  IMAD R17, R0, R17, R5 ;  /* 0x0000001100117224 */ /* 0x000fe200078e0205 */
[----:B------:R-:W-:Y:S06]  /*11b90*/  BRA `(.L_x_362) ;  /* 0x0000000000107947 */ /* 0x000fec0003800000 */
.L_x_357:
[----:B------:R-:W-:Y:S01]  /*11ba0*/  MOV R16, R5 ;  /* 0x0000000500107202 */ /* 0x000fe20000000f00 */
[----:B0-----:R-:W-:Y:S01]  /*11bb0*/  IMAD.MOV.U32 R17, RZ, RZ, RZ ;  /* 0x000000ffff117224 */ /* 0x001fe200078e00ff */
[----:B------:R-:W-:Y:S01]  /*11bc0*/  ULDC UR40, c[0x0][0xc3c] ;  /* 0x00030f0000287ab9 */ /* 0x000fe20000000800 */
[----:B------:R-:W-:-:S07]  /*11bd0*/  IMAD.MOV.U32 R18, RZ, RZ, RZ ;  /* 0x000000ffff127224 */ /* 0x000fce00078e00ff */
.L_x_362:
[----:B------:R0:W2:Y:S01]  /*11be0*/  LDL R2, [R1] ;  /* 0x0000000001027983 */ /* 0x0000a20000100800 */
[----:B------:R-:W3:Y:S02]  /*11bf0*/  S2R R0, SR_TID.X ;  /* 0x0000000000007919 */ /* 0x000ee40000002100 */
[----:B---3--:R-:W-:Y:S01]  /*11c00*/  LOP3.LUT R0, R0, 0x1f, RZ, 0xc0, !PT ;  /* 0x0000001f00007812 */ /* 0x008fe200078ec0ff */
[----:B------:R-:W-:Y:S03]  /*11c10*/  BAR.SYNC.DEFER_BLOCKING 0x4, 0x180 ;  /* 0x0106000000007b1d */ /* 0x000fe60000010000 */
[----:B------:R-:W-:Y:S01]  /*11c20*/  ISETP.NE.AND P0, PT, R0, RZ, PT ;  /* 0x000000ff0000720c */ /* 0x000fe20003f05270 */
[----:B------:R-:W-:-:S12]  /*11c30*/  IMAD.U32 R19, RZ, RZ, UR40 ;  /* 0x00000028ff137e24 */ /* 0x000fd8000f8e00ff */
[----:B------:R-:W-:Y:S01]  /*11c40*/  @!P0 MOV R0, 0x400 ;  /* 0x0000040000008802 */ /* 0x000fe20000000f00 */
[----:B--2---:R-:W2:Y:S03]  /*11c50*/  @!P0 S2R R2, SR_CgaCtaId ;  /* 0x0000000000028919 */ /* 0x004ea60000008800 */
[----:B--2---:R-:W-:Y:S01]  /*11c60*/  @!P0 LEA R22, R2, R0, 0x18 ;  /* 0x0000000002168211 */ /* 0x004fe200078ec0ff */
[----:B------:R0:W-:Y:S04]  /*11c70*/  @!P0 STL [R1], R2 ;  /* 0x0000000201008387 */ /* 0x0001e80000100800 */
[----:B------:R0:W-:Y:S01]  /*11c80*/  @!P0 STS.128 [R22+0x228d0], R16 ;  /* 0x0228d01016008388 */ /* 0x0001e20000000c00 */
[----:B------:R-:W-:Y:S06]  /*11c90*/  BAR.ARV 0x5, 0x180 ;  /* 0x0146000000007b1d */ /* 0x000fec0000002000 */
.L_x_355:
[----:B------:R-:W-:Y:S02]  /*11ca0*/  ULDC UR4, c[0x0][0xc3c] ;  /* 0x00030f0000047ab9 */ /* 0x000fe40000000800 */
[----:B------:R-:W-:-:S06]  /*11cb0*/  UISETP.GE.AND UP0, UPT, UR40, UR4, UPT ;  /* 0x000000042800728c */ /* 0x000fcc000bf06270 */
[----:B------:R-:W-:-:S13]  /*11cc0*/  PLOP3.LUT P0, PT, PT, PT, UP0, 0x80, 0x0 ;  /* 0x000000000000781c */ /* 0x000fda0003f0f008 */
[----:B------:R-:W-:Y:S05]  /*11cd0*/  @!P0 BRA `(.L_x_363) ;  /* 0xffffffa400f88947 */ /* 0x000fea000383ffff */
.L_x_290:
[----:B0-----:R-:W3:Y:S01]  /*11ce0*/  LDL.LU R0, [R1+0x18] ;  /* 0x0000180001007983 */ /* 0x001ee20000300800 */
[----:B------:R-:W-:Y:S01]  /*11cf0*/  BSSY B0, `(.L_x_364) ;  /* 0x000000b000007945 */ /* 0x000fe20003800000 */
[----:B------:R-:W0:Y:S01]  /*11d00*/  S2R R5, SR_CgaCtaId ;  /* 0x0000000000057919 */ /* 0x000e220000008800 */
[----:B---3--:R-:W-:-:S05]  /*11d10*/  VIADD R0, R0, 0x1 ;  /* 0x0000000100007836 */ /* 0x008fca0000000000 */
[----:B------:R-:W-:-:S04]  /*11d20*/  LEA.HI R2, R0, R0, RZ, 0x1 ;  /* 0x0000000000027211 */ /* 0x000fc800078f08ff */
[----:B------:R-:W-:Y:S02]  /*11d30*/  LOP3.LUT R3, R2, 0xfffffffe, RZ, 0xc0, !PT ;  /* 0xfffffffe02037812 */ /* 0x000fe400078ec0ff */
[----:B------:R-:W-:-:S03]  /*11d40*/  MOV R2, 0x400 ;  /* 0x0000040000027802 */ /* 0x000fc60000000f00 */
[----:B------:R-:W-:Y:S01]  /*11d50*/  IMAD.IADD R0, R0, 0x1, -R3 ;  /* 0x0000000100007824 */ /* 0x000fe200078e0a03 */
[----:B0-----:R-:W-:-:S04]  /*11d60*/  LEA R5, R5, R2, 0x18 ;  /* 0x0000000205057211 */ /* 0x001fc800078ec0ff */
[----:B------:R-:W-:-:S04]  /*11d70*/  SHF.L.U32 R0, R0, 0x1f, RZ ;  /* 0x0000001f00007819 */ /* 0x000fc800000006ff */
[----:B------:R-:W0:Y:S02]  /*11d80*/  SYNCS.PHASECHK.TRANS64.TRYWAIT P0, [R5+URZ+0x22820], R0 ;  /* 0x02282000050075a7 */ /* 0x000e24000800017f */
[----:B0-----:R-:W-:Y:S05]  /*11d90*/  @!P0 BRA `(.L_x_365) ;  /* 0x0000003c00c08947 */ /* 0x001fea0003800000 */
.L_x_498:
[----:B------:R-:W-:Y:S05]  /*11da0*/  BSYNC B0 ;  /* 0x0000000000007941 */ /* 0x000fea0003800000 */
.L_x_364:
[----:B------:R-:W-:-:S03]  /*11db0*/  UMOV UR4, 0xffffffff ;  /* 0xffffffff00047882 */ /* 0x000fc60000000000 */
[----:B------:R-:W-:Y:S05]  /*11dc0*/  BRA.DIV UR4, `(.L_x_366) ;  /* 0x0000003e04c87947 */ /* 0x000fea000b800000 */
[----:B0-----:R-:W0:Y:S02]  /*11dd0*/  S2R R0, SR_TID.X ;  /* 0x0000000000007919 */ /* 0x001e240000002100 */
[----:B0-----:R-:W-:-:S04]  /*11de0*/  SHF.R.U32.HI R0, RZ, 0x5, R0 ;  /* 0x00000005ff007819 */ /* 0x001fc80000011600 */
[----:B------:R-:W-:-:S05]  /*11df0*/  LOP3.LUT R0, R0, 0x3, RZ, 0xc0, !PT ;  /* 0x0000000300007812 */ /* 0x000fca00078ec0ff */
[----:B------:R0:W3:Y:S02]  /*11e00*/  SHFL.IDX PT, R14, R0, RZ, 0x1f ;  /* 0x00001fff000e7589 */ /* 0x0000e400000e0000 */
.L_x_501:
[----:B---3--:R-:W-:Y:S01]  /*11e10*/  ISETP.NE.AND P0, PT, R14, RZ, PT ;  /* 0x000000ff0e00720c */ /* 0x008fe20003f05270 */
[----:B------:R-:W-:-:S12]  /*11e20*/  BSSY B0, `(.L_x_367) ;  /* 0x000002c000007945 */ /* 0x000fd80003800000 */
[----:B------:R-:W-:Y:S05]  /*11e30*/  @P0 BRA `(.L_x_368) ;  /* 0x0000000000a80947 */ /* 0x000fea0003800000 */
[----:B------:R-:W-:-:S03]  /*11e40*/  UMOV UR4, 0xffffffff ;  /* 0xffffffff00047882 */ /* 0x000fc60000000000 */
[----:B------:R-:W-:Y:S05]  /*11e50*/  BRA.DIV UR4, `(.L_x_369) ;  /* 0x0000003e04d87947 */ /* 0x000fea000b800000 */
[----:B------:R-:W-:-:S13]  /*11e60*/  ELECT P6, URZ, PT ;  /* 0x00000000003f782f */ /* 0x000fda00038c0000 */
.L_x_504:
[----:B------:R-:W-:Y:S05]  /*11e70*/  @!P6 BRA `(.L_x_368) ;  /* 0x000000000098e947 */ /* 0x000fea0003800000 */
[----:B------:R-:W-:-:S06]  /*11e80*/  ULOP3.LUT UR4, UR38, 0x2, URZ, 0xfc, !UPT ;  /* 0x0000000226047892 */ /* 0x000fcc000f8efc3f */
[----:B0-----:R-:W-:-:S04]  /*11e90*/  MOV R0, UR4 ;  /* 0x0000000400007c02 */ /* 0x001fc80008000f00 */
[----:B------:R-:W-:-:S13]  /*11ea0*/  ISETP.NE.AND P0, PT, R0, 0x3, PT ;  /* 0x000000030000780c */ /* 0x000fda0003f05270 */
[----:B------:R-:W-:Y:S05]  /*11eb0*/  @!P0 BRA `(.L_x_370) ;  /* 0x0000000000048947 */ /* 0x000fea0003800000 */
[----:B------:R-:W-:Y:S01]  /*11ec0*/  BPT.TRAP 0x1 ;  /* 0x000000040000795c */ /* 0x000fe20000300000 */
.L_x_370:
[C---:B------:R-:W-:Y:S01]  /*11ed0*/  IMAD R3, R32.reuse, 0x8, R5 ;  /* 0x0000000820037824 */ /* 0x040fe200078e0205 */
[----:B------:R-:W-:Y:S01]  /*11ee0*/  SHF.L.U32 R2, R35, 0x1f, RZ ;  /* 0x0000001f23027819 */ /* 0x000fe200000006ff */
[----:B------:R-:W-:-:S03]  /*11ef0*/  VIADD R32, R32, 0x1 ;  /* 0x0000000120207836 */ /* 0x000fc60000000000 */
[----:B------:R-:W0:Y:S02]  /*11f00*/  SYNCS.PHASECHK.TRANS64.TRYWAIT P1, [R3+URZ+0x22840], R2 ;  /* 0x02284002030075a7 */ /* 0x000e24000802017f */
[----:B------:R-:W-:-:S04]  /*11f10*/  ISETP.NE.AND P2, PT, R32, 0x2, PT ;  /* 0x000000022000780c */ /* 0x000fc80003f45270 */
[----:B------:R-:W-:Y:S01]  /*11f20*/  SEL R0, RZ, 0x1, P2 ;  /* 0x00000001ff007807 */ /* 0x000fe20001000000 */
[----:B0-----:R-:W-:Y:S08]  /*11f30*/  @!P1 BRA `(.L_x_371) ;  /* 0x0000003c00c09947 */ /* 0x001ff00003800000 */
.L_x_505:
[----:B------:R-:W-:Y:S02]  /*11f40*/  SEL R32, R32, RZ, P2 ;  /* 0x000000ff20207207 */ /* 0x000fe40001000000 */
[----:B------:R-:W-:Y:S01]  /*11f50*/  LOP3.LUT R0, R35, R0, RZ, 0x3c, !PT ;  /* 0x0000000023007212 */ /* 0x000fe200078e3cff */
[----:B------:R-:W-:Y:S06]  /*11f60*/  @!P0 BRA `(.L_x_372) ;  /* 0x0000000000048947 */ /* 0x000fec0003800000 */
[----:B------:R-:W-:Y:S01]  /*11f70*/  BPT.TRAP 0x1 ;  /* 0x000000040000795c */ /* 0x000fe20000300000 */
.L_x_372:
[----:B------:R-:W-:Y:S01]  /*11f80*/  IMAD R5, R32, 0x8, R5 ;  /* 0x0000000820057824 */ /* 0x000fe200078e0205 */
[----:B------:R-:W-:-:S04]  /*11f90*/  SHF.L.U32 R0, R0, 0x1f, RZ ;  /* 0x0000001f00007819 */ /* 0x000fc800000006ff */
[----:B------:R-:W3:Y:S02]  /*11fa0*/  SYNCS.PHASECHK.TRANS64.TRYWAIT P1, [R5+URZ+0x22840], R0 ;  /* 0x02284000050075a7 */ /* 0x000ee4000802017f */
[----:B---3--:R-:W-:Y:S05]  /*11fb0*/  @!P1 BRA `(.L_x_373) ;  /* 0x0000003c00b49947 */ /* 0x008fea0003800000 */
.L_x_506:
[----:B------:R-:W-:Y:S05]  /*11fc0*/  @!P0 BRA `(.L_x_374) ;  /* 0x0000000000048947 */ /* 0x000fea0003800000 */
[----:B------:R-:W-:Y:S01]  /*11fd0*/  BPT.TRAP 0x1 ;  /* 0x000000040000795c */ /* 0x000fe20000300000 */
.L_x_374:
[----:B------:R-:W4:Y:S02]  /*11fe0*/  SYNCS.PHASECHK.TRANS64.TRYWAIT P1, [R3+URZ+0x22860], R2 ;  /* 0x02286002030075a7 */ /* 0x000f24000802017f */
[----:B----4-:R-:W-:Y:S05]  /*11ff0*/  @!P1 BRA `(.L_x_375) ;  /* 0x0000003c00b89947 */ /* 0x010fea0003800000 */
.L_x_507:
[----:B------:R-:W-:Y:S05]  /*12000*/  @!P0 BRA `(.L_x_376) ;  /* 0x0000000000048947 */ /* 0x000fea0003800000 */
[----:B------:R-:W-:Y:S01]  /*12010*/  BPT.TRAP 0x1 ;  /* 0x000000040000795c */ /* 0x000fe20000300000 */
.L_x_376:
[----:B------:R-:W5:Y:S02]  /*12020*/  SYNCS.PHASECHK.TRANS64.TRYWAIT P1, [R5+URZ+0x22860], R0 ;  /* 0x02286000050075a7 */ /* 0x000f64000802017f */
[----:B-----5:R-:W-:Y:S05]  /*12030*/  @!P1 BRA `(.L_x_377) ;  /* 0x0000003c00bc9947 */ /* 0x020fea0003800000 */
.L_x_508:
[----:B------:R-:W-:Y:S05]  /*12040*/  @!P0 BRA `(.L_x_378) ;  /* 0x0000000000048947 */ /* 0x000fea0003800000 */
[----:B------:R-:W-:Y:S01]  /*12050*/  BPT.TRAP 0x1 ;  /* 0x000000040000795c */ /* 0x000fe20000300000 */
.L_x_378:
[----:B------:R-:W5:Y:S02]  /*12060*/  SYNCS.PHASECHK.TRANS64.TRYWAIT P1, [R3+URZ+0x22880], R2 ;  /* 0x02288002030075a7 */ /* 0x000f64000802017f */
[----:B-----5:R-:W-:Y:S05]  /*12070*/  @!P1 BRA `(.L_x_379) ;  /* 0x0000003c00c09947 */ /* 0x020fea0003800000 */
.L_x_509:
[----:B------:R-:W-:Y:S05]  /*12080*/  @!P0 BRA `(.L_x_380) ;  /* 0x0000000000048947 */ /* 0x000fea0003800000 */
[----:B------:R-:W-:Y:S01]  /*12090*/  BPT.TRAP 0x1 ;  /* 0x000000040000795c */ /* 0x000fe20000300000 */
.L_x_380:
[----:B------:R0:W0:Y:S02]  /*120a0*/  SYNCS.PHASECHK.TRANS64.TRYWAIT P0, [R5+URZ+0x22880], R0 ;  /* 0x02288000050075a7 */ /* 0x000024000800017f */
[----:B0-----:R-:W-:Y:S05]  /*120b0*/  @!P0 NANOSLEEP.SYNCS 0x989680 ;  /* 0x009896800000895d */ /* 0x001fea0003900000 */
[----:B------:R-:W0:Y:S02]  /*120c0*/  @!P0 SYNCS.PHASECHK.TRANS64 P0, [R5+URZ+0x22880], R0 ;  /* 0x02288000050085a7 */ /* 0x000e24000800007f */
[----:B0-----:R-:W-:Y:S05]  /*120d0*/  @!P0 BRA `(.L_x_380) ;  /* 0xfffffffc00f08947 */ /* 0x001fea000383ffff */
.L_x_368:
[----:B------:R-:W-:Y:S05]  /*120e0*/  BSYNC B0 ;  /* 0x0000000000007941 */ /* 0x000fea0003800000 */
.L_x_367:
[----:B------:R-:W-:Y:S05]  /*120f0*/  EXIT ;  /* 0x000000000000794d */ /* 0x000fea0003800000 */
.L_x_239:
[----:B0-----:R-:W-:-:S04]  /*12100*/  IMAD.U32 R3, RZ, RZ, UR52 ;  /* 0x00000034ff037e24 */ /* 0x001fc8000f8e00ff */
[----:B------:R0:W1:Y:S03]  /*12110*/  SYNCS.PHASECHK.TRANS64.TRYWAIT P1, [R3+URZ+0x22800], R8 ;  /* 0x02280008030075a7 */ /* 0x000066000802017f */
[----:B-1----:R-:W-:Y:S05]  /*12120*/  @!P1 NANOSLEEP.SYNCS 0x989680 ;  /* 0x009896800000995d */ /* 0x002fea0003900000 */
[----:B------:R-:W1:Y:S02]  /*12130*/  @!P1 SYNCS.PHASECHK.TRANS64 P1, [R3+URZ+0x22800], R8 ;  /* 0x02280008030095a7 */ /* 0x000e64000802007f */
[----:B-1----:R-:W-:Y:S05]  /*12140*/  @!P1 BRA `(.L_x_239) ;  /* 0xfffffffc00ec9947 */ /* 0x002fea000383ffff */
[----:B------:R-:W-:Y:S05]  /*12150*/  BRA `(.L_x_381) ;  /* 0xfffffef400d47947 */ /* 0x000fea000383ffff */
.L_x_243:
[----:B-1----:R1:W2:Y:S02]  /*12160*/  SYNCS.PHASECHK.TRANS64.TRYWAIT P1, [R4+URZ+0x22830], R3 ;  /* 0x02283003040075a7 */ /* 0x0022a4000802017f */
[----:B--2---:R-:W-:Y:S05]  /*12170*/  @!P1 NANOSLEEP.SYNCS 0x989680 ;  /* 0x009896800000995d */ /* 0x004fea0003900000 */
[----:B------:R-:W2:Y:S02]  /*12180*/  @!P1 SYNCS.PHASECHK.TRANS64 P1, [R4+URZ+0x22830], R3 ;  /* 0x02283003040095a7 */ /* 0x000ea4000802007f */
[----:B--2---:R-:W-:Y:S05]  /*12190*/  @!P1 BRA `(.L_x_243) ;  /* 0xfffffffc00f09947 */ /* 0x004fea000383ffff */
[----:B------:R-:W-:Y:S05]  /*121a0*/  BRA `(.L_x_242) ;  /* 0xfffffef400f07947 */ /* 0x000fea000383ffff */
.L_x_249:
[----:B-1----:R-:W-:-:S04]  /*121b0*/  IMAD.U32 R9, RZ, RZ, UR6 ;  /* 0x00000006ff097e24 */ /* 0x002fc8000f8e00ff */
[----:B------:R1:W2:Y:S03]  /*121c0*/  SYNCS.PHASECHK.TRANS64.TRYWAIT P1, [R9+URZ+0x22830], R8 ;  /* 0x02283008090075a7 */ /* 0x0002a6000802017f */
[----:B--2---:R-:W-:Y:S05]  /*121d0*/  @!P1 NANOSLEEP.SYNCS 0x989680 ;  /* 0x009896800000995d */ /* 0x004fea0003900000 */
[----:B------:R-:W2:Y:S02]  /*121e0*/  @!P1 SYNCS.PHASECHK.TRANS64 P1, [R9+URZ+0x22830], R8 ;  /* 0x02283008090095a7 */ /* 0x000ea4000802007f */
[----:B--2---:R-:W-:Y:S05]  /*121f0*/  @!P1 BRA `(.L_x_249) ;  /* 0xfffffffc00ec9947 */ /* 0x004fea000383ffff */
[----:B------:R-:W-:Y:S05]  /*12200*/  BRA `(.L_x_246) ;  /* 0xffffff3000407947 */ /* 0x000fea000383ffff */
.L_x_253:
[----:B-1----:R-:W-:-:S04]  /*12210*/  MOV R9, UR6 ;  /* 0x0000000600097c02 */ /* 0x002fc80008000f00 */
[----:B------:R1:W2:Y:S03]  /*12220*/  SYNCS.PHASECHK.TRANS64.TRYWAIT P1, [R9+URZ+0x22850], R8 ;  /* 0x02285008090075a7 */ /* 0x0002a6000802017f */
[----:B--2---:R-:W-:Y:S05]  /*12230*/  @!P1 NANOSLEEP.SYNCS 0x989680 ;  /* 0x009896800000995d */ /* 0x004fea0003900000 */
[----:B------:R-:W2:Y:S02]  /*12240*/  @!P1 SYNCS.PHASECHK.TRANS64 P1, [R9+URZ+0x22850], R8 ;  /* 0x02285008090095a7 */ /* 0x000ea4000802007f */
[----:B--2---:R-:W-:Y:S05]  /*12250*/  @!P1 BRA `(.L_x_253) ;  /* 0xfffffffc00ec9947 */ /* 0x004fea000383ffff */
[----:B------:R-:W-:Y:S05]  /*12260*/  BRA `(.L_x_250) ;  /* 0xffffff3800607947 */ /* 0x000fea000383ffff */
.L_x_260:
[----:B-1----:R-:W-:-:S04]  /*12270*/  IMAD.U32 R3, RZ, RZ, UR9 ;  /* 0x00000009ff037e24 */ /* 0x002fc8000f8e00ff */
[----:B------:R1:W2:Y:S03]  /*12280*/  SYNCS.PHASECHK.TRANS64.TRYWAIT P1, [R3+URZ+0x22850], R0 ;  /* 0x02285000030075a7 */ /* 0x0002a6000802017f */
[----:B--2---:R-:W-:Y:S05]  /*12290*/  @!P1 NANOSLEEP.SYNCS 0x989680 ;  /* 0x009896800000995d */ /* 0x004fea0003900000 */
[----:B------:R-:W2:Y:S02]  /*122a0*/  @!P1 SYNCS.PHASECHK.TRANS64 P1, [R3+URZ+0x22850], R0 ;  /* 0x02285000030095a7 */ /* 0x000ea4000802007f */
[----:B--2---:R-:W-:Y:S05]  /*122b0*/  @!P1 BRA `(.L_x_260) ;  /* 0xfffffffc00ec9947 */ /* 0x004fea000383ffff */
[----:B------:R-:W-:Y:S05]  /*122c0*/  BRA `(.L_x_259) ;  /* 0xffffff6000d07947 */ /* 0x000fea000383ffff */
.L_x_305:
[----:B------:R-:W0:Y:S01]  /*122d0*/  S2R R20, SR_TID.X ;  /* 0x0000000000147919 */ /* 0x000e220000002100 */
[----:B------:R-:W-:Y:S02]  /*122e0*/  IMAD.MOV.U32 R12, RZ, RZ, RZ ;  /* 0x000000ffff0c7224 */ /* 0x000fe400078e00ff */
[----:B------:R-:W-:Y:S02]  /*122f0*/  IMAD.MOV.U32 R11, RZ, RZ, 0x1f ;  /* 0x0000001fff0b7424 */ /* 0x000fe400078e00ff */
[----:B------:R-:W-:Y:S01]  /*12300*/  IMAD.MOV.U32 R15, RZ, RZ, -0x1 ;  /* 0xffffffffff0f7424 */ /* 0x000fe200078e00ff */
[----:B0-----:R-:W-:-:S04]  /*12310*/  SHF.R.U32.HI R20, RZ, 0x5, R20 ;  /* 0x00000005ff147819 */ /* 0x001fc80000011614 */
[----:B------:R-:W-:-:S05]  /*12320*/  LOP3.LUT R20, R20, 0x3, RZ, 0xc0, !PT ;  /* 0x0000000314147812 */ /* 0x000fca00078ec0ff */
[----:B------:R-:W-:-:S07]  /*12330*/  IMAD.MOV.U32 R13, RZ, RZ, R20 ;  /* 0x000000ffff0d7224 */ /* 0x000fce00078e0014 */
[----:B-----5:R-:W-:Y:S05]  /*12340*/  WARPSYNC.COLLECTIVE R15, `(.L_x_382) ;  /* 0x000000000f087348 */ /* 0x020fea0003c00000 */
[----:B------:R0:W1:Y:S02]  /*12350*/  SHFL.IDX P6, R14, R13, R12, R11 ;  /* 0x0000000c0d0e7389 */ /* 0x00006400000c000b */
[----:B01---5:R-:W-:Y:S01]  /*12360*/  ENDCOLLECTIVE ;  /* 0x000000000000791b */ /* 0x023fe20003800000 */
.L_x_382:
[----:B------:R-:W-:Y:S05]  /*12370*/  BRA `(.L_x_383) ;  /* 0xffffffac00887947 */ /* 0x000fea000383ffff */
.L_x_308:
[----:B0-----:R0:W1:Y:S02]  /*12380*/  SYNCS.PHASECHK.TRANS64.TRYWAIT P0, [R0+URZ+0x22880], R28 ;  /* 0x0228801c000075a7 */ /* 0x001064000800017f */
[----:B-1----:R-:W-:Y:S05]  /*12390*/  @!P0 NANOSLEEP.SYNCS 0x989680 ;  /* 0x009896800000895d */ /* 0x002fea0003900000 */
[----:B------:R-:W1:Y:S02]  /*123a0*/  @!P0 SYNCS.PHASECHK.TRANS64 P0, [R0+URZ+0x22880], R28 ;  /* 0x0228801c000085a7 */ /* 0x000e64000800007f */
[----:B-1----:R-:W-:Y:S05]  /*123b0*/  @!P0 BRA `(.L_x_308) ;  /* 0xfffffffc00f08947 */ /* 0x002fea000383ffff */
[----:B------:R-:W-:Y:S05]  /*123c0*/  BRA `(.L_x_384) ;  /* 0xffffffb000ac7947 */ /* 0x000fea000383ffff */
.L_x_309:
[----:B------:R-:W-:Y:S01]  /*123d0*/  BSSY B0, `(.L_x_385) ;  /* 0x0000008000007945 */ /* 0x000fe20003800000 */
[----:B------:R-:W-:Y:S01]  /*123e0*/  MOV R13, R10 ;  /* 0x0000000a000d7202 */ /* 0x000fe20000000f00 */
[----:B------:R-:W-:Y:S02]  /*123f0*/  IMAD.MOV.U32 R12, RZ, RZ, RZ ;  /* 0x000000ffff0c7224 */ /* 0x000fe400078e00ff */
[----:B------:R-:W-:Y:S02]  /*12400*/  IMAD.MOV.U32 R11, RZ, RZ, 0x181f ;  /* 0x0000181fff0b7424 */ /* 0x000fe400078e00ff */
[----:B------:R-:W-:-:S07]  /*12410*/  IMAD.MOV.U32 R15, RZ, RZ, -0x1 ;  /* 0xffffffffff0f7424 */ /* 0x000fce00078e00ff */
[----:B0-----:R-:W-:Y:S05]  /*12420*/  WARPSYNC.COLLECTIVE R15, `(.L_x_386) ;  /* 0x000000000f087348 */ /* 0x001fea0003c00000 */
[----:B------:R1:W2:Y:S02]  /*12430*/  SHFL.IDX P6, R14, R13, R12, R11 ;  /* 0x0000000c0d0e7389 */ /* 0x0002a400000c000b */
[----:B012---:R-:W-:Y:S01]  /*12440*/  ENDCOLLECTIVE ;  /* 0x000000000000791b */ /* 0x007fe20003800000 */
.L_x_386:
[----:B------:R-:W-:Y:S05]  /*12450*/  BSYNC B0 ;  /* 0x0000000000007941 */ /* 0x000fea0003800000 */
.L_x_385:
[----:B------:R-:W-:Y:S01]  /*12460*/  IMAD.MOV.U32 R13, RZ, RZ, R9 ;  /* 0x000000ffff0d7224 */ /* 0x000fe200078e0009 */
[----:B------:R-:W-:Y:S01]  /*12470*/  MOV R12, RZ ;  /* 0x000000ff000c7202 */ /* 0x000fe20000000f00 */
[----:B------:R-:W-:Y:S01]  /*12480*/  IMAD.MOV.U32 R11, RZ, RZ, 0x181f ;  /* 0x0000181fff0b7424 */ /* 0x000fe200078e00ff */
[C---:B------:R-:W-:Y:S01]  /*12490*/  ISETP.GE.AND P3, PT, R19.reuse, 0x41, PT ;  /* 0x000000411300780c */ /* 0x040fe20003f66270 */
[----:B------:R-:W-:Y:S01]  /*124a0*/  IMAD.MOV.U32 R15, RZ, RZ, -0x1 ;  /* 0xffffffffff0f7424 */ /* 0x000fe200078e00ff */
[----:B------:R-:W-:Y:S01]  /*124b0*/  LOP3.LUT R30, R30, 0xffffffef, RZ, 0xc0, !PT ;  /* 0xffffffef1e1e7812 */ /* 0x000fe200078ec0ff */
[----:B------:R-:W-:Y:S01]  /*124c0*/  IMAD.MOV.U32 R3, RZ, RZ, R14 ;  /* 0x000000ffff037224 */ /* 0x000fe200078e000e */
[----:B------:R-:W-:Y:S01]  /*124d0*/  ISETP.GE.AND P2, PT, R19, 0x61, PT ;  /* 0x000000611300780c */ /* 0x000fe20003f46270 */
[----:B------:R-:W-:-:S12]  /*124e0*/  IMAD.IADD R4, R22, 0x1, R4 ;  /* 0x0000000116047824 */ /* 0x000fd800078e0204 */
[----:B------:R-:W-:Y:S05]  /*124f0*/  WARPSYNC.COLLECTIVE R15, `(.L_x_387) ;  /* 0x000000000f087348 */ /* 0x000fea0003c00000 */
[----:B------:R0:W1:Y:S02]  /*12500*/  SHFL.IDX P6, R14, R13, R12, R11 ;  /* 0x0000000c0d0e7389 */ /* 0x00006400000c000b */
[----:B01----:R-:W-:Y:S01]  /*12510*/  ENDCOLLECTIVE ;  /* 0x000000000000791b */ /* 0x003fe20003800000 */
.L_x_387:
[C---:B------:R-:W-:Y:S02]  /*12520*/  ISETP.GE.AND P5, PT, R19.reuse, 0x21, PT ;  /* 0x000000211300780c */ /* 0x040fe40003fa6270 */
[----:B------:R-:W-:Y:S02]  /*12530*/  ISETP.GE.AND P4, PT, R19, 0x31, PT ;  /* 0x000000311300780c */ /* 0x000fe40003f86270 */
[----:B------:R-:W-:Y:S01]  /*12540*/  MOV R13, R10 ;  /* 0x0000000a000d7202 */ /* 0x000fe20000000f00 */
[----:B------:R-:W-:Y:S02]  /*12550*/  IMAD.MOV.U32 R12, RZ, RZ, 0x1 ;  /* 0x00000001ff0c7424 */ /* 0x000fe400078e00ff */
[----:B------:R-:W-:-:S08]  /*12560*/  IMAD.MOV.U32 R2, RZ, RZ, R14 ;  /* 0x000000ffff027224 */ /* 0x000fd000078e000e */
[----:B------:R-:W-:Y:S05]  /*12570*/  WARPSYNC.COLLECTIVE R15, `(.L_x_388) ;  /* 0x000000000f087348 */ /* 0x000fea0003c00000 */
[----:B------:R0:W1:Y:S02]  /*12580*/  SHFL.IDX P6, R14, R13, R12, R11 ;  /* 0x0000000c0d0e7389 */ /* 0x00006400000c000b */
[----:B01----:R-:W-:Y:S01]  /*12590*/  ENDCOLLECTIVE ;  /* 0x000000000000791b */ /* 0x003fe20003800000 */
.L_x_388:
[----:B------:R-:W-:-:S05]  /*125a0*/  IADD3 R2, P1, R31, R2, RZ ;  /* 0x000000021f027210 */ /* 0x000fca0007f3e0ff */
[----:B------:R-:W-:Y:S01]  /*125b0*/  IMAD.X R3, RZ, RZ, R3, P1 ;  /* 0x000000ffff037224 */ /* 0x000fe200008e0603 */
[----:B------:R-:W-:Y:S01]  /*125c0*/  ISETP.LT.OR P1, PT, R19, 0x1, P0 ;  /* 0x000000011300780c */ /* 0x000fe20000721670 */
[----:B------:R-:W-:-:S12]  /*125d0*/  IMAD.MOV.U32 R13, RZ, RZ, R9 ;  /* 0x000000ffff0d7224 */ /* 0x000fd800078e0009 */
[----:B------:R-:W-:Y:S01]  /*125e0*/  @!PT LDS RZ, [RZ] ;  /* 0x00000000fffff984 */ /* 0x000fe20000000800 */
[----:B------:R-:W-:Y:S01]  /*125f0*/  @!PT LDS RZ, [RZ] ;  /* 0x00000000fffff984 */ /* 0x000fe20000000800 */
[----:B------:R-:W-:Y:S01]  /*12600*/  @!PT LDS RZ, [RZ] ;  /* 0x00000000fffff984 */ /* 0x000fe20000000800 */
[----:B------:R0:W-:Y:S02]  /*12610*/  LDGSTS.E.BYPASS.LTC128B.128 [R4+0xa400], desc[UR50][R2.64], !P1 ;  /* 0x0a40000002047fae */ /* 0x0001e4000c901d72 */
[----:B0-----:R-:W-:-:S07]  /*12620*/  IMAD.MOV.U32 R3, RZ, RZ, R14 ;  /* 0x000000ffff037224 */ /* 0x001fce00078e000e */
[----:B------:R-:W-:Y:S05]  /*12630*/  WARPSYNC.COLLECTIVE R15, `(.L_x_389) ;  /* 0x000000000f087348 */ /* 0x000fea0003c00000 */
[----:B------:R0:W1:Y:S02]  /*12640*/  SHFL.IDX P6, R14, R13, R12, R11 ;  /* 0x0000000c0d0e7389 */ /* 0x00006400000c000b */
[----:B01----:R-:W-:Y:S01]  /*12650*/  ENDCOLLECTIVE ;  /* 0x000000000000791b */ /* 0x003fe20003800000 */
.L_x_389:
[----:B------:R-:W-:Y:S01]  /*12660*/  MOV R13, R10 ;  /* 0x0000000a000d7202 */ /* 0x000fe20000000f00 */
[----:B------:R-:W-:Y:S02]  /*12670*/  IMAD.MOV.U32 R12, RZ, RZ, 0x2 ;  /* 0x00000002ff0c7424 */ /* 0x000fe400078e00ff */
[----:B------:R-:W-:-:S07]  /*12680*/  IMAD.MOV.U32 R2, RZ, RZ, R14 ;  /* 0x000000ffff027224 */ /* 0x000fce00078e000e */
[----:B------:R-:W-:Y:S05]  /*12690*/  WARPSYNC.COLLECTIVE R15, `(.L_x_390) ;  /* 0x000000000f087348 */ /* 0x000fea0003c00000 */
[----:B------:R0:W1:Y:S02]  /*126a0*/  SHFL.IDX P6, R14, R13, R12, R11 ;  /* 0x0000000c0d0e7389 */ /* 0x00006400000c000b */
[----:B01----:R-:W-:Y:S01]  /*126b0*/  ENDCOLLECTIVE ;  /* 0x000000000000791b */ /* 0x003fe20003800000 */
.L_x_390:
        /* <DEDUP_REMOVED lines=12> */
.L_x_391:
[----:B------:R-:W-:Y:S01]  /*12780*/  MOV R13, R10 ;  /* 0x0000000a000d7202 */ /* 0x000fe20000000f00 */
[----:B------:R-:W-:Y:S02]  /*12790*/  IMAD.MOV.U32 R12, RZ, RZ, 0x3 ;  /* 0x00000003ff0c7424 */ /* 0x000fe400078e00ff */
[----:B------:R-:W-:-:S07]  /*127a0*/  IMAD.MOV.U32 R2, RZ, RZ, R14 ;  /* 0x000000ffff027224 */ /* 0x000fce00078e000e */
[----:B------:R-:W-:Y:S05]  /*127b0*/  WARPSYNC.COLLECTIVE R15, `(.L_x_392) ;  /* 0x000000000f087348 */ /* 0x000fea0003c00000 */
[----:B------:R0:W1:Y:S02]  /*127c0*/  SHFL.IDX P6, R14, R13, R12, R11 ;  /* 0x0000000c0d0e7389 */ /* 0x00006400000c000b */
[----:B01----:R-:W-:Y:S01]  /*127d0*/  ENDCOLLECTIVE ;  /* 0x000000000000791b */ /* 0x003fe20003800000 */
.L_x_392:
        /* <DEDUP_REMOVED lines=12> */
.L_x_393:
[----:B------:R-:W-:Y:S01]  /*128a0*/  MOV R13, R10 ;  /* 0x0000000a000d7202 */ /* 0x000fe20000000f00 */
[----:B------:R-:W-:Y:S02]  /*128b0*/  IMAD.MOV.U32 R12, RZ, RZ, 0x4 ;  /* 0x00000004ff0c7424 */ /* 0x000fe400078e00ff */
[----:B------:R-:W-:-:S07]  /*128c0*/  IMAD.MOV.U32 R2, RZ, RZ, R14 ;  /* 0x000000ffff027224 */ /* 0x000fce00078e000e */
[----:B------:R-:W-:Y:S05]  /*128d0*/  WARPSYNC.COLLECTIVE R15, `(.L_x_394) ;  /* 0x000000000f087348 */ /* 0x000fea0003c00000 */
[----:B------:R0:W1:Y:S02]  /*128e0*/  SHFL.IDX P6, R14, R13, R12, R11 ;  /* 0x0000000c0d0e7389 */ /* 0x00006400000c000b */
[----:B01----:R-:W-:Y:S01]  /*128f0*/  ENDCOLLECTIVE ;  /* 0x000000000000791b */ /* 0x003fe20003800000 */
.L_x_394:
        /* <DEDUP_REMOVED lines=12> */
.L_x_395:
[----:B------:R-:W-:Y:S01]  /*129c0*/  MOV R13, R10 ;  /* 0x0000000a000d7202 */ /* 0x000fe20000000f00 */
[----:B------:R-:W-:Y:S02]  /*129d0*/  IMAD.MOV.U32 R12, RZ, RZ, 0x5 ;  /* 0x00000005ff0c7424 */ /* 0x000fe400078e00ff */
[----:B------:R-:W-:-:S07]  /*129e0*/  IMAD.MOV.U32 R2, RZ, RZ, R14 ;  /* 0x000000ffff027224 */ /* 0x000fce00078e000e */
[----:B------:R-:W-:Y:S05]  /*129f0*/  WARPSYNC.COLLECTIVE R15, `(.L_x_396) ;  /* 0x000000000f087348 */ /* 0x000fea0003c00000 */
[----:B------:R0:W1:Y:S02]  /*12a00*/  SHFL.IDX P6, R14, R13, R12, R11 ;  /* 0x0000000c0d0e7389 */ /* 0x00006400000c000b */
[----:B01----:R-:W-:Y:S01]  /*12a10*/  ENDCOLLECTIVE ;  /* 0x000000000000791b */ /* 0x003fe20003800000 */
.L_x_396:
        /* <DEDUP_REMOVED lines=12> */
.L_x_397:
[----:B------:R-:W-:Y:S01]  /*12ae0*/  MOV R13, R10 ;  /* 0x0000000a000d7202 */ /* 0x000fe20000000f00 */
[----:B------:R-:W-:Y:S02]  /*12af0*/  IMAD.MOV.U32 R12, RZ, RZ, 0x6 ;  /* 0x00000006ff0c7424 */ /* 0x000fe400078e00ff */
[----:B------:R-:W-:-:S07]  /*12b00*/  IMAD.MOV.U32 R2, RZ, RZ, R14 ;  /* 0x000000ffff027224 */ /* 0x000fce00078e000e */
[----:B------:R-:W-:Y:S05]  /*12b10*/  WARPSYNC.COLLECTIVE R15, `(.L_x_398) ;  /* 0x000000000f087348 */ /* 0x000fea0003c00000 */
[----:B------:R0:W1:Y:S02]  /*12b20*/  SHFL.IDX P6, R14, R13, R12, R11 ;  /* 0x0000000c0d0e7389 */ /* 0x00006400000c000b */
[----:B01----:R-:W-:Y:S01]  /*12b30*/  ENDCOLLECTIVE ;  /* 0x000000000000791b */ /* 0x003fe20003800000 */
.L_x_398:
        /* <DEDUP_REMOVED lines=12> */
.L_x_399:
[----:B------:R-:W-:Y:S01]  /*12c00*/  MOV R13, R10 ;  /* 0x0000000a000d7202 */ /* 0x000fe20000000f00 */
[----:B------:R-:W-:Y:S02]  /*12c10*/  IMAD.MOV.U32 R12, RZ, RZ, 0x7 ;  /* 0x00000007ff0c7424 */ /* 0x000fe400078e00ff */
[----:B------:R-:W-:-:S07]  /*12c20*/  IMAD.MOV.U32 R2, RZ, RZ, R14 ;  /* 0x000000ffff027224 */ /* 0x000fce00078e000e */
[----:B------:R-:W-:Y:S05]  /*12c30*/  WARPSYNC.COLLECTIVE R15, `(.L_x_400) ;  /* 0x000000000f087348 */ /* 0x000fea0003c00000 */
[----:B------:R0:W1:Y:S02]  /*12c40*/  SHFL.IDX P6, R14, R13, R12, R11 ;  /* 0x0000000c0d0e7389 */ /* 0x00006400000c000b */
[----:B01----:R-:W-:Y:S01]  /*12c50*/  ENDCOLLECTIVE ;  /* 0x000000000000791b */ /* 0x003fe20003800000 */
.L_x_400:
[----:B------:R-:W-:-:S05]  /*12c60*/  IADD3 R2, P1, R31, R2, RZ ;  /* 0x000000021f027210 */ /* 0x000fca0007f3e0ff */
[----:B------:R-:W-:Y:S01]  /*12c70*/  IMAD.X R3, RZ, RZ, R3, P1 ;  /* 0x000000ffff037224 */ /* 0x000fe200008e0603 */
[----:B------:R-:W-:Y:S01]  /*12c80*/  ISETP.LT.OR P1, PT, R19, 0x61, P0 ;  /* 0x000000611300780c */ /* 0x000fe20000721670 */
[----:B------:R-:W-:-:S12]  /*12c90*/  IMAD.MOV.U32 R13, RZ, RZ, R9 ;  /* 0x000000ffff0d7224 */ /* 0x000fd800078e0009 */
[----:B------:R-:W-:Y:S01]  /*12ca0*/  @!PT LDS RZ, [RZ] ;  /* 0x00000000fffff984 */ /* 0x000fe20000000800 */
[----:B------:R-:W-:Y:S01]  /*12cb0*/  @!PT LDS RZ, [RZ] ;  /* 0x00000000fffff984 */ /* 0x000fe20000000800 */
[----:B------:R-:W-:Y:S01]  /*12cc0*/  @!PT LDS RZ, [RZ] ;  /* 0x00000000fffff984 */ /* 0x000fe20000000800 */
[----:B------:R0:W-:Y:S01]  /*12cd0*/  LDGSTS.E.BYPASS.LTC128B.128 [R4+0xd400], desc[UR50][R2.64], !P1 ;  /* 0x0d40000002047fae */ /* 0x0001e2000c901d72 */
[----:B------:R-:W-:-:S07]  /*12ce0*/  IMAD.MOV.U32 R10, RZ, RZ, R14 ;  /* 0x000000ffff0a7224 */ /* 0x000fce00078e000e */
[----:B0-----:R-:W-:Y:S05]  /*12cf0*/  WARPSYNC.COLLECTIVE R15, `(.L_x_401) ;  /* 0x000000000f087348 */ /* 0x001fea0003c00000 */
[----:B------:R1:W2:Y:S02]  /*12d00*/  SHFL.IDX P6, R14, R13, R12, R11 ;  /* 0x0000000c0d0e7389 */ /* 0x0002a400000c000b */
[----:B012---:R-:W-:Y:S01]  /*12d10*/  ENDCOLLECTIVE ;  /* 0x000000000000791b */ /* 0x007fe20003800000 */
.L_x_401:
[----:B------:R-:W-:Y:S01]  /*12d20*/  MOV R13, R21 ;  /* 0x00000015000d7202 */ /* 0x000fe20000000f00 */
[----:B------:R-:W-:Y:S02]  /*12d30*/  IMAD.MOV.U32 R12, RZ, RZ, RZ ;  /* 0x000000ffff0c7224 */ /* 0x000fe400078e00ff */
[----:B------:R-:W-:-:S07]  /*12d40*/  IMAD.MOV.U32 R2, RZ, RZ, R14 ;  /* 0x000000ffff027224 */ /* 0x000fce00078e000e */
[----:B------:R-:W-:Y:S05]  /*12d50*/  WARPSYNC.COLLECTIVE R15, `(.L_x_402) ;  /* 0x000000000f087348 */ /* 0x000fea0003c00000 */
[----:B------:R0:W1:Y:S02]  /*12d60*/  SHFL.IDX P6, R14, R13, R12, R11 ;  /* 0x0000000c0d0e7389 */ /* 0x00006400000c000b */
[----:B01----:R-:W-:Y:S01]  /*12d70*/  ENDCOLLECTIVE ;  /* 0x000000000000791b */ /* 0x003fe20003800000 */
.L_x_402:
        /* <DEDUP_REMOVED lines=12> */
.L_x_403:
[----:B------:R-:W-:Y:S01]  /*12e40*/  MOV R13, R21 ;  /* 0x00000015000d7202 */ /* 0x000fe20000000f00 */
[----:B------:R-:W-:Y:S02]  /*12e50*/  IMAD.MOV.U32 R12, RZ, RZ, 0x1 ;  /* 0x00000001ff0c7424 */ /* 0x000fe400078e00ff */
[----:B------:R-:W-:-:S07]  /*12e60*/  IMAD.MOV.U32 R2, RZ, RZ, R14 ;  /* 0x000000ffff027224 */ /* 0x000fce00078e000e */
[----:B------:R-:W-:Y:S05]  /*12e70*/  WARPSYNC.COLLECTIVE R15, `(.L_x_404) ;  /* 0x000000000f087348 */ /* 0x000fea0003c00000 */
[----:B------:R0:W1:Y:S02]  /*12e80*/  SHFL.IDX P6, R14, R13, R12, R11 ;  /* 0x0000000c0d0e7389 */ /* 0x00006400000c000b */
[----:B01----:R-:W-:Y:S01]  /*12e90*/  ENDCOLLECTIVE ;  /* 0x000000000000791b */ /* 0x003fe20003800000 */
.L_x_404:
        /* <DEDUP_REMOVED lines=8> */
[----:B------:R-:W-:Y:S01]  /*12f20*/  ISETP.GE.AND P1, PT, R19, 0x11, PT ;  /* 0x000000111300780c */ /* 0x000fe20003f26270 */
[----:B------:R-:W-:-:S12]  /*12f30*/  IMAD.MOV.U32 R21, RZ, RZ, R14 ;  /* 0x000000ffff157224 */ /* 0x000fd800078e000e */
[----:B0-----:R-:W-:Y:S05]  /*12f40*/  WARPSYNC.COLLECTIVE R15, `(.L_x_405) ;  /* 0x000000000f087348 */ /* 0x001fea0003c00000 */
[----:B------:R1:W2:Y:S02]  /*12f50*/  SHFL.IDX P6, R14, R13, R12, R11 ;  /* 0x0000000c0d0e7389 */ /* 0x0002a400000c000b */
[----:B012---:R-:W-:Y:S01]  /*12f60*/  ENDCOLLECTIVE ;  /* 0x000000000000791b */ /* 0x007fe20003800000 */
.L_x_405:
[----:B------:R-:W-:Y:S02]  /*12f70*/  @P1 LOP3.LUT R30, R30, 0x10, RZ, 0xfc, !PT ;  /* 0x000000101e1e1812 */ /* 0x000fe400078efcff */
[----:B------:R-:W-:Y:S02]  /*12f80*/  ISETP.GE.AND P1, PT, R19, 0x51, PT ;  /* 0x000000511300780c */ /* 0x000fe40003f26270 */
[----:B------:R-:W-:-:S04]  /*12f90*/  LOP3.LUT R30, R30, 0xffffffdf, RZ, 0xc0, !PT ;  /* 0xffffffdf1e1e7812 */ /* 0x000fc800078ec0ff */
[----:B------:R-:W-:Y:S02]  /*12fa0*/  @P3 LOP3.LUT R30, R30, 0x20, RZ, 0xfc, !PT ;  /* 0x000000201e1e3812 */ /* 0x000fe400078efcff */
[----:B------:R-:W-:Y:S02]  /*12fb0*/  ISETP.GE.AND P3, PT, R19, 0x71, PT ;  /* 0x000000711300780c */ /* 0x000fe40003f66270 */
[----:B------:R-:W-:Y:S01]  /*12fc0*/  LOP3.LUT R30, R30, 0xffffffbf, RZ, 0xc0, !PT ;  /* 0xffffffbf1e1e7812 */ /* 0x000fe200078ec0ff */
[----:B------:R-:W-:-:S03]  /*12fd0*/  IMAD.MOV.U32 R2, RZ, RZ, R14 ;  /* 0x000000ffff027224 */ /* 0x000fc600078e000e */
[----:B------:R-:W-:Y:S02]  /*12fe0*/  @P1 LOP3.LUT R30, R30, 0x40, RZ, 0xfc, !PT ;  /* 0x000000401e1e1812 */ /* 0x000fe400078efcff */
[----:B------:R-:W-:Y:S02]  /*12ff0*/  ISETP.GE.AND P1, PT, R19, 0x81, PT ;  /* 0x000000811300780c */ /* 0x000fe40003f26270 */
[----:B------:R-:W-:-:S04]  /*13000*/  LOP3.LUT R30, R30, 0xfffffeff, RZ, 0xc0, !PT ;  /* 0xfffffeff1e1e7812 */ /* 0x000fc800078ec0ff */
[----:B------:R-:W-:Y:S02]  /*13010*/  @P2 LOP3.LUT R30, R30, 0x100, RZ, 0xfc, !PT ;  /* 0x000001001e1e2812 */ /* 0x000fe400078efcff */
[----:B------:R-:W-:Y:S02]  /*13020*/  ISETP.GE.AND P2, PT, R19, 0x91, PT ;  /* 0x000000911300780c */ /* 0x000fe40003f46270 */
[----:B------:R-:W-:-:S11]  /*13030*/  LOP3.LUT R30, R30, 0xfffffdff, RZ, 0xc0, !PT ;  /* 0xfffffdff1e1e7812 */ /* 0x000fd600078ec0ff */
[----:B------:R-:W-:Y:S01]  /*13040*/  @P2 LOP3.LUT R30, R30, 0x200, RZ, 0xfc, !PT ;  /* 0x000002001e1e2812 */ /* 0x000fe200078efcff */
[----:B------:R-:W-:Y:S06]  /*13050*/  BRA `(.L_x_406) ;  /* 0xffffffac00847947 */ /* 0x000fec000383ffff */
.L_x_314:
[----:B--2---:R2:W3:Y:S02]  /*13060*/  SYNCS.PHASECHK.TRANS64.TRYWAIT P0, [R0+URZ+0x22840], R28 ;  /* 0x0228401c000075a7 */ /* 0x0044e4000800017f */
[----:B---3--:R-:W-:Y:S05]  /*13070*/  @!P0 NANOSLEEP.SYNCS 0x989680 ;  /* 0x009896800000895d */ /* 0x008fea0003900000 */
[----:B------:R-:W3:Y:S02]  /*13080*/  @!P0 SYNCS.PHASECHK.TRANS64 P0, [R0+URZ+0x22840], R28 ;  /* 0x0228401c000085a7 */ /* 0x000ee4000800007f */
[----:B---3--:R-:W-:Y:S05]  /*13090*/  @!P0 BRA `(.L_x_314) ;  /* 0xfffffffc00f08947 */ /* 0x008fea000383ffff */
[----:B------:R-:W-:Y:S05]  /*130a0*/  BRA `(.L_x_407) ;  /* 0xffffffac00d87947 */ /* 0x000fea000383ffff */
.L_x_315:
[----:B------:R-:W-:Y:S01]  /*130b0*/  BSSY B0, `(.L_x_408) ;  /* 0x0000008000007945 */ /* 0x000fe20003800000 */
[----:B------:R-:W-:Y:S01]  /*130c0*/  IMAD.MOV.U32 R13, RZ, RZ, R6 ;  /* 0x000000ffff0d7224 */ /* 0x000fe200078e0006 */
[----:B------:R-:W-:Y:S01]  /*130d0*/  MOV R12, RZ ;  /* 0x000000ff000c7202 */ /* 0x000fe20000000f00 */
[----:B------:R-:W-:Y:S02]  /*130e0*/  IMAD.MOV.U32 R11, RZ, RZ, 0x181f ;  /* 0x0000181fff0b7424 */ /* 0x000fe400078e00ff */
[----:B------:R-:W-:-:S07]  /*130f0*/  IMAD.MOV.U32 R15, RZ, RZ, -0x1 ;  /* 0xffffffffff0f7424 */ /* 0x000fce00078e00ff */
[----:B012---:R-:W-:Y:S05]  /*13100*/  WARPSYNC.COLLECTIVE R15, `(.L_x_409) ;  /* 0x000000000f087348 */ /* 0x007fea0003c00000 */
[----:B------:R3:W4:Y:S02]  /*13110*/  SHFL.IDX P6, R14, R13, R12, R11 ;  /* 0x0000000c0d0e7389 */ /* 0x00072400000c000b */
[----:B01234-:R-:W-:Y:S01]  /*13120*/  ENDCOLLECTIVE ;  /* 0x000000000000791b */ /* 0x01ffe20003800000 */
.L_x_409:
[----:B------:R-:W-:Y:S05]  /*13130*/  BSYNC B0 ;  /* 0x0000000000007941 */ /* 0x000fea0003800000 */
.L_x_408:
[----:B------:R-:W-:Y:S01]  /*13140*/  IMAD.MOV.U32 R13, RZ, RZ, R8 ;  /* 0x000000ffff0d7224 */ /* 0x000fe200078e0008 */
[----:B------:R-:W-:Y:S01]  /*13150*/  MOV R11, 0x181f ;  /* 0x0000181f000b7802 */ /* 0x000fe20000000f00 */
[----:B------:R-:W-:Y:S02]  /*13160*/  IMAD.MOV.U32 R12, RZ, RZ, RZ ;  /* 0x000000ffff0c7224 */ /* 0x000fe400078e00ff */
[----:B------:R-:W-:Y:S02]  /*13170*/  IMAD.MOV.U32 R15, RZ, RZ, -0x1 ;  /* 0xffffffffff0f7424 */ /* 0x000fe400078e00ff */
[----:B------:R-:W-:-:S07]  /*13180*/  IMAD.MOV.U32 R2, RZ, RZ, R14 ;  /* 0x000000ffff027224 */ /* 0x000fce00078e000e */
[----:B------:R-:W-:Y:S05]  /*13190*/  WARPSYNC.COLLECTIVE R15, `(.L_x_410) ;  /* 0x000000000f087348 */ /* 0x000fea0003c00000 */
[----:B------:R0:W1:Y:S02]  /*131a0*/  SHFL.IDX P6, R14, R13, R12, R11 ;  /* 0x0000000c0d0e7389 */ /* 0x00006400000c000b */
[----:B01----:R-:W-:Y:S01]  /*131b0*/  ENDCOLLECTIVE ;  /* 0x000000000000791b */ /* 0x003fe20003800000 */
.L_x_410:
[----:B------:R-:W-:Y:S02]  /*131c0*/  IMAD.MOV.U32 R13, RZ, RZ, R6 ;  /* 0x000000ffff0d7224 */ /* 0x000fe400078e0006 */
[----:B------:R-:W-:Y:S01]  /*131d0*/  IMAD.MOV.U32 R12, RZ, RZ, 0x1 ;  /* 0x00000001ff0c7424 */ /* 0x000fe200078e00ff */
[----:B------:R-:W-:-:S13]  /*131e0*/  LOP3.LUT P6, RZ, R30, 0x80, RZ, 0xc0, !PT ;  /* 0x000000801eff7812 */ /* 0x000fda00078cc0ff */
[----:B------:R-:W-:-:S05]  /*131f0*/  @P6 IADD3 R10, P0, R31, R14, RZ ;  /* 0x0000000e1f0a6210 */ /* 0x000fca0007f1e0ff */
[----:B------:R-:W-:Y:S02]  /*13200*/  @P6 IMAD.X R3, RZ, RZ, R2, P0 ;  /* 0x000000ffff036224 */ /* 0x000fe400000e0602 */
[----:B------:R-:W-:-:S05]  /*13210*/  @P6 IMAD.MOV.U32 R2, RZ, RZ, R10 ;  /* 0x000000ffff026224 */ /* 0x000fca00078e000a */
[----:B------:R-:W-:Y:S01]  /*13220*/  @!PT LDS RZ, [RZ] ;  /* 0x00000000fffff984 */ /* 0x000fe20000000800 */
[----:B------:R-:W-:Y:S01]  /*13230*/  @!PT LDS RZ, [RZ] ;  /* 0x00000000fffff984 */ /* 0x000fe20000000800 */
[----:B------:R-:W-:Y:S01]  /*13240*/  @!PT LDS RZ, [RZ] ;  /* 0x00000000fffff984 */ /* 0x000fe20000000800 */
[----:B------:R0:W-:Y:S02]  /*13250*/  @P6 LDGSTS.E.BYPASS.LTC128B.128 [R4+0x18400], desc[UR50][R2.64], !P2 ;  /* 0x1840000002046fae */ /* 0x0001e4000d101d72 */
[----:B0-----:R-:W-:Y:S05]  /*13260*/  WARPSYNC.COLLECTIVE R15, `(.L_x_411) ;  /* 0x000000000f087348 */ /* 0x001fea0003c00000 */
[----:B------:R1:W2:Y:S02]  /*13270*/  SHFL.IDX P6, R14, R13, R12, R11 ;  /* 0x0000000c0d0e7389 */ /* 0x0002a400000c000b */
[----:B012---:R-:W-:Y:S01]  /*13280*/  ENDCOLLECTIVE ;  /* 0x000000000000791b */ /* 0x007fe20003800000 */
.L_x_411:
[----:B------:R-:W-:Y:S01]  /*13290*/  IMAD.MOV.U32 R13, RZ, RZ, R8 ;  /* 0x000000ffff0d7224 */ /* 0x000fe200078e0008 */
[----:B------:R-:W-:-:S07]  /*132a0*/  MOV R2, R14 ;  /* 0x0000000e00027202 */ /* 0x000fce0000000f00 */
[----:B------:R-:W-:Y:S05]  /*132b0*/  WARPSYNC.COLLECTIVE R15, `(.L_x_412) ;  /* 0x000000000f087348 */ /* 0x000fea0003c00000 */
[----:B------:R0:W1:Y:S02]  /*132c0*/  SHFL.IDX P6, R14, R13, R12, R11 ;  /* 0x0000000c0d0e7389 */ /* 0x00006400000c000b */
[----:B01----:R-:W-:Y:S01]  /*132d0*/  ENDCOLLECTIVE ;  /* 0x000000000000791b */ /* 0x003fe20003800000 */
.L_x_412:
        /* <DEDUP_REMOVED lines=13> */
.L_x_413:
[----:B------:R-:W-:Y:S01]  /*133b0*/  IMAD.MOV.U32 R13, RZ, RZ, R8 ;  /* 0x000000ffff0d7224 */ /* 0x000fe200078e0008 */
[----:B------:R-:W-:-:S07]  /*133c0*/  MOV R2, R14 ;  /* 0x0000000e00027202 */ /* 0x000fce0000000f00 */
[----:B------:R-:W-:Y:S05]  /*133d0*/  WARPSYNC.COLLECTIVE R15, `(.L_x_414) ;  /* 0x000000000f087348 */ /* 0x000fea0003c00000 */
[----:B------:R0:W1:Y:S02]  /*133e0*/  SHFL.IDX P6, R14, R13, R12, R11 ;  /* 0x0000000c0d0e7389 */ /* 0x00006400000c000b */
[----:B01----:R-:W-:Y:S01]  /*133f0*/  ENDCOLLECTIVE ;  /* 0x000000000000791b */ /* 0x003fe20003800000 */
.L_x_414:
[----:B------:R-:W-:Y:S01]  /*13400*/  IMAD.MOV.U32 R13, RZ, RZ, R6 ;  /* 0x000000ffff0d7224 */ /* 0x000fe200078e0006 */
[----:B------:R-:W-:Y:S02]  /*13410*/  MOV R12, 0x3 ;  /* 0x00000003000c7802 */ /* 0x000fe40000000f00 */
[----:B------:R-:W-:-:S05]  /*13420*/  @P5 IADD3 R14, P0, R31, R14, RZ ;  /* 0x0000000e1f0e5210 */ /* 0x000fca0007f1e0ff */
[----:B------:R-:W-:Y:S02]  /*13430*/  @P5 IMAD.X R9, RZ, RZ, R2, P0 ;  /* 0x000000ffff095224 */ /* 0x000fe400000e0602 */
[----:B------:R-:W-:-:S07]  /*13440*/  @P5 IMAD.MOV.U32 R2, RZ, RZ, R14 ;  /* 0x000000ffff025224 */ /* 0x000fce00078e000e */
[----:B------:R-:W-:Y:S05]  /*13450*/  WARPSYNC.COLLECTIVE R15, `(.L_x_415) ;  /* 0x000000000f087348 */ /* 0x000fea0003c00000 */
[----:B------:R0:W1:Y:S02]  /*13460*/  SHFL.IDX P6, R14, R13, R12, R11 ;  /* 0x0000000c0d0e7389 */ /* 0x00006400000c000b */
[----:B01----:R-:W-:Y:S01]  /*13470*/  ENDCOLLECTIVE ;  /* 0x000000000000791b */ /* 0x003fe20003800000 */
.L_x_415:
[----:B------:R-:W-:-:S05]  /*13480*/  @P5 IMAD.MOV.U32 R3, RZ, RZ, R9 ;  /* 0x000000ffff035224 */ /* 0x000fca00078e0009 */
[----:B------:R-:W-:Y:S01]  /*13490*/  @!PT LDS RZ, [RZ] ;  /* 0x00000000fffff984 */ /* 0x000fe20000000800 */
[----:B------:R-:W-:Y:S01]  /*134a0*/  @!PT LDS RZ, [RZ] ;  /* 0x00000000fffff984 */ /* 0x000fe20000000800 */
[----:B------:R-:W-:Y:S01]  /*134b0*/  @!PT LDS RZ, [RZ] ;  /* 0x00000000fffff984 */ /* 0x000fe20000000800 */
[----:B------:R0:W-:Y:S01]  /*134c0*/  @P5 LDGSTS.E.BYPASS.LTC128B.128 [R4+0x19400], desc[UR50][R2.64], !P2 ;  /* 0x1940000002045fae */ /* 0x0001e2000d101d72 */
[----:B------:R-:W-:Y:S01]  /*134d0*/  LOP3.LUT P5, RZ, R30, 0x40, RZ, 0xc0, !PT ;  /* 0x000000401eff7812 */ /* 0x000fe200078ac0ff */
[----:B------:R-:W-:Y:S02]  /*134e0*/  IMAD.MOV.U32 R13, RZ, RZ, R8 ;  /* 0x000000ffff0d7224 */ /* 0x000fe400078e0008 */
[----:B0-----:R-:W-:-:S10]  /*134f0*/  IMAD.MOV.U32 R2, RZ, RZ, R14 ;  /* 0x000000ffff027224 */ /* 0x001fd400078e000e */
[----:B------:R-:W-:Y:S05]  /*13500*/  WARPSYNC.COLLECTIVE R15, `(.L_x_416) ;  /* 0x000000000f087348 */ /* 0x000fea0003c00000 */
[----:B------:R0:W1:Y:S02]  /*13510*/  SHFL.IDX P6, R14, R13, R12, R11 ;  /* 0x0000000c0d0e7389 */ /* 0x00006400000c000b */
[----:B01----:R-:W-:Y:S01]  /*13520*/  ENDCOLLECTIVE ;  /* 0x000000000000791b */ /* 0x003fe20003800000 */
.L_x_416:
[----:B------:R-:W-:Y:S01]  /*13530*/  MOV R13, R6 ;  /* 0x00000006000d7202 */ /* 0x000fe20000000f00 */
[----:B------:R-:W-:Y:S01]  /*13540*/  IMAD.MOV.U32 R12, RZ, RZ, 0x4 ;  /* 0x00000004ff0c7424 */ /* 0x000fe200078e00ff */
[----:B------:R-:W-:-:S05]  /*13550*/  @P4 IADD3 R14, P0, R31, R14, RZ ;  /* 0x0000000e1f0e4210 */ /* 0x000fca0007f1e0ff */
[----:B------:R-:W-:Y:S02]  /*13560*/  @P4 IMAD.X R9, RZ, RZ, R2, P0 ;  /* 0x000000ffff094224 */ /* 0x000fe400000e0602 */
[----:B------:R-:W-:-:S07]  /*13570*/  @P4 IMAD.MOV.U32 R2, RZ, RZ, R14 ;  /* 0x000000ffff024224 */ /* 0x000fce00078e000e */
[----:B------:R-:W-:Y:S05]  /*13580*/  WARPSYNC.COLLECTIVE R15, `(.L_x_417) ;  /* 0x000000000f087348 */ /* 0x000fea0003c00000 */
[----:B------:R0:W1:Y:S02]  /*13590*/  SHFL.IDX P6, R14, R13, R12, R11 ;  /* 0x0000000c0d0e7389 */ /* 0x00006400000c000b */
[----:B01----:R-:W-:Y:S01]  /*135a0*/  ENDCOLLECTIVE ;  /* 0x000000000000791b */ /* 0x003fe20003800000 */
.L_x_417:
        /* <DEDUP_REMOVED lines=11> */
.L_x_418:
[----:B------:R-:W-:Y:S02]  /*13660*/  IMAD.MOV.U32 R13, RZ, RZ, R6 ;  /* 0x000000ffff0d7224 */ /* 0x000fe400078e0006 */
[----:B------:R-:W-:Y:S01]  /*13670*/  IMAD.MOV.U32 R12, RZ, RZ, 0x5 ;  /* 0x00000005ff0c7424 */ /* 0x000fe200078e00ff */
[----:B------:R-:W-:-:S05]  /*13680*/  @P4 IADD3 R14, P0, R31, R14, RZ ;  /* 0x0000000e1f0e4210 */ /* 0x000fca0007f1e0ff */
[----:B------:R-:W-:Y:S02]  /*13690*/  @P4 IMAD.X R9, RZ, RZ, R2, P0 ;  /* 0x000000ffff094224 */ /* 0x000fe400000e0602 */
[----:B------:R-:W-:-:S07]  /*136a0*/  @P4 IMAD.MOV.U32 R2, RZ, RZ, R14 ;  /* 0x000000ffff024224 */ /* 0x000fce00078e000e */
[----:B------:R-:W-:Y:S05]  /*136b0*/  WARPSYNC.COLLECTIVE R15, `(.L_x_419) ;  /* 0x000000000f087348 */ /* 0x000fea0003c00000 */
[----:B------:R0:W1:Y:S02]  /*136c0*/  SHFL.IDX P6, R14, R13, R12, R11 ;  /* 0x0000000c0d0e7389 */ /* 0x00006400000c000b */
[----:B01----:R-:W-:Y:S01]  /*136d0*/  ENDCOLLECTIVE ;  /* 0x000000000000791b */ /* 0x003fe20003800000 */
.L_x_419:
[----:B------:R-:W-:-:S05]  /*136e0*/  @P4 MOV R3, R9 ;  /* 0x0000000900034202 */ /* 0x000fca0000000f00 */
        /* <DEDUP_REMOVED lines=10> */
.L_x_420:
[----:B------:R-:W-:Y:S02]  /*13790*/  IMAD.MOV.U32 R13, RZ, RZ, R6 ;  /* 0x000000ffff0d7224 */ /* 0x000fe400078e0006 */
[----:B------:R-:W-:Y:S01]  /*137a0*/  IMAD.MOV.U32 R12, RZ, RZ, 0x6 ;  /* 0x00000006ff0c7424 */ /* 0x000fe200078e00ff */
[----:B------:R-:W-:-:S05]  /*137b0*/  @P5 IADD3 R14, P0, R31, R14, RZ ;  /* 0x0000000e1f0e5210 */ /* 0x000fca0007f1e0ff */
[----:B------:R-:W-:Y:S01]  /*137c0*/  @P5 IMAD.X R9, RZ, RZ, R2, P0 ;  /* 0x000000ffff095224 */ /* 0x000fe200000e0602 */
[----:B------:R-:W-:-:S07]  /*137d0*/  @P5 MOV R2, R14 ;  /* 0x0000000e00025202 */ /* 0x000fce0000000f00 */
[----:B------:R-:W-:Y:S05]  /*137e0*/  WARPSYNC.COLLECTIVE R15, `(.L_x_421) ;  /* 0x000000000f087348 */ /* 0x000fea0003c00000 */
[----:B------:R0:W1:Y:S02]  /*137f0*/  SHFL.IDX P6, R14, R13, R12, R11 ;  /* 0x0000000c0d0e7389 */ /* 0x00006400000c000b */
[----:B01----:R-:W-:Y:S01]  /*13800*/  ENDCOLLECTIVE ;  /* 0x000000000000791b */ /* 0x003fe20003800000 */
.L_x_421:
[----:B------:R-:W-:-:S05]  /*13810*/  @P5 IMAD.MOV.U32 R3, RZ, RZ, R9 ;  /* 0x000000ffff035224 */ /* 0x000fca00078e0009 */
[----:B------:R-:W-:Y:S01]  /*13820*/  @!PT LDS RZ, [RZ] ;  /* 0x00000000fffff984 */ /* 0x000fe20000000800 */
[----:B------:R-:W-:Y:S01]  /*13830*/  @!PT LDS RZ, [RZ] ;  /* 0x00000000fffff984 */ /* 0x000fe20000000800 */
[----:B------:R-:W-:Y:S01]  /*13840*/  @!PT LDS RZ, [RZ] ;  /* 0x00000000fffff984 */ /* 0x000fe20000000800 */
[----:B------:R0:W-:Y:S01]  /*13850*/  @P5 LDGSTS.E.BYPASS.LTC128B.128 [R4+0x1ac00], desc[UR50][R2.64], !P2 ;  /* 0x1ac0000002045fae */ /* 0x0001e2000d101d72 */
[----:B------:R-:W-:Y:S02]  /*13860*/  IMAD.MOV.U32 R13, RZ, RZ, R8 ;  /* 0x000000ffff0d7224 */ /* 0x000fe400078e0008 */
[----:B0-----:R-:W-:-:S07]  /*13870*/  IMAD.MOV.U32 R2, RZ, RZ, R14 ;  /* 0x000000ffff027224 */ /* 0x001fce00078e000e */
[----:B------:R-:W-:Y:S05]  /*13880*/  WARPSYNC.COLLECTIVE R15, `(.L_x_422) ;  /* 0x000000000f087348 */ /* 0x000fea0003c00000 */
[----:B------:R0:W1:Y:S02]  /*13890*/  SHFL.IDX P6, R14, R13, R12, R11 ;  /* 0x0000000c0d0e7389 */ /* 0x00006400000c000b */
[----:B01----:R-:W-:Y:S01]  /*138a0*/  ENDCOLLECTIVE ;  /* 0x000000000000791b */ /* 0x003fe20003800000 */
.L_x_422:
[----:B------:R-:W-:Y:S02]  /*138b0*/  IMAD.MOV.U32 R13, RZ, RZ, R6 ;  /* 0x000000ffff0d7224 */ /* 0x000fe400078e0006 */
[----:B------:R-:W-:Y:S01]  /*138c0*/  IMAD.MOV.U32 R12, RZ, RZ, 0x7 ;  /* 0x00000007ff0c7424 */ /* 0x000fe200078e00ff */
[----:B------:R-:W-:-:S04]  /*138d0*/  @P4 IADD3 R14, P0, R31, R14, RZ ;  /* 0x0000000e1f0e4210 */ /* 0x000fc80007f1e0ff */
[----:B------:R-:W-:Y:S01]  /*138e0*/  @P4 IADD3.X R9, RZ, R2, RZ, P0, !PT ;  /* 0x00000002ff094210 */ /* 0x000fe200007fe4ff */
[----:B------:R-:W-:-:S08]  /*138f0*/  @P4 IMAD.MOV.U32 R2, RZ, RZ, R14 ;  /* 0x000000ffff024224 */ /* 0x000fd000078e000e */
[----:B------:R-:W-:Y:S05]  /*13900*/  WARPSYNC.COLLECTIVE R15, `(.L_x_423) ;  /* 0x000000000f087348 */ /* 0x000fea0003c00000 */
[----:B------:R0:W1:Y:S02]  /*13910*/  SHFL.IDX P6, R14, R13, R12, R11 ;  /* 0x0000000c0d0e7389 */ /* 0x00006400000c000b */
[----:B01----:R-:W-:Y:S01]  /*13920*/  ENDCOLLECTIVE ;  /* 0x000000000000791b */ /* 0x003fe20003800000 */
.L_x_423:
[----:B------:R-:W-:-:S05]  /*13930*/  @P4 IMAD.MOV.U32 R3, RZ, RZ, R9 ;  /* 0x000000ffff034224 */ /* 0x000fca00078e0009 */
[----:B------:R-:W-:Y:S01]  /*13940*/  @!PT LDS RZ, [RZ] ;  /* 0x00000000fffff984 */ /* 0x000fe20000000800 */
[----:B------:R-:W-:Y:S01]  /*13950*/  @!PT LDS RZ, [RZ] ;  /* 0x00000000fffff984 */ /* 0x000fe20000000800 */
[----:B------:R-:W-:Y:S01]  /*13960*/  @!PT LDS RZ, [RZ] ;  /* 0x00000000fffff984 */ /* 0x000fe20000000800 */
[----:B------:R0:W-:Y:S01]  /*13970*/  @P4 LDGSTS.E.BYPASS.LTC128B.128 [R4+0x1b400], desc[UR50][R2.64], !P2 ;  /* 0x1b40000002044fae */ /* 0x0001e2000d101d72 */
[----:B------:R-:W-:Y:S01]  /*13980*/  MOV R13, R8 ;  /* 0x00000008000d7202 */ /* 0x000fe20000000f00 */
[----:B------:R-:W-:-:S07]  /*13990*/  IMAD.MOV.U32 R6, RZ, RZ, R14 ;  /* 0x000000ffff067224 */ /* 0x000fce00078e000e */
[----:B0-----:R-:W-:Y:S05]  /*139a0*/  WARPSYNC.COLLECTIVE R15, `(.L_x_424) ;  /* 0x000000000f087348 */ /* 0x001fea0003c00000 */
[----:B------:R1:W2:Y:S02]  /*139b0*/  SHFL.IDX P6, R14, R13, R12, R11 ;  /* 0x0000000c0d0e7389 */ /* 0x0002a400000c000b */
[----:B012---:R-:W-:Y:S01]  /*139c0*/  ENDCOLLECTIVE ;  /* 0x000000000000791b */ /* 0x007fe20003800000 */
.L_x_424:
[----:B------:R-:W-:Y:S02]  /*139d0*/  IMAD.MOV.U32 R13, RZ, RZ, R5 ;  /* 0x000000ffff0d7224 */ /* 0x000fe400078e0005 */
[----:B------:R-:W-:Y:S01]  /*139e0*/  IMAD.MOV.U32 R12, RZ, RZ, RZ ;  /* 0x000000ffff0c7224 */ /* 0x000fe200078e00ff */
[----:B------:R-:W-:-:S05]  /*139f0*/  @P3 IADD3 R14, P0, R31, R14, RZ ;  /* 0x0000000e1f0e3210 */ /* 0x000fca0007f1e0ff */
[----:B------:R-:W-:-:S08]  /*13a00*/  @P3 IMAD.MOV.U32 R2, RZ, RZ, R14 ;  /* 0x000000ffff023224 */ /* 0x000fd000078e000e */
[----:B------:R-:W-:Y:S05]  /*13a10*/  WARPSYNC.COLLECTIVE R15, `(.L_x_425) ;  /* 0x000000000f087348 */ /* 0x000fea0003c00000 */
[----:B------:R0:W1:Y:S02]  /*13a20*/  SHFL.IDX P6, R14, R13, R12, R11 ;  /* 0x0000000c0d0e7389 */ /* 0x00006400000c000b */
[----:B01----:R-:W-:Y:S01]  /*13a30*/  ENDCOLLECTIVE ;  /* 0x000000000000791b */ /* 0x003fe20003800000 */
.L_x_425:
[----:B------:R-:W-:-:S04]  /*13a40*/  @P3 IMAD.X R9, RZ, RZ, R6, P0 ;  /* 0x000000ffff093224 */ /* 0x000fc800000e0606 */
[----:B------:R-:W-:-:S05]  /*13a50*/  @P3 IMAD.MOV.U32 R3, RZ, RZ, R9 ;  /* 0x000000ffff033224 */ /* 0x000fca00078e0009 */
[----:B------:R-:W-:Y:S01]  /*13a60*/  @!PT LDS RZ, [RZ] ;  /* 0x00000000fffff984 */ /* 0x000fe20000000800 */
[----:B------:R-:W-:Y:S01]  /*13a70*/  @!PT LDS RZ, [RZ] ;  /* 0x00000000fffff984 */ /* 0x000fe20000000800 */
[----:B------:R-:W-:Y:S01]  /*13a80*/  @!PT LDS RZ, [RZ] ;  /* 0x00000000fffff984 */ /* 0x000fe20000000800 */
[----:B------:R0:W-:Y:S01]  /*13a90*/  @P3 LDGSTS.E.BYPASS.LTC128B.128 [R4+0x1bc00], desc[UR50][R2.64], !P2 ;  /* 0x1bc0000002043fae */ /* 0x0001e2000d101d72 */
[----:B------:R-:W-:Y:S01]  /*13aa0*/  IMAD.MOV.U32 R13, RZ, RZ, R7 ;  /* 0x000000ffff0d7224 */ /* 0x000fe200078e0007 */
[----:B0-----:R-:W-:-:S07]  /*13ab0*/  MOV R2, R14 ;  /* 0x0000000e00027202 */ /* 0x001fce0000000f00 */
[----:B------:R-:W-:Y:S05]  /*13ac0*/  WARPSYNC.COLLECTIVE R15, `(.L_x_426) ;  /* 0x000000000f087348 */ /* 0x000fea0003c00000 */
[----:B------:R0:W1:Y:S02]  /*13ad0*/  SHFL.IDX P6, R14, R13, R12, R11 ;  /* 0x0000000c0d0e7389 */ /* 0x00006400000c000b */
[----:B01----:R-:W-:Y:S01]  /*13ae0*/  ENDCOLLECTIVE ;  /* 0x000000000000791b */ /* 0x003fe20003800000 */
.L_x_426:
        /* <DEDUP_REMOVED lines=8> */
.L_x_427:
[----:B------:R-:W-:-:S05]  /*13b70*/  @P1 IMAD.MOV.U32 R3, RZ, RZ, R9 ;  /* 0x000000ffff031224 */ /* 0x000fca00078e0009 */
[----:B------:R-:W-:Y:S01]  /*13b80*/  @!PT LDS RZ, [RZ] ;  /* 0x00000000fffff984 */ /* 0x000fe20000000800 */
[----:B------:R-:W-:Y:S01]  /*13b90*/  @!PT LDS RZ, [RZ] ;  /* 0x00000000fffff984 */ /* 0x000fe20000000800 */
[----:B------:R-:W-:Y:S01]  /*13ba0*/  @!PT LDS RZ, [RZ] ;  /* 0x00000000fffff984 */ /* 0x000fe20000000800 */
[----:B------:R0:W-:Y:S01]  /*13bb0*/  @P1 LDGSTS.E.BYPASS.LTC128B.128 [R4+0x1c400], desc[UR50][R2.64], !P2 ;  /* 0x1c40000002041fae */ /* 0x0001e2000d101d72 */
[----:B------:R-:W-:Y:S02]  /*13bc0*/  IMAD.MOV.U32 R13, RZ, RZ, R7 ;  /* 0x000000ffff0d7224 */ /* 0x000fe400078e0007 */
[----:B------:R-:W-:-:S07]  /*13bd0*/  IMAD.MOV.U32 R6, RZ, RZ, R14 ;  /* 0x000000ffff067224 */ /* 0x000fce00078e000e */
[----:B0-----:R-:W-:Y:S05]  /*13be0*/  WARPSYNC.COLLECTIVE R15, `(.L_x_428) ;  /* 0x000000000f087348 */ /* 0x001fea0003c00000 */
[----:B------:R1:W2:Y:S02]  /*13bf0*/  SHFL.IDX P6, R14, R13, R12, R11 ;  /* 0x0000000c0d0e7389 */ /* 0x0002a400000c000b */
[----:B012---:R-:W-:Y:S01]  /*13c00*/  ENDCOLLECTIVE ;  /* 0x000000000000791b */ /* 0x007fe20003800000 */
.L_x_428:
[----:B------:R-:W-:Y:S05]  /*13c10*/  BRA `(.L_x_429) ;  /* 0xffffffa800987947 */ /* 0x000fea000383ffff */
.L_x_320:
[----:B------:R-:W-:Y:S01]  /*13c20*/  IMAD.MOV.U32 R13, RZ, RZ, R6 ;  /* 0x000000ffff0d7224 */ /* 0x000fe200078e0006 */
[----:B------:R-:W-:Y:S01]  /*13c30*/  MOV R15, 0xffffffff ;  /* 0xffffffff000f7802 */ /* 0x000fe20000000f00 */
[----:B------:R-:W-:Y:S02]  /*13c40*/  IMAD.MOV.U32 R12, RZ, RZ, RZ ;  /* 0x000000ffff0c7224 */ /* 0x000fe400078e00ff */
[----:B------:R-:W-:Y:S02]  /*13c50*/  IMAD.MOV.U32 R11, RZ, RZ, 0x181f ;  /* 0x0000181fff0b7424 */ /* 0x000fe400078e00ff */
[----:B------:R-:W-:Y:S02]  /*13c60*/  IMAD R5, R5, UR41, RZ ;  /* 0x0000002905057c24 */ /* 0x000fe4000f8e02ff */
[----:B------:R-:W-:-:S07]  /*13c70*/  IMAD.IADD R4, R17, 0x1, R4 ;  /* 0x0000000111047824 */ /* 0x000fce00078e0204 */
[----:B-----5:R-:W-:Y:S05]  /*13c80*/  WARPSYNC.COLLECTIVE R15, `(.L_x_430) ;  /* 0x000000000f087348 */ /* 0x020fea0003c00000 */
[----:B------:R0:W1:Y:S02]  /*13c90*/  SHFL.IDX P6, R14, R13, R12, R11 ;  /* 0x0000000c0d0e7389 */ /* 0x00006400000c000b */
[----:B01---5:R-:W-:Y:S01]  /*13ca0*/  ENDCOLLECTIVE ;  /* 0x000000000000791b */ /* 0x023fe20003800000 */
.L_x_430:
[C---:B------:R-:W-:Y:S02]  /*13cb0*/  ISETP.GE.AND P2, PT, R4.reuse, R5, PT ;  /* 0x000000050400720c */ /* 0x040fe40003f46270 */
[----:B------:R-:W-:Y:S01]  /*13cc0*/  IADD3 R8, R4, 0x10, RZ ;  /* 0x0000001004087810 */ /* 0x000fe20007ffe0ff */
[----:B------:R-:W-:Y:S02]  /*13cd0*/  IMAD.MOV.U32 R13, RZ, RZ, R0 ;  /* 0x000000ffff0d7224 */ /* 0x000fe400078e0000 */
[----:B------:R-:W-:-:S08]  /*13ce0*/  IMAD.MOV.U32 R2, RZ, RZ, R14 ;  /* 0x000000ffff027224 */ /* 0x000fd000078e000e */
[----:B------:R-:W-:Y:S05]  /*13cf0*/  WARPSYNC.COLLECTIVE R15, `(.L_x_431) ;  /* 0x000000000f087348 */ /* 0x000fea0003c00000 */
[----:B------:R0:W1:Y:S02]  /*13d00*/  SHFL.IDX P6, R14, R13, R12, R11 ;  /* 0x0000000c0d0e7389 */ /* 0x00006400000c000b */
[----:B01----:R-:W-:Y:S01]  /*13d10*/  ENDCOLLECTIVE ;  /* 0x000000000000791b */ /* 0x003fe20003800000 */
.L_x_431:
[----:B------:R-:W-:Y:S02]  /*13d20*/  IMAD.MOV.U32 R13, RZ, RZ, R6 ;  /* 0x000000ffff0d7224 */ /* 0x000fe400078e0006 */
[----:B------:R-:W-:Y:S01]  /*13d30*/  IMAD.MOV.U32 R12, RZ, RZ, 0x1 ;  /* 0x00000001ff0c7424 */ /* 0x000fe200078e00ff */
[----:B------:R-:W-:-:S05]  /*13d40*/  @!P2 IADD3 R14, P1, R31, R14, RZ ;  /* 0x0000000e1f0ea210 */ /* 0x000fca0007f3e0ff */
[----:B------:R-:W-:Y:S02]  /*13d50*/  @!P2 IMAD.X R3, RZ, RZ, R2, P1 ;  /* 0x000000ffff03a224 */ /* 0x000fe400008e0602 */
[----:B------:R-:W-:-:S07]  /*13d60*/  @!P2 IMAD.MOV.U32 R2, RZ, RZ, R14 ;  /* 0x000000ffff02a224 */ /* 0x000fce00078e000e */
[----:B------:R-:W-:Y:S05]  /*13d70*/  WARPSYNC.COLLECTIVE R15, `(.L_x_432) ;  /* 0x000000000f087348 */ /* 0x000fea0003c00000 */
[----:B------:R0:W1:Y:S02]  /*13d80*/  SHFL.IDX P6, R14, R13, R12, R11 ;  /* 0x0000000c0d0e7389 */ /* 0x00006400000c000b */
[----:B01----:R-:W-:Y:S01]  /*13d90*/  ENDCOLLECTIVE ;  /* 0x000000000000791b */ /* 0x003fe20003800000 */
.L_x_432:
[----:B------:R-:W-:Y:S01]  /*13da0*/  @!PT LDS RZ, [RZ] ;  /* 0x00000000fffff984 */ /* 0x000fe20000000800 */
[----:B------:R-:W-:Y:S01]  /*13db0*/  @!PT LDS RZ, [RZ] ;  /* 0x00000000fffff984 */ /* 0x000fe20000000800 */
[----:B------:R-:W-:Y:S01]  /*13dc0*/  @!PT LDS RZ, [RZ] ;  /* 0x00000000fffff984 */ /* 0x000fe20000000800 */
[----:B------:R0:W-:Y:S01]  /*13dd0*/  @!P2 LDGSTS.E.BYPASS.LTC128B.128 [R10+0x14400], desc[UR50][R2.64], !P0 ;  /* 0x14400000020aafae */ /* 0x0001e2000c101d72 */
[----:B------:R-:W-:Y:S02]  /*13de0*/  ISETP.GE.AND P2, PT, R8, R5, PT ;  /* 0x000000050800720c */ /* 0x000fe40003f46270 */
[----:B------:R-:W-:Y:S01]  /*13df0*/  IADD3 R8, R4, 0x20, RZ ;  /* 0x0000002004087810 */ /* 0x000fe20007ffe0ff */
[----:B------:R-:W-:Y:S02]  /*13e00*/  IMAD.MOV.U32 R13, RZ, RZ, R0 ;  /* 0x000000ffff0d7224 */ /* 0x000fe400078e0000 */
[----:B------:R-:W-:-:S08]  /*13e10*/  IMAD.MOV.U32 R7, RZ, RZ, R14 ;  /* 0x000000ffff077224 */ /* 0x000fd000078e000e */
[----:B0-----:R-:W-:Y:S05]  /*13e20*/  WARPSYNC.COLLECTIVE R15, `(.L_x_433) ;  /* 0x000000000f087348 */ /* 0x001fea0003c00000 */
[----:B------:R1:W2:Y:S02]  /*13e30*/  SHFL.IDX P6, R14, R13, R12, R11 ;  /* 0x0000000c0d0e7389 */ /* 0x0002a400000c000b */
[----:B012---:R-:W-:Y:S01]  /*13e40*/  ENDCOLLECTIVE ;  /* 0x000000000000791b */ /* 0x007fe20003800000 */
.L_x_433:
[----:B------:R-:W-:Y:S02]  /*13e50*/  IMAD.MOV.U32 R13, RZ, RZ, R6 ;  /* 0x000000ffff0d7224 */ /* 0x000fe400078e0006 */
[----:B------:R-:W-:Y:S01]  /*13e60*/  IMAD.MOV.U32 R12, RZ, RZ, 0x2 ;  /* 0x00000002ff0c7424 */ /* 0x000fe200078e00ff */
[----:B------:R-:W-:-:S13]  /*13e70*/  @!P2 IADD3 R2, P1, R31, R14, RZ ;  /* 0x0000000e1f02a210 */ /* 0x000fda0007f3e0ff */
[----:B------:R-:W-:Y:S05]  /*13e80*/  WARPSYNC.COLLECTIVE R15, `(.L_x_434) ;  /* 0x000000000f087348 */ /* 0x000fea0003c00000 */
[----:B------:R0:W1:Y:S02]  /*13e90*/  SHFL.IDX P6, R14, R13, R12, R11 ;  /* 0x0000000c0d0e7389 */ /* 0x00006400000c000b */
[----:B01----:R-:W-:Y:S01]  /*13ea0*/  ENDCOLLECTIVE ;  /* 0x000000000000791b */ /* 0x003fe20003800000 */
.L_x_434:
[----:B------:R-:W-:-:S05]  /*13eb0*/  @!P2 IMAD.X R3, RZ, RZ, R7, P1 ;  /* 0x000000ffff03a224 */ /* 0x000fca00008e0607 */
        /* <DEDUP_REMOVED lines=11> */
.L_x_435:
[----:B------:R-:W-:Y:S02]  /*13f70*/  IMAD.MOV.U32 R13, RZ, RZ, R6 ;  /* 0x000000ffff0d7224 */ /* 0x000fe400078e0006 */
[----:B------:R-:W-:Y:S01]  /*13f80*/  IMAD.MOV.U32 R12, RZ, RZ, 0x3 ;  /* 0x00000003ff0c7424 */ /* 0x000fe200078e00ff */
[----:B------:R-:W-:-:S13]  /*13f90*/  @!P2 IADD3 R2, P1, R31, R14, RZ ;  /* 0x0000000e1f02a210 */ /* 0x000fda0007f3e0ff */
[----:B------:R-:W-:Y:S05]  /*13fa0*/  WARPSYNC.COLLECTIVE R15, `(.L_x_436) ;  /* 0x000000000f087348 */ /* 0x000fea0003c00000 */
[----:B------:R0:W1:Y:S02]  /*13fb0*/  SHFL.IDX P6, R14, R13, R12, R11 ;  /* 0x0000000c0d0e7389 */ /* 0x00006400000c000b */
[----:B01----:R-:W-:Y:S01]  /*13fc0*/  ENDCOLLECTIVE ;  /* 0x000000000000791b */ /* 0x003fe20003800000 */
.L_x_436:
        /* <DEDUP_REMOVED lines=12> */
.L_x_437:
[----:B------:R-:W-:Y:S02]  /*14090*/  IMAD.MOV.U32 R13, RZ, RZ, R6 ;  /* 0x000000ffff0d7224 */ /* 0x000fe400078e0006 */
[----:B------:R-:W-:Y:S01]  /*140a0*/  IMAD.MOV.U32 R12, RZ, RZ, 0x4 ;  /* 0x00000004ff0c7424 */ /* 0x000fe200078e00ff */
[----:B------:R-:W-:-:S13]  /*140b0*/  @!P2 IADD3 R2, P1, R31, R14, RZ ;  /* 0x0000000e1f02a210 */ /* 0x000fda0007f3e0ff */
[----:B------:R-:W-:Y:S05]  /*140c0*/  WARPSYNC.COLLECTIVE R15, `(.L_x_438) ;  /* 0x000000000f087348 */ /* 0x000fea0003c00000 */
[----:B------:R0:W1:Y:S02]  /*140d0*/  SHFL.IDX P6, R14, R13, R12, R11 ;  /* 0x0000000c0d0e7389 */ /* 0x00006400000c000b */
[----:B01----:R-:W-:Y:S01]  /*140e0*/  ENDCOLLECTIVE ;  /* 0x000000000000791b */ /* 0x003fe20003800000 */
.L_x_438:
        /* <DEDUP_REMOVED lines=12> */
.L_x_439:
[----:B------:R-:W-:Y:S02]  /*141b0*/  IMAD.MOV.U32 R13, RZ, RZ, R6 ;  /* 0x000000ffff0d7224 */ /* 0x000fe400078e0006 */
[----:B------:R-:W-:Y:S01]  /*141c0*/  IMAD.MOV.U32 R12, RZ, RZ, 0x5 ;  /* 0x00000005ff0c7424 */ /* 0x000fe200078e00ff */
[----:B------:R-:W-:-:S13]  /*141d0*/  @!P2 IADD3 R2, P1, R31, R14, RZ ;  /* 0x0000000e1f02a210 */ /* 0x000fda0007f3e0ff */
[----:B------:R-:W-:Y:S05]  /*141e0*/  WARPSYNC.COLLECTIVE R15, `(.L_x_440) ;  /* 0x000000000f087348 */ /* 0x000fea0003c00000 */
[----:B------:R0:W1:Y:S02]  /*141f0*/  SHFL.IDX P6, R14, R13, R12, R11 ;  /* 0x0000000c0d0e7389 */ /* 0x00006400000c000b */
[----:B01----:R-:W-:Y:S01]  /*14200*/  ENDCOLLECTIVE ;  /* 0x000000000000791b */ /* 0x003fe20003800000 */
.L_x_440:
[----:B------:R-:W-:-:S05]  /*14210*/  @!P2 IMAD.X R3, RZ, RZ, R7, P1 ;  /* 0x000000ffff03a224 */ /* 0x000fca00008e0607 */
[----:B------:R-:W-:Y:S01]  /*14220*/  @!PT LDS RZ, [RZ] ;  /* 0x00000000fffff984 */ /* 0x000fe20000000800 */
[----:B------:R-:W-:Y:S01]  /*14230*/  @!PT LDS RZ, [RZ] ;  /* 0x00000000fffff984 */ /* 0x000fe20000000800 */
[----:B------:R-:W-:Y:S01]  /*14240*/  @!PT LDS RZ, [RZ] ;  /* 0x00000000fffff984 */ /* 0x000fe20000000800 */
[----:B------:R0:W-:Y:S01]  /*14250*/  @!P2 LDGSTS.E.BYPASS.LTC128B.128 [R10+0x16400], desc[UR50][R2.64], !P0 ;  /* 0x16400000020aafae */ /* 0x0001e2000c101d72 */
[----:B------:R-:W-:Y:S01]  /*14260*/  ISETP.GE.AND P2, PT, R8, R5, PT ;  /* 0x000000050800720c */ /* 0x000fe20003f46270 */
[----:B------:R-:W-:Y:S02]  /*14270*/  IMAD.MOV.U32 R13, RZ, RZ, R0 ;  /* 0x000000ffff0d7224 */ /* 0x000fe400078e0000 */
[----:B------:R-:W-:-:S10]  /*14280*/  IMAD.MOV.U32 R7, RZ, RZ, R14 ;  /* 0x000000ffff077224 */ /* 0x000fd400078e000e */
[----:B0-----:R-:W-:Y:S05]  /*14290*/  WARPSYNC.COLLECTIVE R15, `(.L_x_441) ;  /* 0x000000000f087348 */ /* 0x001fea0003c00000 */
[----:B------:R1:W2:Y:S02]  /*142a0*/  SHFL.IDX P6, R14, R13, R12, R11 ;  /* 0x0000000c0d0e7389 */ /* 0x0002a400000c000b */
[----:B012---:R-:W-:Y:S01]  /*142b0*/  ENDCOLLECTIVE ;  /* 0x000000000000791b */ /* 0x007fe20003800000 */
.L_x_441:
[----:B------:R-:W-:Y:S01]  /*142c0*/  MOV R13, R6 ;  /* 0x00000006000d7202 */ /* 0x000fe20000000f00 */
[----:B------:R-:W-:Y:S01]  /*142d0*/  IMAD.MOV.U32 R12, RZ, RZ, 0x6 ;  /* 0x00000006ff0c7424 */ /* 0x000fe200078e00ff */
[----:B------:R-:W-:-:S13]  /*142e0*/  @!P2 IADD3 R2, P1, R31, R14, RZ ;  /* 0x0000000e1f02a210 */ /* 0x000fda0007f3e0ff */
[----:B------:R-:W-:Y:S05]  /*142f0*/  WARPSYNC.COLLECTIVE R15, `(.L_x_442) ;  /* 0x000000000f087348 */ /* 0x000fea0003c00000 */
[----:B------:R0:W1:Y:S02]  /*14300*/  SHFL.IDX P6, R14, R13, R12, R11 ;  /* 0x0000000c0d0e7389 */ /* 0x00006400000c000b */
[----:B01----:R-:W-:Y:S01]  /*14310*/  ENDCOLLECTIVE ;  /* 0x000000000000791b */ /* 0x003fe20003800000 */
.L_x_442:
[----:B------:R-:W-:-:S05]  /*14320*/  @!P2 IMAD.X R3, RZ, RZ, R7, P1 ;  /* 0x000000ffff03a224 */ /* 0x000fca00008e0607 */
[----:B------:R-:W-:Y:S01]  /*14330*/  @!PT LDS RZ, [RZ] ;  /* 0x00000000fffff984 */ /* 0x000fe20000000800 */
[----:B------:R-:W-:Y:S01]  /*14340*/  @!PT LDS RZ, [RZ] ;  /* 0x00000000fffff984 */ /* 0x000fe20000000800 */
[----:B------:R-:W-:Y:S01]  /*14350*/  @!PT LDS RZ, [RZ] ;  /* 0x00000000fffff984 */ /* 0x000fe20000000800 */
[----:B------:R0:W-:Y:S01]  /*14360*/  @!P2 LDGSTS.E.BYPASS.LTC128B.128 [R10+0x16c00], desc[UR50][R2.64], !P0 ;  /* 0x16c00000020aafae */ /* 0x0001e2000c101d72 */
[----:B------:R-:W-:Y:S02]  /*14370*/  IMAD.MOV.U32 R13, RZ, RZ, R0 ;  /* 0x000000ffff0d7224 */ /* 0x000fe400078e0000 */
[----:B0-----:R-:W-:Y:S02]  /*14380*/  VIADD R2, R4, 0x60 ;  /* 0x0000006004027836 */ /* 0x001fe40000000000 */
[----:B------:R-:W-:-:S03]  /*14390*/  IMAD.MOV.U32 R7, RZ, RZ, R14 ;  /* 0x000000ffff077224 */ /* 0x000fc600078e000e */
[----:B------:R-:W-:-:S13]  /*143a0*/  ISETP.GE.AND P2, PT, R2, R5, PT ;  /* 0x000000050200720c */ /* 0x000fda0003f46270 */
[----:B------:R-:W-:Y:S05]  /*143b0*/  WARPSYNC.COLLECTIVE R15, `(.L_x_443) ;  /* 0x000000000f087348 */ /* 0x000fea0003c00000 */
[----:B------:R0:W1:Y:S02]  /*143c0*/  SHFL.IDX P6, R14, R13, R12, R11 ;  /* 0x0000000c0d0e7389 */ /* 0x00006400000c000b */
[----:B01----:R-:W-:Y:S01]  /*143d0*/  ENDCOLLECTIVE ;  /* 0x000000000000791b */ /* 0x003fe20003800000 */
.L_x_443:
[----:B------:R-:W-:Y:S01]  /*143e0*/  MOV R13, R6 ;  /* 0x00000006000d7202 */ /* 0x000fe20000000f00 */
[----:B------:R-:W-:Y:S01]  /*143f0*/  IMAD.MOV.U32 R12, RZ, RZ, 0x7 ;  /* 0x00000007ff0c7424 */ /* 0x000fe200078e00ff */
[----:B------:R-:W-:-:S13]  /*14400*/  @!P2 IADD3 R2, P1, R31, R14, RZ ;  /* 0x0000000e1f02a210 */ /* 0x000fda0007f3e0ff */
[----:B------:R-:W-:Y:S05]  /*14410*/  WARPSYNC.COLLECTIVE R15, `(.L_x_444) ;  /* 0x000000000f087348 */ /* 0x000fea0003c00000 */
[----:B------:R0:W1:Y:S02]  /*14420*/  SHFL.IDX P6, R14, R13, R12, R11 ;  /* 0x0000000c0d0e7389 */ /* 0x00006400000c000b */
[----:B01----:R-:W-:Y:S01]  /*14430*/  ENDCOLLECTIVE ;  /* 0x000000000000791b */ /* 0x003fe20003800000 */
.L_x_444:
        /* <DEDUP_REMOVED lines=10> */
.L_x_445:
[----:B------:R-:W-:Y:S05]  /*144e0*/  BRA `(.L_x_446) ;  /* 0xffffffa800ec7947 */ /* 0x000fea000383ffff */
.L_x_323:
[----:B0-----:R0:W1:Y:S02]  /*144f0*/  SYNCS.PHASECHK.TRANS64.TRYWAIT P0, [R22+URZ+0x22820], R3 ;  /* 0x02282003160075a7 */ /* 0x001064000800017f */
[----:B-1----:R-:W-:Y:S05]  /*14500*/  @!P0 NANOSLEEP.SYNCS 0x989680 ;  /* 0x009896800000895d */ /* 0x002fea0003900000 */
[----:B------:R-:W1:Y:S02]  /*14510*/  @!P0 SYNCS.PHASECHK.TRANS64 P0, [R22+URZ+0x22820], R3 ;  /* 0x02282003160085a7 */ /* 0x000e64000800007f */
[----:B-1----:R-:W-:Y:S05]  /*14520*/  @!P0 BRA `(.L_x_323) ;  /* 0xfffffffc00f08947 */ /* 0x002fea000383ffff */
[----:B------:R-:W-:Y:S05]  /*14530*/  BRA `(.L_x_447) ;  /* 0xffffffac00487947 */ /* 0x000fea000383ffff */
.L_x_327:
[----:B0-----:R0:W1:Y:S02]  /*14540*/  SYNCS.PHASECHK.TRANS64.TRYWAIT P0, [R0+URZ+0x22880], R29 ;  /* 0x0228801d000075a7 */ /* 0x001064000800017f */
[----:B-1----:R-:W-:Y:S05]  /*14550*/  @!P0 NANOSLEEP.SYNCS 0x989680 ;  /* 0x009896800000895d */ /* 0x002fea0003900000 */
[----:B------:R-:W1:Y:S02]  /*14560*/  @!P0 SYNCS.PHASECHK.TRANS64 P0, [R0+URZ+0x22880], R29 ;  /* 0x0228801d000085a7 */ /* 0x000e64000800007f */
[----:B-1----:R-:W-:Y:S05]  /*14570*/  @!P0 BRA `(.L_x_327) ;  /* 0xfffffffc00f08947 */ /* 0x002fea000383ffff */
[----:B------:R-:W-:Y:S05]  /*14580*/  BRA `(.L_x_448) ;  /* 0xffffffb000747947 */ /* 0x000fea000383ffff */
.L_x_328:
[----:B------:R-:W-:Y:S01]  /*14590*/  BSSY B0, `(.L_x_449) ;  /* 0x0000008000007945 */ /* 0x000fe20003800000 */
[----:B------:R-:W-:Y:S01]  /*145a0*/  IMAD.MOV.U32 R13, RZ, RZ, R19 ;  /* 0x000000ffff0d7224 */ /* 0x000fe200078e0013 */
[----:B------:R-:W-:Y:S01]  /*145b0*/  MOV R11, 0x181f ;  /* 0x0000181f000b7802 */ /* 0x000fe20000000f00 */
[----:B------:R-:W-:Y:S02]  /*145c0*/  IMAD.MOV.U32 R12, RZ, RZ, RZ ;  /* 0x000000ffff0c7224 */ /* 0x000fe400078e00ff */
[----:B------:R-:W-:-:S07]  /*145d0*/  IMAD.MOV.U32 R15, RZ, RZ, -0x1 ;  /* 0xffffffffff0f7424 */ /* 0x000fce00078e00ff */
[----:B0-----:R-:W-:Y:S05]  /*145e0*/  WARPSYNC.COLLECTIVE R15, `(.L_x_450) ;  /* 0x000000000f087348 */ /* 0x001fea0003c00000 */
[----:B------:R1:W2:Y:S02]  /*145f0*/  SHFL.IDX P6, R14, R13, R12, R11 ;  /* 0x0000000c0d0e7389 */ /* 0x0002a400000c000b */
[----:B012---:R-:W-:Y:S01]  /*14600*/  ENDCOLLECTIVE ;  /* 0x000000000000791b */ /* 0x007fe20003800000 */
.L_x_450:
[----:B------:R-:W-:Y:S05]  /*14610*/  BSYNC B0 ;  /* 0x0000000000007941 */ /* 0x000fea0003800000 */
.L_x_449:
[----:B------:R-:W-:Y:S01]  /*14620*/  IMAD.MOV.U32 R13, RZ, RZ, R17 ;  /* 0x000000ffff0d7224 */ /* 0x000fe200078e0011 */
[----:B------:R-:W-:Y:S01]  /*14630*/  MOV R15, 0xffffffff ;  /* 0xffffffff000f7802 */ /* 0x000fe20000000f00 */
[----:B------:R-:W-:Y:S02]  /*14640*/  IMAD.MOV.U32 R12, RZ, RZ, RZ ;  /* 0x000000ffff0c7224 */ /* 0x000fe400078e00ff */
[----:B------:R-:W-:Y:S02]  /*14650*/  IMAD.MOV.U32 R11, RZ, RZ, 0x181f ;  /* 0x0000181fff0b7424 */ /* 0x000fe400078e00ff */
[----:B------:R-:W-:Y:S02]  /*14660*/  IMAD.MOV.U32 R3, RZ, RZ, R14 ;  /* 0x000000ffff037224 */ /* 0x000fe400078e000e */
[----:B------:R-:W-:-:S07]  /*14670*/  IMAD.IADD R6, R22, 0x1, R6 ;  /* 0x0000000116067824 */ /* 0x000fce00078e0206 */
[----:B------:R-:W-:Y:S05]  /*14680*/  WARPSYNC.COLLECTIVE R15, `(.L_x_451) ;  /* 0x000000000f087348 */ /* 0x000fea0003c00000 */
[----:B------:R0:W1:Y:S02]  /*14690*/  SHFL.IDX P6, R14, R13, R12, R11 ;  /* 0x0000000c0d0e7389 */ /* 0x00006400000c000b */
[----:B01----:R-:W-:Y:S01]  /*146a0*/  ENDCOLLECTIVE ;  /* 0x000000000000791b */ /* 0x003fe20003800000 */
.L_x_451:
[----:B------:R-:W-:Y:S02]  /*146b0*/  IMAD.MOV.U32 R13, RZ, RZ, R19 ;  /* 0x000000ffff0d7224 */ /* 0x000fe400078e0013 */
[----:B------:R-:W-:Y:S02]  /*146c0*/  IMAD.MOV.U32 R12, RZ, RZ, 0x1 ;  /* 0x00000001ff0c7424 */ /* 0x000fe400078e00ff */
[----:B------:R-:W-:-:S07]  /*146d0*/  IMAD.MOV.U32 R2, RZ, RZ, R14 ;  /* 0x000000ffff027224 */ /* 0x000fce00078e000e */
[----:B------:R-:W-:Y:S05]  /*146e0*/  WARPSYNC.COLLECTIVE R15, `(.L_x_452) ;  /* 0x000000000f087348 */ /* 0x000fea0003c00000 */
[----:B------:R0:W1:Y:S02]  /*146f0*/  SHFL.IDX P6, R14, R13, R12, R11 ;  /* 0x0000000c0d0e7389 */ /* 0x00006400000c000b */
[----:B01----:R-:W-:Y:S01]  /*14700*/  ENDCOLLECTIVE ;  /* 0x000000000000791b */ /* 0x003fe20003800000 */
.L_x_452:
        /* <DEDUP_REMOVED lines=11> */
.L_x_453:
[----:B------:R-:W-:Y:S02]  /*147c0*/  IMAD.MOV.U32 R13, RZ, RZ, R19 ;  /* 0x000000ffff0d7224 */ /* 0x000fe400078e0013 */
[----:B------:R-:W-:-:S05]  /*147d0*/  IMAD.MOV.U32 R12, RZ, RZ, R14 ;  /* 0x000000ffff0c7224 */ /* 0x000fca00078e000e */
[----:B------:R-:W-:Y:S01]  /*147e0*/  IADD3 R2, P0, R31, R12, RZ ;  /* 0x0000000c1f027210 */ /* 0x000fe20007f1e0ff */
[----:B------:R-:W-:-:S04]  /*147f0*/  IMAD.MOV.U32 R12, RZ, RZ, 0x2 ;  /* 0x00000002ff0c7424 */ /* 0x000fc800078e00ff */
[----:B------:R-:W-:-:S08]  /*14800*/  IMAD.X R3, RZ, RZ, R21, P0 ;  /* 0x000000ffff037224 */ /* 0x000fd000000e0615 */
[----:B------:R-:W-:Y:S05]  /*14810*/  WARPSYNC.COLLECTIVE R15, `(.L_x_454) ;  /* 0x000000000f087348 */ /* 0x000fea0003c00000 */
[----:B------:R0:W1:Y:S02]  /*14820*/  SHFL.IDX P6, R14, R13, R12, R11 ;  /* 0x0000000c0d0e7389 */ /* 0x00006400000c000b */
[----:B01----:R-:W-:Y:S01]  /*14830*/  ENDCOLLECTIVE ;  /* 0x000000000000791b */ /* 0x003fe20003800000 */
.L_x_454:
        /* <DEDUP_REMOVED lines=9> */
.L_x_455:
[----:B------:R-:W-:Y:S02]  /*148d0*/  IMAD.MOV.U32 R13, RZ, RZ, R19 ;  /* 0x000000ffff0d7224 */ /* 0x000fe400078e0013 */
[----:B------:R-:W-:Y:S02]  /*148e0*/  IMAD.MOV.U32 R12, RZ, RZ, 0x3 ;  /* 0x00000003ff0c7424 */ /* 0x000fe400078e00ff */
[----:B------:R-:W-:-:S05]  /*148f0*/  IMAD.MOV.U32 R11, RZ, RZ, R14 ;  /* 0x000000ffff0b7224 */ /* 0x000fca00078e000e */
[----:B------:R-:W-:Y:S02]  /*14900*/  IADD3 R2, P0, R31, R11, RZ ;  /* 0x0000000b1f027210 */ /* 0x000fe40007f1e0ff */
[----:B------:R-:W-:-:S03]  /*14910*/  MOV R11, 0x181f ;  /* 0x0000181f000b7802 */ /* 0x000fc60000000f00 */
[----:B------:R-:W-:-:S08]  /*14920*/  IMAD.X R3, RZ, RZ, R20, P0 ;  /* 0x000000ffff037224 */ /* 0x000fd000000e0614 */
[----:B------:R-:W-:Y:S05]  /*14930*/  WARPSYNC.COLLECTIVE R15, `(.L_x_456) ;  /* 0x000000000f087348 */ /* 0x000fea0003c00000 */
[----:B------:R0:W1:Y:S02]  /*14940*/  SHFL.IDX P6, R14, R13, R12, R11 ;  /* 0x0000000c0d0e7389 */ /* 0x00006400000c000b */
[----:B01----:R-:W-:Y:S01]  /*14950*/  ENDCOLLECTIVE ;  /* 0x000000000000791b */ /* 0x003fe20003800000 */
.L_x_456:
        /* <DEDUP_REMOVED lines=9> */
.L_x_457:
[----:B------:R-:W-:Y:S01]  /*149f0*/  IMAD.MOV.U32 R13, RZ, RZ, R19 ;  /* 0x000000ffff0d7224 */ /* 0x000fe200078e0013 */
[----:B------:R-:W-:Y:S01]  /*14a00*/  MOV R12, 0x4 ;  /* 0x00000004000c7802 */ /* 0x000fe20000000f00 */
[----:B------:R-:W-:-:S07]  /*14a10*/  IMAD.MOV.U32 R2, RZ, RZ, R14 ;  /* 0x000000ffff027224 */ /* 0x000fce00078e000e */
[----:B------:R-:W-:Y:S05]  /*14a20*/  WARPSYNC.COLLECTIVE R15, `(.L_x_458) ;  /* 0x000000000f087348 */ /* 0x000fea0003c00000 */
[----:B------:R0:W1:Y:S02]  /*14a30*/  SHFL.IDX P6, R14, R13, R12, R11 ;  /* 0x0000000c0d0e7389 */ /* 0x00006400000c000b */
[----:B01----:R-:W-:Y:S01]  /*14a40*/  ENDCOLLECTIVE ;  /* 0x000000000000791b */ /* 0x003fe20003800000 */
.L_x_458:
[----:B------:R-:W-:-:S05]  /*14a50*/  IADD3 R2, P0, R31, R2, RZ ;  /* 0x000000021f027210 */ /* 0x000fca0007f1e0ff */
        /* <DEDUP_REMOVED lines=10> */
.L_x_459:
[----:B------:R-:W-:Y:S01]  /*14b00*/  IMAD.MOV.U32 R13, RZ, RZ, R19 ;  /* 0x000000ffff0d7224 */ /* 0x000fe200078e0013 */
[----:B------:R-:W-:Y:S01]  /*14b10*/  MOV R12, 0x5 ;  /* 0x00000005000c7802 */ /* 0x000fe20000000f00 */
[----:B------:R-:W-:-:S07]  /*14b20*/  IMAD.MOV.U32 R2, RZ, RZ, R14 ;  /* 0x000000ffff027224 */ /* 0x000fce00078e000e */
[----:B------:R-:W-:Y:S05]  /*14b30*/  WARPSYNC.COLLECTIVE R15, `(.L_x_460) ;  /* 0x000000000f087348 */ /* 0x000fea0003c00000 */
[----:B------:R0:W1:Y:S02]  /*14b40*/  SHFL.IDX P6, R14, R13, R12, R11 ;  /* 0x0000000c0d0e7389 */ /* 0x00006400000c000b */
[----:B01----:R-:W-:Y:S01]  /*14b50*/  ENDCOLLECTIVE ;  /* 0x000000000000791b */ /* 0x003fe20003800000 */
.L_x_460:
        /* <DEDUP_REMOVED lines=11> */
.L_x_461:
[----:B------:R-:W-:Y:S01]  /*14c10*/  IMAD.MOV.U32 R13, RZ, RZ, R19 ;  /* 0x000000ffff0d7224 */ /* 0x000fe200078e0013 */
[----:B------:R-:W-:Y:S01]  /*14c20*/  MOV R12, 0x6 ;  /* 0x00000006000c7802 */ /* 0x000fe20000000f00 */
[----:B------:R-:W-:-:S07]  /*14c30*/  IMAD.MOV.U32 R2, RZ, RZ, R14 ;  /* 0x000000ffff027224 */ /* 0x000fce00078e000e */
[----:B------:R-:W-:Y:S05]  /*14c40*/  WARPSYNC.COLLECTIVE R15, `(.L_x_462) ;  /* 0x000000000f087348 */ /* 0x000fea0003c00000 */
[----:B------:R0:W1:Y:S02]  /*14c50*/  SHFL.IDX P6, R14, R13, R12, R11 ;  /* 0x0000000c0d0e7389 */ /* 0x00006400000c000b */
[----:B01----:R-:W-:Y:S01]  /*14c60*/  ENDCOLLECTIVE ;  /* 0x000000000000791b */ /* 0x003fe20003800000 */
.L_x_462:
        /* <DEDUP_REMOVED lines=11> */
.L_x_463:
[----:B------:R-:W-:Y:S02]  /*14d20*/  IMAD.MOV.U32 R13, RZ, RZ, R19 ;  /* 0x000000ffff0d7224 */ /* 0x000fe400078e0013 */
[----:B------:R-:W-:Y:S02]  /*14d30*/  IMAD.MOV.U32 R12, RZ, RZ, 0x7 ;  /* 0x00000007ff0c7424 */ /* 0x000fe400078e00ff */
[----:B------:R-:W-:-:S07]  /*14d40*/  IMAD.MOV.U32 R2, RZ, RZ, R14 ;  /* 0x000000ffff027224 */ /* 0x000fce00078e000e */
[----:B------:R-:W-:Y:S05]  /*14d50*/  WARPSYNC.COLLECTIVE R15, `(.L_x_464) ;  /* 0x000000000f087348 */ /* 0x000fea0003c00000 */
[----:B------:R0:W1:Y:S02]  /*14d60*/  SHFL.IDX P6, R14, R13, R12, R11 ;  /* 0x0000000c0d0e7389 */ /* 0x00006400000c000b */
[----:B01----:R-:W-:Y:S01]  /*14d70*/  ENDCOLLECTIVE ;  /* 0x000000000000791b */ /* 0x003fe20003800000 */
.L_x_464:
        /* <DEDUP_REMOVED lines=11> */
.L_x_465:
[----:B------:R-:W-:Y:S01]  /*14e30*/  IMAD.MOV.U32 R13, RZ, RZ, R10 ;  /* 0x000000ffff0d7224 */ /* 0x000fe200078e000a */
[----:B------:R-:W-:Y:S01]  /*14e40*/  MOV R12, RZ ;  /* 0x000000ff000c7202 */ /* 0x000fe20000000f00 */
[----:B------:R-:W-:-:S05]  /*14e50*/  IMAD.MOV.U32 R11, RZ, RZ, R14 ;  /* 0x000000ffff0b7224 */ /* 0x000fca00078e000e */
[----:B------:R-:W-:Y:S01]  /*14e60*/  IADD3 R2, P0, R31, R11, RZ ;  /* 0x0000000b1f027210 */ /* 0x000fe20007f1e0ff */
[----:B------:R-:W-:-:S04]  /*14e70*/  IMAD.MOV.U32 R11, RZ, RZ, 0x181f ;  /* 0x0000181fff0b7424 */ /* 0x000fc800078e00ff */
[----:B------:R-:W-:-:S08]  /*14e80*/  IMAD.X R3, RZ, RZ, R19, P0 ;  /* 0x000000ffff037224 */ /* 0x000fd000000e0613 */
[----:B------:R-:W-:Y:S05]  /*14e90*/  WARPSYNC.COLLECTIVE R15, `(.L_x_466) ;  /* 0x000000000f087348 */ /* 0x000fea0003c00000 */
[----:B------:R0:W1:Y:S02]  /*14ea0*/  SHFL.IDX P6, R14, R13, R12, R11 ;  /* 0x0000000c0d0e7389 */ /* 0x00006400000c000b */
[----:B01----:R-:W-:Y:S01]  /*14eb0*/  ENDCOLLECTIVE ;  /* 0x000000000000791b */ /* 0x003fe20003800000 */
.L_x_466:
        /* <DEDUP_REMOVED lines=9> */
.L_x_467:
        /* <DEDUP_REMOVED lines=8> */
.L_x_468:
        /* <DEDUP_REMOVED lines=9> */
.L_x_469:
[----:B------:R-:W-:Y:S01]  /*15060*/  IMAD.MOV.U32 R2, RZ, RZ, R14 ;  /* 0x000000ffff027224 */ /* 0x000fe200078e000e */
[----:B------:R-:W-:Y:S06]  /*15070*/  BRA `(.L_x_470) ;  /* 0xffffffac000c7947 */ /* 0x000fec000383ffff */
.L_x_333:
[----:B--2---:R2:W3:Y:S02]  /*15080*/  SYNCS.PHASECHK.TRANS64.TRYWAIT P0, [R0+URZ+0x22840], R29 ;  /* 0x0228401d000075a7 */ /* 0x0044e4000800017f */
[----:B---3--:R-:W-:Y:S05]  /*15090*/  @!P0 NANOSLEEP.SYNCS 0x989680 ;  /* 0x009896800000895d */ /* 0x008fea0003900000 */
[----:B------:R-:W3:Y:S02]  /*150a0*/  @!P0 SYNCS.PHASECHK.TRANS64 P0, [R0+URZ+0x22840], R29 ;  /* 0x0228401d000085a7 */ /* 0x000ee4000800007f */
[----:B---3--:R-:W-:Y:S05]  /*150b0*/  @!P0 BRA `(.L_x_333) ;  /* 0xfffffffc00f08947 */ /* 0x008fea000383ffff */
[----:B------:R-:W-:Y:S05]  /*150c0*/  BRA `(.L_x_471) ;  /* 0xffffffac005c7947 */ /* 0x000fea000383ffff */
.L_x_334:
[----:B------:R-:W-:Y:S01]  /*150d0*/  BSSY B0, `(.L_x_472) ;  /* 0x0000008000007945 */ /* 0x000fe20003800000 */
[----:B------:R-:W-:Y:S01]  /*150e0*/  IMAD.MOV.U32 R13, RZ, RZ, R4 ;  /* 0x000000ffff0d7224 */ /* 0x000fe200078e0004 */
[----:B------:R-:W-:Y:S01]  /*150f0*/  MOV R12, RZ ;  /* 0x000000ff000c7202 */ /* 0x000fe20000000f00 */
[----:B------:R-:W-:Y:S02]  /*15100*/  IMAD.MOV.U32 R11, RZ, RZ, 0x181f ;  /* 0x0000181fff0b7424 */ /* 0x000fe400078e00ff */
[----:B------:R-:W-:-:S07]  /*15110*/  IMAD.MOV.U32 R15, RZ, RZ, -0x1 ;  /* 0xffffffffff0f7424 */ /* 0x000fce00078e00ff */
[----:B-12---:R-:W-:Y:S05]  /*15120*/  WARPSYNC.COLLECTIVE R15, `(.L_x_473) ;  /* 0x000000000f087348 */ /* 0x006fea0003c00000 */
[----:B------:R0:W3:Y:S02]  /*15130*/  SHFL.IDX P6, R14, R13, R12, R11 ;  /* 0x0000000c0d0e7389 */ /* 0x0000e400000c000b */
[----:B0123--:R-:W-:Y:S01]  /*15140*/  ENDCOLLECTIVE ;  /* 0x000000000000791b */ /* 0x00ffe20003800000 */
.L_x_473:
[----:B------:R-:W-:Y:S05]  /*15150*/  BSYNC B0 ;  /* 0x0000000000007941 */ /* 0x000fea0003800000 */
.L_x_472:
        /* <DEDUP_REMOVED lines=8> */
.L_x_474:
[----:B------:R-:W-:Y:S02]  /*151e0*/  IMAD.MOV.U32 R13, RZ, RZ, R4 ;  /* 0x000000ffff0d7224 */ /* 0x000fe400078e0004 */
[----:B------:R-:W-:Y:S02]  /*151f0*/  IMAD.MOV.U32 R12, RZ, RZ, 0x1 ;  /* 0x00000001ff0c7424 */ /* 0x000fe400078e00ff */
[----:B------:R-:W-:-:S07]  /*15200*/  IMAD.MOV.U32 R2, RZ, RZ, R14 ;  /* 0x000000ffff027224 */ /* 0x000fce00078e000e */
[----:B------:R-:W-:Y:S05]  /*15210*/  WARPSYNC.COLLECTIVE R15, `(.L_x_475) ;  /* 0x000000000f087348 */ /* 0x000fea0003c00000 */
[----:B------:R0:W1:Y:S02]  /*15220*/  SHFL.IDX P6, R14, R13, R12, R11 ;  /* 0x0000000c0d0e7389 */ /* 0x00006400000c000b */
[----:B01----:R-:W-:Y:S01]  /*15230*/  ENDCOLLECTIVE ;  /* 0x000000000000791b */ /* 0x003fe20003800000 */
.L_x_475:
        /* <DEDUP_REMOVED lines=11> */
.L_x_476:
        /* <DEDUP_REMOVED lines=8> */
.L_x_477:
        /* <DEDUP_REMOVED lines=9> */
.L_x_478:
        /* <DEDUP_REMOVED lines=9> */
.L_x_479:
        /* <DEDUP_REMOVED lines=9> */
.L_x_480:
[----:B------:R-:W-:Y:S02]  /*15520*/  IMAD.MOV.U32 R13, RZ, RZ, R4 ;  /* 0x000000ffff0d7224 */ /* 0x000fe400078e0004 */
[----:B------:R-:W-:Y:S01]  /*15530*/  IMAD.MOV.U32 R12, RZ, RZ, 0x4 ;  /* 0x00000004ff0c7424 */ /* 0x000fe200078e00ff */
[----:B------:R-:W-:-:S13]  /*15540*/  IADD3 R2, P0, R31, R14, RZ ;  /* 0x0000000e1f027210 */ /* 0x000fda0007f1e0ff */
[----:B------:R-:W-:Y:S05]  /*15550*/  WARPSYNC.COLLECTIVE R15, `(.L_x_481) ;  /* 0x000000000f087348 */ /* 0x000fea0003c00000 */
[----:B------:R0:W1:Y:S02]  /*15560*/  SHFL.IDX P6, R14, R13, R12, R11 ;  /* 0x0000000c0d0e7389 */ /* 0x00006400000c000b */
[----:B01----:R-:W-:Y:S01]  /*15570*/  ENDCOLLECTIVE ;  /* 0x000000000000791b */ /* 0x003fe20003800000 */
.L_x_481:
        /* <DEDUP_REMOVED lines=10> */
.L_x_482:
[----:B------:R-:W-:Y:S02]  /*15620*/  IMAD.MOV.U32 R13, RZ, RZ, R4 ;  /* 0x000000ffff0d7224 */ /* 0x000fe400078e0004 */
[----:B------:R-:W-:Y:S01]  /*15630*/  IMAD.MOV.U32 R12, RZ, RZ, 0x5 ;  /* 0x00000005ff0c7424 */ /* 0x000fe200078e00ff */
[----:B------:R-:W-:-:S13]  /*15640*/  IADD3 R2, P0, R31, R14, RZ ;  /* 0x0000000e1f027210 */ /* 0x000fda0007f1e0ff */
[----:B------:R-:W-:Y:S05]  /*15650*/  WARPSYNC.COLLECTIVE R15, `(.L_x_483) ;  /* 0x000000000f087348 */ /* 0x000fea0003c00000 */
[----:B------:R0:W1:Y:S02]  /*15660*/  SHFL.IDX P6, R14, R13, R12, R11 ;  /* 0x0000000c0d0e7389 */ /* 0x00006400000c000b */
[----:B01----:R-:W-:Y:S01]  /*15670*/  ENDCOLLECTIVE ;  /* 0x000000000000791b */ /* 0x003fe20003800000 */
.L_x_483:
        /* <DEDUP_REMOVED lines=10> */
.L_x_484:
[----:B------:R-:W-:Y:S02]  /*15720*/  IMAD.MOV.U32 R13, RZ, RZ, R4 ;  /* 0x000000ffff0d7224 */ /* 0x000fe400078e0004 */
[----:B------:R-:W-:Y:S01]  /*15730*/  IMAD.MOV.U32 R12, RZ, RZ, 0x6 ;  /* 0x00000006ff0c7424 */ /* 0x000fe200078e00ff */
[----:B------:R-:W-:-:S13]  /*15740*/  IADD3 R2, P0, R31, R14, RZ ;  /* 0x0000000e1f027210 */ /* 0x000fda0007f1e0ff */
[----:B------:R-:W-:Y:S05]  /*15750*/  WARPSYNC.COLLECTIVE R15, `(.L_x_485) ;  /* 0x000000000f087348 */ /* 0x000fea0003c00000 */
[----:B------:R0:W1:Y:S02]  /*15760*/  SHFL.IDX P6, R14, R13, R12, R11 ;  /* 0x0000000c0d0e7389 */ /* 0x00006400000c000b */
[----:B01----:R-:W-:Y:S01]  /*15770*/  ENDCOLLECTIVE ;  /* 0x000000000000791b */ /* 0x003fe20003800000 */
.L_x_485:
        /* <DEDUP_REMOVED lines=10> */
.L_x_486:
[----:B------:R-:W-:Y:S02]  /*15820*/  IMAD.MOV.U32 R13, RZ, RZ, R4 ;  /* 0x000000ffff0d7224 */ /* 0x000fe400078e0004 */
[----:B------:R-:W-:Y:S01]  /*15830*/  IMAD.MOV.U32 R12, RZ, RZ, 0x7 ;  /* 0x00000007ff0c7424 */ /* 0x000fe200078e00ff */
[----:B------:R-:W-:-:S07]  /*15840*/  MOV R2, R14 ;  /* 0x0000000e00027202 */ /* 0x000fce0000000f00 */
[----:B------:R-:W-:Y:S05]  /*15850*/  WARPSYNC.COLLECTIVE R15, `(.L_x_487) ;  /* 0x000000000f087348 */ /* 0x000fea0003c00000 */
[----:B------:R0:W1:Y:S02]  /*15860*/  SHFL.IDX P6, R14, R13, R12, R11 ;  /* 0x0000000c0d0e7389 */ /* 0x00006400000c000b */
[----:B01----:R-:W-:Y:S01]  /*15870*/  ENDCOLLECTIVE ;  /* 0x000000000000791b */ /* 0x003fe20003800000 */
.L_x_487:
        /* <DEDUP_REMOVED lines=11> */
.L_x_488:
[----:B------:R-:W-:Y:S02]  /*15930*/  IMAD.MOV.U32 R13, RZ, RZ, R8 ;  /* 0x000000ffff0d7224 */ /* 0x000fe400078e0008 */
[----:B------:R-:W-:Y:S02]  /*15940*/  IMAD.MOV.U32 R12, RZ, RZ, RZ ;  /* 0x000000ffff0c7224 */ /* 0x000fe400078e00ff */
[----:B------:R-:W-:-:S07]  /*15950*/  IMAD.MOV.U32 R9, RZ, RZ, R14 ;  /* 0x000000ffff097224 */ /* 0x000fce00078e000e */
[----:B------:R-:W-:Y:S05]  /*15960*/  WARPSYNC.COLLECTIVE R15, `(.L_x_489) ;  /* 0x000000000f087348 */ /* 0x000fea0003c00000 */
[----:B------:R0:W1:Y:S02]  /*15970*/  SHFL.IDX P6, R14, R13, R12, R11 ;  /* 0x0000000c0d0e7389 */ /* 0x00006400000c000b */
[----:B01----:R-:W-:Y:S01]  /*15980*/  ENDCOLLECTIVE ;  /* 0x000000000000791b */ /* 0x003fe20003800000 */
.L_x_489:
        /* <DEDUP_REMOVED lines=11> */
.L_x_490:
[----:B------:R-:W-:Y:S02]  /*15a40*/  IMAD.MOV.U32 R13, RZ, RZ, R8 ;  /* 0x000000ffff0d7224 */ /* 0x000fe400078e0008 */
[----:B------:R-:W-:Y:S01]  /*15a50*/  IMAD.MOV.U32 R12, RZ, RZ, 0x1 ;  /* 0x00000001ff0c7424 */ /* 0x000fe200078e00ff */
[----:B------:R-:W-:-:S07]  /*15a60*/  MOV R5, R14 ;  /* 0x0000000e00057202 */ /* 0x000fce0000000f00 */
[----:B------:R-:W-:Y:S05]  /*15a70*/  WARPSYNC.COLLECTIVE R15, `(.L_x_491) ;  /* 0x000000000f087348 */ /* 0x000fea0003c00000 */
[----:B------:R0:W1:Y:S02]  /*15a80*/  SHFL.IDX P6, R14, R13, R12, R11 ;  /* 0x0000000c0d0e7389 */ /* 0x00006400000c000b */
[----:B01----:R-:W-:Y:S01]  /*15a90*/  ENDCOLLECTIVE ;  /* 0x000000000000791b */ /* 0x003fe20003800000 */
.L_x_491:
        /* <DEDUP_REMOVED lines=11> */
.L_x_492:
[----:B------:R-:W-:Y:S05]  /*15b50*/  BRA `(.L_x_493) ;  /* 0xffffffa400fc7947 */ /* 0x000fea000383ffff */
.L_x_339:
[----:B0-----:R0:W1:Y:S02]  /*15b60*/  SYNCS.PHASECHK.TRANS64.TRYWAIT P2, [R17+URZ+0x22870], R0 ;  /* 0x02287000110075a7 */ /* 0x001064000804017f */
[----:B-1----:R-:W-:Y:S05]  /*15b70*/  @!P2 NANOSLEEP.SYNCS 0x989680 ;  /* 0x009896800000a95d */ /* 0x002fea0003900000 */
[----:B------:R-:W1:Y:S02]  /*15b80*/  @!P2 SYNCS.PHASECHK.TRANS64 P2, [R17+URZ+0x22870], R0 ;  /* 0x022870001100a5a7 */ /* 0x000e64000804007f */
[----:B-1----:R-:W-:Y:S05]  /*15b90*/  @!P2 BRA `(.L_x_339) ;  /* 0xfffffffc00f0a947 */ /* 0x002fea000383ffff */
[----:B------:R-:W-:Y:S05]  /*15ba0*/  BRA `(.L_x_494) ;  /* 0xffffffa800607947 */ /* 0x000fea000383ffff */
.L_x_341:
[----:B0-----:R0:W1:Y:S02]  /*15bb0*/  SYNCS.PHASECHK.TRANS64.TRYWAIT P2, [R17+URZ+0x22860], R0 ;  /* 0x02286000110075a7 */ /* 0x001064000804017f */
[----:B-1----:R-:W-:Y:S05]  /*15bc0*/  @!P2 NANOSLEEP.SYNCS 0x989680 ;  /* 0x009896800000a95d */ /* 0x002fea0003900000 */
[----:B------:R-:W1:Y:S02]  /*15bd0*/  @!P2 SYNCS.PHASECHK.TRANS64 P2, [R17+URZ+0x22860], R0 ;  /* 0x022860001100a5a7 */ /* 0x000e64000804007f */
[----:B-1----:R-:W-:Y:S05]  /*15be0*/  @!P2 BRA `(.L_x_341) ;  /* 0xfffffffc00f0a947 */ /* 0x002fea000383ffff */
[----:B------:R-:W-:Y:S05]  /*15bf0*/  BRA `(.L_x_495) ;  /* 0xffffffa800707947 */ /* 0x000fea000383ffff */
.L_x_349:
[----:B-1----:R1:W2:Y:S02]  /*15c00*/  SYNCS.PHASECHK.TRANS64.TRYWAIT P1, [R17+URZ+0x22870], R0 ;  /* 0x02287000110075a7 */ /* 0x0022a4000802017f */
[----:B--2---:R-:W-:Y:S05]  /*15c10*/  @!P1 NANOSLEEP.SYNCS 0x989680 ;  /* 0x009896800000995d */ /* 0x004fea0003900000 */
[----:B------:R-:W2:Y:S02]  /*15c20*/  @!P1 SYNCS.PHASECHK.TRANS64 P1, [R17+URZ+0x22870], R0 ;  /* 0x02287000110095a7 */ /* 0x000ea4000802007f */
[----:B--2---:R-:W-:Y:S05]  /*15c30*/  @!P1 BRA `(.L_x_349) ;  /* 0xfffffffc00f09947 */ /* 0x004fea000383ffff */
[----:B------:R-:W-:Y:S05]  /*15c40*/  BRA `(.L_x_496) ;  /* 0xffffffb000307947 */ /* 0x000fea000383ffff */
.L_x_351:
[----:B-1----:R1:W2:Y:S02]  /*15c50*/  SYNCS.PHASECHK.TRANS64.TRYWAIT P1, [R17+URZ+0x22860], R0 ;  /* 0x02286000110075a7 */ /* 0x0022a4000802017f */
[----:B--2---:R-:W-:Y:S05]  /*15c60*/  @!P1 NANOSLEEP.SYNCS 0x989680 ;  /* 0x009896800000995d */ /* 0x004fea0003900000 */
[----:B------:R-:W2:Y:S02]  /*15c70*/  @!P1 SYNCS.PHASECHK.TRANS64 P1, [R17+URZ+0x22860], R0 ;  /* 0x02286000110095a7 */ /* 0x000ea4000802007f */
[----:B--2---:R-:W-:Y:S05]  /*15c80*/  @!P1 BRA `(.L_x_351) ;  /* 0xfffffffc00f09947 */ /* 0x004fea000383ffff */
[----:B------:R-:W-:Y:S05]  /*15c90*/  BRA `(.L_x_497) ;  /* 0xffffffb000407947 */ /* 0x000fea000383ffff */
.L_x_365:
[----:B0-----:R0:W3:Y:S02]  /*15ca0*/  SYNCS.PHASECHK.TRANS64.TRYWAIT P0, [R5+URZ+0x22820], R0 ;  /* 0x02282000050075a7 */ /* 0x0010e4000800017f */
[----:B---3--:R-:W-:Y:S05]  /*15cb0*/  @!P0 NANOSLEEP.SYNCS 0x989680 ;  /* 0x009896800000895d */ /* 0x008fea0003900000 */
[----:B------:R-:W3:Y:S02]  /*15cc0*/  @!P0 SYNCS.PHASECHK.TRANS64 P0, [R5+URZ+0x22820], R0 ;  /* 0x02282000050085a7 */ /* 0x000ee4000800007f */
[----:B---3--:R-:W-:Y:S05]  /*15cd0*/  @!P0 BRA `(.L_x_365) ;  /* 0xfffffffc00f08947 */ /* 0x008fea000383ffff */
[----:B------:R-:W-:Y:S05]  /*15ce0*/  BRA `(.L_x_498) ;  /* 0xffffffc0002c7947 */ /* 0x000fea000383ffff */
.L_x_366:
[----:B------:R-:W3:Y:S01]  /*15cf0*/  S2R R2, SR_TID.X ;  /* 0x0000000000027919 */ /* 0x000ee20000002100 */
[----:B------:R-:W-:Y:S01]  /*15d00*/  BSSY B0, `(.L_x_499) ;  /* 0x000000a000007945 */ /* 0x000fe20003800000 */
[----:B------:R-:W-:Y:S02]  /*15d10*/  IMAD.MOV.U32 R12, RZ, RZ, RZ ;  /* 0x000000ffff0c7224 */ /* 0x000fe400078e00ff */
[----:B------:R-:W-:Y:S02]  /*15d20*/  IMAD.MOV.U32 R11, RZ, RZ, 0x1f ;  /* 0x0000001fff0b7424 */ /* 0x000fe400078e00ff */
[----:B------:R-:W-:Y:S01]  /*15d30*/  IMAD.MOV.U32 R15, RZ, RZ, -0x1 ;  /* 0xffffffffff0f7424 */ /* 0x000fe200078e00ff */
[----:B---3--:R-:W-:-:S04]  /*15d40*/  SHF.R.U32.HI R2, RZ, 0x5, R2 ;  /* 0x00000005ff027819 */ /* 0x008fc80000011602 */
[----:B------:R-:W-:-:S04]  /*15d50*/  LOP3.LUT R2, R2, 0x3, RZ, 0xc0, !PT ;  /* 0x0000000302027812 */ /* 0x000fc800078ec0ff */
[----:B--2---:R-:W-:-:S07]  /*15d60*/  MOV R13, R2 ;  /* 0x00000002000d7202 */ /* 0x004fce0000000f00 */
[----:B01----:R-:W-:Y:S05]  /*15d70*/  WARPSYNC.COLLECTIVE R15, `(.L_x_500) ;  /* 0x000000000f087348 */ /* 0x003fea0003c00000 */
[----:B------:R2:W3:Y:S02]  /*15d80*/  SHFL.IDX P6, R14, R13, R12, R11 ;  /* 0x0000000c0d0e7389 */ /* 0x0004e400000c000b */
[----:B0123--:R-:W-:Y:S01]  /*15d90*/  ENDCOLLECTIVE ;  /* 0x000000000000791b */ /* 0x00ffe20003800000 */
.L_x_500:
[----:B------:R-:W-:Y:S05]  /*15da0*/  BSYNC B0 ;  /* 0x0000000000007941 */ /* 0x000fea0003800000 */
.L_x_499:
[----:B------:R-:W-:Y:S05]  /*15db0*/  BRA `(.L_x_501) ;  /* 0xffffffc000147947 */ /* 0x000fea000383ffff */
.L_x_369:
[----:B------:R-:W-:Y:S01]  /*15dc0*/  BSSY B1, `(.L_x_502) ;  /* 0x0000006000017945 */ /* 0x000fe20003800000 */
[----:B------:R-:W-:-:S07]  /*15dd0*/  IMAD.MOV.U32 R15, RZ, RZ, -0x1 ;  /* 0xffffffffff0f7424 */ /* 0x000fce00078e00ff */
[----:B012---:R-:W-:Y:S05]  /*15de0*/  WARPSYNC.COLLECTIVE R15, `(.L_x_503) ;  /* 0x000000000f0c7348 */ /* 0x007fea0003c00000 */
[----:B------:R-:W-:Y:S02]  /*15df0*/  ELECT P6, UR62, PT ;  /* 0x00000000003e782f */ /* 0x000fe400038c0000 */
[----:B------:R-:W-:Y:S01]  /*15e00*/  MOV R14, UR62 ;  /* 0x0000003e000e7c02 */ /* 0x000fe20008000f00 */
[----:B012---:R-:W-:Y:S10]  /*15e10*/  ENDCOLLECTIVE ;  /* 0x000000000000791b */ /* 0x007ff40003800000 */
.L_x_503:
[----:B------:R-:W-:Y:S05]  /*15e20*/  BSYNC B1 ;  /* 0x0000000000017941 */ /* 0x000fea0003800000 */
.L_x_502:
[----:B------:R-:W-:Y:S05]  /*15e30*/  BRA `(.L_x_504) ;  /* 0xffffffc0000c7947 */ /* 0x000fea000383ffff */
.L_x_371:
[----:B0-----:R0:W3:Y:S02]  /*15e40*/  SYNCS.PHASECHK.TRANS64.TRYWAIT P1, [R3+URZ+0x22840], R2 ;  /* 0x02284002030075a7 */ /* 0x0010e4000802017f */
[----:B---3--:R-:W-:Y:S05]  /*15e50*/  @!P1 NANOSLEEP.SYNCS 0x989680 ;  /* 0x009896800000995d */ /* 0x008fea0003900000 */
[----:B------:R-:W3:Y:S02]  /*15e60*/  @!P1 SYNCS.PHASECHK.TRANS64 P1, [R3+URZ+0x22840], R2 ;  /* 0x02284002030095a7 */ /* 0x000ee4000802007f */
[----:B---3--:R-:W-:Y:S05]  /*15e70*/  @!P1 BRA `(.L_x_371) ;  /* 0xfffffffc00f09947 */ /* 0x008fea000383ffff */
[----:B------:R-:W-:Y:S05]  /*15e80*/  BRA `(.L_x_505) ;  /* 0xffffffc0002c7947 */ /* 0x000fea000383ffff */
.L_x_373:
[----:B---3--:R3:W4:Y:S02]  /*15e90*/  SYNCS.PHASECHK.TRANS64.TRYWAIT P1, [R5+URZ+0x22840], R0 ;  /* 0x02284000050075a7 */ /* 0x008724000802017f */
[----:B----4-:R-:W-:Y:S05]  /*15ea0*/  @!P1 NANOSLEEP.SYNCS 0x989680 ;  /* 0x009896800000995d */ /* 0x010fea0003900000 */
[----:B------:R-:W4:Y:S02]  /*15eb0*/  @!P1 SYNCS.PHASECHK.TRANS64 P1, [R5+URZ+0x22840], R0 ;  /* 0x02284000050095a7 */ /* 0x000f24000802007f */
[----:B----4-:R-:W-:Y:S05]  /*15ec0*/  @!P1 BRA `(.L_x_373) ;  /* 0xfffffffc00f09947 */ /* 0x010fea000383ffff */
[----:B------:R-:W-:Y:S05]  /*15ed0*/  BRA `(.L_x_506) ;  /* 0xffffffc000387947 */ /* 0x000fea000383ffff */
.L_x_375:
[----:B----4-:R4:W0:Y:S02]  /*15ee0*/  SYNCS.PHASECHK.TRANS64.TRYWAIT P1, [R3+URZ+0x22860], R2 ;  /* 0x02286002030075a7 */ /* 0x010824000802017f */
[----:B0-----:R-:W-:Y:S05]  /*15ef0*/  @!P1 NANOSLEEP.SYNCS 0x989680 ;  /* 0x009896800000995d */ /* 0x001fea0003900000 */
[----:B------:R-:W0:Y:S02]  /*15f00*/  @!P1 SYNCS.PHASECHK.TRANS64 P1, [R3+URZ+0x22860], R2 ;  /* 0x02286002030095a7 */ /* 0x000e24000802007f */
[----:B0-----:R-:W-:Y:S05]  /*15f10*/  @!P1 BRA `(.L_x_375) ;  /* 0xfffffffc00f09947 */ /* 0x001fea000383ffff */
[----:B------:R-:W-:Y:S05]  /*15f20*/  BRA `(.L_x_507) ;  /* 0xffffffc000347947 */ /* 0x000fea000383ffff */
.L_x_377:
[----:B------:R0:W0:Y:S02]  /*15f30*/  SYNCS.PHASECHK.TRANS64.TRYWAIT P1, [R5+URZ+0x22860], R0 ;  /* 0x02286000050075a7 */ /* 0x000024000802017f */
[----:B0-----:R-:W-:Y:S05]  /*15f40*/  @!P1 NANOSLEEP.SYNCS 0x989680 ;  /* 0x009896800000995d */ /* 0x001fea0003900000 */
[----:B------:R-:W0:Y:S02]  /*15f50*/  @!P1 SYNCS.PHASECHK.TRANS64 P1, [R5+URZ+0x22860], R0 ;  /* 0x02286000050095a7 */ /* 0x000e24000802007f */
[----:B0-----:R-:W-:Y:S05]  /*15f60*/  @!P1 BRA `(.L_x_377) ;  /* 0xfffffffc00f09947 */ /* 0x001fea000383ffff */
[----:B------:R-:W-:Y:S05]  /*15f70*/  BRA `(.L_x_508) ;  /* 0xffffffc000307947 */ /* 0x000fea000383ffff */
.L_x_379:
[----:B------:R0:W0:Y:S02]  /*15f80*/  SYNCS.PHASECHK.TRANS64.TRYWAIT P1, [R3+URZ+0x22880], R2 ;  /* 0x02288002030075a7 */ /* 0x000024000802017f */
[----:B0-----:R-:W-:Y:S05]  /*15f90*/  @!P1 NANOSLEEP.SYNCS 0x989680 ;  /* 0x009896800000995d */ /* 0x001fea0003900000 */
[----:B------:R-:W0:Y:S02]  /*15fa0*/  @!P1 SYNCS.PHASECHK.TRANS64 P1, [R3+URZ+0x22880], R2 ;  /* 0x02288002030095a7 */ /* 0x000e24000802007f */
[----:B0-----:R-:W-:Y:S05]  /*15fb0*/  @!P1 BRA `(.L_x_379) ;  /* 0xfffffffc00f09947 */ /* 0x001fea000383ffff */
[----:B------:R-:W-:Y:S05]  /*15fc0*/  BRA `(.L_x_509) ;  /* 0xffffffc0002c7947 */ /* 0x000fea000383ffff */
.L_x_510:
        /* <DEDUP_REMOVED lines=11> */
.L_x_3623:


//--------------------- .text._ZN7cutlass13device_kernelIN5flash11enable_sm90INS1_16FlashAttnFwdSm90INS1_25CollectiveMainloopFwdSm90ILi2EN4cute5tupleIJNS5_1CILi1EEES8_S8_EEENS6_IJNS7_ILi128EEENS7_ILi160EEESA_EEELi128ENS_12float_e4m3_tEfNS_4arch4Sm90ELb0ELb0ELb1ELb1ELb1ELb1ELb0ELb1ELb1ELb1ELb0ELb0EEENS1_21CollectiveEpilogueFwdINS6_IJSA_SA_SB_EEES9_NS_10bfloat16_tESF_Li256ELb1ELb1ELb0ELb1EEENS1_36VarlenDynamicPersistentTileSchedulerILi128ELi160ELi256ELi128ELb0ELb1ELb1ELb0ELb1ELb1EEEEEEEEEvNT_6ParamsE --------------------------
	.section	.text._ZN7cutlass13device_kernelIN5flash11enable_sm90INS1_16FlashAttnFwdSm90INS1_25CollectiveMainloopFwdSm90ILi2EN4cute5tupleIJNS5_1CILi1EEES8_S8_EEENS6_IJNS7_ILi128EEENS7_ILi160EEESA_EEELi128ENS_12float_e4m3_tEfNS_4arch4Sm90ELb0ELb0ELb1ELb1ELb1ELb1ELb0ELb1ELb1ELb1ELb0ELb0EEENS1_21CollectiveEpilogueFwdINS6_IJSA_SA_SB_EEES9_NS_10bfloat16_tESF_Li256ELb1ELb1ELb0ELb1EEENS1_36VarlenDynamicPersistentTileSchedulerILi128ELi160ELi256ELi128ELb0ELb1ELb1ELb0ELb1ELb1EEEEEEEEEvNT_6ParamsE,"ax",@progbits
	.align	128
.text._ZN7cutlass13device_kernelIN5flash11enable_sm90INS1_16FlashAttnFwdSm90INS1_25CollectiveMainloopFwdSm90ILi2EN4cute5tupleIJNS5_1CILi1EEES8_S8_EEENS6_IJNS7_ILi128EEENS7_ILi160EEESA_EEELi128ENS_12float_e4m3_tEfNS_4arch4Sm90ELb0ELb0ELb1ELb1ELb1ELb1ELb0ELb1ELb1ELb1ELb0ELb0EEENS1_21CollectiveEpilogueFwdINS6_IJSA_SA_SB_EEES9_NS_10bfloat16_tESF_Li256ELb1ELb1ELb0ELb1EEENS1_36VarlenDynamicPersistentTileSchedulerILi128ELi160ELi256ELi128ELb0ELb1ELb1ELb0ELb1ELb1EEEEEEEEEvNT_6ParamsE:
        .type           _ZN7cutlass13device_kernelIN5flash11enable_sm90INS1_16FlashAttnFwdSm90INS1_25CollectiveMainloopFwdSm90ILi2EN4cute5tupleIJNS5_1CILi1EEES8_S8_EEENS6_IJNS7_ILi128EEENS7_ILi160EEESA_EEELi128ENS_12float_e4m3_tEfNS_4arch4Sm90ELb0ELb0ELb1ELb1ELb1ELb1ELb0ELb1ELb1ELb1ELb0ELb0EEENS1_21CollectiveEpilogueFwdINS6_IJSA_SA_SB_EEES9_NS_10bfloat16_tESF_Li256ELb1ELb1ELb0ELb1EEENS1_36VarlenDynamicPersistentTileSchedulerILi128ELi160ELi256ELi128ELb0ELb1ELb1ELb0ELb1ELb1EEEEEEEEEvNT_6ParamsE,@function
        .size           _ZN7cutlass13device_kernelIN5flash11enable_sm90INS1_16FlashAttnFwdSm90INS1_25CollectiveMainloopFwdSm90ILi2EN4cute5tupleIJNS5_1CILi1EEES8_S8_EEENS6_IJNS7_ILi128EEENS7_ILi160EEESA_EEELi128ENS_12float_e4m3_tEfNS_4arch4Sm90ELb0ELb0ELb1ELb1ELb1ELb1ELb0ELb1ELb1ELb1ELb0ELb0EEENS1_21CollectiveEpilogueFwdINS6_IJSA_SA_SB_EEES9_NS_10bfloat16_tESF_Li256ELb1ELb1ELb0ELb1EEENS1_36VarlenDynamicPersistentTileSchedulerILi128ELi160ELi256ELi128ELb0ELb1ELb1ELb0ELb1ELb1EEEEEEEEEvNT_6ParamsE,(.L_x_3624 - _ZN7cutlass13device_kernelIN5flash11enable_sm90INS1_16FlashAttnFwdSm90INS1_25CollectiveMainloopFwdSm90ILi2EN4cute5tupleIJNS5_1CILi1EEES8_S8_EEENS6_IJNS7_ILi128EEENS7_ILi160EEESA_EEELi128ENS_12float_e4m3_tEfNS_4arch4Sm90ELb0ELb0ELb1ELb1ELb1ELb1ELb0ELb1ELb1ELb1ELb0ELb0EEENS1_21CollectiveEpilogueFwdINS6_IJSA_SA_SB_EEES9_NS_10bfloat16_tESF_Li256ELb1ELb1ELb0ELb1EEENS1_36VarlenDynamicPersistentTileSchedulerILi128ELi160ELi256ELi128ELb0ELb1ELb1ELb0ELb1ELb1EEEEEEEEEvNT_6ParamsE)
        .other          _ZN7cutlass13device_kernelIN5flash11enable_sm90INS1_16FlashAttnFwdSm90INS1_25CollectiveMainloopFwdSm90ILi2EN4cute5tupleIJNS5_1CILi1EEES8_S8_EEENS6_IJNS7_ILi128EEENS7_ILi160EEESA_EEELi128ENS_12float_e4m3_tEfNS_4arch4Sm90ELb0ELb0ELb1ELb1ELb1ELb1ELb0ELb1ELb1ELb1ELb0ELb0EEENS1_21CollectiveEpilogueFwdINS6_IJSA_SA_SB_EEES9_NS_10bfloat16_tESF_Li256ELb1ELb1ELb0ELb1EEENS1_36VarlenDynamicPersistentTileSchedulerILi128ELi160ELi256ELi128ELb0ELb1ELb1ELb0ELb1ELb1EEEEEEEEEvNT_6ParamsE,@"STO_CUDA_ENTRY STV_DEFAULT"
_ZN7cutlass13device_kernelIN5flash11enable_sm90INS1_16FlashAttnFwdSm90INS1_25CollectiveMainloopFwdSm90ILi2EN4cute5tupleIJNS5_1CILi1EEES8_S8_EEENS6_IJNS7_ILi128EEENS7_ILi160EEESA_EEELi128ENS_12float_e4m3_tEfNS_4arch4Sm90ELb0ELb0ELb1ELb1ELb1ELb1ELb0ELb1ELb1ELb1ELb0ELb0EEENS1_21CollectiveEpilogueFwdINS6_IJSA_SA_SB_EEES9_NS_10bfloat16_tESF_Li256ELb1ELb1ELb0ELb1EEENS1_36VarlenDynamicPersistentTileSchedulerILi128ELi160ELi256ELi128ELb0ELb1ELb1ELb0ELb1ELb1EEEEEEEEEvNT_6ParamsE:
[----:B------:R-:W0:Y:S02]  /*0000*/  LDC R1, c[0x0][0x28] ;  /* 0x00000a00ff017b82 */ /* 0x000e240000000800 */
[----:B0-----:R-:W-:Y:S01]  /*0010*/  VIADD R1, R1, 0xffffffb8 ;  /* 0xffffffb801017836 */ /* 0x001fe20000000000 */
[----:B------:R-:W0:Y:S01]  /*0020*/  S2R R3, SR_TID.X ;  /* 0x0000000000037919 */ /* 0x000e220000002100 */
[----:B------:R-:W-:Y:S01]  /*0030*/  ELECT P0, URZ, PT ;  /* 0x00000000003f782f */ /* 0x000fe20003800000 */
[----:B------:R-:W-:Y:S01]  /*0040*/  BSSY B0, `(.L_x_511) ;  /* 0x000000d000007945 */ /* 0x000fe20003800000 */
[----:B0-----:R-:W-:-:S05]  /*0050*/  SHF.R.U32.HI R0, RZ, 0x5, R3 ;  /* 0x00000005ff007819 */ /* 0x001fca0000011603 */
[----:B------:R-:W0:Y:S02]  /*0060*/  SHFL.IDX PT, R2, R0, RZ, 0x1f ;  /* 0x00001fff00027589 */ /* 0x000e2400000e0000 */
[----:B0-----:R-:W-:-:S13]  /*0070*/  ISETP.EQ.AND P0, PT, R2, RZ, P0 ;  /* 0x000000ff0200720c */ /* 0x001fda0000702270 */
[----:B------:R-:W-:Y:S05]  /*0080*/  @!P0 BRA `(.L_x_512) ;  /* 0x0000000000208947 */ /* 0x000fea0003800000 */
[----:B------:R-:W-:Y:S02]  /*0090*/  ULDC.64 UR4, c[0x0][0x198] ;  /* 0x0000660000047ab9 */ /* 0x000fe40000000a00 */
[----:B------:R-:W-:Y:S02]  /*00a0*/  UIADD3 UR6, UP0, UR4, 0x570, URZ ;  /* 0x0000057004067890 */ /* 0x000fe4000ff1e03f */
[----:B------:R-:W-:Y:S02]  /*00b0*/  UIADD3 UR4, UP1, UR4, 0x670, URZ ;  /* 0x0000067004047890 */ /* 0x000fe4000ff3e03f */
[----:B------:R-:W-:Y:S02]  /*00c0*/  UIADD3.X UR7, URZ, UR5, URZ, UP0, !UPT ;  /* 0x000000053f077290 */ /* 0x000fe400087fe43f */
[----:B------:R-:W-:-:S07]  /*00d0*/  UIADD3.X UR5, URZ, UR5, URZ, UP1, !UPT ;  /* 0x000000053f057290 */ /* 0x000fce0008ffe43f */
[----:B------:R0:W-:Y:S02]  /*00e0*/  UTMACCTL.PF [UR6] ;  /* 0x00000000060079b9 */ /* 0x0001e40008040000 */
[----:B------:R0:W-:Y:S02]  /*00f0*/  UTMACCTL.PF [UR4] ;  /* 0x00000000040079b9 */ /* 0x0001e40008040000 */
[----:B0-----:R-:W-:Y:S01]  /*0100*/  NOP ;  /* 0x0000000000007918 */ /* 0x001fe20000000000 */
.L_x_512:
[----:B------:R-:W-:Y:S05]  /*0110*/  BSYNC B0 ;  /* 0x0000000000007941 */ /* 0x000fea0003800000 */
.L_x_511:
[----:B------:R-:W-:Y:S01]  /*0120*/  VOTEU.ANY UP0, P0 ;  /* 0x00000000003f7886 */ /* 0x000fe20000000100 */
[----:B------:R-:W0:Y:S01]  /*0130*/  SHFL.IDX PT, R2, R0, RZ, 0x1f ;  /* 0x00001fff00027589 */ /* 0x000e2200000e0000 */
[----:B------:R-:W-:Y:S01]  /*0140*/  UMOV UR4, 0x80 ;  /* 0x0000008000047882 */ /* 0x000fe20000000000 */
[----:B------:R-:W-:Y:S01]  /*0150*/  UMOV UR7, 0x100 ;  /* 0x0000010000077882 */ /* 0x000fe20000000000 */
[----:B------:R-:W-:Y:S01]  /*0160*/  SHF.R.U32.HI R3, RZ, 0x7, R3 ;  /* 0x00000007ff037819 */ /* 0x000fe20000011603 */
[----:B------:R-:W1:Y:S01]  /*0170*/  @UP0 S2UR UR8, SR_CgaCtaId ;  /* 0x00000000000809c3 */ /* 0x000e620000008800 */
[----:B------:R-:W-:Y:S01]  /*0180*/  @UP0 UMOV UR6, 0x400 ;  /* 0x0000040000060882 */ /* 0x000fe20000000000 */
[----:B------:R-:W-:-:S04]  /*0190*/  @UP0 UIADD3 UR4, -UR4, 0x100000, URZ ;  /* 0x0010000004040890 */ /* 0x000fc8000fffe13f */
[----:B------:R-:W-:Y:S02]  /*01a0*/  @UP0 USHF.L.U32 UR5, UR4, 0xb, URZ ;  /* 0x0000000b04050899 */ /* 0x000fe4000800063f */
[----:B------:R-:W-:Y:S01]  /*01b0*/  @UP0 USHF.L.U32 UR4, UR4, 0x1, URZ ;  /* 0x0000000104040899 */ /* 0x000fe2000800063f */
[----:B------:R-:W-:Y:S01]  /*01c0*/  VOTEU.ANY UP1, P0 ;  /* 0x00000000003f7886 */ /* 0x000fe20000020100 */
[----:B0-----:R-:W-:Y:S02]  /*01d0*/  ISETP.NE.AND P1, PT, R2, RZ, PT ;  /* 0x000000ff0200720c */ /* 0x001fe40003f25270 */
[----:B------:R0:W2:Y:S01]  /*01e0*/  SHFL.IDX PT, R2, R3, RZ, 0x1f ;  /* 0x00001fff03027589 */ /* 0x0000a200000e0000 */
[----:B-1----:R-:W-:Y:S02]  /*01f0*/  @UP0 ULEA UR8, UR8, UR6, 0x18 ;  /* 0x0000000608080291 */ /* 0x002fe4000f8ec03f */
[----:B------:R-:W-:-:S04]  /*0200*/  @UP0 UIADD3 UR6, -UR7, 0x100000, URZ ;  /* 0x0010000007060890 */ /* 0x000fc8000fffe13f */
[----:B------:R-:W-:Y:S02]  /*0210*/  @UP0 USHF.L.U32 UR7, UR6, 0xb, URZ ;  /* 0x0000000b06070899 */ /* 0x000fe4000800063f */
[----:B------:R-:W-:Y:S01]  /*0220*/  @UP0 USHF.L.U32 UR6, UR6, 0x1, URZ ;  /* 0x0000000106060899 */ /* 0x000fe2000800063f */
[----:B------:R-:W-:Y:S01]  /*0230*/  VOTEU.ANY UP0, P0 ;  /* 0x00000000003f7886 */ /* 0x000fe20000000100 */
[----:B------:R-:W1:Y:S04]  /*0240*/  FENCE.VIEW.ASYNC.S ;  /* 0x00000000000073c6 */ /* 0x000e680000000000 */
[----:B-1----:R0:W1:Y:S06]  /*0250*/  @UP0 SYNCS.EXCH.64 URZ, [UR8+0x22800], UR4 ;  /* 0x02280004083f05b2 */ /* 0x00206c0008000100 */
[----:B------:R0:W3:Y:S02]  /*0260*/  @UP1 SYNCS.EXCH.64 URZ, [UR8+0x22820], UR6 ;  /* 0x02282006083f15b2 */ /* 0x0000e40008000100 */
[----:B0-----:R-:W-:Y:S05]  /*0270*/  @P1 BRA `(.L_x_513) ;  /* 0x0000000000481947 */ /* 0x001fea0003800000 */
[----:B------:R-:W0:Y:S01]  /*0280*/  S2UR UR5, SR_CgaCtaId ;  /* 0x00000000000579c3 */ /* 0x000e220000008800 */
        /* <DEDUP_REMOVED lines=12> */
[----:B0-----:R0:W4:Y:S08]  /*0350*/  SYNCS.EXCH.64 URZ, [UR8+0x22830], UR4 ;  /* 0x02283004083f75b2 */ /* 0x0011300008000100 */
[----:B------:R0:W0:Y:S01]  /*0360*/  SYNCS.EXCH.64 URZ, [UR8+0x22840], UR6 ;  /* 0x02284006083f75b2 */ /* 0x0000220008000100 */
[----:B------:R0:W0:Y:S01]  /*0370*/  SYNCS.EXCH.64 URZ, [UR8+0x22838], UR4 ;  /* 0x02283804083f75b2 */ /* 0x0000220008000100 */
[----:B------:R0:W0:Y:S01]  /*0380*/  SYNCS.EXCH.64 URZ, [UR8+0x22848], UR6 ;  /* 0x02284806083f75b2 */ /* 0x0000220008000100 */
[----:B------:R-:W-:Y:S01]  /*0390*/  NOP ;  /* 0x0000000000007918 */ /* 0x000fe20000000000 */
.L_x_513:
[----:B------:R-:W5:Y:S01]  /*03a0*/  SHFL.IDX PT, R3, R0, RZ, 0x1f ;  /* 0x00001fff00037589 */ /* 0x000f6200000e0000 */
[----:B------:R-:W-:Y:S01]  /*03b0*/  NOP ;  /* 0x0000000000007918 */ /* 0x000fe20000000000 */
[----:B-----5:R-:W-:-:S13]  /*03c0*/  ISETP.NE.AND P0, PT, R3, RZ, PT ;  /* 0x000000ff0300720c */ /* 0x020fda0003f05270 */
[----:B------:R-:W-:Y:S05]  /*03d0*/  @P0 BRA `(.L_x_514) ;  /* 0x0000000000480947 */ /* 0x000fea0003800000 */
[----:B0-----:R-:W0:Y:S01]  /*03e0*/  S2UR UR5, SR_CgaCtaId ;  /* 0x00000000000579c3 */ /* 0x001e220000008800 */
        /* <DEDUP_REMOVED lines=12> */
[----:B0-----:R0:W0:Y:S08]  /*04b0*/  SYNCS.EXCH.64 URZ, [UR8+0x22850], UR4 ;  /* 0x02285004083f75b2 */ /* 0x0010300008000100 */
[----:B------:R0:W0:Y:S01]  /*04c0*/  SYNCS.EXCH.64 URZ, [UR8+0x22860], UR6 ;  /* 0x02286006083f75b2 */ /* 0x0000220008000100 */
[----:B------:R0:W0:Y:S01]  /*04d0*/  SYNCS.EXCH.64 URZ, [UR8+0x22858], UR4 ;  /* 0x02285804083f75b2 */ /* 0x0000220008000100 */
[----:B------:R0:W0:Y:S01]  /*04e0*/  SYNCS.EXCH.64 URZ, [UR8+0x22868], UR6 ;  /* 0x02286806083f75b2 */ /* 0x0000220008000100 */
[----:B------:R-:W-:Y:S01]  /*04f0*/  NOP ;  /* 0x0000000000007918 */ /* 0x000fe20000000000 */
.L_x_514:
[----:B------:R-:W5:Y:S01]  /*0500*/  SHFL.IDX PT, R3, R0, RZ, 0x1f ;  /* 0x00001fff00037589 */ /* 0x000f6200000e0000 */
[----:B------:R-:W-:Y:S01]  /*0510*/  NOP ;  /* 0x0000000000007918 */ /* 0x000fe20000000000 */
[----:B-----5:R-:W-:-:S13]  /*0520*/  ISETP.NE.AND P0, PT, R3, RZ, PT ;  /* 0x000000ff0300720c */ /* 0x020fda0003f05270 */
[----:B------:R-:W-:Y:S05]  /*0530*/  @P0 BRA `(.L_x_515) ;  /* 0x0000000000380947 */ /* 0x000fea0003800000 */
[----:B0-----:R-:W0:Y:S01]  /*0540*/  S2UR UR5, SR_CgaCtaId ;  /* 0x00000000000579c3 */ /* 0x001e220000008800 */
[----:B------:R-:W-:Y:S01]  /*0550*/  UMOV UR4, 0x400 ;  /* 0x0000040000047882 */ /* 0x000fe20000000000 */
[----:B------:R-:W-:Y:S01]  /*0560*/  UMOV UR7, 0x80 ;  /* 0x0000008000077882 */ /* 0x000fe20000000000 */
[----:B------:R-:W-:Y:S01]  /*0570*/  ELECT P0, URZ, PT ;  /* 0x00000000003f782f */ /* 0x000fe20003800000 */
[----:B0-----:R-:W-:Y:S02]  /*0580*/  ULEA UR6, UR5, UR4, 0x18 ;  /* 0x0000000405067291 */ /* 0x001fe4000f8ec03f */
[----:B------:R-:W-:-:S04]  /*0590*/  UIADD3 UR4, -UR7, 0x100000, URZ ;  /* 0x0010000007047890 */ /* 0x000fc8000fffe13f */
[----:B------:R-:W-:Y:S02]  /*05a0*/  USHF.L.U32 UR5, UR4, 0xb, URZ ;  /* 0x0000000b04057899 */ /* 0x000fe4000800063f */
[----:B------:R-:W-:Y:S01]  /*05b0*/  USHF.L.U32 UR4, UR4, 0x1, URZ ;  /* 0x0000000104047899 */ /* 0x000fe2000800063f */
[----:B------:R-:W0:Y:S11]  /*05c0*/  FENCE.VIEW.ASYNC.S ;  /* 0x00000000000073c6 */ /* 0x000e360000000000 */
[----:B0-----:R0:W0:Y:S01]  /*05d0*/  SYNCS.EXCH.64 URZ, [UR6+0x22870], UR4 ;  /* 0x02287004063f75b2 */ /* 0x0010220008000100 */
[----:B------:R0:W0:Y:S01]  /*05e0*/  SYNCS.EXCH.64 URZ, [UR6+0x22880], UR4 ;  /* 0x02288004063f75b2 */ /* 0x0000220008000100 */
[----:B------:R0:W0:Y:S01]  /*05f0*/  SYNCS.EXCH.64 URZ, [UR6+0x22878], UR4 ;  /* 0x02287804063f75b2 */ /* 0x0000220008000100 */
[----:B------:R0:W0:Y:S01]  /*0600*/  SYNCS.EXCH.64 URZ, [UR6+0x22888], UR4 ;  /* 0x02288804063f75b2 */ /* 0x0000220008000100 */
[----:B------:R-:W-:Y:S01]  /*0610*/  NOP ;  /* 0x0000000000007918 */ /* 0x000fe20000000000 */
.L_x_515:
        /* <DEDUP_REMOVED lines=22> */
.L_x_516:
[----:B------:R-:W5:Y:S01]  /*0780*/  SHFL.IDX PT, R4, R0, RZ, 0x1f ;  /* 0x00001fff00047589 */ /* 0x000f6200000e0000 */
[----:B------:R-:W-:Y:S01]  /*0790*/  NOP ;  /* 0x0000000000007918 */ /* 0x000fe20000000000 */
[----:B------:R-:W0:Y:S01]  /*07a0*/  S2R R3, SR_CgaCtaId ;  /* 0x0000000000037919 */ /* 0x000e220000008800 */
[----:B-----5:R-:W-:-:S13]  /*07b0*/  ISETP.NE.AND P0, PT, R4, RZ, PT ;  /* 0x000000ff0400720c */ /* 0x020fda0003f05270 */
        /* <DEDUP_REMOVED lines=19> */
.L_x_517:
[----:B--2---:R-:W-:Y:S01]  /*08f0*/  ISETP.NE.AND P0, PT, R2, RZ, PT ;  /* 0x000000ff0200720c */ /* 0x004fe20003f05270 */
[----:B------:R-:W-:Y:S01]  /*0900*/  IMAD.MOV.U32 R2, RZ, RZ, 0x1 ;  /* 0x00000001ff027424 */ /* 0x000fe200078e00ff */
[----:B------:R-:W-:Y:S01]  /*0910*/  NOP ;  /* 0x0000000000007918 */ /* 0x000fe20000000000 */
[----:B------:R-:W-:Y:S01]  /*0920*/  ULDC.64 UR60, c[0x0][0x208] ;  /* 0x00008200003c7ab9 */ /* 0x000fe20000000a00 */
[----:B------:R-:W-:Y:S02]  /*0930*/  BSSY B8, `(.L_x_518) ;  /* 0x0001f2b000087945 */ /* 0x000fe40003800000 */
[----:B------:R-:W-:-:S05]  /*0940*/  SEL R2, R2, 0x2, !P0 ;  /* 0x0000000202027807 */ /* 0x000fca0004000000 */
[----:B------:R2:W-:Y:S01]  /*0950*/  STL [R1+0x10], R2 ;  /* 0x0000100201007387 */ /* 0x0005e20000100800 */
[----:B01-34-:R-:W-:Y:S06]  /*0960*/  BAR.SYNC.DEFER_BLOCKING 0x0 ;  /* 0x0000000000007b1d */ /* 0x01bfec0000010000 */
[----:B------:R-:W-:Y:S05]  /*0970*/  @!P0 BRA `(.L_x_519) ;  /* 0x0000017800708947 */ /* 0x000fea0003800000 */
.L_x_520:
[----:B------:R-:W-:-:S08]  /*0980*/  NOP ;  /* 0x0000000000007918 */ /* 0x000fd00000000000 */
[----:B------:R-:W0:Y:S02]  /*0990*/  USETMAXREG.TRY_ALLOC.CTAPOOL UP0, 0xe8 ;  /* 0x000000e8000079c8 */ /* 0x000e240008000600 */
[----:B0-----:R-:W-:-:S13]  /*09a0*/  PLOP3.LUT P0, PT, PT, PT, UP0, 0x80, 0x0 ;  /* 0x000000000000781c */ /* 0x001fda0003f0f008 */
[----:B------:R-:W-:Y:S05]  /*09b0*/  @!P0 BRA `(.L_x_520) ;  /* 0xfffffffc00f08947 */ /* 0x000fea000383ffff */
[----:B------:R-:W2:Y:S01]  /*09c0*/  S2R R0, SR_TID.X ;  /* 0x0000000000007919 */ /* 0x000ea20000002100 */
[----:B------:R-:W-:Y:S01]  /*09d0*/  MOV R18, 0x400 ;  /* 0x0000040000127802 */ /* 0x000fe20000000f00 */
[----:B------:R-:W-:Y:S01]  /*09e0*/  ULDC UR4, c[0x0][0xc3c] ;  /* 0x00030f0000047ab9 */ /* 0x000fe20000000800 */
[----:B--2---:R-:W-:Y:S02]  /*09f0*/  SHF.R.U32.HI R2, RZ, 0x7, R0 ;  /* 0x00000007ff027819 */ /* 0x004fe40000011600 */
[----:B------:R-:W0:Y:S01]  /*0a00*/  S2R R0, SR_CgaCtaId ;  /* 0x0000000000007919 */ /* 0x000e220000008800 */
[----:B------:R-:W-:Y:S06]  /*0a10*/  BAR.ARV 0x8, 0x180 ;  /* 0x0206000000007b1d */ /* 0x000fec0000002000 */
[----:B------:R-:W-:-:S13]  /*0a20*/  ISETP.NE.AND P0, PT, R2, 0x1, PT ;  /* 0x000000010200780c */ /* 0x000fda0003f05270 */
[----:B------:R-:W-:Y:S08]  /*0a30*/  @!P0 BAR.ARV 0x9, 0x100 ;  /* 0x0244000000008b1d */ /* 0x000ff00000002000 */
[----:B------:R-:W-:Y:S01]  /*0a40*/  BAR.SYNC.DEFER_BLOCKING 0x5, 0x180 ;  /* 0x0146000000007b1d */ /* 0x000fe20000010000 */
[----:B0-----:R-:W-:-:S05]  /*0a50*/  LEA R18, R0, R18, 0x18 ;  /* 0x0000001200127211 */ /* 0x001fca00078ec0ff */
[----:B------:R-:W0:Y:S02]  /*0a60*/  LDS.128 R168, [R18+0x228d0] ;  /* 0x0228d00012a87984 */ /* 0x000e240000000c00 */
[----:B------:R-:W-:Y:S06]  /*0a70*/  BAR.ARV 0x4, 0x180 ;  /* 0x0106000000007b1d */ /* 0x000fec0000002000 */
[----:B0-----:R-:W-:-:S13]  /*0a80*/  ISETP.GE.AND P0, PT, R171, UR4, PT ;  /* 0x00000004ab007c0c */ /* 0x001fda000bf06270 */
[----:B------:R-:W-:Y:S05]  /*0a90*/  @P0 BRA `(.L_x_521) ;  /* 0x000001f000500947 */ /* 0x000fea0003800000 */
[----:B------:R-:W2:Y:S01]  /*0aa0*/  LDL R13, [R1+0x10] ;  /* 0x00001000010d7983 */ /* 0x000ea20000100800 */
[----:B------:R-:W0:Y:S02]  /*0ab0*/  S2R R0, SR_TID.X ;  /* 0x0000000000007919 */ /* 0x000e240000002100 */
[----:B0-----:R-:W-:-:S05]  /*0ac0*/  VIADD R12, R0, 0xffffff80 ;  /* 0xffffff80000c7836 */ /* 0x001fca0000000000 */
[----:B------:R-:W-:-:S04]  /*0ad0*/  SHF.R.S32.HI R0, RZ, 0x1f, R12 ;  /* 0x0000001fff007819 */ /* 0x000fc8000001140c */
[CC--:B------:R-:W-:Y:S02]  /*0ae0*/  LEA.HI R3, R0.reuse, R12.reuse, RZ, 0x4 ;  /* 0x0000000c00037211 */ /* 0x0c0fe400078f20ff */
[----:B------:R-:W-:Y:S02]  /*0af0*/  LEA.HI R2, R0, R12, RZ, 0x7 ;  /* 0x0000000c00027211 */ /* 0x000fe400078f38ff */
[----:B------:R-:W-:Y:S02]  /*0b00*/  SHF.R.S32.HI R6, RZ, 0x4, R3 ;  /* 0x00000004ff067819 */ /* 0x000fe40000011403 */
[----:B------:R-:W-:Y:S02]  /*0b10*/  LOP3.LUT R217, R2, 0xffffff80, RZ, 0xc0, !PT ;  /* 0xffffff8002d97812 */ /* 0x000fe400078ec0ff */
[----:B------:R-:W-:Y:S02]  /*0b20*/  LEA.HI R4, R3, R6, RZ, 0x1 ;  /* 0x0000000603047211 */ /* 0x000fe400078f08ff */
[----:B------:R-:W-:-:S02]  /*0b30*/  IADD3 R217, R12, -R217, RZ ;  /* 0x800000d90cd97210 */ /* 0x000fc40007ffe0ff */
[----:B------:R-:W-:Y:S02]  /*0b40*/  LOP3.LUT R5, R4, 0x1ffffffe, RZ, 0xc0, !PT ;  /* 0x1ffffffe04057812 */ /* 0x000fe400078ec0ff */
[----:B------:R-:W-:Y:S02]  /*0b50*/  LEA.HI R4, R0, R12, RZ, 0x5 ;  /* 0x0000000c00047211 */ /* 0x000fe400078f28ff */
[----:B------:R-:W-:Y:S02]  /*0b60*/  SHF.R.S32.HI R8, RZ, 0x1f, R217 ;  /* 0x0000001fff087819 */ /* 0x000fe400000114d9 */
[----:B------:R-:W-:Y:S02]  /*0b70*/  SHF.R.S32.HI R229, RZ, 0x7, R2 ;  /* 0x00000007ffe57819 */ /* 0x000fe40000011402 */
[----:B------:R-:W-:Y:S02]  /*0b80*/  LOP3.LUT R3, R3, 0x3fffff0, RZ, 0xc0, !PT ;  /* 0x03fffff003037812 */ /* 0x000fe400078ec0ff */
[----:B------:R-:W-:Y:S01]  /*0b90*/  SHF.L.U32 R4, R4, 0x5, RZ ;  /* 0x0000000504047819 */ /* 0x000fe200000006ff */
[----:B------:R-:W-:Y:S01]  /*0ba0*/  IMAD.IADD R5, R6, 0x1, -R5 ;  /* 0x0000000106057824 */ /* 0x000fe200078e0a05 */
[----:B------:R-:W-:-:S02]  /*0bb0*/  LEA.HI R7, R8, R217, RZ, 0x2 ;  /* 0x000000d908077211 */ /* 0x000fc400078f10ff */
[----:B------:R-:W-:Y:S01]  /*0bc0*/  LEA.HI R6, R2, R229, RZ, 0x1 ;  /* 0x000000e502067211 */ /* 0x000fe200078f08ff */
[----:B------:R-:W-:Y:S01]  /*0bd0*/  IMAD.IADD R2, R12, 0x1, -R3 ;  /* 0x000000010c027824 */ /* 0x000fe200078e0a03 */
[----:B------:R-:W-:Y:S02]  /*0be0*/  LOP3.LUT R203, R4, 0xfffffc00, RZ, 0xc0, !PT ;  /* 0xfffffc0004cb7812 */ /* 0x000fe400078ec0ff */
[----:B------:R-:W-:Y:S02]  /*0bf0*/  LOP3.LUT R4, R7, 0x7ffffffc, RZ, 0xc0, !PT ;  /* 0x7ffffffc07047812 */ /* 0x000fe400078ec0ff */
[-C--:B------:R-:W-:Y:S01]  /*0c00*/  LEA.HI R216, R0, R12.reuse, RZ, 0x3 ;  /* 0x0000000c00d87211 */ /* 0x080fe200078f18ff */
[----:B------:R-:W-:Y:S01]  /*0c10*/  IMAD R2, R2, 0x40, R203 ;  /* 0x0000004002027824 */ /* 0x000fe200078e02cb */
[----:B------:R-:W-:Y:S01]  /*0c20*/  LEA.HI R0, R0, R12, RZ, 0x2 ;  /* 0x0000000c00007211 */ /* 0x000fe200078f10ff */
[----:B------:R-:W-:Y:S01]  /*0c30*/  IMAD.MOV.U32 R11, RZ, RZ, -0x2 ;  /* 0xfffffffeff0b7424 */ /* 0x000fe200078e00ff */
[--C-:B------:R-:W-:Y:S01]  /*0c40*/  SHF.R.S32.HI R9, RZ, 0x2, R7.reuse ;  /* 0x00000002ff097819 */ /* 0x100fe20000011407 */
[----:B------:R-:W-:Y:S01]  /*0c50*/  IMAD.IADD R4, R217, 0x1, -R4 ;  /* 0x00000001d9047824 */ /* 0x000fe200078e0a04 */
[----:B------:R-:W-:Y:S01]  /*0c60*/  SHF.R.S32.HI R10, RZ, 0x1f, R7 ;  /* 0x0000001fff0a7819 */ /* 0x000fe20000011407 */
[----:B------:R-:W-:Y:S01]  /*0c70*/  IMAD R3, R5, 0x8, R2 ;  /* 0x0000000805037824 */ /* 0x000fe200078e0202 */
[----:B------:R-:W-:Y:S01]  /*0c80*/  SHF.R.S32.HI R194, RZ, 0x2, R0 ;  /* 0x00000002ffc27819 */ /* 0x000fe20000011400 */
[----:B------:R-:W-:Y:S01]  /*0c90*/  IMAD R2, R4, R11, 0xa0 ;  /* 0x000000a004027424 */ /* 0x000fe200078e020b */
[----:B------:R-:W-:-:S02]  /*0ca0*/  LEA.HI R10, R10, R9, RZ, 0x3 ;  /* 0x000000090a0a7211 */ /* 0x000fc400078f18ff */
[----:B------:R0:W-:Y:S01]  /*0cb0*/  STL [R1+0x18], R3 ;  /* 0x0000180301007387 */ /* 0x0001e20000100800 */
[----:B------:R-:W-:Y:S01]  /*0cc0*/  VIADD R221, R194, 0x40 ;  /* 0x00000040c2dd7836 */ /* 0x000fe20000000000 */
[----:B------:R-:W-:Y:S02]  /*0cd0*/  LOP3.LUT R10, R10, 0xfffffff8, RZ, 0xc0, !PT ;  /* 0xfffffff80a0a7812 */ /* 0x000fe400078ec0ff */
[----:B------:R-:W-:Y:S01]  /*0ce0*/  LOP3.LUT R228, R0, 0xfffffffc, RZ, 0xc0, !PT ;  /* 0xfffffffc00e47812 */ /* 0x000fe200078ec0ff */
[----:B------:R1:W-:Y:S01]  /*0cf0*/  STL [R1+0x14], R2 ;  /* 0x0000140201007387 */ /* 0x0003e20000100800 */
[----:B------:R-:W-:Y:S02]  /*0d00*/  LOP3.LUT R209, R216, 0xfffffff8, RZ, 0xc0, !PT ;  /* 0xfffffff8d8d17812 */ /* 0x000fe400078ec0ff */
[----:B0-----:R-:W-:Y:S02]  /*0d10*/  SHF.R.S32.HI R3, RZ, 0x1f, R0 ;  /* 0x0000001fff037819 */ /* 0x001fe40000011400 */
[----:B------:R-:W-:-:S02]  /*0d20*/  LEA.HI R8, R8, R217, RZ, 0x5 ;  /* 0x000000d908087211 */ /* 0x000fc400078f28ff */
[----:B------:R-:W-:Y:S02]  /*0d30*/  LEA.HI R3, R3, R194, RZ, 0x3 ;  /* 0x000000c203037211 */ /* 0x000fe400078f18ff */
[----:B-1----:R-:W-:Y:S01]  /*0d40*/  SHF.R.S32.HI R2, RZ, 0x1f, R221 ;  /* 0x0000001fff027819 */ /* 0x002fe200000114dd */
[----:B------:R-:W-:Y:S01]  /*0d50*/  IMAD.IADD R9, R9, 0x1, -R10 ;  /* 0x0000000109097824 */ /* 0x000fe200078e0a0a */
[C---:B------:R-:W-:Y:S01]  /*0d60*/  IADD3 R228, R12.reuse, -R228, RZ ;  /* 0x800000e40ce47210 */ /* 0x040fe20007ffe0ff */
[----:B------:R-:W-:Y:S01]  /*0d70*/  IMAD.IADD R209, R12, 0x1, -R209 ;  /* 0x000000010cd17824 */ /* 0x000fe200078e0ad1 */
[----:B------:R-:W-:Y:S01]  /*0d80*/  SHF.R.S32.HI R8, RZ, 0x5, R8 ;  /* 0x00000005ff087819 */ /* 0x000fe20000011408 */
[----:B------:R-:W-:Y:S01]  /*0d90*/  IMAD.SHL.U32 R200, R221, 0x80, RZ ;  /* 0x00000080ddc87824 */ /* 0x000fe200078e00ff */
[----:B------:R-:W-:Y:S02]  /*0da0*/  LOP3.LUT R6, R6, 0x3fffffe, RZ, 0xc0, !PT ;  /* 0x03fffffe06067812 */ /* 0x000fe400078ec0ff */
[----:B------:R-:W-:-:S02]  /*0db0*/  LEA.HI R2, R2, R221, RZ, 0x3 ;  /* 0x000000dd02027211 */ /* 0x000fc400078f18ff */
[----:B------:R-:W-:Y:S02]  /*0dc0*/  LOP3.LUT R3, R3, 0xfffffff8, RZ, 0xc0, !PT ;  /* 0xfffffff803037812 */ /* 0x000fe400078ec0ff */
[----:B------:R-:W-:Y:S01]  /*0dd0*/  LEA.HI R0, R228, R228, RZ, 0x1 ;  /* 0x000000e4e4007211 */ /* 0x000fe200078f08ff */
[----:B------:R-:W-:Y:S01]  /*0de0*/  IMAD.SHL.U32 R202, R209, 0x8, RZ ;  /* 0x00000008d1ca7824 */ /* 0x000fe200078e00ff */
[----:B------:R-:W-:Y:S01]  /*0df0*/  LEA R9, R8, R9, 0x4 ;  /* 0x0000000908097211 */ /* 0x000fe200078e20ff */
[----:B------:R-:W-:Y:S01]  /*0e00*/  IMAD.IADD R6, R229, 0x1, -R6 ;  /* 0x00000001e5067824 */ /* 0x000fe200078e0a06 */
[----:B------:R-:W-:Y:S01]  /*0e10*/  IADD3 R204, R194, -R3, RZ ;  /* 0x80000003c2cc7210 */ /* 0x000fe20007ffe0ff */
[----:B------:R-:W-:Y:S01]  /*0e20*/  IMAD.SHL.U32 R2, R2, 0x80, RZ ;  /* 0x0000008002027824 */ /* 0x000fe200078e00ff */
[----:B------:R-:W-:Y:S02]  /*0e30*/  SHF.L.U32 R16, R228, 0x4, RZ ;  /* 0x00000004e4107819 */ /* 0x000fe400000006ff */
[----:B------:R-:W-:-:S02]  /*0e40*/  LOP3.LUT R3, R0, 0x1ffffffe, RZ, 0xc0, !PT ;  /* 0x1ffffffe00037812 */ /* 0x000fc400078ec0ff */
[----:B------:R-:W-:Y:S01]  /*0e50*/  LOP3.LUT R200, R200, 0x380, RZ, 0xc0, !PT ;  /* 0x00000380c8c87812 */ /* 0x000fe200078ec0ff */
[----:B------:R-:W-:Y:S01]  /*0e60*/  IMAD R5, R6, 0x40, R9 ;  /* 0x0000004006057824 */ /* 0x000fe200078e0209 */
[----:B------:R-:W-:Y:S01]  /*0e70*/  SHF.R.S32.HI R0, RZ, 0x1f, R202 ;  /* 0x0000001fff007819 */ /* 0x000fe200000114ca */
[----:B------:R-:W-:Y:S01]  /*0e80*/  VIADD R208, R202, 0x40 ;  /* 0x00000040cad07836 */ /* 0x000fe20000000000 */
[----:B------:R-:W-:Y:S01]  /*0e90*/  SHF.R.U32.HI R6, RZ, 0x3, R200 ;  /* 0x00000003ff067819 */ /* 0x000fe200000116c8 */
[----:B------:R-:W-:Y:S01]  /*0ea0*/  IMAD.IADD R3, R228, 0x1, -R3 ;  /* 0x00000001e4037824 */ /* 0x000fe200078e0a03 */
[----:B------:R-:W-:Y:S02]  /*0eb0*/  LOP3.LUT R0, R200, 0x70, R16, 0xf8, !PT ;  /* 0x00000070c8007812 */ /* 0x000fe400078ef810 */
[----:B------:R-:W-:-:S04]  /*0ec0*/  LOP3.LUT R205, R2, 0xfffffc00, RZ, 0xc0, !PT ;  /* 0xfffffc0002cd7812 */ /* 0x000fc800078ec0ff */
[----:B------:R-:W-:Y:S02]  /*0ed0*/  LOP3.LUT R219, R205, R0, R6, 0xf6, !PT ;  /* 0x00000000cddb7212 */ /* 0x000fe400078ef606 */
[----:B------:R-:W-:Y:S02]  /*0ee0*/  SHF.R.S32.HI R0, RZ, 0x1f, R208 ;  /* 0x0000001fff007819 */ /* 0x000fe400000114d0 */
[----:B------:R-:W-:Y:S01]  /*0ef0*/  LEA R0, R3, R5, 0x3 ;  /* 0x0000000503007211 */ /* 0x000fe200078e18ff */
[----:B------:R0:W-:Y:S01]  /*0f00*/  STL [R1+0x8], R5 ;  /* 0x0000080501007387 */ /* 0x0001e20000100800 */
[----:B------:R-:W-:-:S03]  /*0f10*/  VIADD R227, R194, 0x80 ;  /* 0x00000080c2e37836 */ /* 0x000fc60000000000 */
[----:B------:R0:W-:Y:S02]  /*0f20*/  STL [R1+0xc], R0 ;  /* 0x00000c0001007387 */ /* 0x0001e40000100800 */
[----:B------:R-:W-:Y:S01]  /*0f30*/  SHF.R.S32.HI R4, RZ, 0x1f, R227 ;  /* 0x0000001fff047819 */ /* 0x000fe200000114e3 */
[----:B------:R-:W-:-:S03]  /*0f40*/  IMAD.SHL.U32 R22, R228, 0x8, RZ ;  /* 0x00000008e4167824 */ /* 0x000fc600078e00ff */
[----:B------:R-:W-:Y:S01]  /*0f50*/  LEA.HI R4, R4, R227, RZ, 0x3 ;  /* 0x000000e304047211 */ /* 0x000fe200078f18ff */
[----:B------:R-:W-:Y:S01]  /*0f60*/  IMAD.SHL.U32 R201, R227, 0x80, RZ ;  /* 0x00000080e3c97824 */ /* 0x000fe200078e00ff */
[----:B------:R-:W-:Y:S01]  /*0f70*/  IADD3 R195, R22, 0x20, RZ ;  /* 0x0000002016c37810 */ /* 0x000fe20007ffe0ff */
[----:B------:R-:W-:Y:S02]  /*0f80*/  VIADD R19, R16, 0x40 ;  /* 0x0000004010137836 */ /* 0x000fe40000000000 */
[----:B------:R-:W-:Y:S01]  /*0f90*/  IMAD.SHL.U32 R4, R4, 0x80, RZ ;  /* 0x0000008004047824 */ /* 0x000fe200078e00ff */
[----:B------:R-:W-:Y:S01]  /*0fa0*/  MOV R213, RZ ;  /* 0x000000ff00d57202 */ /* 0x000fe20000000f00 */
[----:B------:R-:W-:Y:S01]  /*0fb0*/  IMAD.MOV.U32 R192, RZ, RZ, RZ ;  /* 0x000000ffffc07224 */ /* 0x000fe200078e00ff */
[----:B------:R-:W-:Y:S01]  /*0fc0*/  CS2R R196, SRZ ;  /* 0x0000000000c47805 */ /* 0x000fe2000001ff00 */
[----:B------:R-:W-:Y:S01]  /*0fd0*/  IMAD.MOV.U32 R199, RZ, RZ, RZ ;  /* 0x000000ffffc77224 */ /* 0x000fe200078e00ff */
[----:B------:R-:W-:Y:S01]  /*0fe0*/  SHF.R.S32.HI R216, RZ, 0x3, R216 ;  /* 0x00000003ffd87819 */ /* 0x000fe200000114d8 */
[----:B------:R-:W-:Y:S01]  /*0ff0*/  IMAD.IADD R219, R18, 0x1, R219 ;  /* 0x0000000112db7824 */ /* 0x000fe200078e02db */
[----:B------:R-:W-:-:S02]  /*1000*/  LOP3.LUT R201, R201, 0x380, RZ, 0xc0, !PT ;  /* 0x00000380c9c97812 */ /* 0x000fc400078ec0ff */
[----:B------:R-:W-:Y:S02]  /*1010*/  SHF.R.S32.HI R17, RZ, 0x1f, R16 ;  /* 0x0000001fff117819 */ /* 0x000fe40000011410 */
[----:B------:R-:W-:Y:S02]  /*1020*/  SHF.R.S32.HI R193, RZ, 0x1f, R19 ;  /* 0x0000001fffc17819 */ /* 0x000fe40000011413 */
[----:B------:R-:W-:Y:S02]  /*1030*/  SHF.R.S32.HI R218, RZ, 0x1f, R195 ;  /* 0x0000001fffda7819 */ /* 0x000fe400000114c3 */
[----:B------:R-:W-:Y:S02]  /*1040*/  LOP3.LUT R206, R4, 0xfffffc00, RZ, 0xc0, !PT ;  /* 0xfffffc0004ce7812 */ /* 0x000fe400078ec0ff */
[----:B0-2---:R-:W-:-:S07]  /*1050*/  LOP3.LUT R198, R13, 0x1, RZ, 0xfc, !PT ;  /* 0x000000010dc67812 */ /* 0x005fce00078efcff */
.L_x_685:
[----:B0--3--:R-:W0:Y:S02]  /*1060*/  LDC.64 R2, c[0x0][0xc88] ;  /* 0x00032200ff027b82 */ /* 0x009e240000000a00 */
[----:B0-----:R-:W-:-:S05]  /*1070*/  IMAD.WIDE R2, R171, 0x4, R2 ;  /* 0x00000004ab027825 */ /* 0x001fca00078e0202 */
[----:B--2---:R-:W2:Y:S01]  /*1080*/  LDG.E R207, desc[UR60][R2.64] ;  /* 0x0000003c02cf7981 */ /* 0x004ea2000c1e1900 */
[----:B------:R-:W-:Y:S05]  /*1090*/  YIELD ;  /* 0x0000000000007946 */ /* 0x000fea0003800000 */
[----:B------:R-:W-:Y:S01]  /*10a0*/  ULDC.64 UR4, c[0x0][0xa28] ;  /* 0x00028a0000047ab9 */ /* 0x000fe20000000a00 */
[----:B------:R-:W-:Y:S01]  /*10b0*/  ULDC.64 UR8, c[0x0][0xa18] ;  /* 0x0002860000087ab9 */ /* 0x000fe20000000a00 */
[----:B------:R-:W-:Y:S01]  /*10c0*/  ISETP.NE.U32.AND P1, PT, RZ, UR4, PT ;  /* 0x00000004ff007c0c */ /* 0x000fe2000bf25070 */
[----:B------:R-:W-:Y:S01]  /*10d0*/  ULDC.64 UR6, c[0x0][0xa08] ;  /* 0x0002820000067ab9 */ /* 0x000fe20000000a00 */
[----:B------:R-:W-:Y:S01]  /*10e0*/  IMAD.MOV.U32 R9, RZ, RZ, RZ ;  /* 0x000000ffff097224 */ /* 0x000fe200078e00ff */
[----:B------:R-:W-:Y:S01]  /*10f0*/  ISETP.NE.U32.AND P0, PT, RZ, UR6, PT ;  /* 0x00000006ff007c0c */ /* 0x000fe2000bf05070 */
[----:B------:R-:W-:Y:S01]  /*1100*/  IMAD.MOV.U32 R87, RZ, RZ, RZ ;  /* 0x000000ffff577224 */ /* 0x000fe200078e00ff */
[----:B------:R-:W-:-:S02]  /*1110*/  ISETP.NE.AND.EX P1, PT, RZ, UR5, PT, P1 ;  /* 0x00000005ff007c0c */ /* 0x000fc4000bf25310 */
[----:B------:R-:W-:Y:S02]  /*1120*/  ISETP.NE.AND.EX P0, PT, RZ, UR7, PT, P0 ;  /* 0x00000007ff007c0c */ /* 0x000fe4000bf05300 */
[----:B--2---:R-:W-:Y:S01]  /*1130*/  SHF.R.S32.HI R214, RZ, 0x1f, R207 ;  /* 0x0000001fffd67819 */ /* 0x004fe200000114cf */
[----:B------:R-:W-:-:S08]  /*1140*/  IMAD.SHL.U32 R211, R207, 0x4, RZ ;  /* 0x00000004cfd37824 */ /* 0x000fd000078e00ff */
[C---:B------:R-:W-:Y:S02]  /*1150*/  @P1 LEA R4, P2, R207.reuse, UR4, 0x2 ;  /* 0x00000004cf041c11 */ /* 0x040fe4000f8410ff */
[C-C-:B------:R-:W-:Y:S02]  /*1160*/  SHF.L.U64.HI R212, R207.reuse, 0x2, R214.reuse ;  /* 0x00000002cfd47819 */ /* 0x140fe400000102d6 */
[----:B----4-:R-:W-:Y:S02]  /*1170*/  @P1 LEA.HI.X R5, R207, UR5, R214, 0x2, P2 ;  /* 0x00000005cf051c11 */ /* 0x010fe400090f14d6 */
[----:B------:R-:W-:Y:S01]  /*1180*/  ISETP.NE.U32.AND P2, PT, RZ, UR8, PT ;  /* 0x00000008ff007c0c */ /* 0x000fe2000bf45070 */
[----:B------:R-:W-:Y:S01]  /*1190*/  ULDC UR4, c[0x0][0x288] ;  /* 0x0000a20000047ab9 */ /* 0x000fe20000000800 */
[----:B------:R-:W-:Y:S01]  /*11a0*/  IADD3 R6, P3, R211, UR6, RZ ;  /* 0x00000006d3067c10 */ /* 0x000fe2000ff7e0ff */
[----:B------:R0:W5:Y:S01]  /*11b0*/  @P1 LDG.E R9, desc[UR60][R4.64] ;  /* 0x0000003c04091981 */ /* 0x000162000c1e1900 */
[----:B------:R-:W-:-:S02]  /*11c0*/  ISETP.NE.AND.EX P2, PT, RZ, UR9, PT, P2 ;  /* 0x00000009ff007c0c */ /* 0x000fc4000bf45320 */
[----:B------:R-:W-:Y:S01]  /*11d0*/  MOV R25, UR4 ;  /* 0x0000000400197c02 */ /* 0x000fe20008000f00 */
[----:B------:R-:W-:Y:S01]  /*11e0*/  ULDC.64 UR4, c[0x0][0x418] ;  /* 0x0001060000047ab9 */ /* 0x000fe20000000a00 */
[----:B------:R-:W-:-:S05]  /*11f0*/  IADD3.X R7, R212, UR7, RZ, P3, !PT ;  /* 0x00000007d4077c10 */ /* 0x000fca0009ffe4ff */
[----:B------:R0:W5:Y:S04]  /*1200*/  @P0 LDG.E R87, desc[UR60][R6.64] ;  /* 0x0000003c06570981 */ /* 0x000168000c1e1900 */
[----:B------:R-:W-:-:S04]  /*1210*/  @P2 IADD3 R2, P1, R211, UR8, RZ ;  /* 0x00000008d3022c10 */ /* 0x000fc8000ff3e0ff */
[----:B------:R-:W-:-:S05]  /*1220*/  @P2 IADD3.X R3, R212, UR9, RZ, P1, !PT ;  /* 0x00000009d4032c10 */ /* 0x000fca0008ffe4ff */
[----:B------:R0:W5:Y:S01]  /*1230*/  @P2 LDG.E R25, desc[UR60][R2.64] ;  /* 0x0000003c02192981 */ /* 0x000162000c1e1900 */
[----:B------:R-:W-:-:S03]  /*1240*/  UISETP.NE.U32.AND UP0, UPT, UR4, URZ, UPT ;  /* 0x0000003f0400728c */ /* 0x000fc6000bf05070 */
[----:B------:R-:W-:Y:S01]  /*1250*/  ULDC UR4, c[0x0][0x424] ;  /* 0x0001090000047ab9 */ /* 0x000fe20000000800 */
[----:B------:R-:W-:-:S03]  /*1260*/  UISETP.NE.AND.EX UP0, UPT, UR5, URZ, UPT, UP0 ;  /* 0x0000003f0500728c */ /* 0x000fc6000bf05300 */
[----:B------:R-:W-:Y:S01]  /*1270*/  ULDC UR5, c[0x0][0x2f0] ;  /* 0x0000bc0000057ab9 */ /* 0x000fe20000000800 */
[----:B------:R-:W-:-:S04]  /*1280*/  USEL UR4, UR4, 0x1, UP0 ;  /* 0x0000000104047887 */ /* 0x000fc80008000000 */
[----:B------:R-:W-:-:S03]  /*1290*/  UIMAD UR4, UR4, UR5, URZ ;  /* 0x00000005040472a4 */ /* 0x000fc6000f8e023f */
[----:B------:R-:W-:Y:S02]  /*12a0*/  ULDC UR5, c[0x0][0x348] ;  /* 0x0000d20000057ab9 */ /* 0x000fe40000000800 */
[----:B------:R-:W-:Y:S02]  /*12b0*/  IMAD.U32 R48, RZ, RZ, UR5 ;  /* 0x00000005ff307e24 */ /* 0x000fe4000f8e00ff */
[----:B------:R-:W-:Y:S02]  /*12c0*/  IMAD.U32 R28, RZ, RZ, UR4 ;  /* 0x00000004ff1c7e24 */ /* 0x000fe4000f8e00ff */
[----:B------:R-:W-:Y:S01]  /*12d0*/  IMAD.MOV.U32 R27, RZ, RZ, R207 ;  /* 0x000000ffff1b7224 */ /* 0x000fe200078e00cf */
[----:B0-----:R-:W-:Y:S06]  /*12e0*/  @P2 BRA `(.L_x_522) ;  /* 0x0000000000242947 */ /* 0x001fec0003800000 */
[----:B------:R-:W-:Y:S02]  /*12f0*/  ULDC.64 UR4, c[0x0][0xa00] ;  /* 0x0002800000047ab9 */ /* 0x000fe40000000a00 */
[----:B------:R-:W-:-:S04]  /*1300*/  ISETP.NE.U32.AND P1, PT, RZ, UR4, PT ;  /* 0x00000004ff007c0c */ /* 0x000fc8000bf25070 */
[----:B------:R-:W-:-:S13]  /*1310*/  ISETP.NE.AND.EX P1, PT, RZ, UR5, PT, P1 ;  /* 0x00000005ff007c0c */ /* 0x000fda000bf25310 */
[----:B------:R-:W-:Y:S05]  /*1320*/  @!P1 BRA `(.L_x_522) ;  /* 0x0000000000149947 */ /* 0x000fea0003800000 */
[----:B------:R-:W0:Y:S02]  /*1330*/  LDC.64 R2, c[0x0][0xa00] ;  /* 0x00028000ff027b82 */ /* 0x000e240000000a00 */
[----:B0-----:R-:W-:-:S05]  /*1340*/  IMAD.WIDE R2, R27, 0x4, R2 ;  /* 0x000000041b027825 */ /* 0x001fca00078e0202 */
[----:B-----5:R-:W2:Y:S04]  /*1350*/  LDG.E R25, desc[UR60][R2.64] ;  /* 0x0000003c02197981 */ /* 0x020ea8000c1e1900 */
[----:B------:R-:W2:Y:S02]  /*1360*/  LDG.E R0, desc[UR60][R2.64+0x4] ;  /* 0x0000043c02007981 */ /* 0x000ea4000c1e1900 */
[----:B--2---:R-:W-:-:S07]  /*1370*/  IADD3 R25, -R25, R0, RZ ;  /* 0x0000000019197210 */ /* 0x004fce0007ffe1ff */
.L_x_522:
[----:B------:R-:W-:Y:S01]  /*1380*/  ULDC.64 UR4, c[0x0][0xa20] ;  /* 0x0002880000047ab9 */ /* 0x000fe20000000a00 */
[----:B------:R-:W-:Y:S01]  /*1390*/  IMAD.MOV.U32 R215, RZ, RZ, R169 ;  /* 0x000000ffffd77224 */ /* 0x000fe200078e00a9 */
[----:B------:R-:W-:Y:S01]  /*13a0*/  ISETP.NE.U32.AND P1, PT, RZ, UR4, PT ;  /* 0x00000004ff007c0c */ /* 0x000fe2000bf25070 */
[----:B------:R-:W-:-:S03]  /*13b0*/  IMAD.MOV.U32 R210, RZ, RZ, R170 ;  /* 0x000000ffffd27224 */ /* 0x000fc600078e00aa */
[----:B------:R-:W-:-:S13]  /*13c0*/  ISETP.NE.AND.EX P1, PT, RZ, UR5, PT, P1 ;  /* 0x00000005ff007c0c */ /* 0x000fda000bf25310 */
[----:B------:R-:W-:Y:S05]  /*13d0*/  @!P1 BRA `(.L_x_523) ;  /* 0x0000000000109947 */ /* 0x000fea0003800000 */
[----:B------:R-:W-:-:S04]  /*13e0*/  IADD3 R2, P0, R211, UR4, RZ ;  /* 0x00000004d3027c10 */ /* 0x000fc8000ff1e0ff */
[----:B------:R-:W-:-:S05]  /*13f0*/  IADD3.X R3, R212, UR5, RZ, P0, !PT ;  /* 0x00000005d4037c10 */ /* 0x000fca00087fe4ff */
[----:B------:R0:W5:Y:S01]  /*1400*/  LDG.E R28, desc[UR60][R2.64] ;  /* 0x0000003c021c7981 */ /* 0x000162000c1e1900 */
[----:B------:R-:W-:Y:S05]  /*1410*/  BRA `(.L_x_524) ;  /* 0x0000000000107947 */ /* 0x000fea0003800000 */
.L_x_523:
[----:B------:R-:W-:Y:S05]  /*1420*/  @!P0 BRA `(.L_x_524) ;  /* 0x00000000000c8947 */ /* 0x000fea0003800000 */
[----:B------:R-:W2:Y:S04]  /*1430*/  LDG.E R3, desc[UR60][R6.64] ;  /* 0x0000003c06037981 */ /* 0x000ea8000c1e1900 */
[----:B------:R-:W2:Y:S02]  /*1440*/  LDG.E R28, desc[UR60][R6.64+0x4] ;  /* 0x0000043c061c7981 */ /* 0x000ea4000c1e1900 */
[----:B--2---:R-:W-:-:S07]  /*1450*/  IMAD.IADD R28, R28, 0x1, -R3 ;  /* 0x000000011c1c7824 */ /* 0x004fce00078e0a03 */
.L_x_524:
[----:B------:R-:W-:Y:S02]  /*1460*/  ULDC.64 UR4, c[0x0][0xa10] ;  /* 0x0002840000047ab9 */ /* 0x000fe40000000a00 */
[----:B------:R-:W-:-:S04]  /*1470*/  ISETP.NE.U32.AND P0, PT, RZ, UR4, PT ;  /* 0x00000004ff007c0c */ /* 0x000fc8000bf05070 */
[----:B------:R-:W-:Y:S01]  /*1480*/  ISETP.NE.AND.EX P0, PT, RZ, UR5, PT, P0 ;  /* 0x00000005ff007c0c */ /* 0x000fe2000bf05300 */
[----:B-----5:R-:W-:Y:S01]  /*1490*/  IMAD.IADD R9, R28, 0x1, -R9 ;  /* 0x000000011c097824 */ /* 0x020fe200078e0a09 */
[----:B------:R-:W-:-:S11]  /*14a0*/  ULDC.64 UR4, c[0x0][0xa30] ;  /* 0x00028c0000047ab9 */ /* 0x000fd60000000a00 */
[----:B0-----:R-:W0:Y:S02]  /*14b0*/  @P0 LDC.64 R2, c[0x0][0xa10] ;  /* 0x00028400ff020b82 */ /* 0x001e240000000a00 */
[----:B0-----:R-:W-:-:S05]  /*14c0*/  @P0 IMAD.WIDE R2, R27, 0x4, R2 ;  /* 0x000000041b020825 */ /* 0x001fca00078e0202 */
[----:B------:R-:W2:Y:S04]  /*14d0*/  @P0 LDG.E R0, desc[UR60][R2.64] ;  /* 0x0000003c02000981 */ /* 0x000ea8000c1e1900 */
[----:B------:R0:W2:Y:S01]  /*14e0*/  @P0 LDG.E R7, desc[UR60][R2.64+0x4] ;  /* 0x0000043c02070981 */ /* 0x0000a2000c1e1900 */
[----:B------:R-:W-:Y:S02]  /*14f0*/  ISETP.NE.U32.AND P1, PT, RZ, UR4, PT ;  /* 0x00000004ff007c0c */ /* 0x000fe4000bf25070 */
[----:B------:R-:W-:Y:S02]  /*1500*/  MOV R24, R28 ;  /* 0x0000001c00187202 */ /* 0x000fe40000000f00 */
[----:B------:R-:W-:Y:S01]  /*1510*/  ISETP.NE.AND.EX P1, PT, RZ, UR5, PT, P1 ;  /* 0x00000005ff007c0c */ /* 0x000fe2000bf25310 */
[----:B0-----:R-:W-:-:S12]  /*1520*/  IMAD.MOV R2, RZ, RZ, -R9 ;  /* 0x000000ffff027224 */ /* 0x001fd800078e0a09 */
[----:B------:R-:W-:-:S04]  /*1530*/  @P1 IADD3 R4, P2, R211, UR4, RZ ;  /* 0x00000004d3041c10 */ /* 0x000fc8000ff5e0ff */
[----:B------:R-:W-:Y:S02]  /*1540*/  @P1 IADD3.X R5, R212, UR5, RZ, P2, !PT ;  /* 0x00000005d4051c10 */ /* 0x000fe400097fe4ff */
[----:B------:R-:W-:-:S03]  /*1550*/  VIMNMX R2, RZ, R2, !PT ;  /* 0x00000002ff027248 */ /* 0x000fc60007fe0100 */
[----:B------:R0:W5:Y:S01]  /*1560*/  @P1 LDG.E R24, desc[UR60][R4.64] ;  /* 0x0000003c04181981 */ /* 0x000162000c1e1900 */
[----:B--2---:R-:W-:-:S04]  /*1570*/  @P0 IMAD.IADD R48, R7, 0x1, -R0 ;  /* 0x0000000107300824 */ /* 0x004fc800078e0a00 */
[----:B------:R-:W-:-:S05]  /*1580*/  IMAD.IADD R72, R9, 0x1, R48 ;  /* 0x0000000109487824 */ /* 0x000fca00078e0230 */
[----:B------:R-:W-:-:S05]  /*1590*/  IADD3 R0, R72, 0x9f, RZ ;  /* 0x0000009f48007810 */ /* 0x000fca0007ffe0ff */
[----:B------:R-:W-:-:S05]  /*15a0*/  IMAD.HI R0, R0, 0x66666667, RZ ;  /* 0x6666666700007827 */ /* 0x000fca00078e02ff */
[----:B------:R-:W-:-:S04]  /*15b0*/  SHF.R.U32.HI R3, RZ, 0x1f, R0 ;  /* 0x0000001fff037819 */ /* 0x000fc80000011600 */
[----:B------:R-:W-:-:S05]  /*15c0*/  LEA.HI.SX32 R120, R0, R3, 0x1a ;  /* 0x0000000300787211 */ /* 0x000fca00078fd2ff */
[----:B------:R-:W-:-:S05]  /*15d0*/  IMAD R3, R120, 0xa0, -R9 ;  /* 0x000000a078037824 */ /* 0x000fca00078e0a09 */
[----:B0-----:R-:W-:-:S04]  /*15e0*/  VIMNMX R5, R3, R48, PT ;  /* 0x0000003003057248 */ /* 0x001fc80003fe0100 */
[----:B------:R-:W-:Y:S01]  /*15f0*/  ISETP.GT.AND P0, PT, R5, R2, PT ;  /* 0x000000020500720c */ /* 0x000fe20003f04270 */
[----:B------:R-:W-:-:S05]  /*1600*/  IMAD.WIDE.U32 R2, R2, -0x33333333, RZ ;  /* 0xcccccccd02027825 */ /* 0x000fca00078e00ff */
[----:B------:R-:W-:-:S05]  /*1610*/  SHF.R.U32.HI R26, RZ, 0x7, R3 ;  /* 0x00000007ff1a7819 */ /* 0x000fca0000011603 */
[----:B------:R-:W-:Y:S02]  /*1620*/  IMAD.MOV.U32 R2, RZ, RZ, R26 ;  /* 0x000000ffff027224 */ /* 0x000fe400078e001a */
[----:B------:R-:W-:-:S04]  /*1630*/  @P0 VIADD R0, R5, 0x9f ;  /* 0x0000009f05000836 */ /* 0x000fc80000000000 */
[----:B------:R-:W-:-:S05]  /*1640*/  @P0 IMAD.HI R0, R0, 0x66666667, RZ ;  /* 0x6666666700000827 */ /* 0x000fca00078e02ff */
[----:B------:R-:W-:-:S04]  /*1650*/  @P0 SHF.R.U32.HI R3, RZ, 0x1f, R0 ;  /* 0x0000001fff030819 */ /* 0x000fc80000011600 */
[----:B------:R-:W-:Y:S02]  /*1660*/  @P0 LEA.HI.SX32 R2, R0, R3, 0x1a ;  /* 0x0000000300020211 */ /* 0x000fe400078fd2ff */
[----:B------:R-:W-:Y:S02]  /*1670*/  PLOP3.LUT P0, PT, PT, PT, PT, 0x80, 0x0 ;  /* 0x000000000000781c */ /* 0x000fe40003f0f070 */
[----:B------:R-:W-:-:S13]  /*1680*/  ISETP.GT.AND P1, PT, R2, R26, PT ;  /* 0x0000001a0200720c */ /* 0x000fda0003f24270 */
[----:B------:R-:W-:Y:S05]  /*1690*/  @!P1 BRA `(.L_x_525) ;  /* 0x0000007c00789947 */ /* 0x000fea0003800000 */
[----:B------:R-:W-:Y:S01]  /*16a0*/  IADD3 R0, R18, 0x18400, RZ ;  /* 0x0001840012007810 */ /* 0x000fe20007ffe0ff */
[----:B------:R-:W-:Y:S03]  /*16b0*/  BSSY B6, `(.L_x_526) ;  /* 0x0000013000067945 */ /* 0x000fe60003800000 */
[----:B------:R-:W-:-:S13]  /*16c0*/  LOP3.LUT P0, RZ, R0, 0x3ff, RZ, 0xc0, !PT ;  /* 0x000003ff00ff7812 */ /* 0x000fda000780c0ff */
[----:B------:R-:W-:Y:S05]  /*16d0*/  @!P0 BRA `(.L_x_527) ;  /* 0x0000000000408947 */ /* 0x000fea0003800000 */
        /* <DEDUP_REMOVED lines=9> */
[----:B------:R-:W-:Y:S01]  /*1770*/  IMAD.U32 R6, RZ, RZ, UR4 ;  /* 0x00000004ff067e24 */ /* 0x000fe2000f8e00ff */
[----:B------:R-:W-:Y:S01]  /*1780*/  MOV R12, 0x1 ;  /* 0x00000001000c7802 */ /* 0x000fe20000000f00 */
[----:B------:R-:W-:-:S02]  /*1790*/  IMAD.U32 R11, RZ, RZ, UR7 ;  /* 0x00000007ff0b7e24 */ /* 0x000fc4000f8e00ff */
[----:B------:R-:W-:Y:S02]  /*17a0*/  IMAD.MOV.U32 R8, RZ, RZ, 0x70 ;  /* 0x00000070ff087424 */ /* 0x000fe400078e00ff */
[----:B0-----:R-:W-:-:S07]  /*17b0*/  IMAD.MOV.U32 R13, RZ, RZ, RZ ;  /* 0x000000ffff0d7224 */ /* 0x001fce00078e00ff */
[----:B------:R-:W-:-:S07]  /*17c0*/  LEPC R20, `(.L_x_527) ;  /* 0x000000001014794e */ /* 0x000fce0000000000 */
[----:B-1---5:R-:W-:Y:S05]  /*17d0*/  CALL.ABS.NOINC R14 ;  /* 0x000000000e007343 */ /* 0x022fea0003c00000 */
.L_x_527:
[----:B------:R-:W-:Y:S05]  /*17e0*/  BSYNC B6 ;  /* 0x0000000000067941 */ /* 0x000fea0003800000 */
.L_x_526:
[----:B------:R-:W-:Y:S01]  /*17f0*/  VIADD R0, R18, 0xa400 ;  /* 0x0000a40012007836 */ /* 0x000fe20000000000 */
[----:B------:R-:W-:Y:S04]  /*1800*/  BSSY B6, `(.L_x_528) ;  /* 0x0000013000067945 */ /* 0x000fe80003800000 */
[----:B------:R-:W-:-:S13]  /*1810*/  LOP3.LUT P0, RZ, R0, 0x3ff, RZ, 0xc0, !PT ;  /* 0x000003ff00ff7812 */ /* 0x000fda000780c0ff */
[----:B------:R-:W-:Y:S05]  /*1820*/  @!P0 BRA `(.L_x_529) ;  /* 0x0000000000408947 */ /* 0x000fea0003800000 */
[----:B------:R-:W-:Y:S01]  /*1830*/  MOV R0, 0x0 ;  /* 0x0000000000007802 */ /* 0x000fe20000000f00 */
[----:B------:R-:W-:Y:S01]  /*1840*/  ULDC.64 UR4, c[0x4][0x98] ;  /* 0x0100260000047ab9 */ /* 0x000fe20000000a00 */
[----:B------:R-:W-:Y:S01]  /*1850*/  ULDC.64 UR6, c[0x4][0x20] ;  /* 0x0100080000067ab9 */ /* 0x000fe20000000a00 */
[----:B------:R-:W-:Y:S01]  /*1860*/  IMAD.U32 R4, RZ, RZ, UR4 ;  /* 0x00000004ff047e24 */ /* 0x000fe2000f8e00ff */
[----:B------:R0:W1:Y:S01]  /*1870*/  LDC.64 R14, c[0x4][R0] ;  /* 0x01000000000e7b82 */ /* 0x0000620000000a00 */
[----:B------:R-:W-:Y:S01]  /*1880*/  MOV R5, UR5 ;  /* 0x0000000500057c02 */ /* 0x000fe20008000f00 */
        /* <DEDUP_REMOVED lines=9> */
[----:B-1---5:R-:W-:Y:S05]  /*1920*/  CALL.ABS.NOINC R14 ;  /* 0x000000000e007343 */ /* 0x022fea0003c00000 */
.L_x_529:
[----:B------:R-:W-:Y:S05]  /*1930*/  BSYNC B6 ;  /* 0x0000000000067941 */ /* 0x000fea0003800000 */
.L_x_528:
[----:B------:R-:W-:Y:S01]  /*1940*/  ULDC.64 UR4, c[0x0][0x9f8] ;  /* 0x00027e0000047ab9 */ /* 0x000fe20000000a00 */
[----:B------:R-:W0:Y:S01]  /*1950*/  LDC.64 R52, c[0x0][0x3f8] ;  /* 0x0000fe00ff347b82 */ /* 0x000e220000000a00 */
[----:B------:R-:W-:-:S04]  /*1960*/  ISETP.NE.U32.AND P0, PT, RZ, UR4, PT ;  /* 0x00000004ff007c0c */ /* 0x000fc8000bf05070 */
[----:B------:R-:W-:-:S03]  /*1970*/  ISETP.NE.AND.EX P0, PT, RZ, UR5, PT, P0 ;  /* 0x00000005ff007c0c */ /* 0x000fc6000bf05300 */
[----:B------:R-:W1:Y:S08]  /*1980*/  LDC.64 R58, c[0x0][0x408] ;  /* 0x00010200ff3a7b82 */ /* 0x000e700000000a00 */
[----:B------:R-:W2:Y:S02]  /*1990*/  LDC R71, c[0x0][0x3f4] ;  /* 0x0000fd00ff477b82 */ /* 0x000ea40000000800 */
[----:B------:R-:W-:-:S04]  /*19a0*/  @P0 IADD3 R4, P1, R211, UR4, RZ ;  /* 0x00000004d3040c10 */ /* 0x000fc8000ff3e0ff */
[----:B------:R-:W-:-:S05]  /*19b0*/  @P0 IADD3.X R5, R212, UR5, RZ, P1, !PT ;  /* 0x00000005d4050c10 */ /* 0x000fca0008ffe4ff */
[----:B------:R3:W4:Y:S01]  /*19c0*/  @P0 LDG.E R27, desc[UR60][R4.64] ;  /* 0x0000003c041b0981 */ /* 0x000722000c1e1900 */
[----:B------:R-:W-:Y:S01]  /*19d0*/  SHF.R.S32.HI R3, RZ, 0x1f, R194 ;  /* 0x0000001fff037819 */ /* 0x000fe200000114c2 */
[----:B------:R-:W-:Y:S01]  /*19e0*/  IMAD.SHL.U32 R82, R204, 0x80, RZ ;  /* 0x00000080cc527824 */ /* 0x000fe200078e00ff */
[----:B------:R-:W-:Y:S01]  /*19f0*/  SHF.R.S32.HI R23, RZ, 0x1f, R22 ;  /* 0x0000001fff177819 */ /* 0x000fe20000011416 */
[----:B------:R-:W2:Y:S01]  /*1a00*/  S2R R30, SR_TID.X ;  /* 0x00000000001e7919 */ /* 0x000ea20000002100 */
[-C--:B0-----:R-:W-:Y:S01]  /*1a10*/  IMAD.WIDE.U32 R8, R194, R52.reuse, R16 ;  /* 0x00000034c2087225 */ /* 0x081fe200078e0010 */
[----:B------:R-:W-:Y:S02]  /*1a20*/  SHF.R.U32.HI R77, RZ, 0x3, R201 ;  /* 0x00000003ff4d7819 */ /* 0x000fe400000116c9 */
[----:B------:R-:W-:Y:S01]  /*1a30*/  LOP3.LUT R82, R82, 0x380, RZ, 0xc0, !PT ;  /* 0x0000038052527812 */ /* 0x000fe200078ec0ff */
[C---:B------:R-:W-:Y:S01]  /*1a40*/  IMAD R0, R3.reuse, R52, RZ ;  /* 0x0000003403007224 */ /* 0x040fe200078e02ff */
[----:B------:R-:W-:Y:S01]  /*1a50*/  SHF.L.U64.HI R86, R52, 0x6, R53 ;  /* 0x0000000634567819 */ /* 0x000fe20000010235 */
[-C--:B-1----:R-:W-:Y:S01]  /*1a60*/  IMAD R3, R3, R58.reuse, RZ ;  /* 0x0000003a03037224 */ /* 0x082fe200078e02ff */
[----:B------:R-:W-:Y:S01]  /*1a70*/  SHF.R.U32.HI R76, RZ, 0x3, R82 ;  /* 0x00000003ff4c7819 */ /* 0x000fe20000011652 */
[----:B---3--:R-:W-:Y:S01]  /*1a80*/  IMAD.WIDE.U32 R4, R194, R58, R22 ;  /* 0x0000003ac2047225 */ /* 0x008fe200078e0016 */
[----:B--2---:R-:W-:-:S02]  /*1a90*/  ISETP.GE.AND P0, PT, R16, R71, PT ;  /* 0x000000471000720c */ /* 0x004fc40003f06270 */
[----:B------:R-:W-:Y:S01]  /*1aa0*/  SHF.L.U64.HI R85, R52, 0x7, R53 ;  /* 0x0000000734557819 */ /* 0x000fe20000010235 */
[C---:B------:R-:W-:Y:S01]  /*1ab0*/  IMAD R15, R194.reuse, R59, R3 ;  /* 0x0000003bc20f7224 */ /* 0x040fe200078e0203 */
[----:B------:R-:W-:Y:S01]  /*1ac0*/  SEL R3, R71, RZ, P0 ;  /* 0x000000ff47037207 */ /* 0x000fe20000000000 */
[----:B------:R-:W-:Y:S01]  /*1ad0*/  IMAD R13, R194, R53, R0 ;  /* 0x00000035c20d7224 */ /* 0x000fe200078e0200 */
[----:B------:R-:W-:Y:S01]  /*1ae0*/  SHF.L.U32 R83, R52, 0x7, RZ ;  /* 0x0000000734537819 */ /* 0x000fe200000006ff */
[----:B------:R-:W-:Y:S01]  /*1af0*/  IMAD.WIDE.U32 R6, R194, R52, R22 ;  /* 0x00000034c2067225 */ /* 0x000fe200078e0016 */
[----:B------:R-:W-:Y:S02]  /*1b00*/  IADD3 R5, R5, R15, RZ ;  /* 0x0000000f05057210 */ /* 0x000fe40007ffe0ff */
[----:B------:R-:W-:Y:S01]  /*1b10*/  SHF.L.U64.HI R81, R58, 0x6, R59 ;  /* 0x000000063a517819 */ /* 0x000fe2000001023b */
[----:B------:R-:W-:Y:S01]  /*1b20*/  IMAD.IADD R3, R16, 0x1, R3 ;  /* 0x0000000110037824 */ /* 0x000fe200078e0203 */
[----:B------:R-:W-:Y:S01]  /*1b30*/  SHF.L.U64.HI R80, R58, 0x7, R59 ;  /* 0x000000073a507819 */ /* 0x000fe2000001023b */
[----:B------:R-:W-:Y:S01]  /*1b40*/  IMAD.IADD R7, R7, 0x1, R13 ;  /* 0x0000000107077824 */ /* 0x000fe200078e020d */
[----:B------:R-:W-:Y:S01]  /*1b50*/  LOP3.LUT P1, RZ, R204, 0x4, RZ, 0xc0, !PT ;  /* 0x00000004ccff7812 */ /* 0x000fe2000782c0ff */
[----:B------:R-:W-:Y:S01]  /*1b60*/  IMAD.IADD R9, R13, 0x1, R9 ;  /* 0x000000010d097824 */ /* 0x000fe200078e0209 */
[----:B------:R-:W-:Y:S01]  /*1b70*/  SHF.R.S32.HI R0, RZ, 0x1f, R3 ;  /* 0x0000001fff007819 */ /* 0x000fe20000011403 */
[----:B-----5:R-:W-:Y:S01]  /*1b80*/  IMAD.WIDE.U32 R54, R24, R58, R4 ;  /* 0x0000003a18367225 */ /* 0x020fe200078e0004 */
[----:B------:R-:W-:-:S02]  /*1b90*/  SHF.R.S32.HI R13, RZ, 0x1f, R24 ;  /* 0x0000001fff0d7819 */ /* 0x000fc40000011418 */
[--C-:B------:R-:W-:Y:S01]  /*1ba0*/  LOP3.LUT R5, R82, 0x30, R16.reuse, 0xf8, !PT ;  /* 0x0000003052057812 */ /* 0x100fe200078ef810 */
[----:B------:R-:W-:Y:S01]  /*1bb0*/  IMAD.WIDE.U32 R10, R194, R58, R16 ;  /* 0x0000003ac20a7225 */ /* 0x000fe200078e0010 */
[----:B------:R-:W-:Y:S02]  /*1bc0*/  SHF.R.U32.HI R30, RZ, 0x7, R30 ;  /* 0x00000007ff1e7819 */ /* 0x000fe4000001161e */
[----:B------:R-:W-:Y:S01]  /*1bd0*/  LEA.HI R3, R0, R3, RZ, 0x4 ;  /* 0x0000000300037211 */ /* 0x000fe200078f20ff */
[-C--:B------:R-:W-:Y:S01]  /*1be0*/  IMAD R0, R13, R52.reuse, RZ ;  /* 0x000000340d007224 */ /* 0x080fe200078e02ff */
[----:B------:R-:W-:Y:S01]  /*1bf0*/  ISETP.NE.AND P6, PT, R30, 0x1, PT ;  /* 0x000000011e00780c */ /* 0x000fe20003fc5270 */
[----:B------:R-:W-:Y:S01]  /*1c00*/  IMAD.WIDE.U32 R20, R24, R52, R6 ;  /* 0x0000003418147225 */ /* 0x000fe200078e0006 */
[----:B------:R-:W-:Y:S02]  /*1c10*/  LOP3.LUT R68, R5, R76, RZ, 0x3c, !PT ;  /* 0x0000004c05447212 */ /* 0x000fe400078e3cff */
[--C-:B------:R-:W-:Y:S01]  /*1c20*/  LOP3.LUT R5, R82, 0x70, R3.reuse, 0xf8, !PT ;  /* 0x0000007052057812 */ /* 0x100fe200078ef803 */
[----:B------:R-:W-:Y:S01]  /*1c30*/  VIADD R74, R30, 0x8 ;  /* 0x000000081e4a7836 */ /* 0x000fe20000000000 */
[----:B------:R-:W-:Y:S01]  /*1c40*/  LOP3.LUT R4, R200, 0x70, R3, 0xf8, !PT ;  /* 0x00000070c8047812 */ /* 0x000fe200078ef803 */
[----:B------:R-:W-:Y:S01]  /*1c50*/  IMAD.IADD R11, R15, 0x1, R11 ;  /* 0x000000010f0b7824 */ /* 0x000fe200078e020b */
[----:B------:R-:W-:Y:S01]  /*1c60*/  LOP3.LUT R6, R201, 0x70, R3, 0xf8, !PT ;  /* 0x00000070c9067812 */ /* 0x000fe200078ef803 */
[----:B------:R-:W-:Y:S01]  /*1c70*/  IMAD R13, R13, R58, RZ ;  /* 0x0000003a0d0d7224 */ /* 0x000fe200078e02ff */
[----:B------:R-:W-:Y:S01]  /*1c80*/  SHF.R.U32.HI R30, RZ, 0x3, R200 ;  /* 0x00000003ff1e7819 */ /* 0x000fe200000116c8 */
[----:B------:R-:W-:Y:S01]  /*1c90*/  IMAD R15, R24, R53, R0 ;  /* 0x00000035180f7224 */ /* 0x000fe200078e0200 */
[----:B------:R-:W-:Y:S01]  /*1ca0*/  LOP3.LUT R0, R5, R76, RZ, 0x3c, !PT ;  /* 0x0000004c05007212 */ /* 0x000fe200078e3cff */
[----:B------:R-:W-:Y:S05]  /*1cb0*/  @!P6 WARPSYNC.ALL ;  /* 0x000000000000e948 */ /* 0x000fea0003800000 */
[----:B------:R-:W-:Y:S01]  /*1cc0*/  ULDC UR4, c[0x0][0x2f4] ;  /* 0x0000bd0000047ab9 */ /* 0x000fe20000000800 */
[----:B------:R-:W-:Y:S01]  /*1cd0*/  IMAD R29, R53, 0xa0, RZ ;  /* 0x000000a0351d7824 */ /* 0x000fe200078e02ff */
[----:B------:R-:W-:Y:S01]  /*1ce0*/  LOP3.LUT R4, R4, R30, RZ, 0x3c, !PT ;  /* 0x0000001e04047212 */ /* 0x000fe200078e3cff */
[----:B------:R-:W-:Y:S01]  /*1cf0*/  IMAD.SHL.U32 R84, R52, 0x40, RZ ;  /* 0x0000004034547824 */ /* 0x000fe200078e00ff */
[----:B------:R-:W-:Y:S01]  /*1d00*/  LOP3.LUT R5, R6, R77, RZ, 0x3c, !PT ;  /* 0x0000004d06057212 */ /* 0x000fe200078e3cff */
[----:B------:R-:W-:Y:S01]  /*1d10*/  IMAD.WIDE.U32 R50, R24, R52, R8 ;  /* 0x0000003418327225 */ /* 0x000fe200078e0008 */
[----:B------:R-:W-:-:S02]  /*1d20*/  LOP3.LUT R62, R3, 0xfffffff0, RZ, 0xc0, !PT ;  /* 0xfffffff0033e7812 */ /* 0x000fc400078ec0ff */
[----:B------:R-:W-:Y:S01]  /*1d30*/  ISETP.GE.AND P2, PT, R19, UR4, PT ;  /* 0x0000000413007c0c */ /* 0x000fe2000bf46270 */
[----:B------:R-:W-:Y:S01]  /*1d40*/  IMAD R13, R24, R59, R13 ;  /* 0x0000003b180d7224 */ /* 0x000fe200078e020d */
[----:B------:R-:W-:Y:S01]  /*1d50*/  SHF.R.S32.HI R63, RZ, 0x4, R3 ;  /* 0x00000004ff3f7819 */ /* 0x000fe20000011403 */
[----:B------:R-:W-:Y:S01]  /*1d60*/  IMAD R69, R59, 0xa0, RZ ;  /* 0x000000a03b457824 */ /* 0x000fe200078e02ff */
[----:B------:R-:W-:Y:S01]  /*1d70*/  IADD3 R87, R87, R28, RZ ;  /* 0x0000001c57577210 */ /* 0x000fe20007ffe0ff */
[C---:B------:R-:W-:Y:S01]  /*1d80*/  IMAD.SHL.U32 R79, R58.reuse, 0x40, RZ ;  /* 0x000000403a4f7824 */ /* 0x040fe200078e00ff */
[----:B------:R-:W-:Y:S01]  /*1d90*/  SHF.R.S32.HI R75, RZ, 0x1f, R170 ;  /* 0x0000001fff4b7819 */ /* 0x000fe200000114aa */
[----:B------:R-:W-:Y:S01]  /*1da0*/  IMAD.SHL.U32 R78, R58, 0x80, RZ ;  /* 0x000000803a4e7824 */ /* 0x000fe200078e00ff */
[----:B------:R-:W-:Y:S01]  /*1db0*/  LEA R73, R228, R194, 0x6 ;  /* 0x000000c2e4497211 */ /* 0x000fe200078e30ff */
[----:B------:R-:W-:Y:S01]  /*1dc0*/  IMAD.WIDE.U32 R56, R24, R58, R10 ;  /* 0x0000003a18387225 */ /* 0x000fe200078e000a */
[----:B------:R-:W-:-:S02]  /*1dd0*/  IADD3 R68, R203, R68, RZ ;  /* 0x00000044cb447210 */ /* 0x000fc40007ffe0ff */
[----:B------:R-:W-:Y:S01]  /*1de0*/  ISETP.GE.AND P1, PT, R16, UR4, PT ;  /* 0x0000000410007c0c */ /* 0x000fe2000bf26270 */
[----:B------:R-:W-:Y:S01]  /*1df0*/  IMAD.WIDE.U32 R52, R52, 0xa0, RZ ;  /* 0x000000a034347825 */ /* 0x000fe200078e00ff */
[----:B------:R-:W-:Y:S02]  /*1e00*/  IADD3 R64, R13, R57, RZ ;  /* 0x000000390d407210 */ /* 0x000fe40007ffe0ff */
[----:B------:R-:W-:Y:S01]  /*1e10*/  P2R R89, PR, RZ, 0x4 ;  /* 0x00000004ff597803 */ /* 0x000fe20000000000 */
[----:B------:R-:W-:Y:S01]  /*1e20*/  IMAD.WIDE.U32 R58, R58, 0xa0, RZ ;  /* 0x000000a03a3a7825 */ /* 0x000fe200078e00ff */
[----:B------:R-:W-:-:S03]  /*1e30*/  SHF.R.S32.HI R60, RZ, 0x1f, R62 ;  /* 0x0000001fff3c7819 */ /* 0x000fc6000001143e */
[----:B------:R-:W-:Y:S02]  /*1e40*/  IMAD.IADD R49, R203, 0x1, R0 ;  /* 0x00000001cb317824 */ /* 0x000fe400078e0200 */
[----:B------:R-:W-:Y:S02]  /*1e50*/  IMAD.SHL.U32 R71, R71, 0x2, RZ ;  /* 0x0000000247477824 */ /* 0x000fe400078e00ff */
[----:B------:R-:W-:Y:S02]  /*1e60*/  IMAD.IADD R70, R53, 0x1, R29 ;  /* 0x0000000135467824 */ /* 0x000fe400078e021d */
[----:B------:R-:W-:Y:S02]  /*1e70*/  IMAD.IADD R69, R59, 0x1, R69 ;  /* 0x000000013b457824 */ /* 0x000fe400078e0245 */
[----:B------:R-:W-:Y:S02]  /*1e80*/  IMAD.IADD R67, R21, 0x1, R15 ;  /* 0x0000000115437824 */ /* 0x000fe400078e020f */
[----:B------:R-:W-:-:S02]  /*1e90*/  IMAD.IADD R66, R15, 0x1, R51 ;  /* 0x000000010f427824 */ /* 0x000fc400078e0233 */
[----:B------:R-:W-:Y:S02]  /*1ea0*/  IMAD.IADD R65, R55, 0x1, R13 ;  /* 0x0000000137417824 */ /* 0x000fe400078e020d */
[----:B------:R-:W-:Y:S02]  /*1eb0*/  IMAD.IADD R3, R205, 0x1, R4 ;  /* 0x00000001cd037824 */ /* 0x000fe400078e0204 */
[----:B------:R-:W-:Y:S01]  /*1ec0*/  IMAD.IADD R0, R206, 0x1, R5 ;  /* 0x00000001ce007824 */ /* 0x000fe200078e0205 */
[----:B----4-:R-:W-:Y:S01]  /*1ed0*/  SHF.R.S32.HI R61, RZ, 0x1f, R27 ;  /* 0x0000001fff3d7819 */ /* 0x010fe2000001141b */
[----:B------:R-:W-:Y:S06]  /*1ee0*/  @!P6 BAR.SYNC.DEFER_BLOCKING 0x9, 0x100 ;  /* 0x024400000000eb1d */ /* 0x000fec0000010000 */
.L_x_604:
[----:B------:R-:W0:Y:S01]  /*1ef0*/  LDC R94, c[0x0][0x430] ;  /* 0x00010c00ff5e7b82 */ /* 0x000e220000000800 */
[----:B------:R-:W-:Y:S01]  /*1f00*/  IADD3 R2, R2, -0x1, RZ ;  /* 0xffffffff02027810 */ /* 0x000fe20007ffe0ff */
[----:B------:R-:W-:-:S04]  /*1f10*/  IMAD.MOV.U32 R93, RZ, RZ, RZ ;  /* 0x000000ffff5d7224 */ /* 0x000fc800078e00ff */
[----:B------:R-:W-:Y:S02]  /*1f20*/  IMAD R8, R2, 0xa0, R73 ;  /* 0x000000a002087824 */ /* 0x000fe400078e0249 */
[----:B------:R-:W1:Y:S02]  /*1f30*/  LDC R105, c[0x0][0x3f4] ;  /* 0x0000fd00ff697b82 */ /* 0x000e640000000800 */
[----:B------:R-:W-:Y:S01]  /*1f40*/  IMAD.IADD R11, R87, 0x1, R8 ;  /* 0x00000001570b7824 */ /* 0x000fe200078e0208 */
[----:B------:R-:W-:-:S03]  /*1f50*/  ISETP.GE.AND P2, PT, R8, R48, PT ;  /* 0x000000300800720c */ /* 0x000fc60003f46270 */
[----:B------:R-:W-:Y:S01]  /*1f60*/  IMAD.MOV.U32 R9, RZ, RZ, R11 ;  /* 0x000000ffff097224 */ /* 0x000fe200078e000b */
[----:B------:R-:W-:Y:S02]  /*1f70*/  ISETP.GT.OR P2, PT, R73, 0x9f, P2 ;  /* 0x0000009f4900780c */ /* 0x000fe40001744670 */
[----:B0-----:R-:W-:-:S11]  /*1f80*/  ISETP.NE.AND P3, PT, R94, 0x1, PT ;  /* 0x000000015e00780c */ /* 0x001fd60003f65270 */
[----:B------:R-:W0:Y:S08]  /*1f90*/  @!P2 LDC.64 R6, c[0x0][0x428] ;  /* 0x00010a00ff06ab82 */ /* 0x000e300000000a00 */
[----:B--2---:R-:W2:Y:S08]  /*1fa0*/  @!P2 LDC.64 R12, c[0x0][0x418] ;  /* 0x00010600ff0cab82 */ /* 0x004eb00000000a00 */
[----:B------:R-:W3:Y:S08]  /*1fb0*/  @P3 LDC R4, c[0x0][0x434] ;  /* 0x00010d00ff043b82 */ /* 0x000ef00000000800 */
[----:B----4-:R-:W4:Y:S01]  /*1fc0*/  @P3 LDC R5, c[0x0][0x438] ;  /* 0x00010e00ff053b82 */ /* 0x010f220000000800 */
[----:B---3--:R-:W-:-:S05]  /*1fd0*/  @P3 IMAD.HI.U32 R4, R11, R4, RZ ;  /* 0x000000040b043227 */ /* 0x008fca00078e00ff */
[----:B----4-:R-:W-:Y:S01]  /*1fe0*/  @P3 SHF.R.U32.HI R9, RZ, R5, R4 ;  /* 0x00000005ff093219 */ /* 0x010fe20000011604 */
[----:B0-----:R-:W-:-:S03]  /*1ff0*/  @!P2 IMAD R4, R61, R6, RZ ;  /* 0x000000063d04a224 */ /* 0x001fc600078e02ff */
[--C-:B------:R-:W-:Y:S01]  /*2000*/  @!P2 SHF.R.S32.HI R5, RZ, 0x1f, R9.reuse ;  /* 0x0000001fff05a819 */ /* 0x100fe20000011409 */
[----:B------:R-:W-:Y:S02]  /*2010*/  @!P2 IMAD R7, R27, R7, R4 ;  /* 0x000000071b07a224 */ /* 0x000fe400078e0204 */
[----:B------:R-:W-:-:S04]  /*2020*/  @!P2 IMAD.MOV.U32 R4, RZ, RZ, R9 ;  /* 0x000000ffff04a224 */ /* 0x000fc800078e0009 */
[----:B------:R-:W-:-:S05]  /*2030*/  @!P2 IMAD.WIDE.U32 R4, R27, R6, R4 ;  /* 0x000000061b04a225 */ /* 0x000fca00078e0004 */
[----:B------:R-:W-:Y:S02]  /*2040*/  @!P2 IADD3 R5, R5, R7, RZ ;  /* 0x000000070505a210 */ /* 0x000fe40007ffe0ff */
[----:B--2---:R-:W-:-:S04]  /*2050*/  @!P2 LEA R6, P3, R4, R12, 0x2 ;  /* 0x0000000c0406a211 */ /* 0x004fc800078610ff */
[----:B------:R-:W-:Y:S02]  /*2060*/  @!P2 LEA.HI.X R7, R4, R13, R5, 0x2, P3 ;  /* 0x0000000d0407a211 */ /* 0x000fe400018f1405 */
[----:B------:R-:W-:-:S03]  /*2070*/  LOP3.LUT P4, RZ, R204, 0x4, RZ, 0xc0, !PT ;  /* 0x00000004ccff7812 */ /* 0x000fc6000788c0ff */
[----:B------:R0:W5:Y:S01]  /*2080*/  @!P2 LDG.E R93, desc[UR60][R6.64] ;  /* 0x0000003c065da981 */ /* 0x000162000c1e1900 */
[----:B------:R-:W-:Y:S01]  /*2090*/  ISETP.GT.AND P2, PT, R2, R26, PT ;  /* 0x0000001a0200720c */ /* 0x000fe20003f44270 */
[----:B------:R-:W-:Y:S01]  /*20a0*/  IMAD R5, R192, 0x5000, R68 ;  /* 0x00005000c0057824 */ /* 0x000fe200078e0244 */
[----:B------:R-:W-:Y:S05]  /*20b0*/  YIELD ;  /* 0x0000000000007946 */ /* 0x000fea0003800000 */
[----:B------:R-:W-:Y:S01]  /*20c0*/  P2R R90, PR, RZ, 0x4 ;  /* 0x00000004ff5a7803 */ /* 0x000fe20000000000 */
[----:B------:R-:W-:Y:S01]  /*20d0*/  VIADD R91, R5, 0x40 ;  /* 0x00000040055b7836 */ /* 0x000fe20000000000 */
[----:B-1----:R-:W-:Y:S01]  /*20e0*/  ISETP.GE.AND P2, PT, R105, 0x1, PT ;  /* 0x000000016900780c */ /* 0x002fe20003f46270 */
[----:B------:R-:W-:Y:S01]  /*20f0*/  IMAD.MOV R9, RZ, RZ, -R9 ;  /* 0x000000ffff097224 */ /* 0x000fe200078e0a09 */
[----:B------:R-:W-:Y:S01]  /*2100*/  @P4 IADD3 R91, R5, -0x40, RZ ;  /* 0xffffffc0055b4810 */ /* 0x000fe20007ffe0ff */
[----:B------:R-:W-:Y:S01]  /*2110*/  BSSY B0, `(.L_x_530) ;  /* 0x00006c6000007945 */ /* 0x000fe20003800000 */
[----:B------:R-:W-:-:S02]  /*2120*/  IMAD.IADD R92, R18, 0x1, R5 ;  /* 0x00000001125c7824 */ /* 0x000fc400078e0205 */
[----:B------:R-:W-:Y:S02]  /*2130*/  IMAD R94, R94, R9, R11 ;  /* 0x000000095e5e7224 */ /* 0x000fe400078e020b */
[----:B------:R-:W-:-:S05]  /*2140*/  IMAD.IADD R91, R18, 0x1, R91 ;  /* 0x00000001125b7824 */ /* 0x000fca00078e025b */
[----:B0-----:R-:W-:Y:S05]  /*2150*/  @!P2 BRA `(.L_x_531) ;  /* 0x0000006400aca947 */ /* 0x001fea0003800000 */
[----:B------:R-:W-:Y:S01]  /*2160*/  SHF.R.S32.HI R95, RZ, 0x1f, R94 ;  /* 0x0000001fff5f7819 */ /* 0x000fe2000001145e */
[----:B------:R-:W-:Y:S01]  /*2170*/  ULDC.64 UR4, c[0x0][0x300] ;  /* 0x0000c00000047ab9 */ /* 0x000fe20000000a00 */
[----:B-----5:R-:W-:Y:S01]  /*2180*/  SHF.R.S32.HI R96, RZ, 0x1f, R93 ;  /* 0x0000001fff607819 */ /* 0x020fe2000001145d */
[----:B------:R-:W-:-:S04]  /*2190*/  IMAD.WIDE.U32 R4, R94, UR4, RZ ;  /* 0x000000045e047c25 */ /* 0x000fc8000f8e00ff */
[----:B------:R-:W-:Y:S02]  /*21a0*/  IMAD R7, R95, UR4, RZ ;  /* 0x000000045f077c24 */ /* 0x000fe4000f8e02ff */
[----:B------:R-:W-:Y:S02]  /*21b0*/  IMAD R97, R2, -0xa0, R48 ;  /* 0xffffff6002617824 */ /* 0x000fe400078e0230 */
[----:B------:R-:W-:Y:S01]  /*21c0*/  IMAD R7, R94, UR5, R7 ;  /* 0x000000055e077c24 */ /* 0x000fe2000f8e0207 */
[----:B------:R-:W-:Y:S02]  /*21d0*/  ULDC.64 UR4, c[0x0][0x310] ;  /* 0x0000c40000047ab9 */ /* 0x000fe40000000a00 */
[----:B------:R-:W-:Y:S01]  /*21e0*/  IMAD R6, R96, UR4, RZ ;  /* 0x0000000460067c24 */ /* 0x000fe2000f8e02ff */
[----:B------:R-:W-:Y:S01]  /*21f0*/  VIMNMX R97, R97, 0xa0, PT ;  /* 0x000000a061617848 */ /* 0x000fe20003fe0100 */
[----:B------:R-:W-:Y:S02]  /*2200*/  IMAD.IADD R5, R5, 0x1, R7 ;  /* 0x0000000105057824 */ /* 0x000fe400078e0207 */
[----:B------:R-:W-:-:S02]  /*2210*/  IMAD R7, R93, UR5, R6 ;  /* 0x000000055d077c24 */ /* 0x000fc4000f8e0206 */
[----:B------:R-:W-:Y:S01]  /*2220*/  IMAD.WIDE.U32 R4, R93, UR4, R4 ;  /* 0x000000045d047c25 */ /* 0x000fe2000f8e0004 */
[----:B------:R-:W-:-:S03]  /*2230*/  ULDC.64 UR4, c[0x0][0x308] ;  /* 0x0000c20000047ab9 */ /* 0x000fc60000000a00 */
[----:B------:R-:W-:Y:S01]  /*2240*/  IMAD R9, R75, UR4, RZ ;  /* 0x000000044b097c24 */ /* 0x000fe2000f8e02ff */
[----:B------:R-:W-:Y:S02]  /*2250*/  IADD3 R5, R5, R7, RZ ;  /* 0x0000000705057210 */ /* 0x000fe40007ffe0ff */
[----:B------:R-:W-:Y:S01]  /*2260*/  SHF.R.S32.HI R7, RZ, 0x1f, R2 ;  /* 0x0000001fff077819 */ /* 0x000fe20000011402 */
[C---:B------:R-:W-:Y:S02]  /*2270*/  IMAD R9, R170.reuse, UR5, R9 ;  /* 0x00000005aa097c24 */ /* 0x040fe4000f8e0209 */
[----:B------:R-:W-:Y:S01]  /*2280*/  IMAD.WIDE.U32 R102, R170, UR4, R4 ;  /* 0x00000004aa667c25 */ /* 0x000fe2000f8e0004 */
[----:B------:R-:W-:-:S03]  /*2290*/  ULDC.64 UR4, c[0x0][0x2e8] ;  /* 0x0000ba0000047ab9 */ /* 0x000fc60000000a00 */
[-C--:B------:R-:W-:Y:S01]  /*22a0*/  IMAD R4, R70, R2.reuse, RZ ;  /* 0x0000000246047224 */ /* 0x080fe200078e02ff */
[----:B------:R-:W-:Y:S01]  /*22b0*/  IADD3 R101, P2, R102, UR4, RZ ;  /* 0x0000000466657c10 */ /* 0x000fe2000ff5e0ff */
[----:B------:R-:W-:Y:S01]  /*22c0*/  ULDC.U8 UR4, c[0x0][0x410] ;  /* 0x0001040000047ab9 */ /* 0x000fe20000000000 */
[----:B------:R-:W-:Y:S02]  /*22d0*/  IMAD R5, R69, R2, RZ ;  /* 0x0000000245057224 */ /* 0x000fe400078e02ff */
[----:B------:R-:W-:Y:S01]  /*22e0*/  IADD3.X R102, R103, UR5, R9, P2, !PT ;  /* 0x0000000567667c10 */ /* 0x000fe200097fe409 */
[C---:B------:R-:W-:Y:S01]  /*22f0*/  IMAD R11, R7.reuse, R52, R4 ;  /* 0x00000034070b7224 */ /* 0x040fe200078e0204 */
[----:B------:R-:W-:Y:S01]  /*2300*/  ISETP.NE.AND P2, PT, RZ, UR4, PT ;  /* 0x00000004ff007c0c */ /* 0x000fe2000bf45270 */
[----:B------:R-:W-:Y:S02]  /*2310*/  IMAD R13, R7, R58, R5 ;  /* 0x0000003a070d7224 */ /* 0x000fe400078e0205 */
[----:B------:R-:W-:-:S04]  /*2320*/  IMAD.WIDE.U32 R4, R52, R2, RZ ;  /* 0x0000000234047225 */ /* 0x000fc800078e00ff */
[----:B------:R-:W-:-:S04]  /*2330*/  IMAD.WIDE.U32 R6, R58, R2, RZ ;  /* 0x000000023a067225 */ /* 0x000fc800078e00ff */
[----:B------:R-:W-:Y:S02]  /*2340*/  IMAD.IADD R88, R5, 0x1, R11 ;  /* 0x0000000105587824 */ /* 0x000fe400078e020b */
[----:B------:R-:W-:Y:S01]  /*2350*/  IMAD.IADD R100, R7, 0x1, R13 ;  /* 0x0000000107647824 */ /* 0x000fe200078e020d */
[----:B------:R-:W-:Y:S06]  /*2360*/  @!P2 BRA `(.L_x_532) ;  /* 0x0000003000a0a947 */ /* 0x000fec0003800000 */
[----:B------:R-:W-:Y:S01]  /*2370*/  ISETP.GE.AND P2, PT, R194, R97, PT ;  /* 0x00000061c200720c */ /* 0x000fe20003f46270 */
[----:B------:R-:W-:Y:S01]  /*2380*/  BSSY B1, `(.L_x_533) ;  /* 0x000001e000017945 */ /* 0x000fe20003800000 */
        /* <DEDUP_REMOVED lines=11> */
[----:B------:R-:W-:Y:S01]  /*2440*/  CS2R R46, SRZ ;  /* 0x00000000002e7805 */ /* 0x000fe2000001ff00 */
[----:B------:R-:W-:Y:S06]  /*2450*/  @P2 BRA `(.L_x_534) ;  /* 0x0000000000402947 */ /* 0x000fec0003800000 */
[----:B------:R-:W-:Y:S01]  /*2460*/  ULDC.64 UR4, c[0x0][0x3e8] ;  /* 0x0000fa0000047ab9 */ /* 0x000fe20000000a00 */
[----:B------:R-:W-:Y:S02]  /*2470*/  CS2R R98, SRZ ;  /* 0x0000000000627805 */ /* 0x000fe4000001ff00 */
[----:B------:R-:W-:Y:S02]  /*2480*/  IADD3 R10, P3, P4, R20, UR4, R4 ;  /* 0x00000004140a7c10 */ /* 0x000fe4000fc7e004 */
[----:B------:R-:W-:Y:S02]  /*2490*/  CS2R R46, SRZ ;  /* 0x00000000002e7805 */ /* 0x000fe4000001ff00 */
[----:B------:R-:W-:Y:S01]  /*24a0*/  IADD3.X R11, R67, UR5, R88, P3, P4 ;  /* 0x00000005430b7c10 */ /* 0x000fe20009fe8458 */
[----:B------:R-:W-:Y:S02]  /*24b0*/  ULDC.64 UR4, c[0x0][0x400] ;  /* 0x0001000000047ab9 */ /* 0x000fe40000000a00 */
[----:B------:R-:W-:-:S04]  /*24c0*/  IADD3 R12, P3, P4, R54, UR4, R6 ;  /* 0x00000004360c7c10 */ /* 0x000fc8000fc7e006 */
[----:B------:R-:W-:Y:S02]  /*24d0*/  IADD3.X R13, R65, UR5, R100, P3, P4 ;  /* 0x00000005410d7c10 */ /* 0x000fe40009fe8464 */
[----:B------:R-:W-:Y:S02]  /*24e0*/  ISETP.GE.AND P3, PT, R22, R105, PT ;  /* 0x000000691600720c */ /* 0x000fe40003f66270 */
[----:B------:R-:W-:Y:S02]  /*24f0*/  CS2R R44, SRZ ;  /* 0x00000000002c7805 */ /* 0x000fe4000001ff00 */
[----:B------:R-:W-:-:S09]  /*2500*/  CS2R R42, SRZ ;  /* 0x00000000002a7805 */ /* 0x000fd2000001ff00 */
[----:B------:R0:W5:Y:S04]  /*2510*/  @!P3 LDG.E.64 R98, desc[UR60][R10.64] ;  /* 0x0000003c0a62b981 */ /* 0x000168000c1e1b00 */
[----:B------:R0:W5:Y:S01]  /*2520*/  @!P3 LDG.E.64 R46, desc[UR60][R12.64] ;  /* 0x0000003c0c2eb981 */ /* 0x000162000c1e1b00 */
[----:B------:R-:W-:-:S13]  /*2530*/  ISETP.GE.AND P3, PT, R195, R105, PT ;  /* 0x00000069c300720c */ /* 0x000fda0003f66270 */
[----:B------:R0:W5:Y:S04]  /*2540*/  @!P3 LDG.E.64 R44, desc[UR60][R10.64+0x20] ;  /* 0x0000203c0a2cb981 */ /* 0x000168000c1e1b00 */
[----:B------:R0:W5:Y:S02]  /*2550*/  @!P3 LDG.E.64 R42, desc[UR60][R12.64+0x20] ;  /* 0x0000203c0c2ab981 */ /* 0x000164000c1e1b00 */
.L_x_534:
[----:B------:R-:W-:Y:S05]  /*2560*/  BSYNC B1 ;  /* 0x0000000000017941 */ /* 0x000fea0003800000 */
.L_x_533:
[----:B------:R-:W-:Y:S01]  /*2570*/  ISETP.GE.AND P3, PT, R221, R97, PT ;  /* 0x00000061dd00720c */ /* 0x000fe20003f66270 */
[----:B------:R-:W-:Y:S01]  /*2580*/  BSSY B1, `(.L_x_535) ;  /* 0x0000018000017945 */ /* 0x000fe20003800000 */
[----:B-----5:R-:W-:Y:S01]  /*2590*/  IMAD.MOV.U32 R111, RZ, RZ, R44 ;  /* 0x000000ffff6f7224 */ /* 0x020fe200078e002c */
[----:B------:R-:W-:-:S10]  /*25a0*/  MOV R123, R98 ;  /* 0x00000062007b7202 */ /* 0x000fd40000000f00 */
[----:B------:R-:W-:Y:S05]  /*25b0*/  @P3 BRA `(.L_x_536) ;  /* 0x0000000000503947 */ /* 0x000fea0003800000 */
[----:B0-----:R-:W-:Y:S01]  /*25c0*/  IADD3 R10, P4, P5, R20, R4, R84 ;  /* 0x00000004140a7210 */ /* 0x001fe20007d9e054 */
[----:B------:R-:W-:Y:S01]  /*25d0*/  ULDC.64 UR4, c[0x0][0x3e8] ;  /* 0x0000fa0000047ab9 */ /* 0x000fe20000000a00 */
[----:B------:R-:W-:Y:S02]  /*25e0*/  CS2R R38, SRZ ;  /* 0x0000000000267805 */ /* 0x000fe4000001ff00 */
[----:B------:R-:W-:Y:S02]  /*25f0*/  CS2R R40, SRZ ;  /* 0x0000000000287805 */ /* 0x000fe4000001ff00 */
[----:B------:R-:W-:Y:S02]  /*2600*/  IADD3.X R11, R67, R88, R86, P4, P5 ;  /* 0x00000058430b7210 */ /* 0x000fe400027ea456 */
[----:B------:R-:W-:-:S04]  /*2610*/  IADD3 R12, P4, P5, R54, R6, R79 ;  /* 0x00000006360c7210 */ /* 0x000fc80007d9e04f */
[----:B------:R-:W-:Y:S02]  /*2620*/  IADD3.X R13, R65, R100, R81, P4, P5 ;  /* 0x00000064410d7210 */ /* 0x000fe400027ea451 */
[----:B------:R-:W-:-:S04]  /*2630*/  IADD3 R10, P4, R10, UR4, RZ ;  /* 0x000000040a0a7c10 */ /* 0x000fc8000ff9e0ff */
[----:B------:R-:W-:Y:S01]  /*2640*/  IADD3.X R11, R11, UR5, RZ, P4, !PT ;  /* 0x000000050b0b7c10 */ /* 0x000fe2000a7fe4ff */
[----:B------:R-:W-:Y:S02]  /*2650*/  ULDC.64 UR4, c[0x0][0x400] ;  /* 0x0001000000047ab9 */ /* 0x000fe40000000a00 */
[----:B------:R-:W-:-:S04]  /*2660*/  IADD3 R12, P4, R12, UR4, RZ ;  /* 0x000000040c0c7c10 */ /* 0x000fc8000ff9e0ff */
[----:B------:R-:W-:Y:S02]  /*2670*/  IADD3.X R13, R13, UR5, RZ, P4, !PT ;  /* 0x000000050d0d7c10 */ /* 0x000fe4000a7fe4ff */
        /* <DEDUP_REMOVED lines=8> */
.L_x_536:
[----:B------:R-:W-:Y:S05]  /*2700*/  BSYNC B1 ;  /* 0x0000000000017941 */ /* 0x000fea0003800000 */
.L_x_535:
[----:B------:R-:W-:Y:S01]  /*2710*/  ISETP.GE.AND P4, PT, R227, R97, PT ;  /* 0x00000061e300720c */ /* 0x000fe20003f86270 */
[----:B------:R-:W-:-:S12]  /*2720*/  BSSY B1, `(.L_x_537) ;  /* 0x0000014000017945 */ /* 0x000fd80003800000 */
[----:B------:R-:W-:Y:S05]  /*2730*/  @P4 BRA `(.L_x_538) ;  /* 0x0000000000484947 */ /* 0x000fea0003800000 */
[----:B------:R-:W-:Y:S01]  /*2740*/  IADD3 R4, P5, P6, R20, R83, R4 ;  /* 0x0000005314047210 */ /* 0x000fe20007ebe004 */
[----:B------:R-:W-:-:S03]  /*2750*/  ULDC.64 UR4, c[0x0][0x3e8] ;  /* 0x0000fa0000047ab9 */ /* 0x000fc60000000a00 */
        /* <DEDUP_REMOVED lines=16> */
.L_x_538:
[----:B------:R-:W-:Y:S05]  /*2860*/  BSYNC B1 ;  /* 0x0000000000017941 */ /* 0x000fea0003800000 */
.L_x_537:
[----:B------:R-:W-:Y:S01]  /*2870*/  ISETP.NE.AND P5, PT, R198, 0x3, PT ;  /* 0x00000003c600780c */ /* 0x000fe20003fa5270 */
[----:B------:R-:W-:Y:S01]  /*2880*/  IMAD.MOV.U32 R114, RZ, RZ, R42 ;  /* 0x000000ffff727224 */ /* 0x000fe200078e002a */
[----:B-----5:R-:W-:Y:S01]  /*2890*/  MOV R112, R38 ;  /* 0x0000002600707202 */ /* 0x020fe20000000f00 */
[----:B------:R-:W-:Y:S01]  /*28a0*/  IMAD.MOV.U32 R119, RZ, RZ, R46 ;  /* 0x000000ffff777224 */ /* 0x000fe200078e002e */
[----:B------:R-:W-:Y:S01]  /*28b0*/  MOV R107, R30 ;  /* 0x0000001e006b7202 */ /* 0x000fe20000000f00 */
[----:B------:R-:W-:Y:S02]  /*28c0*/  IMAD.MOV.U32 R109, RZ, RZ, R34 ;  /* 0x000000ffff6d7224 */ /* 0x000fe400078e0022 */
[----:B------:R-:W-:Y:S02]  /*28d0*/  IMAD.MOV.U32 R110, RZ, RZ, R36 ;  /* 0x000000ffff6e7224 */ /* 0x000fe400078e0024 */
[----:B------:R-:W-:Y:S02]  /*28e0*/  IMAD.MOV.U32 R113, RZ, RZ, R40 ;  /* 0x000000ffff717224 */ /* 0x000fe400078e0028 */
[----:B------:R-:W-:-:S02]  /*28f0*/  IMAD.MOV.U32 R104, RZ, RZ, R8 ;  /* 0x000000ffff687224 */ /* 0x000fc400078e0008 */
[----:B------:R-:W-:Y:S02]  /*2900*/  IMAD.MOV.U32 R106, RZ, RZ, R28 ;  /* 0x000000ffff6a7224 */ /* 0x000fe400078e001c */
[----:B------:R-:W-:Y:S01]  /*2910*/  IMAD.MOV.U32 R108, RZ, RZ, R32 ;  /* 0x000000ffff6c7224 */ /* 0x000fe200078e0020 */
[----:B------:R-:W-:Y:S06]  /*2920*/  @!P5 BRA `(.L_x_539) ;  /* 0x000000000004d947 */ /* 0x000fec0003800000 */
[----:B------:R-:W-:Y:S01]  /*2930*/  BPT.TRAP 0x1 ;  /* 0x000000040000795c */ /* 0x000fe20000300000 */
.L_x_539:
[----:B------:R-:W-:Y:S01]  /*2940*/  IMAD R88, R192, 0x8, R18 ;  /* 0x00000008c0587824 */ /* 0x000fe200078e0212 */
[----:B------:R-:W-:Y:S01]  /*2950*/  SHF.L.U32 R100, R196, 0x1f, RZ ;  /* 0x0000001fc4647819 */ /* 0x000fe200000006ff */
[----:B------:R-:W-:Y:S03]  /*2960*/  BSSY B1, `(.L_x_540) ;  /* 0x0000003000017945 */ /* 0x000fe60003800000 */
[----:B------:R-:W3:Y:S02]  /*2970*/  SYNCS.PHASECHK.TRANS64.TRYWAIT P6, [R88+URZ+0x22890], R100 ;  /* 0x02289064580075a7 */ /* 0x000ee400080c017f */
[----:B---3--:R-:W-:Y:S05]  /*2980*/  @!P6 BRA `(.L_x_541) ;  /* 0x000001d0009ce947 */ /* 0x008fea0003800000 */
.L_x_818:
[----:B------:R-:W-:Y:S05]  /*2990*/  BSYNC B1 ;  /* 0x0000000000017941 */ /* 0x000fea0003800000 */
.L_x_540:
[----:B------:R-:W-:-:S03]  /*29a0*/  UMOV UR4, 0xffffffff ;  /* 0xffffffff00047882 */ /* 0x000fc60000000000 */
[----:B------:R-:W-:Y:S05]  /*29b0*/  BRA.DIV UR4, `(.L_x_542) ;  /* 0x000001d204a47947 */ /* 0x000fea000b800000 */
[----:B------:R4:W0:Y:S04]  /*29c0*/  SHFL.IDX PT, R103, R102, RZ, 0x1c1f ;  /* 0x001c1fff66677589 */ /* 0x00082800000e0000 */
[----:B------:R4:W0:Y:S02]  /*29d0*/  SHFL.IDX PT, R14, R101, RZ, 0x1c1f ;  /* 0x001c1fff650e7589 */ /* 0x00082400000e0000 */
.L_x_822:
[----:B------:R-:W-:Y:S04]  /*29e0*/  BSSY B1, `(.L_x_543) ;  /* 0x00000e7000017945 */ /* 0x000fe80003800000 */
[----:B------:R-:W-:Y:S05]  /*29f0*/  @P2 BRA `(.L_x_544) ;  /* 0x0000000c00942947 */ /* 0x000fea0003800000 */
[----:B------:R-:W-:Y:S04]  /*2a00*/  BSSY B2, `(.L_x_545) ;  /* 0x0000071000027945 */ /* 0x000fe80003800000 */
[----:B------:R-:W-:Y:S05]  /*2a10*/  @P1 BRA `(.L_x_546) ;  /* 0x0000000400bc1947 */ /* 0x000fea0003800000 */
[----:B--2---:R2:W2:Y:S01]  /*2a20*/  LDS.128 R4, [R92+0x18400] ;  /* 0x018400005c047984 */ /* 0x0044a20000000c00 */
[----:B01----:R-:W-:Y:S01]  /*2a30*/  IADD3 R10, P2, R16, R14, RZ ;  /* 0x0000000e100a7210 */ /* 0x003fe20007f5e0ff */
[----:B------:R-:W-:Y:S03]  /*2a40*/  BSSY B3, `(.L_x_547) ;  /* 0x000006b000037945 */ /* 0x000fe60003800000 */
[----:B------:R-:W-:Y:S02]  /*2a50*/  IADD3.X R11, R103, R17, RZ, P2, !PT ;  /* 0x00000011670b7210 */ /* 0x000fe400017fe4ff */
[----:B------:R-:W-:-:S13]  /*2a60*/  ISETP.GE.AND P2, PT, R22, R105, PT ;  /* 0x000000691600720c */ /* 0x000fda0003f46270 */
[----:B------:R-:W-:Y:S05]  /*2a70*/  @P2 BRA `(.L_x_548) ;  /* 0x00000004009c2947 */ /* 0x000fea0003800000 */
[----:B------:R-:W-:Y:S01]  /*2a80*/  SHF.R.U32.HI R13, RZ, 0x8, R99 ;  /* 0x00000008ff0d7819 */ /* 0x000fe20000011663 */
[----:B--2---:R-:W-:Y:S01]  /*2a90*/  IMAD.MOV.U32 R12, RZ, RZ, R4 ;  /* 0x000000ffff0c7224 */ /* 0x004fe200078e0004 */
[----:B------:R-:W-:Y:S02]  /*2aa0*/  SHF.R.U32.HI R15, RZ, 0x8, R47 ;  /* 0x00000008ff0f7819 */ /* 0x000fe4000001162f */
[----:B------:R-:W-:Y:S01]  /*2ab0*/  SHF.R.U32.HI R115, RZ, 0x10, R99 ;  /* 0x00000010ff737819 */ /* 0x000fe20000011663 */
[----:B------:R-:W-:Y:S01]  /*2ac0*/  IMAD.SHL.U32 R13, R13, 0x100, RZ ;  /* 0x000001000d0d7824 */ /* 0x000fe200078e00ff */
[----:B------:R-:W-:Y:S01]  /*2ad0*/  LOP3.LUT R46, R99, 0xff0000ff, RZ, 0xc0, !PT ;  /* 0xff0000ff632e7812 */ /* 0x000fe200078ec0ff */
[----:B------:R-:W-:Y:S01]  /*2ae0*/  IMAD.SHL.U32 R15, R15, 0x100, RZ ;  /* 0x000001000f0f7824 */ /* 0x000fe200078e00ff */
[----:B------:R-:W-:Y:S02]  /*2af0*/  SHF.R.U32.HI R99, RZ, 0x10, R47 ;  /* 0x00000010ff637819 */ /* 0x000fe4000001162f */
[----:B------:R-:W-:-:S02]  /*2b00*/  LOP3.LUT R98, R47, 0xff0000ff, RZ, 0xc0, !PT ;  /* 0xff0000ff2f627812 */ /* 0x000fc400078ec0ff */
[----:B------:R-:W-:Y:S01]  /*2b10*/  LOP3.LUT R46, R46, 0xff00, R13, 0xf8, !PT ;  /* 0x0000ff002e2e7812 */ /* 0x000fe200078ef80d */
[----:B------:R-:W-:Y:S01]  /*2b20*/  IMAD.U32 R47, R99, 0x10000, RZ ;  /* 0x00010000632f7824 */ /* 0x000fe200078e00ff */
[----:B------:R-:W-:Y:S02]  /*2b30*/  LOP3.LUT R98, R98, 0xff00, R15, 0xf8, !PT ;  /* 0x0000ff0062627812 */ /* 0x000fe400078ef80f */
[----:B------:R-:W-:Y:S02]  /*2b40*/  SHF.L.U32 R13, R115, 0x10, RZ ;  /* 0x00000010730d7819 */ /* 0x000fe400000006ff */
[----:B------:R-:W-:Y:S02]  /*2b50*/  F2FP.F16.E4M3.UNPACK_B R15, R119.H1 ;  /* 0x00000077ff0f723e */ /* 0x000fe400030006ff */
[-C--:B------:R-:W-:Y:S02]  /*2b60*/  F2FP.F16.E4M3.UNPACK_B R4, R5.reuse ;  /* 0x00000005ff04723e */ /* 0x080fe400020006ff */
[----:B------:R-:W-:Y:S01]  /*2b70*/  F2FP.F16.E4M3.UNPACK_B R5, R5.H1 ;  /* 0x00000005ff05723e */ /* 0x000fe200030006ff */
[--C-:B------:R-:W-:Y:S01]  /*2b80*/  HADD2.F32 R116, -RZ, R15.reuse.H1_H1 ;  /* 0x3000000fff747230 */ /* 0x100fe20000004100 */
[----:B------:R-:W-:Y:S01]  /*2b90*/  LOP3.LUT R99, R46, 0xff0000, R13, 0xf8, !PT ;  /* 0x00ff00002e637812 */ /* 0x000fe200078ef80d */
[----:B------:R-:W-:Y:S01]  /*2ba0*/  HADD2.F32 R13, -RZ, R4.H1_H1 ;  /* 0x30000004ff0d7230 */ /* 0x000fe20000004100 */
[----:B------:R-:W-:Y:S01]  /*2bb0*/  LOP3.LUT R115, R98, 0xff0000, R47, 0xf8, !PT ;  /* 0x00ff000062737812 */ /* 0x000fe200078ef82f */
[----:B------:R-:W-:Y:S01]  /*2bc0*/  HADD2.F32 R98, -RZ, R15.H0_H0 ;  /* 0x2000000fff627230 */ /* 0x000fe20000004100 */
[----:B------:R-:W-:Y:S01]  /*2bd0*/  F2FP.F16.E4M3.UNPACK_B R46, R123.H1 ;  /* 0x0000007bff2e723e */ /* 0x000fe200030006ff */
[----:B------:R-:W-:-:S02]  /*2be0*/  HADD2.F32 R15, -RZ, R5.H1_H1 ;  /* 0x30000005ff0f7230 */ /* 0x000fc40000004100 */
[----:B------:R-:W-:Y:S02]  /*2bf0*/  HADD2.F32 R5, -RZ, R5.H0_H0 ;  /* 0x20000005ff057230 */ /* 0x000fe40000004100 */
[----:B------:R-:W-:Y:S01]  /*2c00*/  FMUL.FTZ R117, R13, R98 ;  /* 0x000000620d757220 */ /* 0x000fe20000410000 */
[--C-:B------:R-:W-:Y:S02]  /*2c10*/  HADD2.F32 R47, -RZ, R46.reuse.H0_H0 ;  /* 0x2000002eff2f7230 */ /* 0x100fe40000004100 */
[-C--:B------:R-:W-:Y:S01]  /*2c20*/  FMUL.FTZ R122, R15, R116.reuse ;  /* 0x000000740f7a7220 */ /* 0x080fe20000410000 */
[----:B------:R-:W-:Y:S02]  /*2c30*/  HADD2.F32 R46, -RZ, R46.H1_H1 ;  /* 0x3000002eff2e7230 */ /* 0x000fe40000004100 */
[C---:B------:R-:W-:Y:S01]  /*2c40*/  FMUL.FTZ R116, R5.reuse, R116 ;  /* 0x0000007405747220 */ /* 0x040fe20000410000 */
[----:B------:R-:W-:Y:S02]  /*2c50*/  HADD2.F32 R4, -RZ, R4.H0_H0 ;  /* 0x20000004ff047230 */ /* 0x000fe40000004100 */
[----:B------:R-:W-:Y:S01]  /*2c60*/  FFMA.FTZ R121, R5, R46, -R122 ;  /* 0x0000002e05797223 */ /* 0x000fe2000001087a */
[----:B------:R-:W-:-:S02]  /*2c70*/  F2FP.F16.E4M3.UNPACK_B R5, R12.H1 ;  /* 0x0000000cff05723e */ /* 0x000fc400030006ff */
[C---:B------:R-:W-:Y:S01]  /*2c80*/  FMUL.FTZ R118, R4.reuse, R98 ;  /* 0x0000006204767220 */ /* 0x040fe20000410000 */
[----:B------:R-:W-:Y:S01]  /*2c90*/  F2FP.F16.E4M3.UNPACK_B R98, R119 ;  /* 0x00000077ff62723e */ /* 0x000fe200020006ff */
[----:B------:R-:W-:Y:S01]  /*2ca0*/  FFMA.FTZ R124, R15, R46, R116 ;  /* 0x0000002e0f7c7223 */ /* 0x000fe20000010074 */
[----:B------:R-:W-:Y:S01]  /*2cb0*/  F2FP.F16.E4M3.UNPACK_B R12, R12 ;  /* 0x0000000cff0c723e */ /* 0x000fe200020006ff */
[-C--:B------:R-:W-:Y:S01]  /*2cc0*/  FFMA.FTZ R119, R13, R47.reuse, R118 ;  /* 0x0000002f0d777223 */ /* 0x080fe20000010076 */
[--C-:B------:R-:W-:Y:S02]  /*2cd0*/  HADD2.F32 R13, -RZ, R5.reuse.H0_H0 ;  /* 0x20000005ff0d7230 */ /* 0x100fe40000004100 */
[----:B------:R-:W-:Y:S01]  /*2ce0*/  FFMA.FTZ R4, R4, R47, -R117 ;  /* 0x0000002f04047223 */ /* 0x000fe20000010875 */
[----:B------:R-:W-:Y:S01]  /*2cf0*/  HADD2.F32 R15, -RZ, R5.H1_H1 ;  /* 0x30000005ff0f7230 */ /* 0x000fe20000004100 */
[----:B------:R-:W-:Y:S01]  /*2d00*/  F2FP.F16.E4M3.UNPACK_B R46, R123 ;  /* 0x0000007bff2e723e */ /* 0x000fe200020006ff */
[----:B------:R-:W-:Y:S01]  /*2d10*/  HADD2.F32 R116, -RZ, R98.H1_H1 ;  /* 0x30000062ff747230 */ /* 0x000fe20000004100 */
[----:B------:R-:W-:Y:S01]  /*2d20*/  F2FP.SATFINITE.E4M3.F32.PACK_AB_MERGE_C R125, R124, R121, RZ ;  /* 0x000000797c7d723e */ /* 0x000fe200048070ff */
[----:B------:R-:W-:-:S02]  /*2d30*/  HADD2.F32 R5, -RZ, R12.H0_H0 ;  /* 0x2000000cff057230 */ /* 0x000fc40000004100 */
[----:B------:R-:W-:Y:S02]  /*2d40*/  HADD2.F32 R47, -RZ, R98.H0_H0 ;  /* 0x20000062ff2f7230 */ /* 0x000fe40000004100 */
[-C--:B------:R-:W-:Y:S01]  /*2d50*/  FMUL.FTZ R118, R15, R116.reuse ;  /* 0x000000740f767220 */ /* 0x080fe20000410000 */
[----:B------:R-:W-:Y:S02]  /*2d60*/  HADD2.F32 R12, -RZ, R12.H1_H1 ;  /* 0x3000000cff0c7230 */ /* 0x000fe40000004100 */
[----:B------:R-:W-:Y:S01]  /*2d70*/  FMUL.FTZ R122, R13, R116 ;  /* 0x000000740d7a7220 */ /* 0x000fe20000410000 */
[--C-:B------:R-:W-:Y:S02]  /*2d80*/  HADD2.F32 R98, -RZ, R46.reuse.H1_H1 ;  /* 0x3000002eff627230 */ /* 0x100fe40000004100 */
[----:B------:R-:W-:Y:S02]  /*2d90*/  HADD2.F32 R46, -RZ, R46.H0_H0 ;  /* 0x2000002eff2e7230 */ /* 0x000fe40000004100 */
[CC--:B------:R-:W-:Y:S01]  /*2da0*/  FMUL.FTZ R116, R12.reuse, R47.reuse ;  /* 0x0000002f0c747220 */ /* 0x0c0fe20000410000 */
[----:B------:R-:W-:Y:S01]  /*2db0*/  FMUL.FTZ R47, R5, R47 ;  /* 0x0000002f052f7220 */ /* 0x000fe20000410000 */
[-C--:B------:R-:W-:Y:S01]  /*2dc0*/  FFMA.FTZ R15, R15, R98.reuse, R122 ;  /* 0x000000620f0f7223 */ /* 0x080fe2000001007a */
[----:B------:R-:W-:Y:S01]  /*2dd0*/  FFMA.FTZ R118, R13, R98, -R118 ;  /* 0x000000620d767223 */ /* 0x000fe20000010876 */
[-C--:B------:R-:W-:Y:S01]  /*2de0*/  FFMA.FTZ R117, R5, R46.reuse, -R116 ;  /* 0x0000002e05757223 */ /* 0x080fe20000010874 */
[----:B------:R-:W-:Y:S01]  /*2df0*/  FFMA.FTZ R122, R12, R46, R47 ;  /* 0x0000002e0c7a7223 */ /* 0x000fe2000001002f */
[----:B------:R-:W-:-:S02]  /*2e00*/  F2FP.F16.E4M3.UNPACK_B R12, R7.H1 ;  /* 0x00000007ff0c723e */ /* 0x000fc400030006ff */
[----:B------:R-:W-:Y:S02]  /*2e10*/  F2FP.F16.E4M3.UNPACK_B R47, R115.H1 ;  /* 0x00000073ff2f723e */ /* 0x000fe400030006ff */
[----:B------:R-:W-:Y:S01]  /*2e20*/  F2FP.SATFINITE.E4M3.F32.PACK_AB_MERGE_C R123, R15, R118, RZ ;  /* 0x000000760f7b723e */ /* 0x000fe200048070ff */
[--C-:B------:R-:W-:Y:S01]  /*2e30*/  HADD2.F32 R15, -RZ, R12.reuse.H1_H1 ;  /* 0x3000000cff0f7230 */ /* 0x100fe20000004100 */
[----:B------:R-:W-:Y:S01]  /*2e40*/  F2FP.F16.E4M3.UNPACK_B R46, R99.H1 ;  /* 0x00000063ff2e723e */ /* 0x000fe200030006ff */
[----:B------:R-:W-:Y:S01]  /*2e50*/  HADD2.F32 R118, -RZ, R47.H1_H1 ;  /* 0x3000002fff767230 */ /* 0x000fe20000004100 */
[----:B------:R-:W-:Y:S01]  /*2e60*/  F2FP.F16.E4M3.UNPACK_B R5, R6.H1 ;  /* 0x00000006ff05723e */ /* 0x000fe200030006ff */
[----:B------:R-:W-:Y:S01]  /*2e70*/  HADD2.F32 R13, -RZ, R12.H0_H0 ;  /* 0x2000000cff0d7230 */ /* 0x000fe20000004100 */
[----:B------:R-:W-:Y:S01]  /*2e80*/  F2FP.F16.E4M3.UNPACK_B R115, R115 ;  /* 0x00000073ff73723e */ /* 0x000fe200020006ff */
[----:B------:R-:W-:Y:S01]  /*2e90*/  HADD2.F32 R98, -RZ, R46.H1_H1 ;  /* 0x3000002eff627230 */ /* 0x000fe20000004100 */
[----:B------:R-:W-:Y:S01]  /*2ea0*/  F2FP.F16.E4M3.UNPACK_B R99, R99 ;  /* 0x00000063ff63723e */ /* 0x000fe200020006ff */
[----:B------:R-:W-:Y:S01]  /*2eb0*/  FMUL.FTZ R124, R15, R118 ;  /* 0x000000760f7c7220 */ /* 0x000fe20000410000 */
[----:B------:R-:W-:-:S02]  /*2ec0*/  HADD2.F32 R12, -RZ, R5.H1_H1 ;  /* 0x30000005ff0c7230 */ /* 0x000fc40000004100 */
[C---:B------:R-:W-:Y:S01]  /*2ed0*/  FMUL.FTZ R126, R13.reuse, R118 ;  /* 0x000000760d7e7220 */ /* 0x040fe20000410000 */
[----:B------:R-:W-:Y:S02]  /*2ee0*/  HADD2.F32 R116, -RZ, R115.H1_H1 ;  /* 0x30000073ff747230 */ /* 0x000fe40000004100 */
[----:B------:R-:W-:Y:S01]  /*2ef0*/  FFMA.FTZ R124, R13, R98, -R124 ;  /* 0x000000620d7c7223 */ /* 0x000fe2000001087c */
[----:B------:R-:W-:Y:S01]  /*2f00*/  HADD2.F32 R5, -RZ, R5.H0_H0 ;  /* 0x20000005ff057230 */ /* 0x000fe20000004100 */
[----:B------:R-:W-:Y:S01]  /*2f10*/  F2FP.F16.E4M3.UNPACK_B R6, R6 ;  /* 0x00000006ff06723e */ /* 0x000fe200020006ff */
[----:B------:R-:W-:Y:S02]  /*2f20*/  HADD2.F32 R13, -RZ, R99.H1_H1 ;  /* 0x30000063ff0d7230 */ /* 0x000fe40000004100 */
[-C--:B------:R-:W-:Y:S01]  /*2f30*/  FMUL.FTZ R118, R12, R116.reuse ;  /* 0x000000740c767220 */ /* 0x080fe20000410000 */
[----:B------:R-:W-:Y:S01]  /*2f40*/  F2FP.F16.E4M3.UNPACK_B R7, R7 ;  /* 0x00000007ff07723e */ /* 0x000fe200020006ff */
[----:B------:R-:W-:Y:S01]  /*2f50*/  FMUL.FTZ R121, R5, R116 ;  /* 0x0000007405797220 */ /* 0x000fe20000410000 */
[----:B------:R-:W-:-:S02]  /*2f60*/  HADD2.F32 R115, -RZ, R115.H0_H0 ;  /* 0x20000073ff737230 */ /* 0x000fc40000004100 */
[-C--:B------:R-:W-:Y:S01]  /*2f70*/  FFMA.FTZ R118, R5, R13.reuse, -R118 ;  /* 0x0000000d05767223 */ /* 0x080fe20000010876 */
[--C-:B------:R-:W-:Y:S02]  /*2f80*/  HADD2.F32 R5, -RZ, R6.reuse.H0_H0 ;  /* 0x20000006ff057230 */ /* 0x100fe40000004100 */
[----:B------:R-:W-:Y:S01]  /*2f90*/  FFMA.FTZ R121, R12, R13, R121 ;  /* 0x0000000d0c797223 */ /* 0x000fe20000010079 */
[--C-:B------:R-:W-:Y:S02]  /*2fa0*/  HADD2.F32 R12, -RZ, R7.reuse.H0_H0 ;  /* 0x20000007ff0c7230 */ /* 0x100fe40000004100 */
[----:B------:R-:W-:Y:S01]  /*2fb0*/  FFMA.FTZ R15, R15, R98, R126 ;  /* 0x000000620f0f7223 */ /* 0x000fe2000001007e */
[----:B------:R-:W-:Y:S02]  /*2fc0*/  HADD2.F32 R6, -RZ, R6.H1_H1 ;  /* 0x30000006ff067230 */ /* 0x000fe40000004100 */
[----:B------:R-:W-:Y:S01]  /*2fd0*/  HADD2.F32 R7, -RZ, R7.H1_H1 ;  /* 0x30000007ff077230 */ /* 0x000fe20000004100 */
[----:B------:R-:W-:Y:S01]  /*2fe0*/  F2FP.SATFINITE.E4M3.F32.PACK_AB_MERGE_C R118, R121, R118, RZ ;  /* 0x000000767976723e */ /* 0x000fe200048070ff */
[----:B------:R-:W-:-:S02]  /*2ff0*/  HADD2.F32 R47, -RZ, R47.H0_H0 ;  /* 0x2000002fff2f7230 */ /* 0x000fc40000004100 */
[-C--:B------:R-:W-:Y:S01]  /*3000*/  FMUL.FTZ R98, R6, R115.reuse ;  /* 0x0000007306627220 */ /* 0x080fe20000410000 */
[----:B------:R-:W-:Y:S02]  /*3010*/  HADD2.F32 R46, -RZ, R46.H0_H0 ;  /* 0x2000002eff2e7230 */ /* 0x000fe40000004100 */
[----:B------:R-:W-:Y:S01]  /*3020*/  FMUL.FTZ R115, R5, R115 ;  /* 0x0000007305737220 */ /* 0x000fe20000410000 */
[----:B------:R-:W-:Y:S02]  /*3030*/  HADD2.F32 R99, -RZ, R99.H0_H0 ;  /* 0x20000063ff637230 */ /* 0x000fe40000004100 */
[-C--:B------:R-:W-:Y:S01]  /*3040*/  FMUL.FTZ R13, R7, R47.reuse ;  /* 0x0000002f070d7220 */ /* 0x080fe20000410000 */
[C---:B------:R-:W-:Y:S01]  /*3050*/  FMUL.FTZ R116, R12.reuse, R47 ;  /* 0x0000002f0c747220 */ /* 0x040fe20000410000 */
[----:B------:R-:W-:Y:S02]  /*3060*/  F2FP.SATFINITE.E4M3.F32.PACK_AB_MERGE_C R15, R15, R124, RZ ;  /* 0x0000007c0f0f723e */ /* 0x000fe400048070ff */
[-C--:B------:R-:W-:Y:S01]  /*3070*/  FFMA.FTZ R13, R12, R46.reuse, -R13 ;  /* 0x0000002e0c0d7223 */ /* 0x080fe2000001080d */
[----:B------:R-:W-:Y:S01]  /*3080*/  FFMA.FTZ R116, R7, R46, R116 ;  /* 0x0000002e07747223 */ /* 0x000fe20000010074 */
[-C--:B------:R-:W-:Y:S01]  /*3090*/  FFMA.FTZ R98, R5, R99.reuse, -R98 ;  /* 0x0000006305627223 */ /* 0x080fe20000010862 */
[----:B------:R-:W-:Y:S01]  /*30a0*/  FFMA.FTZ R115, R6, R99, R115 ;  /* 0x0000006306737223 */ /* 0x000fe20000010073 */
[----:B------:R-:W-:-:S02]  /*30b0*/  F2FP.SATFINITE.E4M3.F32.PACK_AB_MERGE_C R5, R119, R4, R125 ;  /* 0x000000047705723e */ /* 0x000fc4000480707d */
[----:B------:R-:W-:Y:S02]  /*30c0*/  F2FP.SATFINITE.E4M3.F32.PACK_AB_MERGE_C R4, R122, R117, R123 ;  /* 0x000000757a04723e */ /* 0x000fe4000480707b */
[----:B------:R-:W-:Y:S02]  /*30d0*/  F2FP.SATFINITE.E4M3.F32.PACK_AB_MERGE_C R6, R115, R98, R118 ;  /* 0x000000627306723e */ /* 0x000fe40004807076 */
[----:B------:R-:W-:-:S07]  /*30e0*/  F2FP.SATFINITE.E4M3.F32.PACK_AB_MERGE_C R7, R116, R13, R15 ;  /* 0x0000000d7407723e */ /* 0x000fce000480700f */
.L_x_548:
[----:B------:R-:W-:Y:S05]  /*30f0*/  BSYNC B3 ;  /* 0x0000000000037941 */ /* 0x000fea0003800000 */
.L_x_547:
[----:B--2---:R0:W-:Y:S02]  /*3100*/  ST.E.128 desc[UR60][R10.64], R4 ;  /* 0x000000040a007985 */ /* 0x0041e4000c101d3c */
.L_x_546:
[----:B------:R-:W-:Y:S05]  /*3110*/  BSYNC B2 ;  /* 0x0000000000027941 */ /* 0x000fea0003800000 */
.L_x_545:
[----:B------:R-:W-:-:S13]  /*3120*/  ISETP.NE.AND P2, PT, R89, RZ, PT ;  /* 0x000000ff5900720c */ /* 0x000fda0003f45270 */
[----:B------:R-:W-:Y:S05]  /*3130*/  @P2 BRA `(.L_x_544) ;  /* 0x0000000400c42947 */ /* 0x000fea0003800000 */
[----:B0-2---:R0:W2:Y:S01]  /*3140*/  LDS.128 R4, [R91+0x18400] ;  /* 0x018400005b047984 */ /* 0x0050a20000000c00 */
[----:B-1----:R-:W-:Y:S01]  /*3150*/  IADD3 R10, P2, R19, R14, RZ ;  /* 0x0000000e130a7210 */ /* 0x002fe20007f5e0ff */
[----:B------:R-:W-:Y:S04]  /*3160*/  BSSY B2, `(.L_x_549) ;  /* 0x000006d000027945 */ /* 0x000fe80003800000 */
[----:B------:R-:W-:Y:S01]  /*3170*/  IMAD.X R11, R103, 0x1, R193, P2 ;  /* 0x00000001670b7824 */ /* 0x000fe200010e06c1 */
[----:B------:R-:W-:-:S13]  /*3180*/  ISETP.GE.AND P2, PT, R195, R105, PT ;  /* 0x00000069c300720c */ /* 0x000fda0003f46270 */
[----:B0-----:R-:W-:Y:S05]  /*3190*/  @P2 BRA `(.L_x_550) ;  /* 0x0000000400a42947 */ /* 0x001fea0003800000 */
[----:B------:R-:W-:Y:S01]  /*31a0*/  SHF.R.U32.HI R46, RZ, 0x8, R45 ;  /* 0x00000008ff2e7819 */ /* 0x000fe2000001162d */
[----:B--2---:R-:W-:Y:S01]  /*31b0*/  IMAD.MOV.U32 R14, RZ, RZ, R7 ;  /* 0x000000ffff0e7224 */ /* 0x004fe200078e0007 */
[----:B------:R-:W-:Y:S02]  /*31c0*/  SHF.R.U32.HI R42, RZ, 0x8, R43 ;  /* 0x00000008ff2a7819 */ /* 0x000fe4000001162b */
[----:B------:R-:W-:Y:S01]  /*31d0*/  LOP3.LUT R12, R45, 0xff0000ff, RZ, 0xc0, !PT ;  /* 0xff0000ff2d0c7812 */ /* 0x000fe200078ec0ff */
[----:B------:R-:W-:Y:S01]  /*31e0*/  IMAD.SHL.U32 R7, R46, 0x100, RZ ;  /* 0x000001002e077824 */ /* 0x000fe200078e00ff */
[----:B------:R-:W-:Y:S01]  /*31f0*/  MOV R13, R6 ;  /* 0x00000006000d7202 */ /* 0x000fe20000000f00 */
[----:B------:R-:W-:Y:S01]  /*3200*/  IMAD.SHL.U32 R6, R42, 0x100, RZ ;  /* 0x000001002a067824 */ /* 0x000fe200078e00ff */
[----:B------:R-:W-:Y:S02]  /*3210*/  SHF.R.U32.HI R45, RZ, 0x10, R45 ;  /* 0x00000010ff2d7819 */ /* 0x000fe4000001162d */
[----:B------:R-:W-:-:S02]  /*3220*/  LOP3.LUT R15, R43, 0xff0000ff, RZ, 0xc0, !PT ;  /* 0xff0000ff2b0f7812 */ /* 0x000fc400078ec0ff */
[----:B------:R-:W-:Y:S02]  /*3230*/  SHF.R.U32.HI R44, RZ, 0x10, R43 ;  /* 0x00000010ff2c7819 */ /* 0x000fe4000001162b */
[----:B------:R-:W-:Y:S01]  /*3240*/  LOP3.LUT R7, R12, 0xff00, R7, 0xf8, !PT ;  /* 0x0000ff000c077812 */ /* 0x000fe200078ef807 */
[----:B------:R-:W-:Y:S01]  /*3250*/  IMAD.U32 R12, R45, 0x10000, RZ ;  /* 0x000100002d0c7824 */ /* 0x000fe200078e00ff */
[----:B------:R-:W-:Y:S02]  /*3260*/  LOP3.LUT R15, R15, 0xff00, R6, 0xf8, !PT ;  /* 0x0000ff000f0f7812 */ /* 0x000fe400078ef806 */
[----:B------:R-:W-:Y:S02]  /*3270*/  SHF.L.U32 R44, R44, 0x10, RZ ;  /* 0x000000102c2c7819 */ /* 0x000fe400000006ff */
[----:B------:R-:W-:Y:S02]  /*3280*/  F2FP.F16.E4M3.UNPACK_B R42, R114.H1 ;  /* 0x00000072ff2a723e */ /* 0x000fe400030006ff */
[----:B------:R-:W-:-:S02]  /*3290*/  F2FP.F16.E4M3.UNPACK_B R6, R5 ;  /* 0x00000005ff06723e */ /* 0x000fc400020006ff */
[----:B------:R-:W-:Y:S01]  /*32a0*/  LOP3.LUT R46, R15, 0xff0000, R44, 0xf8, !PT ;  /* 0x00ff00000f2e7812 */ /* 0x000fe200078ef82c */
[----:B------:R-:W-:Y:S01]  /*32b0*/  HADD2.F32 R44, -RZ, R42.H0_H0 ;  /* 0x2000002aff2c7230 */ /* 0x000fe20000004100 */
[----:B------:R-:W-:Y:S01]  /*32c0*/  LOP3.LUT R43, R7, 0xff0000, R12, 0xf8, !PT ;  /* 0x00ff0000072b7812 */ /* 0x000fe200078ef80c */
[----:B------:R-:W-:Y:S01]  /*32d0*/  HADD2.F32 R7, -RZ, R6.H1_H1 ;  /* 0x30000006ff077230 */ /* 0x000fe20000004100 */
[----:B------:R-:W-:Y:S01]  /*32e0*/  F2FP.F16.E4M3.UNPACK_B R15, R111.H1 ;  /* 0x0000006fff0f723e */ /* 0x000fe200030006ff */
[----:B------:R-:W-:Y:S01]  /*32f0*/  HADD2.F32 R45, -RZ, R42.H1_H1 ;  /* 0x3000002aff2d7230 */ /* 0x000fe20000004100 */
[----:B------:R-:W-:Y:S01]  /*3300*/  F2FP.F16.E4M3.UNPACK_B R5, R5.H1 ;  /* 0x00000005ff05723e */ /* 0x000fe200030006ff */
[----:B------:R-:W-:Y:S02]  /*3310*/  HADD2.F32 R6, -RZ, R6.H0_H0 ;  /* 0x20000006ff067230 */ /* 0x000fe40000004100 */
[----:B------:R-:W-:Y:S01]  /*3320*/  FMUL.FTZ R47, R7, R44 ;  /* 0x0000002c072f7220 */ /* 0x000fe20000410000 */
[----:B------:R-:W-:Y:S01]  /*3330*/  HADD2.F32 R42, -RZ, R15.H0_H0 ;  /* 0x2000000fff2a7230 */ /* 0x000fe20000004100 */
[----:B------:R-:W-:Y:S01]  /*3340*/  F2FP.F16.E4M3.UNPACK_B R114, R114 ;  /* 0x00000072ff72723e */ /* 0x000fe200020006ff */
[----:B------:R-:W-:-:S02]  /*3350*/  HADD2.F32 R12, -RZ, R5.H1_H1 ;  /* 0x30000005ff0c7230 */ /* 0x000fc40000004100 */
[C---:B------:R-:W-:Y:S01]  /*3360*/  FMUL.FTZ R44, R6.reuse, R44 ;  /* 0x0000002c062c7220 */ /* 0x040fe20000410000 */
[----:B------:R-:W-:Y:S02]  /*3370*/  HADD2.F32 R5, -RZ, R5.H0_H0 ;  /* 0x20000005ff057230 */ /* 0x000fe40000004100 */
[-C--:B------:R-:W-:Y:S01]  /*3380*/  FFMA.FTZ R99, R6, R42.reuse, -R47 ;  /* 0x0000002a06637223 */ /* 0x080fe2000001082f */
[----:B------:R-:W-:Y:S02]  /*3390*/  HADD2.F32 R15, -RZ, R15.H1_H1 ;  /* 0x3000000fff0f7230 */ /* 0x000fe40000004100 */
[CC--:B------:R-:W-:Y:S01]  /*33a0*/  FMUL.FTZ R6, R12.reuse, R45.reuse ;  /* 0x0000002d0c067220 */ /* 0x0c0fe20000410000 */
[----:B------:R-:W-:Y:S01]  /*33b0*/  FFMA.FTZ R116, R7, R42, R44 ;  /* 0x0000002a07747223 */ /* 0x000fe2000001002c */
[C---:B------:R-:W-:Y:S01]  /*33c0*/  FMUL.FTZ R45, R5.reuse, R45 ;  /* 0x0000002d052d7220 */ /* 0x040fe20000410000 */
[----:B------:R-:W-:Y:S01]  /*33d0*/  F2FP.F16.E4M3.UNPACK_B R111, R111 ;  /* 0x0000006fff6f723e */ /* 0x000fe200020006ff */
[-C--:B------:R-:W-:Y:S01]  /*33e0*/  FFMA.FTZ R103, R5, R15.reuse, -R6 ;  /* 0x0000000f05677223 */ /* 0x080fe20000010806 */
[-C--:B------:R-:W-:Y:S01]  /*33f0*/  F2FP.F16.E4M3.UNPACK_B R5, R4.reuse.H1 ;  /* 0x00000004ff05723e */ /* 0x080fe200030006ff */
[----:B------:R-:W-:Y:S01]  /*3400*/  FFMA.FTZ R118, R12, R15, R45 ;  /* 0x0000000f0c767223 */ /* 0x000fe2000001002d */
[----:B------:R-:W-:Y:S01]  /*3410*/  F2FP.F16.E4M3.UNPACK_B R4, R4 ;  /* 0x00000004ff04723e */ /* 0x000fe200020006ff */
[----:B------:R-:W-:-:S02]  /*3420*/  HADD2.F32 R15, -RZ, R114.H1_H1 ;  /* 0x30000072ff0f7230 */ /* 0x000fc40000004100 */
[--C-:B------:R-:W-:Y:S01]  /*3430*/  HADD2.F32 R6, -RZ, R5.reuse.H0_H0 ;  /* 0x20000005ff067230 */ /* 0x100fe20000004100 */
[----:B------:R-:W-:Y:S01]  /*3440*/  F2FP.SATFINITE.E4M3.F32.PACK_AB_MERGE_C R118, R118, R103, RZ ;  /* 0x000000677676723e */ /* 0x000fe200048070ff */
[----:B------:R-:W-:Y:S02]  /*3450*/  HADD2.F32 R7, -RZ, R5.H1_H1 ;  /* 0x30000005ff077230 */ /* 0x000fe40000004100 */
[----:B------:R-:W-:Y:S02]  /*3460*/  HADD2.F32 R5, -RZ, R4.H0_H0 ;  /* 0x20000004ff057230 */ /* 0x000fe40000004100 */
[-C--:B------:R-:W-:Y:S01]  /*3470*/  FMUL.FTZ R44, R6, R15.reuse ;  /* 0x0000000f062c7220 */ /* 0x080fe20000410000 */
[----:B------:R-:W-:Y:S02]  /*3480*/  HADD2.F32 R114, -RZ, R114.H0_H0 ;  /* 0x20000072ff727230 */ /* 0x000fe40000004100 */
[----:B------:R-:W-:Y:S01]  /*3490*/  FMUL.FTZ R45, R7, R15 ;  /* 0x0000000f072d7220 */ /* 0x000fe20000410000 */
[----:B------:R-:W-:-:S02]  /*34a0*/  HADD2.F32 R4, -RZ, R4.H1_H1 ;  /* 0x30000004ff047230 */ /* 0x000fc40000004100 */
[--C-:B------:R-:W-:Y:S02]  /*34b0*/  HADD2.F32 R12, -RZ, R111.reuse.H1_H1 ;  /* 0x3000006fff0c7230 */ /* 0x100fe40000004100 */
[-C--:B------:R-:W-:Y:S01]  /*34c0*/  FMUL.FTZ R15, R5, R114.reuse ;  /* 0x00000072050f7220 */ /* 0x080fe20000410000 */
[----:B------:R-:W-:Y:S02]  /*34d0*/  HADD2.F32 R111, -RZ, R111.H0_H0 ;  /* 0x2000006fff6f7230 */ /* 0x000fe40000004100 */
[----:B------:R-:W-:Y:S01]  /*34e0*/  FMUL.FTZ R42, R4, R114 ;  /* 0x00000072042a7220 */ /* 0x000fe20000410000 */
[-C--:B------:R-:W-:Y:S01]  /*34f0*/  FFMA.FTZ R45, R6, R12.reuse, -R45 ;  /* 0x0000000c062d7223 */ /* 0x080fe2000001082d */
[----:B------:R-:W-:Y:S02]  /*3500*/  FFMA.FTZ R44, R7, R12, R44 ;  /* 0x0000000c072c7223 */ /* 0x000fe4000001002c */
[-C--:B------:R-:W-:Y:S01]  /*3510*/  FFMA.FTZ R47, R5, R111.reuse, -R42 ;  /* 0x0000006f052f7223 */ /* 0x080fe2000001082a */
[----:B------:R-:W-:Y:S01]  /*3520*/  F2FP.F16.E4M3.UNPACK_B R5, R14.H1 ;  /* 0x0000000eff05723e */ /* 0x000fe200030006ff */
[----:B------:R-:W-:Y:S01]  /*3530*/  FFMA.FTZ R98, R4, R111, R15 ;  /* 0x0000006f04627223 */ /* 0x000fe2000001000f */
[----:B------:R-:W-:-:S02]  /*3540*/  F2FP.F16.E4M3.UNPACK_B R42, R46.H1 ;  /* 0x0000002eff2a723e */ /* 0x000fc400030006ff */
        /* <DEDUP_REMOVED lines=17> */
[----:B------:R-:W-:Y:S01]  /*3660*/  FMUL.FTZ R45, R5, R44 ;  /* 0x0000002c052d7220 */ /* 0x000fe20000410000 */
[----:B------:R-:W-:Y:S01]  /*3670*/  F2FP.F16.E4M3.UNPACK_B R14, R14 ;  /* 0x0000000eff0e723e */ /* 0x000fe200020006ff */
[----:B------:R-:W-:Y:S01]  /*3680*/  FMUL.FTZ R44, R4, R44 ;  /* 0x0000002c042c7220 */ /* 0x000fe20000410000 */
[----:B------:R-:W-:-:S02]  /*3690*/  HADD2.F32 R46, -RZ, R46.H0_H0 ;  /* 0x2000002eff2e7230 */ /* 0x000fc40000004100 */
[-C--:B------:R-:W-:Y:S01]  /*36a0*/  FFMA.FTZ R45, R4, R6.reuse, -R45 ;  /* 0x00000006042d7223 */ /* 0x080fe2000001082d */
[--C-:B------:R-:W-:Y:S02]  /*36b0*/  HADD2.F32 R4, -RZ, R13.reuse.H0_H0 ;  /* 0x2000000dff047230 */ /* 0x100fe40000004100 */
[----:B------:R-:W-:Y:S01]  /*36c0*/  FFMA.FTZ R44, R5, R6, R44 ;  /* 0x00000006052c7223 */ /* 0x000fe2000001002c */
[----:B------:R-:W-:Y:S02]  /*36d0*/  HADD2.F32 R13, -RZ, R13.H1_H1 ;  /* 0x3000000dff0d7230 */ /* 0x000fe40000004100 */
[----:B------:R-:W-:Y:S01]  /*36e0*/  FFMA.FTZ R114, R7, R15, R114 ;  /* 0x0000000f07727223 */ /* 0x000fe20000010072 */
[--C-:B------:R-:W-:Y:S02]  /*36f0*/  HADD2.F32 R5, -RZ, R14.reuse.H0_H0 ;  /* 0x2000000eff057230 */ /* 0x100fe40000004100 */
[----:B------:R-:W-:Y:S02]  /*3700*/  HADD2.F32 R14, -RZ, R14.H1_H1 ;  /* 0x3000000eff0e7230 */ /* 0x000fe40000004100 */
[----:B------:R-:W-:Y:S01]  /*3710*/  FMUL.FTZ R7, R13, R46 ;  /* 0x0000002e0d077220 */ /* 0x000fe20000410000 */
[----:B------:R-:W-:-:S02]  /*3720*/  HADD2.F32 R42, -RZ, R42.H0_H0 ;  /* 0x2000002aff2a7230 */ /* 0x000fc40000004100 */
[----:B------:R-:W-:Y:S01]  /*3730*/  FMUL.FTZ R46, R4, R46 ;  /* 0x0000002e042e7220 */ /* 0x000fe20000410000 */
[----:B------:R-:W-:Y:S01]  /*3740*/  HADD2.F32 R43, -RZ, R43.H0_H0 ;  /* 0x2000002bff2b7230 */ /* 0x000fe20000004100 */
[----:B------:R-:W-:Y:S01]  /*3750*/  F2FP.SATFINITE.E4M3.F32.PACK_AB_MERGE_C R44, R44, R45, RZ ;  /* 0x0000002d2c2c723e */ /* 0x000fe200048070ff */
[----:B------:R-:W-:Y:S02]  /*3760*/  HADD2.F32 R12, -RZ, R12.H0_H0 ;  /* 0x2000000cff0c7230 */ /* 0x000fe40000004100 */
[-C--:B------:R-:W-:Y:S01]  /*3770*/  FMUL.FTZ R6, R14, R42.reuse ;  /* 0x0000002a0e067220 */ /* 0x080fe20000410000 */
[----:B------:R-:W-:Y:S01]  /*3780*/  FMUL.FTZ R15, R5, R42 ;  /* 0x0000002a050f7220 */ /* 0x000fe20000410000 */
[-C--:B------:R-:W-:Y:S01]  /*3790*/  FFMA.FTZ R7, R4, R43.reuse, -R7 ;  /* 0x0000002b04077223 */ /* 0x080fe20000010807 */
[----:B------:R-:W-:Y:S01]  /*37a0*/  FFMA.FTZ R46, R13, R43, R46 ;  /* 0x0000002b0d2e7223 */ /* 0x000fe2000001002e */
[-C--:B------:R-:W-:Y:S01]  /*37b0*/  FFMA.FTZ R6, R5, R12.reuse, -R6 ;  /* 0x0000000c05067223 */ /* 0x080fe20000010806 */
[----:B------:R-:W-:Y:S01]  /*37c0*/  FFMA.FTZ R15, R14, R12, R15 ;  /* 0x0000000c0e0f7223 */ /* 0x000fe2000001000f */
[----:B------:R-:W-:-:S02]  /*37d0*/  F2FP.SATFINITE.E4M3.F32.PACK_AB_MERGE_C R103, R114, R103, RZ ;  /* 0x000000677267723e */ /* 0x000fc400048070ff */
[----:B------:R-:W-:Y:S02]  /*37e0*/  F2FP.SATFINITE.E4M3.F32.PACK_AB_MERGE_C R44, R46, R7, R44 ;  /* 0x000000072e2c723e */ /* 0x000fe4000480702c */
[----:B------:R-:W-:Y:S02]  /*37f0*/  F2FP.SATFINITE.E4M3.F32.PACK_AB_MERGE_C R7, R15, R6, R103 ;  /* 0x000000060f07723e */ /* 0x000fe40004807067 */
[----:B------:R-:W-:Y:S01]  /*3800*/  F2FP.SATFINITE.E4M3.F32.PACK_AB_MERGE_C R5, R116, R99, R118 ;  /* 0x000000637405723e */ /* 0x000fe20004807076 */
[----:B------:R-:W-:Y:S01]  /*3810*/  IMAD.MOV.U32 R6, RZ, RZ, R44 ;  /* 0x000000ffff067224 */ /* 0x000fe200078e002c */
[----:B------:R-:W-:-:S07]  /*3820*/  F2FP.SATFINITE.E4M3.F32.PACK_AB_MERGE_C R4, R98, R47, R111 ;  /* 0x0000002f6204723e */ /* 0x000fce000480706f */
.L_x_550:
[----:B------:R-:W-:Y:S05]  /*3830*/  BSYNC B2 ;  /* 0x0000000000027941 */ /* 0x000fea0003800000 */
.L_x_549:
[----:B--2---:R0:W-:Y:S02]  /*3840*/  ST.E.128 desc[UR60][R10.64], R4 ;  /* 0x000000040a007985 */ /* 0x0041e4000c101d3c */
.L_x_544:
[----:B------:R-:W-:Y:S05]  /*3850*/  BSYNC B1 ;  /* 0x0000000000017941 */ /* 0x000fea0003800000 */
.L_x_543:
[----:B------:R-:W-:-:S03]  /*3860*/  UMOV UR4, 0xffffffff ;  /* 0xffffffff00047882 */ /* 0x000fc60000000000 */
[----:B------:R-:W-:Y:S05]  /*3870*/  BRA.DIV UR4, `(.L_x_551) ;  /* 0x000001c6043c7947 */ /* 0x000fea000b800000 */
[----:B------:R1:W1:Y:S04]  /*3880*/  SHFL.IDX PT, R42, R102, 0x1, 0x1c1f ;  /* 0x003c1f00662a7f89 */ /* 0x00026800000e0000 */
[----:B0-----:R0:W0:Y:S02]  /*3890*/  SHFL.IDX PT, R14, R101, 0x1, 0x1c1f ;  /* 0x003c1f00650e7f89 */ /* 0x00102400000e0000 */
.L_x_826:
[----:B------:R-:W-:Y:S04]  /*38a0*/  BSSY B1, `(.L_x_552) ;  /* 0x00000e8000017945 */ /* 0x000fe80003800000 */
[----:B------:R-:W-:Y:S05]  /*38b0*/  @P3 BRA `(.L_x_553) ;  /* 0x0000000c00983947 */ /* 0x000fea0003800000 */
[----:B------:R-:W-:Y:S04]  /*38c0*/  BSSY B2, `(.L_x_554) ;  /* 0x0000072000027945 */ /* 0x000fe80003800000 */
[----:B------:R-:W-:Y:S05]  /*38d0*/  @P1 BRA `(.L_x_555) ;  /* 0x0000000400c01947 */ /* 0x000fea0003800000 */
[----:B--2---:R2:W2:Y:S01]  /*38e0*/  LDS.128 R4, [R92+0x1a400] ;  /* 0x01a400005c047984 */ /* 0x0044a20000000c00 */
[----:B01----:R-:W-:Y:S01]  /*38f0*/  IADD3 R10, P2, R16, R14, RZ ;  /* 0x0000000e100a7210 */ /* 0x003fe20007f5e0ff */
[----:B------:R-:W-:Y:S04]  /*3900*/  BSSY B3, `(.L_x_556) ;  /* 0x000006c000037945 */ /* 0x000fe80003800000 */
[----:B------:R-:W-:Y:S01]  /*3910*/  IMAD.X R11, R42, 0x1, R17, P2 ;  /* 0x000000012a0b7824 */ /* 0x000fe200010e0611 */
[----:B------:R-:W-:-:S13]  /*3920*/  ISETP.GE.AND P2, PT, R22, R105, PT ;  /* 0x000000691600720c */ /* 0x000fda0003f46270 */
[----:B------:R-:W-:Y:S05]  /*3930*/  @P2 BRA `(.L_x_557) ;  /* 0x0000000400a02947 */ /* 0x000fea0003800000 */
[----:B------:R-:W-:Y:S01]  /*3940*/  SHF.R.U32.HI R43, RZ, 0x8, R39 ;  /* 0x00000008ff2b7819 */ /* 0x000fe20000011627 */
[----:B--2---:R-:W-:Y:S01]  /*3950*/  IMAD.MOV.U32 R15, RZ, RZ, R7 ;  /* 0x000000ffff0f7224 */ /* 0x004fe200078e0007 */
[----:B------:R-:W-:Y:S02]  /*3960*/  LOP3.LUT R12, R39, 0xff0000ff, RZ, 0xc0, !PT ;  /* 0xff0000ff270c7812 */ /* 0x000fe400078ec0ff */
[----:B------:R-:W-:Y:S01]  /*3970*/  SHF.R.U32.HI R40, RZ, 0x10, R39 ;  /* 0x00000010ff287819 */ /* 0x000fe20000011627 */
[----:B------:R-:W-:Y:S01]  /*3980*/  IMAD.SHL.U32 R7, R43, 0x100, RZ ;  /* 0x000001002b077824 */ /* 0x000fe200078e00ff */
[--C-:B------:R-:W-:Y:S02]  /*3990*/  SHF.R.U32.HI R39, RZ, 0x8, R41.reuse ;  /* 0x00000008ff277819 */ /* 0x100fe40000011629 */
[----:B------:R-:W-:Y:S02]  /*39a0*/  LOP3.LUT R38, R41, 0xff0000ff, RZ, 0xc0, !PT ;  /* 0xff0000ff29267812 */ /* 0x000fe400078ec0ff */
[----:B------:R-:W-:Y:S01]  /*39b0*/  SHF.R.U32.HI R41, RZ, 0x10, R41 ;  /* 0x00000010ff297819 */ /* 0x000fe20000011629 */
[----:B------:R-:W-:Y:S01]  /*39c0*/  IMAD.SHL.U32 R39, R39, 0x100, RZ ;  /* 0x0000010027277824 */ /* 0x000fe200078e00ff */
[----:B------:R-:W-:Y:S01]  /*39d0*/  LOP3.LUT R7, R12, 0xff00, R7, 0xf8, !PT ;  /* 0x0000ff000c077812 */ /* 0x000fe200078ef807 */
[----:B------:R-:W-:Y:S01]  /*39e0*/  IMAD.U32 R12, R40, 0x10000, RZ ;  /* 0x00010000280c7824 */ /* 0x000fe200078e00ff */
[----:B------:R-:W-:-:S02]  /*39f0*/  MOV R13, R6 ;  /* 0x00000006000d7202 */ /* 0x000fc40000000f00 */
[----:B------:R-:W-:Y:S02]  /*3a00*/  LOP3.LUT R38, R38, 0xff00, R39, 0xf8, !PT ;  /* 0x0000ff0026267812 */ /* 0x000fe400078ef827 */
[----:B------:R-:W-:Y:S02]  /*3a10*/  SHF.L.U32 R41, R41, 0x10, RZ ;  /* 0x0000001029297819 */ /* 0x000fe400000006ff */
[----:B------:R-:W-:Y:S02]  /*3a20*/  F2FP.F16.E4M3.UNPACK_B R39, R113.H1 ;  /* 0x00000071ff27723e */ /* 0x000fe400030006ff */
[-C--:B------:R-:W-:Y:S02]  /*3a30*/  F2FP.F16.E4M3.UNPACK_B R6, R5.reuse ;  /* 0x00000005ff06723e */ /* 0x080fe400020006ff */
[----:B------:R-:W-:Y:S01]  /*3a40*/  LOP3.LUT R44, R38, 0xff0000, R41, 0xf8, !PT ;  /* 0x00ff0000262c7812 */ /* 0x000fe200078ef829 */
[--C-:B------:R-:W-:Y:S01]  /*3a50*/  HADD2.F32 R41, -RZ, R39.reuse.H0_H0 ;  /* 0x20000027ff297230 */ /* 0x100fe20000004100 */
[----:B------:R-:W-:Y:S01]  /*3a60*/  LOP3.LUT R40, R7, 0xff0000, R12, 0xf8, !PT ;  /* 0x00ff000007287812 */ /* 0x000fe200078ef80c */
[--C-:B------:R-:W-:Y:S01]  /*3a70*/  HADD2.F32 R7, -RZ, R6.reuse.H1_H1 ;  /* 0x30000006ff077230 */ /* 0x100fe20000004100 */
[----:B------:R-:W-:Y:S01]  /*3a80*/  F2FP.F16.E4M3.UNPACK_B R38, R112.H1 ;  /* 0x00000070ff26723e */ /* 0x000fe200030006ff */
[----:B------:R-:W-:Y:S01]  /*3a90*/  HADD2.F32 R43, -RZ, R39.H1_H1 ;  /* 0x30000027ff2b7230 */ /* 0x000fe20000004100 */
[----:B------:R-:W-:Y:S01]  /*3aa0*/  F2FP.F16.E4M3.UNPACK_B R5, R5.H1 ;  /* 0x00000005ff05723e */ /* 0x000fe200030006ff */
[----:B------:R-:W-:-:S02]  /*3ab0*/  HADD2.F32 R6, -RZ, R6.H0_H0 ;  /* 0x20000006ff067230 */ /* 0x000fc40000004100 */
[C---:B------:R-:W-:Y:S01]  /*3ac0*/  FMUL.FTZ R45, R7.reuse, R41 ;  /* 0x00000029072d7220 */ /* 0x040fe20000410000 */
[--C-:B------:R-:W-:Y:S01]  /*3ad0*/  HADD2.F32 R39, -RZ, R38.reuse.H0_H0 ;  /* 0x20000026ff277230 */ /* 0x100fe20000004100 */
[----:B------:R-:W-:Y:S01]  /*3ae0*/  F2FP.F16.E4M3.UNPACK_B R113, R113 ;  /* 0x00000071ff71723e */ /* 0x000fe200020006ff */
[--C-:B------:R-:W-:Y:S02]  /*3af0*/  HADD2.F32 R12, -RZ, R5.reuse.H1_H1 ;  /* 0x30000005ff0c7230 */ /* 0x100fe40000004100 */
[C---:B------:R-:W-:Y:S01]  /*3b00*/  FMUL.FTZ R46, R6.reuse, R41 ;  /* 0x00000029062e7220 */ /* 0x040fe20000410000 */
[----:B------:R-:W-:Y:S02]  /*3b10*/  HADD2.F32 R5, -RZ, R5.H0_H0 ;  /* 0x20000005ff057230 */ /* 0x000fe40000004100 */
[----:B------:R-:W-:Y:S01]  /*3b20*/  FFMA.FTZ R47, R6, R39, -R45 ;  /* 0x00000027062f7223 */ /* 0x000fe2000001082d */
[----:B------:R-:W-:Y:S02]  /*3b30*/  HADD2.F32 R38, -RZ, R38.H1_H1 ;  /* 0x30000026ff267230 */ /* 0x000fe40000004100 */
[C---:B------:R-:W-:Y:S01]  /*3b40*/  FMUL.FTZ R6, R12.reuse, R43 ;  /* 0x0000002b0c067220 */ /* 0x040fe20000410000 */
[----:B------:R-:W-:Y:S01]  /*3b50*/  FFMA.FTZ R98, R7, R39, R46 ;  /* 0x0000002707627223 */ /* 0x000fe2000001002e */
[C---:B------:R-:W-:Y:S01]  /*3b60*/  FMUL.FTZ R43, R5.reuse, R43 ;  /* 0x0000002b052b7220 */ /* 0x040fe20000410000 */
[----:B------:R-:W-:Y:S01]  /*3b70*/  F2FP.F16.E4M3.UNPACK_B R112, R112 ;  /* 0x00000070ff70723e */ /* 0x000fe200020006ff */
[----:B------:R-:W-:Y:S01]  /*3b80*/  FFMA.FTZ R41, R5, R38, -R6 ;  /* 0x0000002605297223 */ /* 0x000fe20000010806 */
[----:B------:R-:W-:Y:S01]  /*3b90*/  F2FP.F16.E4M3.UNPACK_B R5, R4.H1 ;  /* 0x00000004ff05723e */ /* 0x000fe200030006ff */
        /* <DEDUP_REMOVED lines=8> */
[----:B------:R-:W-:Y:S02]  /*3c20*/  HADD2.F32 R12, -RZ, R112.H1_H1 ;  /* 0x30000070ff0c7230 */ /* 0x000fe40000004100 */
[----:B------:R-:W-:Y:S01]  /*3c30*/  FMUL.FTZ R39, R7, R38 ;  /* 0x0000002607277220 */ /* 0x000fe20000410000 */
[----:B------:R-:W-:-:S02]  /*3c40*/  HADD2.F32 R113, -RZ, R113.H0_H0 ;  /* 0x20000071ff717230 */ /* 0x000fc40000004100 */
[----:B------:R-:W-:Y:S02]  /*3c50*/  HADD2.F32 R4, -RZ, R4.H1_H1 ;  /* 0x30000004ff047230 */ /* 0x000fe40000004100 */
[-C--:B------:R-:W-:Y:S01]  /*3c60*/  FFMA.FTZ R39, R6, R12.reuse, -R39 ;  /* 0x0000000c06277223 */ /* 0x080fe20000010827 */
[----:B------:R-:W-:Y:S02]  /*3c70*/  HADD2.F32 R112, -RZ, R112.H0_H0 ;  /* 0x20000070ff707230 */ /* 0x000fe40000004100 */
[----:B------:R-:W-:Y:S01]  /*3c80*/  FFMA.FTZ R46, R7, R12, R46 ;  /* 0x0000000c072e7223 */ /* 0x000fe2000001002e */
[-C--:B------:R-:W-:Y:S01]  /*3c90*/  F2FP.F16.E4M3.UNPACK_B R12, R40.reuse.H1 ;  /* 0x00000028ff0c723e */ /* 0x080fe200030006ff */
[-C--:B------:R-:W-:Y:S01]  /*3ca0*/  FMUL.FTZ R38, R4, R113.reuse ;  /* 0x0000007104267220 */ /* 0x080fe20000410000 */
[C---:B------:R-:W-:Y:S01]  /*3cb0*/  FMUL.FTZ R113, R5.reuse, R113 ;  /* 0x0000007105717220 */ /* 0x040fe20000410000 */
[----:B------:R-:W-:Y:S02]  /*3cc0*/  F2FP.F16.E4M3.UNPACK_B R40, R40 ;  /* 0x00000028ff28723e */ /* 0x000fe400020006ff */
[-C--:B------:R-:W-:Y:S01]  /*3cd0*/  FFMA.FTZ R45, R5, R112.reuse, -R38 ;  /* 0x00000070052d7223 */ /* 0x080fe20000010826 */
[----:B------:R-:W-:Y:S01]  /*3ce0*/  F2FP.SATFINITE.E4M3.F32.PACK_AB_MERGE_C R103, R46, R39, RZ ;  /* 0x000000272e67723e */ /* 0x000fe200048070ff */
[----:B------:R-:W-:Y:S01]  /*3cf0*/  FFMA.FTZ R112, R4, R112, R113 ;  /* 0x0000007004707223 */ /* 0x000fe20000010071 */
[----:B------:R-:W-:Y:S01]  /*3d00*/  F2FP.F16.E4M3.UNPACK_B R5, R15.H1 ;  /* 0x0000000fff05723e */ /* 0x000fe200030006ff */
[--C-:B------:R-:W-:Y:S01]  /*3d10*/  HADD2.F32 R38, -RZ, R12.reuse.H1_H1 ;  /* 0x3000000cff267230 */ /* 0x100fe20000004100 */
[-C--:B------:R-:W-:Y:S01]  /*3d20*/  F2FP.F16.E4M3.UNPACK_B R39, R44.reuse.H1 ;  /* 0x0000002cff27723e */ /* 0x080fe200030006ff */
[----:B------:R-:W-:Y:S01]  /*3d30*/  HADD2.F32 R12, -RZ, R12.H0_H0 ;  /* 0x2000000cff0c7230 */ /* 0x000fe20000004100 */
[-C--:B------:R-:W-:Y:S01]  /*3d40*/  F2FP.F16.E4M3.UNPACK_B R4, R13.reuse.H1 ;  /* 0x0000000dff04723e */ /* 0x080fe200030006ff */
[----:B------:R-:W-:Y:S01]  /*3d50*/  HADD2.F32 R7, -RZ, R5.H1_H1 ;  /* 0x30000005ff077230 */ /* 0x000fe20000004100 */
[----:B------:R-:W-:Y:S01]  /*3d60*/  F2FP.F16.E4M3.UNPACK_B R44, R44 ;  /* 0x0000002cff2c723e */ /* 0x000fe200020006ff */
[----:B------:R-:W-:Y:S01]  /*3d70*/  HADD2.F32 R43, -RZ, R39.H1_H1 ;  /* 0x30000027ff2b7230 */ /* 0x000fe20000004100 */
[----:B------:R-:W-:Y:S01]  /*3d80*/  F2FP.F16.E4M3.UNPACK_B R13, R13 ;  /* 0x0000000dff0d723e */ /* 0x000fe200020006ff */
[----:B------:R-:W-:Y:S01]  /*3d90*/  HADD2.F32 R6, -RZ, R5.H0_H0 ;  /* 0x20000005ff067230 */ /* 0x000fe20000004100 */
[----:B------:R-:W-:Y:S01]  /*3da0*/  F2FP.F16.E4M3.UNPACK_B R15, R15 ;  /* 0x0000000fff0f723e */ /* 0x000fe200020006ff */
[----:B------:R-:W-:-:S02]  /*3db0*/  HADD2.F32 R5, -RZ, R4.H1_H1 ;  /* 0x30000004ff057230 */ /* 0x000fc40000004100 */
[-C--:B------:R-:W-:Y:S01]  /*3dc0*/  FMUL.FTZ R99, R7, R43.reuse ;  /* 0x0000002b07637220 */ /* 0x080fe20000410000 */
[----:B------:R-:W-:Y:S02]  /*3dd0*/  HADD2.F32 R41, -RZ, R44.H1_H1 ;  /* 0x3000002cff297230 */ /* 0x000fe40000004100 */
[C---:B------:R-:W-:Y:S01]  /*3de0*/  FMUL.FTZ R114, R6.reuse, R43 ;  /* 0x0000002b06727220 */ /* 0x040fe20000410000 */
[----:B------:R-:W-:Y:S02]  /*3df0*/  HADD2.F32 R4, -RZ, R4.H0_H0 ;  /* 0x20000004ff047230 */ /* 0x000fe40000004100 */
[----:B------:R-:W-:Y:S01]  /*3e00*/  FFMA.FTZ R99, R6, R38, -R99 ;  /* 0x0000002606637223 */ /* 0x000fe20000010863 */
[----:B------:R-:W-:Y:S02]  /*3e10*/  HADD2.F32 R6, -RZ, R40.H1_H1 ;  /* 0x30000028ff067230 */ /* 0x000fe40000004100 */
[----:B------:R-:W-:Y:S01]  /*3e20*/  FMUL.FTZ R43, R5, R41 ;  /* 0x00000029052b7220 */ /* 0x000fe20000410000 */
[----:B------:R-:W-:-:S02]  /*3e30*/  HADD2.F32 R44, -RZ, R44.H0_H0 ;  /* 0x2000002cff2c7230 */ /* 0x000fc40000004100 */
[C---:B------:R-:W-:Y:S01]  /*3e40*/  FMUL.FTZ R46, R4.reuse, R41 ;  /* 0x00000029042e7220 */ /* 0x040fe20000410000 */
[----:B------:R-:W-:Y:S01]  /*3e50*/  FFMA.FTZ R114, R7, R38, R114 ;  /* 0x0000002607727223 */ /* 0x000fe20000010072 */
[-C--:B------:R-:W-:Y:S01]  /*3e60*/  FFMA.FTZ R43, R4, R6.reuse, -R43 ;  /* 0x00000006042b7223 */ /* 0x080fe2000001082b */
[----:B------:R-:W-:Y:S02]  /*3e70*/  HADD2.F32 R4, -RZ, R13.H0_H0 ;  /* 0x2000000dff047230 */ /* 0x000fe40000004100 */
[----:B------:R-:W-:Y:S01]  /*3e80*/  FFMA.FTZ R46, R5, R6, R46 ;  /* 0x00000006052e7223 */ /* 0x000fe2000001002e */
[----:B------:R-:W-:Y:S01]  /*3e90*/  HADD2.F32 R5, -RZ, R15.H0_H0 ;  /* 0x2000000fff057230 */ /* 0x000fe20000004100 */
[----:B------:R-:W-:Y:S01]  /*3ea0*/  F2FP.SATFINITE.E4M3.F32.PACK_AB_MERGE_C R99, R114, R99, RZ ;  /* 0x000000637263723e */ /* 0x000fe200048070ff */
[----:B------:R-:W-:Y:S02]  /*3eb0*/  HADD2.F32 R13, -RZ, R13.H1_H1 ;  /* 0x3000000dff0d7230 */ /* 0x000fe40000004100 */
[----:B------:R-:W-:Y:S01]  /*3ec0*/  HADD2.F32 R15, -RZ, R15.H1_H1 ;  /* 0x3000000fff0f7230 */ /* 0x000fe20000004100 */
[----:B------:R-:W-:Y:S01]  /*3ed0*/  F2FP.SATFINITE.E4M3.F32.PACK_AB_MERGE_C R43, R46, R43, RZ ;  /* 0x0000002b2e2b723e */ /* 0x000fe200048070ff */
[----:B------:R-:W-:-:S02]  /*3ee0*/  HADD2.F32 R6, -RZ, R39.H0_H0 ;  /* 0x20000027ff067230 */ /* 0x000fc40000004100 */
[-C--:B------:R-:W-:Y:S01]  /*3ef0*/  FMUL.FTZ R7, R13, R44.reuse ;  /* 0x0000002c0d077220 */ /* 0x080fe20000410000 */
[----:B------:R-:W-:Y:S02]  /*3f00*/  HADD2.F32 R40, -RZ, R40.H0_H0 ;  /* 0x20000028ff287230 */ /* 0x000fe40000004100 */
[C---:B------:R-:W-:Y:S01]  /*3f10*/  FMUL.FTZ R44, R4.reuse, R44 ;  /* 0x0000002c042c7220 */ /* 0x040fe20000410000 */
[-C--:B------:R-:W-:Y:S01]  /*3f20*/  FMUL.FTZ R38, R15, R6.reuse ;  /* 0x000000060f267220 */ /* 0x080fe20000410000 */
[----:B------:R-:W-:Y:S01]  /*3f30*/  FMUL.FTZ R6, R5, R6 ;  /* 0x0000000605067220 */ /* 0x000fe20000410000 */
        /* <DEDUP_REMOVED lines=8> */
.L_x_557:
[----:B------:R-:W-:Y:S05]  /*3fc0*/  BSYNC B3 ;  /* 0x0000000000037941 */ /* 0x000fea0003800000 */
.L_x_556:
[----:B--2---:R0:W-:Y:S02]  /*3fd0*/  ST.E.128 desc[UR60][R10.64], R4 ;  /* 0x000000040a007985 */ /* 0x0041e4000c101d3c */
.L_x_555:
[----:B------:R-:W-:Y:S05]  /*3fe0*/  BSYNC B2 ;  /* 0x0000000000027941 */ /* 0x000fea0003800000 */
.L_x_554:
        /* <DEDUP_REMOVED lines=10> */
[--C-:B------:R-:W-:Y:S01]  /*4090*/  SHF.R.U32.HI R36, RZ, 0x8, R35.reuse ;  /* 0x00000008ff247819 */ /* 0x100fe20000011623 */
[----:B------:R-:W-:Y:S01]  /*40a0*/  IMAD.MOV.U32 R13, RZ, RZ, R6 ;  /* 0x000000ffff0d7224 */ /* 0x000fe200078e0006 */
[----:B------:R-:W-:Y:S01]  /*40b0*/  SHF.R.U32.HI R38, RZ, 0x10, R35 ;  /* 0x00000010ff267819 */ /* 0x000fe20000011623 */
[----:B------:R-:W-:Y:S01]  /*40c0*/  IMAD.SHL.U32 R7, R12, 0x100, RZ ;  /* 0x000001000c077824 */ /* 0x000fe200078e00ff */
[----:B------:R-:W-:Y:S02]  /*40d0*/  LOP3.LUT R15, R35, 0xff0000ff, RZ, 0xc0, !PT ;  /* 0xff0000ff230f7812 */ /* 0x000fe400078ec0ff */
[----:B------:R-:W-:Y:S02]  /*40e0*/  SHF.R.U32.HI R35, RZ, 0x10, R37 ;  /* 0x00000010ff237819 */ /* 0x000fe40000011625 */
[----:B------:R-:W-:-:S02]  /*40f0*/  SHF.L.U32 R6, R36, 0x8, RZ ;  /* 0x0000000824067819 */ /* 0x000fc400000006ff */
[----:B------:R-:W-:Y:S02]  /*4100*/  LOP3.LUT R34, R37, 0xff0000ff, RZ, 0xc0, !PT ;  /* 0xff0000ff25227812 */ /* 0x000fe400078ec0ff */
[----:B------:R-:W-:Y:S01]  /*4110*/  LOP3.LUT R12, R15, 0xff00, R6, 0xf8, !PT ;  /* 0x0000ff000f0c7812 */ /* 0x000fe200078ef806 */
[----:B------:R-:W-:Y:S01]  /*4120*/  IMAD.U32 R15, R35, 0x10000, RZ ;  /* 0x00010000230f7824 */ /* 0x000fe200078e00ff */
[----:B------:R-:W-:Y:S01]  /*4130*/  LOP3.LUT R36, R34, 0xff00, R7, 0xf8, !PT ;  /* 0x0000ff0022247812 */ /* 0x000fe200078ef807 */
[----:B------:R-:W-:Y:S01]  /*4140*/  IMAD.U32 R7, R38, 0x10000, RZ ;  /* 0x0001000026077824 */ /* 0x000fe200078e00ff */
[----:B------:R-:W-:Y:S02]  /*4150*/  F2FP.F16.E4M3.UNPACK_B R34, R110.H1 ;  /* 0x0000006eff22723e */ /* 0x000fe400030006ff */
[----:B------:R-:W-:Y:S02]  /*4160*/  F2FP.F16.E4M3.UNPACK_B R6, R5 ;  /* 0x00000005ff06723e */ /* 0x000fe400020006ff */
[----:B------:R-:W-:Y:S01]  /*4170*/  LOP3.LUT R38, R36, 0xff0000, R15, 0xf8, !PT ;  /* 0x00ff000024267812 */ /* 0x000fe200078ef80f */
[----:B------:R-:W-:Y:S01]  /*4180*/  HADD2.F32 R36, -RZ, R34.H0_H0 ;  /* 0x20000022ff247230 */ /* 0x000fe20000004100 */
[----:B------:R-:W-:Y:S01]  /*4190*/  LOP3.LUT R35, R12, 0xff0000, R7, 0xf8, !PT ;  /* 0x00ff00000c237812 */ /* 0x000fe200078ef807 */
[----:B------:R-:W-:Y:S01]  /*41a0*/  HADD2.F32 R7, -RZ, R6.H1_H1 ;  /* 0x30000006ff077230 */ /* 0x000fe20000004100 */
[----:B------:R-:W-:Y:S01]  /*41b0*/  F2FP.F16.E4M3.UNPACK_B R15, R109.H1 ;  /* 0x0000006dff0f723e */ /* 0x000fe200030006ff */
[----:B------:R-:W-:Y:S01]  /*41c0*/  HADD2.F32 R37, -RZ, R34.H1_H1 ;  /* 0x30000022ff257230 */ /* 0x000fe20000004100 */
[----:B------:R-:W-:Y:S01]  /*41d0*/  F2FP.F16.E4M3.UNPACK_B R5, R5.H1 ;  /* 0x00000005ff05723e */ /* 0x000fe200030006ff */
[----:B------:R-:W-:-:S02]  /*41e0*/  HADD2.F32 R6, -RZ, R6.H0_H0 ;  /* 0x20000006ff067230 */ /* 0x000fc40000004100 */
[C---:B------:R-:W-:Y:S01]  /*41f0*/  FMUL.FTZ R39, R7.reuse, R36 ;  /* 0x0000002407277220 */ /* 0x040fe20000410000 */
[----:B------:R-:W-:Y:S01]  /*4200*/  HADD2.F32 R34, -RZ, R15.H0_H0 ;  /* 0x2000000fff227230 */ /* 0x000fe20000004100 */
[----:B------:R-:W-:Y:S01]  /*4210*/  F2FP.F16.E4M3.UNPACK_B R110, R110 ;  /* 0x0000006eff6e723e */ /* 0x000fe200020006ff */
[--C-:B------:R-:W-:Y:S02]  /*4220*/  HADD2.F32 R12, -RZ, R5.reuse.H1_H1 ;  /* 0x30000005ff0c7230 */ /* 0x100fe40000004100 */
        /* <DEDUP_REMOVED lines=74> */
[----:B------:R-:W-:Y:S02]  /*46d0*/  F2FP.SATFINITE.E4M3.F32.PACK_AB_MERGE_C R5, R42, R41, R46 ;  /* 0x000000292a05723e */ /* 0x000fe4000480702e */
[----:B------:R-:W-:Y:S02]  /*46e0*/  F2FP.SATFINITE.E4M3.F32.PACK_AB_MERGE_C R4, R40, R39, R45 ;  /* 0x000000272804723e */ /* 0x000fe4000480702d */
[----:B------:R-:W-:-:S07]  /*46f0*/  MOV R6, R36 ;  /* 0x0000002400067202 */ /* 0x000fce0000000f00 */
.L_x_559:
[----:B------:R-:W-:Y:S05]  /*4700*/  BSYNC B2 ;  /* 0x0000000000027941 */ /* 0x000fea0003800000 */
.L_x_558:
[----:B--2---:R0:W-:Y:S02]  /*4710*/  ST.E.128 desc[UR60][R10.64], R4 ;  /* 0x000000040a007985 */ /* 0x0041e4000c101d3c */
.L_x_553:
[----:B------:R-:W-:Y:S05]  /*4720*/  BSYNC B1 ;  /* 0x0000000000017941 */ /* 0x000fea0003800000 */
.L_x_552:
[----:B------:R-:W-:-:S03]  /*4730*/  UMOV UR4, 0xffffffff ;  /* 0xffffffff00047882 */ /* 0x000fc60000000000 */
[----:B------:R-:W-:Y:S05]  /*4740*/  BRA.DIV UR4, `(.L_x_560) ;  /* 0x000001b604d07947 */ /* 0x000fea000b800000 */
[----:B-1--4-:R-:W1:Y:S04]  /*4750*/  SHFL.IDX PT, R102, R102, 0x2, 0x1c1f ;  /* 0x005c1f0066667f89 */ /* 0x012e6800000e0000 */
[----:B0-----:R0:W4:Y:S02]  /*4760*/  SHFL.IDX PT, R14, R101, 0x2, 0x1c1f ;  /* 0x005c1f00650e7f89 */ /* 0x00112400000e0000 */
.L_x_830:
[----:B------:R-:W-:Y:S05]  /*4770*/  @P4 BRA `(.L_x_561) ;  /* 0x00000044007c4947 */ /* 0x000fea0003800000 */
[----:B------:R-:W-:Y:S04]  /*4780*/  BSSY B1, `(.L_x_562) ;  /* 0x0000072000017945 */ /* 0x000fe80003800000 */
[----:B------:R-:W-:Y:S05]  /*4790*/  @P1 BRA `(.L_x_563) ;  /* 0x0000000400c01947 */ /* 0x000fea0003800000 */
[----:B--2---:R2:W0:Y:S01]  /*47a0*/  LDS.128 R4, [R92+0x1c400] ;  /* 0x01c400005c047984 */ /* 0x0044220000000c00 */
[----:B----4-:R-:W-:Y:S01]  /*47b0*/  IADD3 R10, P2, R16, R14, RZ ;  /* 0x0000000e100a7210 */ /* 0x010fe20007f5e0ff */
[----:B------:R-:W-:Y:S04]  /*47c0*/  BSSY B2, `(.L_x_564) ;  /* 0x000006c000027945 */ /* 0x000fe80003800000 */
[----:B-1----:R-:W-:Y:S01]  /*47d0*/  IMAD.X R11, R102, 0x1, R17, P2 ;  /* 0x00000001660b7824 */ /* 0x002fe200010e0611 */
[----:B------:R-:W-:-:S13]  /*47e0*/  ISETP.GE.AND P2, PT, R22, R105, PT ;  /* 0x000000691600720c */ /* 0x000fda0003f46270 */
[----:B--2---:R-:W-:Y:S05]  /*47f0*/  @P2 BRA `(.L_x_565) ;  /* 0x0000000400a02947 */ /* 0x004fea0003800000 */
[----:B------:R-:W-:Y:S01]  /*4800*/  SHF.R.U32.HI R12, RZ, 0x8, R33 ;  /* 0x00000008ff0c7819 */ /* 0x000fe20000011621 */
[----:B0-----:R-:W-:Y:S01]  /*4810*/  IMAD.MOV.U32 R15, RZ, RZ, R7 ;  /* 0x000000ffff0f7224 */ /* 0x001fe200078e0007 */
[----:B------:R-:W-:Y:S01]  /*4820*/  SHF.R.U32.HI R34, RZ, 0x8, R31 ;  /* 0x00000008ff227819 */ /* 0x000fe2000001161f */
[----:B------:R-:W-:Y:S01]  /*4830*/  IMAD.MOV.U32 R13, RZ, RZ, R6 ;  /* 0x000000ffff0d7224 */ /* 0x000fe200078e0006 */
[----:B------:R-:W-:Y:S01]  /*4840*/  SHF.R.U32.HI R32, RZ, 0x10, R33 ;  /* 0x00000010ff207819 */ /* 0x000fe20000011621 */
[----:B------:R-:W-:Y:S01]  /*4850*/  IMAD.SHL.U32 R7, R12, 0x100, RZ ;  /* 0x000001000c077824 */ /* 0x000fe200078e00ff */
[----:B------:R-:W-:Y:S02]  /*4860*/  LOP3.LUT R30, R33, 0xff0000ff, RZ, 0xc0, !PT ;  /* 0xff0000ff211e7812 */ /* 0x000fe400078ec0ff */
[----:B------:R-:W-:Y:S02]  /*4870*/  SHF.R.U32.HI R35, RZ, 0x10, R31 ;  /* 0x00000010ff237819 */ /* 0x000fe4000001161f */
[----:B------:R-:W-:-:S02]  /*4880*/  LOP3.LUT R31, R31, 0xff0000ff, RZ, 0xc0, !PT ;  /* 0xff0000ff1f1f7812 */ /* 0x000fc400078ec0ff */
[----:B------:R-:W-:Y:S02]  /*4890*/  SHF.L.U32 R6, R34, 0x8, RZ ;  /* 0x0000000822067819 */ /* 0x000fe400000006ff */
[----:B------:R-:W-:Y:S01]  /*48a0*/  LOP3.LUT R33, R30, 0xff00, R7, 0xf8, !PT ;  /* 0x0000ff001e217812 */ /* 0x000fe200078ef807 */
[----:B------:R-:W-:Y:S01]  /*48b0*/  IMAD.U32 R30, R32, 0x10000, RZ ;  /* 0x00010000201e7824 */ /* 0x000fe200078e00ff */
[----:B------:R-:W-:Y:S01]  /*48c0*/  LOP3.LUT R12, R31, 0xff00, R6, 0xf8, !PT ;  /* 0x0000ff001f0c7812 */ /* 0x000fe200078ef806 */
[----:B------:R-:W-:Y:S01]  /*48d0*/  IMAD.U32 R7, R35, 0x10000, RZ ;  /* 0x0001000023077824 */ /* 0x000fe200078e00ff */
[----:B------:R-:W-:Y:S02]  /*48e0*/  F2FP.F16.E4M3.UNPACK_B R31, R108.H1 ;  /* 0x0000006cff1f723e */ /* 0x000fe400030006ff */
[----:B------:R-:W-:Y:S02]  /*48f0*/  F2FP.F16.E4M3.UNPACK_B R6, R5 ;  /* 0x00000005ff06723e */ /* 0x000fe400020006ff */
        /* <DEDUP_REMOVED lines=8> */
[CC--:B------:R-:W-:Y:S01]  /*4980*/  FMUL.FTZ R37, R7.reuse, R33.reuse ;  /* 0x0000002107257220 */ /* 0x0c0fe20000410000 */
[--C-:B------:R-:W-:Y:S01]  /*4990*/  HADD2.F32 R31, -RZ, R30.reuse.H0_H0 ;  /* 0x2000001eff1f7230 */ /* 0x100fe20000004100 */
        /* <DEDUP_REMOVED lines=30> */
[----:B------:R-:W-:Y:S01]  /*4b80*/  FFMA.FTZ R107, R4, R107, R31 ;  /* 0x0000006b046b7223 */ /* 0x000fe2000001001f */
[----:B------:R-:W-:-:S02]  /*4b90*/  F2FP.F16.E4M3.UNPACK_B R5, R15.H1 ;  /* 0x0000000fff05723e */ /* 0x000fc400030006ff */
[----:B------:R-:W-:Y:S02]  /*4ba0*/  F2FP.F16.E4M3.UNPACK_B R31, R35.H1 ;  /* 0x00000023ff1f723e */ /* 0x000fe400030006ff */
[----:B------:R-:W-:Y:S01]  /*4bb0*/  F2FP.SATFINITE.E4M3.F32.PACK_AB_MERGE_C R43, R34, R33, RZ ;  /* 0x00000021222b723e */ /* 0x000fe200048070ff */
[----:B------:R-:W-:Y:S01]  /*4bc0*/  HADD2.F32 R7, -RZ, R5.H1_H1 ;  /* 0x30000005ff077230 */ /* 0x000fe20000004100 */
[-C--:B------:R-:W-:Y:S01]  /*4bd0*/  F2FP.F16.E4M3.UNPACK_B R12, R32.reuse.H1 ;  /* 0x00000020ff0c723e */ /* 0x080fe200030006ff */
[----:B------:R-:W-:Y:S01]  /*4be0*/  HADD2.F32 R34, -RZ, R31.H1_H1 ;  /* 0x3000001fff227230 */ /* 0x000fe20000004100 */
[----:B------:R-:W-:Y:S01]  /*4bf0*/  F2FP.F16.E4M3.UNPACK_B R4, R13.H1 ;  /* 0x0000000dff04723e */ /* 0x000fe200030006ff */
[----:B------:R-:W-:Y:S01]  /*4c00*/  HADD2.F32 R6, -RZ, R5.H0_H0 ;  /* 0x20000005ff067230 */ /* 0x000fe20000004100 */
[----:B------:R-:W-:Y:S01]  /*4c10*/  F2FP.F16.E4M3.UNPACK_B R35, R35 ;  /* 0x00000023ff23723e */ /* 0x000fe200020006ff */
[----:B------:R-:W-:Y:S01]  /*4c20*/  HADD2.F32 R30, -RZ, R12.H1_H1 ;  /* 0x3000000cff1e7230 */ /* 0x000fe20000004100 */
[----:B------:R-:W-:Y:S01]  /*4c30*/  F2FP.F16.E4M3.UNPACK_B R32, R32 ;  /* 0x00000020ff20723e */ /* 0x000fe200020006ff */
[----:B------:R-:W-:-:S02]  /*4c40*/  HADD2.F32 R5, -RZ, R4.H1_H1 ;  /* 0x30000004ff057230 */ /* 0x000fc40000004100 */
[-C--:B------:R-:W-:Y:S01]  /*4c50*/  FMUL.FTZ R39, R7, R34.reuse ;  /* 0x0000002207277220 */ /* 0x080fe20000410000 */
[--C-:B------:R-:W-:Y:S02]  /*4c60*/  HADD2.F32 R33, -RZ, R35.reuse.H1_H1 ;  /* 0x30000023ff217230 */ /* 0x100fe40000004100 */
[C---:B------:R-:W-:Y:S01]  /*4c70*/  FMUL.FTZ R40, R6.reuse, R34 ;  /* 0x0000002206287220 */ /* 0x040fe20000410000 */
[----:B------:R-:W-:Y:S02]  /*4c80*/  HADD2.F32 R4, -RZ, R4.H0_H0 ;  /* 0x20000004ff047230 */ /* 0x000fe40000004100 */
[----:B------:R-:W-:Y:S01]  /*4c90*/  FFMA.FTZ R41, R6, R30, -R39 ;  /* 0x0000001e06297223 */ /* 0x000fe20000010827 */
[----:B------:R-:W-:Y:S01]  /*4ca0*/  HADD2.F32 R6, -RZ, R32.H1_H1 ;  /* 0x30000020ff067230 */ /* 0x000fe20000004100 */
[----:B------:R-:W-:Y:S01]  /*4cb0*/  F2FP.F16.E4M3.UNPACK_B R15, R15 ;  /* 0x0000000fff0f723e */ /* 0x000fe200020006ff */
[-C--:B------:R-:W-:Y:S01]  /*4cc0*/  FMUL.FTZ R39, R5, R33.reuse ;  /* 0x0000002105277220 */ /* 0x080fe20000410000 */
[----:B------:R-:W-:Y:S01]  /*4cd0*/  FMUL.FTZ R34, R4, R33 ;  /* 0x0000002104227220 */ /* 0x000fe20000410000 */
[----:B------:R-:W-:Y:S01]  /*4ce0*/  F2FP.F16.E4M3.UNPACK_B R13, R13 ;  /* 0x0000000dff0d723e */ /* 0x000fe200020006ff */
[----:B------:R-:W-:-:S02]  /*4cf0*/  HADD2.F32 R35, -RZ, R35.H0_H0 ;  /* 0x20000023ff237230 */ /* 0x000fc40000004100 */
[-C--:B------:R-:W-:Y:S01]  /*4d00*/  FFMA.FTZ R39, R4, R6.reuse, -R39 ;  /* 0x0000000604277223 */ /* 0x080fe20000010827 */
[----:B------:R-:W-:Y:S01]  /*4d10*/  FFMA.FTZ R34, R5, R6, R34 ;  /* 0x0000000605227223 */ /* 0x000fe20000010022 */
[--C-:B------:R-:W-:Y:S02]  /*4d20*/  HADD2.F32 R5, -RZ, R15.reuse.H0_H0 ;  /* 0x2000000fff057230 */ /* 0x100fe40000004100 */
[----:B------:R-:W-:Y:S01]  /*4d30*/  FFMA.FTZ R42, R7, R30, R40 ;  /* 0x0000001e072a7223 */ /* 0x000fe20000010028 */
[----:B------:R-:W-:Y:S02]  /*4d40*/  HADD2.F32 R15, -RZ, R15.H1_H1 ;  /* 0x3000000fff0f7230 */ /* 0x000fe40000004100 */
[----:B------:R-:W-:Y:S01]  /*4d50*/  HADD2.F32 R6, -RZ, R31.H0_H0 ;  /* 0x2000001fff067230 */ /* 0x000fe20000004100 */
[----:B------:R-:W-:Y:S01]  /*4d60*/  F2FP.SATFINITE.E4M3.F32.PACK_AB_MERGE_C R34, R34, R39, RZ ;  /* 0x000000272222723e */ /* 0x000fe200048070ff */
[--C-:B------:R-:W-:Y:S01]  /*4d70*/  HADD2.F32 R4, -RZ, R13.reuse.H0_H0 ;  /* 0x2000000dff047230 */ /* 0x100fe20000004100 */
[----:B------:R-:W-:Y:S01]  /*4d80*/  F2FP.SATFINITE.E4M3.F32.PACK_AB_MERGE_C R41, R42, R41, RZ ;  /* 0x000000292a29723e */ /* 0x000fe200048070ff */
[----:B------:R-:W-:-:S02]  /*4d90*/  HADD2.F32 R13, -RZ, R13.H1_H1 ;  /* 0x3000000dff0d7230 */ /* 0x000fc40000004100 */
[-C--:B------:R-:W-:Y:S01]  /*4da0*/  FMUL.FTZ R30, R15, R6.reuse ;  /* 0x000000060f1e7220 */ /* 0x080fe20000410000 */
[----:B------:R-:W-:Y:S02]  /*4db0*/  HADD2.F32 R32, -RZ, R32.H0_H0 ;  /* 0x20000020ff207230 */ /* 0x000fe40000004100 */
[----:B------:R-:W-:Y:S01]  /*4dc0*/  FMUL.FTZ R40, R5, R6 ;  /* 0x0000000605287220 */ /* 0x000fe20000410000 */
[----:B------:R-:W-:Y:S02]  /*4dd0*/  HADD2.F32 R12, -RZ, R12.H0_H0 ;  /* 0x2000000cff0c7230 */ /* 0x000fe40000004100 */
[-C--:B------:R-:W-:Y:S01]  /*4de0*/  FMUL.FTZ R7, R13, R35.reuse ;  /* 0x000000230d077220 */ /* 0x080fe20000410000 */
[----:B------:R-:W-:-:S03]  /*4df0*/  FMUL.FTZ R6, R4, R35 ;  /* 0x0000002304067220 */ /* 0x000fc60000410000 */
[-C--:B------:R-:W-:Y:S01]  /*4e00*/  FFMA.FTZ R7, R4, R32.reuse, -R7 ;  /* 0x0000002004077223 */ /* 0x080fe20000010807 */
[----:B------:R-:W-:Y:S01]  /*4e10*/  FFMA.FTZ R6, R13, R32, R6 ;  /* 0x000000200d067223 */ /* 0x000fe20000010006 */
[-C--:B------:R-:W-:Y:S01]  /*4e20*/  FFMA.FTZ R30, R5, R12.reuse, -R30 ;  /* 0x0000000c051e7223 */ /* 0x080fe2000001081e */
[----:B------:R-:W-:Y:S01]  /*4e30*/  FFMA.FTZ R15, R15, R12, R40 ;  /* 0x0000000c0f0f7223 */ /* 0x000fe20000010028 */
[----:B------:R-:W-:Y:S02]  /*4e40*/  F2FP.SATFINITE.E4M3.F32.PACK_AB_MERGE_C R5, R38, R37, R44 ;  /* 0x000000252605723e */ /* 0x000fe4000480702c */
[----:B------:R-:W-:Y:S02]  /*4e50*/  F2FP.SATFINITE.E4M3.F32.PACK_AB_MERGE_C R6, R6, R7, R34 ;  /* 0x000000070606723e */ /* 0x000fe40004807022 */
[----:B------:R-:W-:Y:S02]  /*4e60*/  F2FP.SATFINITE.E4M3.F32.PACK_AB_MERGE_C R4, R107, R36, R43 ;  /* 0x000000246b04723e */ /* 0x000fe4000480702b */
[----:B------:R-:W-:-:S07]  /*4e70*/  F2FP.SATFINITE.E4M3.F32.PACK_AB_MERGE_C R7, R15, R30, R41 ;  /* 0x0000001e0f07723e */ /* 0x000fce0004807029 */
.L_x_565:
[----:B------:R-:W-:Y:S05]  /*4e80*/  BSYNC B2 ;  /* 0x0000000000027941 */ /* 0x000fea0003800000 */
.L_x_564:
[----:B0-----:R0:W-:Y:S02]  /*4e90*/  ST.E.128 desc[UR60][R10.64], R4 ;  /* 0x000000040a007985 */ /* 0x0011e4000c101d3c */
.L_x_563:
[----:B------:R-:W-:Y:S05]  /*4ea0*/  BSYNC B1 ;  /* 0x0000000000017941 */ /* 0x000fea0003800000 */
.L_x_562:
[----:B------:R-:W-:-:S13]  /*4eb0*/  ISETP.NE.AND P2, PT, R89, RZ, PT ;  /* 0x000000ff5900720c */ /* 0x000fda0003f45270 */
[----:B------:R-:W-:Y:S05]  /*4ec0*/  @P2 BRA `(.L_x_561) ;  /* 0x0000003c00a82947 */ /* 0x000fea0003800000 */
[----:B0-2---:R0:W2:Y:S01]  /*4ed0*/  LDS.128 R4, [R91+0x1c400] ;  /* 0x01c400005b047984 */ /* 0x0050a20000000c00 */
[----:B----4-:R-:W-:Y:S01]  /*4ee0*/  IADD3 R14, P2, R19, R14, RZ ;  /* 0x0000000e130e7210 */ /* 0x010fe20007f5e0ff */
[----:B------:R-:W-:Y:S03]  /*4ef0*/  BSSY B1, `(.L_x_566) ;  /* 0x000006d000017945 */ /* 0x000fe60003800000 */
[----:B-1----:R-:W-:Y:S02]  /*4f00*/  IADD3.X R15, R102, R193, RZ, P2, !PT ;  /* 0x000000c1660f7210 */ /* 0x002fe400017fe4ff */
[----:B------:R-:W-:-:S13]  /*4f10*/  ISETP.GE.AND P2, PT, R195, R105, PT ;  /* 0x00000069c300720c */ /* 0x000fda0003f46270 */
[----:B0-----:R-:W-:Y:S05]  /*4f20*/  @P2 BRA `(.L_x_567) ;  /* 0x0000000400a42947 */ /* 0x001fea0003800000 */
[----:B------:R-:W-:Y:S01]  /*4f30*/  SHF.R.U32.HI R30, RZ, 0x8, R9 ;  /* 0x00000008ff1e7819 */ /* 0x000fe20000011609 */
[----:B--2---:R-:W-:Y:S01]  /*4f40*/  IMAD.MOV.U32 R10, RZ, RZ, R7 ;  /* 0x000000ffff0a7224 */ /* 0x004fe200078e0007 */
[----:B------:R-:W-:Y:S02]  /*4f50*/  SHF.R.U32.HI R12, RZ, 0x8, R29 ;  /* 0x00000008ff0c7819 */ /* 0x000fe4000001161d */
[----:B------:R-:W-:Y:S01]  /*4f60*/  LOP3.LUT R8, R9, 0xff0000ff, RZ, 0xc0, !PT ;  /* 0xff0000ff09087812 */ /* 0x000fe200078ec0ff */
[----:B------:R-:W-:Y:S01]  /*4f70*/  IMAD.SHL.U32 R7, R30, 0x100, RZ ;  /* 0x000001001e077824 */ /* 0x000fe200078e00ff */
[----:B------:R-:W-:Y:S01]  /*4f80*/  SHF.R.U32.HI R13, RZ, 0x10, R9 ;  /* 0x00000010ff0d7819 */ /* 0x000fe20000011609 */
[----:B------:R-:W-:Y:S01]  /*4f90*/  IMAD.MOV.U32 R9, RZ, RZ, R6 ;  /* 0x000000ffff097224 */ /* 0x000fe200078e0006 */
[----:B------:R-:W-:Y:S02]  /*4fa0*/  SHF.R.U32.HI R28, RZ, 0x10, R29 ;  /* 0x00000010ff1c7819 */ /* 0x000fe4000001161d */
[----:B------:R-:W-:-:S02]  /*4fb0*/  LOP3.LUT R11, R29, 0xff0000ff, RZ, 0xc0, !PT ;  /* 0xff0000ff1d0b7812 */ /* 0x000fc400078ec0ff */
[----:B------:R-:W-:Y:S01]  /*4fc0*/  SHF.L.U32 R6, R12, 0x8, RZ ;  /* 0x000000080c067819 */ /* 0x000fe200000006ff */
[----:B------:R-:W-:Y:S01]  /*4fd0*/  IMAD.U32 R28, R28, 0x10000, RZ ;  /* 0x000100001c1c7824 */ /* 0x000fe200078e00ff */
[----:B------:R-:W-:Y:S01]  /*4fe0*/  LOP3.LUT R7, R8, 0xff00, R7, 0xf8, !PT ;  /* 0x0000ff0008077812 */ /* 0x000fe200078ef807 */
[----:B------:R-:W-:Y:S01]  /*4ff0*/  IMAD.U32 R8, R13, 0x10000, RZ ;  /* 0x000100000d087824 */ /* 0x000fe200078e00ff */
[----:B------:R-:W-:Y:S02]  /*5000*/  LOP3.LUT R11, R11, 0xff00, R6, 0xf8, !PT ;  /* 0x0000ff000b0b7812 */ /* 0x000fe400078ef806 */
[----:B------:R-:W-:Y:S02]  /*5010*/  F2FP.F16.E4M3.UNPACK_B R12, R106.H1 ;  /* 0x0000006aff0c723e */ /* 0x000fe400030006ff */
[-C--:B------:R-:W-:Y:S02]  /*5020*/  F2FP.F16.E4M3.UNPACK_B R6, R5.reuse ;  /* 0x00000005ff06723e */ /* 0x080fe400020006ff */
        /* <DEDUP_REMOVED lines=39> */
[----:B------:R-:W-:Y:S01]  /*52a0*/  FFMA.FTZ R31, R5, R104, -R12 ;  /* 0x00000068051f7223 */ /* 0x000fe2000001080c */
        /* <DEDUP_REMOVED lines=49> */
.L_x_567:
[----:B------:R-:W-:Y:S05]  /*55c0*/  BSYNC B1 ;  /* 0x0000000000017941 */ /* 0x000fea0003800000 */
.L_x_566:
[----:B--2---:R0:W-:Y:S01]  /*55d0*/  ST.E.128 desc[UR60][R14.64], R4 ;  /* 0x000000040e007985 */ /* 0x0041e2000c101d3c */
[----:B------:R-:W-:Y:S05]  /*55e0*/  BRA `(.L_x_561) ;  /* 0x0000003400e07947 */ /* 0x000fea0003800000 */
.L_x_532:
[----:B------:R-:W-:Y:S02]  /*55f0*/  ISETP.GE.AND P3, PT, R221, R97, PT ;  /* 0x00000061dd00720c */ /* 0x000fe40003f66270 */
[----:B------:R-:W-:Y:S02]  /*5600*/  CS2R R30, SRZ ;  /* 0x00000000001e7805 */ /* 0x000fe4000001ff00 */
[----:B------:R-:W-:Y:S02]  /*5610*/  CS2R R28, SRZ ;  /* 0x00000000001c7805 */ /* 0x000fe4000001ff00 */
[----:B------:R-:W-:-:S13]  /*5620*/  ISETP.GE.OR P3, PT, R16, R105, P3 ;  /* 0x000000691000720c */ /* 0x000fda0001f66670 */
[----:B------:R-:W-:Y:S01]  /*5630*/  @!P3 IADD3 R11, P2, P4, R50, R4, R84 ;  /* 0x00000004320bb210 */ /* 0x000fe20007c5e054 */
[----:B------:R-:W0:Y:S03]  /*5640*/  @!P3 LDC.64 R12, c[0x0][0x3e8] ;  /* 0x0000fa00ff0cbb82 */ /* 0x000e260000000a00 */
[----:B------:R-:W-:Y:S02]  /*5650*/  @!P3 IADD3.X R14, R66, R88, R86, P2, P4 ;  /* 0x00000058420eb210 */ /* 0x000fe400017e8456 */
[----:B------:R-:W-:-:S04]  /*5660*/  ISETP.GE.AND P4, PT, R194, R97, PT ;  /* 0x00000061c200720c */ /* 0x000fc80003f86270 */
[----:B------:R-:W-:-:S13]  /*5670*/  ISETP.GE.OR P4, PT, R16, R105, P4 ;  /* 0x000000691000720c */ /* 0x000fda0002786670 */
[----:B------:R-:W1:Y:S08]  /*5680*/  @!P4 LDC.64 R32, c[0x0][0x3e8] ;  /* 0x0000fa00ff20cb82 */ /* 0x000e700000000a00 */
[----:B------:R-:W2:Y:S01]  /*5690*/  @!P4 LDC.64 R34, c[0x0][0x400] ;  /* 0x00010000ff22cb82 */ /* 0x000ea20000000a00 */
[----:B-1----:R-:W-:-:S04]  /*56a0*/  @!P4 IADD3 R32, P2, P5, R50, R32, R4 ;  /* 0x000000203220c210 */ /* 0x002fc80007d5e004 */
[----:B------:R-:W-:Y:S02]  /*56b0*/  @!P4 IADD3.X R33, R66, R33, R88, P2, P5 ;  /* 0x000000214221c210 */ /* 0x000fe400017ea458 */
[----:B--2---:R-:W-:-:S04]  /*56c0*/  @!P4 IADD3 R34, P2, P5, R56, R34, R6 ;  /* 0x000000223822c210 */ /* 0x004fc80007d5e006 */
[----:B------:R-:W-:Y:S02]  /*56d0*/  @!P4 IADD3.X R35, R64, R35, R100, P2, P5 ;  /* 0x000000234023c210 */ /* 0x000fe400017ea464 */
[----:B------:R-:W-:Y:S02]  /*56e0*/  ISETP.GE.AND P2, PT, R227, R97, PT ;  /* 0x00000061e300720c */ /* 0x000fe40003f46270 */
[----:B------:R-:W-:Y:S02]  /*56f0*/  CS2R R38, SRZ ;  /* 0x0000000000267805 */ /* 0x000fe4000001ff00 */
[----:B------:R-:W-:Y:S01]  /*5700*/  CS2R R36, SRZ ;  /* 0x0000000000247805 */ /* 0x000fe2000001ff00 */
[----:B------:R1:W2:Y:S01]  /*5710*/  @!P4 LDG.E.128 R28, desc[UR60][R34.64] ;  /* 0x0000003c221cc981 */ /* 0x0002a2000c1e1d00 */
[----:B------:R-:W-:-:S13]  /*5720*/  ISETP.GE.OR P2, PT, R16, R105, P2 ;  /* 0x000000691000720c */ /* 0x000fda0001746670 */
[----:B------:R-:W-:-:S04]  /*5730*/  @!P2 IADD3 R5, P5, P6, R50, R83, R4 ;  /* 0x000000533205a210 */ /* 0x000fc80007ebe004 */
[----:B------:R-:W-:Y:S02]  /*5740*/  @!P2 IADD3.X R10, R66, R85, R88, P5, P6 ;  /* 0x00000055420aa210 */ /* 0x000fe40002fec458 */
[----:B------:R-:W-:-:S04]  /*5750*/  @!P3 IADD3 R9, P5, P6, R56, R6, R79 ;  /* 0x000000063809b210 */ /* 0x000fc80007ebe04f */
[----:B------:R-:W-:Y:S02]  /*5760*/  @!P3 IADD3.X R8, R64, R100, R81, P5, P6 ;  /* 0x000000644008b210 */ /* 0x000fe40002fec451 */
[----:B------:R-:W-:-:S04]  /*5770*/  @!P2 IADD3 R7, P5, P6, R56, R78, R6 ;  /* 0x0000004e3807a210 */ /* 0x000fc80007ebe006 */
[----:B------:R-:W-:Y:S02]  /*5780*/  @!P2 IADD3.X R4, R64, R80, R100, P5, P6 ;  /* 0x000000504004a210 */ /* 0x000fe40002fec464 */
[----:B0-----:R-:W-:-:S04]  /*5790*/  @!P3 IADD3 R12, P5, R11, R12, RZ ;  /* 0x0000000c0b0cb210 */ /* 0x001fc80007fbe0ff */
[----:B------:R-:W-:Y:S02]  /*57a0*/  @!P3 IADD3.X R13, R14, R13, RZ, P5, !PT ;  /* 0x0000000d0e0db210 */ /* 0x000fe40002ffe4ff */
[----:B------:R-:W0:Y:S02]  /*57b0*/  @!P3 LDC.64 R14, c[0x0][0x400] ;  /* 0x00010000ff0ebb82 */ /* 0x000e240000000a00 */
[----:B0-----:R-:W-:-:S05]  /*57c0*/  @!P3 IADD3 R14, P5, R9, R14, RZ ;  /* 0x0000000e090eb210 */ /* 0x001fca0007fbe0ff */
[----:B------:R-:W-:Y:S02]  /*57d0*/  @!P3 IMAD.X R15, R8, 0x1, R15, P5 ;  /* 0x00000001080fb824 */ /* 0x000fe400028e060f */
[----:B------:R-:W0:Y:S01]  /*57e0*/  @!P2 LDC.64 R8, c[0x0][0x3e8] ;  /* 0x0000fa00ff08ab82 */ /* 0x000e220000000a00 */
[----:B-1----:R-:W-:Y:S02]  /*57f0*/  CS2R R34, SRZ ;  /* 0x0000000000227805 */ /* 0x002fe4000001ff00 */
[----:B------:R-:W-:Y:S02]  /*5800*/  CS2R R42, SRZ ;  /* 0x00000000002a7805 */ /* 0x000fe4000001ff00 */
[----:B------:R-:W-:Y:S02]  /*5810*/  CS2R R40, SRZ ;  /* 0x0000000000287805 */ /* 0x000fe4000001ff00 */
[----:B------:R-:W-:Y:S02]  /*5820*/  CS2R R46, SRZ ;  /* 0x00000000002e7805 */ /* 0x000fe4000001ff00 */
[----:B------:R-:W-:Y:S01]  /*5830*/  CS2R R44, SRZ ;  /* 0x00000000002c7805 */ /* 0x000fe2000001ff00 */
[----:B------:R-:W3:Y:S01]  /*5840*/  @!P3 LDG.E.128 R36, desc[UR60][R14.64] ;  /* 0x0000003c0e24b981 */ /* 0x000ee2000c1e1d00 */
[----:B0-----:R-:W-:-:S05]  /*5850*/  @!P2 IADD3 R8, P5, R5, R8, RZ ;  /* 0x000000080508a210 */ /* 0x001fca0007fbe0ff */
[----:B------:R-:W-:Y:S02]  /*5860*/  @!P2 IMAD.X R9, R10, 0x1, R9, P5 ;  /* 0x000000010a09a824 */ /* 0x000fe400028e0609 */
[----:B------:R-:W0:Y:S03]  /*5870*/  @!P2 LDC.64 R10, c[0x0][0x400] ;  /* 0x00010000ff0aab82 */ /* 0x000e260000000a00 */
[----:B------:R-:W4:Y:S01]  /*5880*/  @!P2 LDG.E.128 R40, desc[UR60][R8.64] ;  /* 0x0000003c0828a981 */ /* 0x000f22000c1e1d00 */
[----:B0-----:R-:W-:Y:S02]  /*5890*/  @!P2 IADD3 R10, P5, R7, R10, RZ ;  /* 0x0000000a070aa210 */ /* 0x001fe40007fbe0ff */
[----:B------:R-:W-:-:S03]  /*58a0*/  CS2R R6, SRZ ;  /* 0x0000000000067805 */ /* 0x000fc6000001ff00 */
[----:B------:R-:W-:Y:S01]  /*58b0*/  @!P2 IMAD.X R11, R4, 0x1, R11, P5 ;  /* 0x00000001040ba824 */ /* 0x000fe200028e060b */
[----:B------:R-:W-:-:S04]  /*58c0*/  CS2R R4, SRZ ;  /* 0x0000000000047805 */ /* 0x000fc8000001ff00 */
[----:B------:R-:W5:Y:S04]  /*58d0*/  @!P2 LDG.E.128 R44, desc[UR60][R10.64] ;  /* 0x0000003c0a2ca981 */ /* 0x000f68000c1e1d00 */
[----:B------:R0:W5:Y:S02]  /*58e0*/  @!P4 LDG.E.128 R4, desc[UR60][R32.64] ;  /* 0x0000003c2004c981 */ /* 0x000164000c1e1d00 */
[----:B0-----:R-:W-:-:S06]  /*58f0*/  CS2R R32, SRZ ;  /* 0x0000000000207805 */ /* 0x001fcc000001ff00 */
[----:B------:R-:W5:Y:S01]  /*5900*/  @!P3 LDG.E.128 R32, desc[UR60][R12.64] ;  /* 0x0000003c0c20b981 */ /* 0x000f62000c1e1d00 */
[----:B------:R-:W-:Y:S02]  /*5910*/  ISETP.NE.AND P5, PT, R198, 0x3, PT ;  /* 0x00000003c600780c */ /* 0x000fe40003fa5270 */
[----:B------:R-:W-:Y:S01]  /*5920*/  ISETP.GE.AND P2, PT, R16, R105, PT ;  /* 0x000000691000720c */ /* 0x000fe20003f46270 */
[----:B--2---:R-:W-:Y:S02]  /*5930*/  IMAD.MOV.U32 R117, RZ, RZ, R30 ;  /* 0x000000ffff757224 */ /* 0x004fe400078e001e */
[----:B------:R-:W-:Y:S02]  /*5940*/  IMAD.MOV.U32 R119, RZ, RZ, R28 ;  /* 0x000000ffff777224 */ /* 0x000fe400078e001c */
[----:B---3--:R-:W-:Y:S02]  /*5950*/  IMAD.MOV.U32 R113, RZ, RZ, R38 ;  /* 0x000000ffff717224 */ /* 0x008fe400078e0026 */
[----:B------:R-:W-:Y:S01]  /*5960*/  IMAD.MOV.U32 R114, RZ, RZ, R36 ;  /* 0x000000ffff727224 */ /* 0x000fe200078e0024 */
[----:B----4-:R-:W-:Y:S01]  /*5970*/  MOV R108, R42 ;  /* 0x0000002a006c7202 */ /* 0x010fe20000000f00 */
[----:B------:R-:W-:-:S02]  /*5980*/  IMAD.MOV.U32 R109, RZ, RZ, R40 ;  /* 0x000000ffff6d7224 */ /* 0x000fc400078e0028 */
[----:B-----5:R-:W-:Y:S02]  /*5990*/  IMAD.MOV.U32 R107, RZ, RZ, R46 ;  /* 0x000000ffff6b7224 */ /* 0x020fe400078e002e */
[----:B------:R-:W-:Y:S01]  /*59a0*/  IMAD.MOV.U32 R106, RZ, RZ, R44 ;  /* 0x000000ffff6a7224 */ /* 0x000fe200078e002c */
[----:B------:R-:W-:Y:S01]  /*59b0*/  MOV R116, R6 ;  /* 0x0000000600747202 */ /* 0x000fe20000000f00 */
[----:B------:R-:W-:Y:S01]  /*59c0*/  IMAD.MOV.U32 R118, RZ, RZ, R4 ;  /* 0x000000ffff767224 */ /* 0x000fe200078e0004 */
[----:B------:R-:W-:Y:S01]  /*59d0*/  MOV R111, R34 ;  /* 0x00000022006f7202 */ /* 0x000fe20000000f00 */
[----:B------:R-:W-:Y:S01]  /*59e0*/  IMAD.MOV.U32 R112, RZ, RZ, R32 ;  /* 0x000000ffff707224 */ /* 0x000fe200078e0020 */
[----:B------:R-:W-:Y:S06]  /*59f0*/  @!P5 BRA `(.L_x_568) ;  /* 0x000000000004d947 */ /* 0x000fec0003800000 */
[----:B------:R-:W-:Y:S01]  /*5a00*/  BPT.TRAP 0x1 ;  /* 0x000000040000795c */ /* 0x000fe20000300000 */
.L_x_568:
[----:B------:R-:W-:Y:S01]  /*5a10*/  LEA R88, R192, R18, 0x3 ;  /* 0x00000012c0587211 */ /* 0x000fe200078e18ff */
[----:B------:R-:W0:Y:S01]  /*5a20*/  LDC R104, c[0x0][0x2f4] ;  /* 0x0000bd00ff687b82 */ /* 0x000e220000000800 */
[----:B------:R-:W-:Y:S01]  /*5a30*/  SHF.L.U32 R100, R196, 0x1f, RZ ;  /* 0x0000001fc4647819 */ /* 0x000fe200000006ff */
[----:B------:R-:W-:Y:S03]  /*5a40*/  BSSY B1, `(.L_x_569) ;  /* 0x0000003000017945 */ /* 0x000fe60003800000 */
[----:B------:R-:W1:Y:S02]  /*5a50*/  SYNCS.PHASECHK.TRANS64.TRYWAIT P3, [R88+URZ+0x22890], R100 ;  /* 0x02289064580075a7 */ /* 0x000e64000806017f */
[----:B-1----:R-:W-:Y:S05]  /*5a60*/  @!P3 BRA `(.L_x_570) ;  /* 0x000001a40050b947 */ /* 0x002fea0003800000 */
.L_x_831:
[----:B------:R-:W-:Y:S05]  /*5a70*/  BSYNC B1 ;  /* 0x0000000000017941 */ /* 0x000fea0003800000 */
.L_x_569:
[----:B------:R-:W-:Y:S01]  /*5a80*/  UMOV UR4, 0xffffffff ;  /* 0xffffffff00047882 */ /* 0x000fe20000000000 */
[----:B0-----:R-:W-:Y:S02]  /*5a90*/  IMAD.IADD R110, R104, 0x1, -R71 ;  /* 0x00000001686e7824 */ /* 0x001fe400078e0a47 */
[----:B------:R-:W-:Y:S05]  /*5aa0*/  BRA.DIV UR4, `(.L_x_571) ;  /* 0x000001a604547947 */ /* 0x000fea000b800000 */
[----:B------:R0:W2:Y:S04]  /*5ab0*/  SHFL.IDX PT, R103, R102, RZ, 0x1c1f ;  /* 0x001c1fff66677589 */ /* 0x0000a800000e0000 */
[----:B------:R0:W3:Y:S02]  /*5ac0*/  SHFL.IDX PT, R105, R101, RZ, 0x1c1f ;  /* 0x001c1fff65697589 */ /* 0x0000e400000e0000 */
.L_x_835:
[----:B------:R-:W-:Y:S01]  /*5ad0*/  ISETP.GE.OR P3, PT, R194, R97, P1 ;  /* 0x00000061c200720c */ /* 0x000fe20000f66670 */
[----:B------:R-:W-:-:S12]  /*5ae0*/  BSSY B1, `(.L_x_572) ;  /* 0x00000e9000017945 */ /* 0x000fd80003800000 */
[----:B------:R-:W-:Y:S05]  /*5af0*/  @P3 BRA `(.L_x_573) ;  /* 0x0000000c009c3947 */ /* 0x000fea0003800000 */
[----:B------:R-:W-:Y:S01]  /*5b00*/  SEL R8, R71, R110, !P0 ;  /* 0x0000006e47087207 */ /* 0x000fe20004000000 */
[----:B------:R-:W-:Y:S01]  /*5b10*/  BSSY B2, `(.L_x_574) ;  /* 0x00000e0000027945 */ /* 0x000fe20003800000 */
[----:B---3--:R-:W-:Y:S02]  /*5b20*/  IADD3 R98, P3, R62, R105, RZ ;  /* 0x000000693e627210 */ /* 0x008fe40007f7e0ff */
[----:B------:R-:W-:-:S03]  /*5b30*/  SHF.R.S32.HI R9, RZ, 0x1f, R8 ;  /* 0x0000001fff097819 */ /* 0x000fc60000011408 */
[----:B--2---:R-:W-:Y:S01]  /*5b40*/  IMAD.X R99, R103, 0x1, R60, P3 ;  /* 0x0000000167637824 */ /* 0x004fe200018e063c */
[----:B------:R-:W-:-:S04]  /*5b50*/  LEA.HI R8, R9, R8, RZ, 0x5 ;  /* 0x0000000809087211 */ /* 0x000fc800078f28ff */
[----:B------:R-:W-:-:S05]  /*5b60*/  LEA.HI.SX32 R8, R8, R63, 0x1b ;  /* 0x0000003f08087211 */ /* 0x000fca00078fdaff */
[----:B------:R-:W-:-:S05]  /*5b70*/  IMAD.SHL.U32 R115, R8, 0x10, RZ ;  /* 0x0000001008737824 */ /* 0x000fca00078e00ff */
[----:B------:R-:W-:-:S04]  /*5b80*/  LOP3.LUT R9, R82, 0x70, R115, 0xf8, !PT ;  /* 0x0000007052097812 */ /* 0x000fc800078ef873 */
[----:B------:R-:W-:Y:S01]  /*5b90*/  LOP3.LUT R8, R9, R76, RZ, 0x3c, !PT ;  /* 0x0000004c09087212 */ /* 0x000fe200078e3cff */
[----:B------:R-:W-:-:S03]  /*5ba0*/  IMAD R9, R192, 0x5000, R49 ;  /* 0x00005000c0097824 */ /* 0x000fc600078e0231 */
[----:B------:R-:W-:Y:S01]  /*5bb0*/  IADD3 R11, R203, R8, RZ ;  /* 0x00000008cb0b7210 */ /* 0x000fe20007ffe0ff */
[----:B------:R-:W-:-:S04]  /*5bc0*/  IMAD.IADD R9, R18, 0x1, R9 ;  /* 0x0000000112097824 */ /* 0x000fc800078e0209 */
[----:B------:R-:W-:-:S04]  /*5bd0*/  IMAD R11, R192, 0x5000, R11 ;  /* 0x00005000c00b7824 */ /* 0x000fc800078e020b */
[----:B------:R-:W-:Y:S02]  /*5be0*/  IMAD.IADD R12, R18, 0x1, R11 ;  /* 0x00000001120c7824 */ /* 0x000fe400078e020b */
[----:B------:R-:W2:Y:S04]  /*5bf0*/  LDS.128 R8, [R9+0x18400] ;  /* 0x0184000009087984 */ /* 0x000ea80000000c00 */
[----:B------:R-:W3:Y:S01]  /*5c00*/  LDS.128 R12, [R12+0x18400] ;  /* 0x018400000c0c7984 */ /* 0x000ee20000000c00 */
[----:B------:R-:W-:Y:S05]  /*5c10*/  @P2 BRA `(.L_x_575) ;  /* 0x0000000c003c2947 */ /* 0x000fea0003800000 */
[--C-:B------:R-:W-:Y:S01]  /*5c20*/  SHF.R.U32.HI R129, RZ, 0x8, R5.reuse ;  /* 0x00000008ff817819 */ /* 0x100fe20000011605 */
[----:B--2---:R-:W-:Y:S01]  /*5c30*/  IMAD.MOV.U32 R28, RZ, RZ, R8 ;  /* 0x000000ffff1c7224 */ /* 0x004fe200078e0008 */
[----:B------:R-:W-:Y:S02]  /*5c40*/  LOP3.LUT R4, R5, 0xff0000ff, RZ, 0xc0, !PT ;  /* 0xff0000ff05047812 */ /* 0x000fe400078ec0ff */
[----:B------:R-:W-:Y:S01]  /*5c50*/  SHF.R.U32.HI R128, RZ, 0x10, R5 ;  /* 0x00000010ff807819 */ /* 0x000fe20000011605 */
[----:B------:R-:W-:Y:S01]  /*5c60*/  IMAD.SHL.U32 R5, R129, 0x100, RZ ;  /* 0x0000010081057824 */ /* 0x000fe200078e00ff */
[----:B------:R-:W-:Y:S02]  /*5c70*/  SHF.R.U32.HI R124, RZ, 0x8, R29 ;  /* 0x00000008ff7c7819 */ /* 0x000fe4000001161d */
[----:B------:R-:W-:Y:S02]  /*5c80*/  SHF.R.U32.HI R125, RZ, 0x8, R7 ;  /* 0x00000008ff7d7819 */ /* 0x000fe40000011607 */
[----:B------:R-:W-:-:S02]  /*5c90*/  SHF.R.U32.HI R122, RZ, 0x8, R31 ;  /* 0x00000008ff7a7819 */ /* 0x000fc4000001161f */
[----:B------:R-:W-:Y:S02]  /*5ca0*/  LOP3.LUT R30, R29, 0xff0000ff, RZ, 0xc0, !PT ;  /* 0xff0000ff1d1e7812 */ /* 0x000fe400078ec0ff */
[----:B------:R-:W-:Y:S01]  /*5cb0*/  SHF.R.U32.HI R123, RZ, 0x10, R29 ;  /* 0x00000010ff7b7819 */ /* 0x000fe2000001161d */
[----:B------:R-:W-:Y:S01]  /*5cc0*/  IMAD.SHL.U32 R29, R124, 0x100, RZ ;  /* 0x000001007c1d7824 */ /* 0x000fe200078e00ff */
[----:B------:R-:W-:Y:S02]  /*5cd0*/  LOP3.LUT R6, R7, 0xff0000ff, RZ, 0xc0, !PT ;  /* 0xff0000ff07067812 */ /* 0x000fe400078ec0ff */
[----:B------:R-:W-:Y:S01]  /*5ce0*/  SHF.R.U32.HI R127, RZ, 0x10, R7 ;  /* 0x00000010ff7f7819 */ /* 0x000fe20000011607 */
[----:B------:R-:W-:Y:S01]  /*5cf0*/  IMAD.SHL.U32 R7, R125, 0x100, RZ ;  /* 0x000001007d077824 */ /* 0x000fe200078e00ff */
[----:B------:R-:W-:Y:S02]  /*5d00*/  LOP3.LUT R121, R31, 0xff0000ff, RZ, 0xc0, !PT ;  /* 0xff0000ff1f797812 */ /* 0x000fe400078ec0ff */
[----:B------:R-:W-:-:S02]  /*5d10*/  SHF.R.U32.HI R126, RZ, 0x10, R31 ;  /* 0x00000010ff7e7819 */ /* 0x000fc4000001161f */
[----:B------:R-:W-:Y:S01]  /*5d20*/  LOP3.LUT R4, R4, 0xff00, R5, 0xf8, !PT ;  /* 0x0000ff0004047812 */ /* 0x000fe200078ef805 */
[----:B------:R-:W-:Y:S01]  /*5d30*/  IMAD.U32 R5, R128, 0x10000, RZ ;  /* 0x0001000080057824 */ /* 0x000fe200078e00ff */
[----:B------:R-:W-:Y:S02]  /*5d40*/  SHF.L.U32 R8, R122, 0x8, RZ ;  /* 0x000000087a087819 */ /* 0x000fe400000006ff */
[----:B---3--:R-:W-:Y:S02]  /*5d50*/  MOV R31, R12 ;  /* 0x0000000c001f7202 */ /* 0x008fe40000000f00 */
[----:B------:R-:W-:Y:S02]  /*5d60*/  LOP3.LUT R122, R30, 0xff00, R29, 0xf8, !PT ;  /* 0x0000ff001e7a7812 */ /* 0x000fe400078ef81d */
[----:B------:R-:W-:Y:S02]  /*5d70*/  LOP3.LUT R125, R121, 0xff00, R8, 0xf8, !PT ;  /* 0x0000ff00797d7812 */ /* 0x000fe400078ef808 */
[----:B------:R-:W-:-:S02]  /*5d80*/  LOP3.LUT R7, R6, 0xff00, R7, 0xf8, !PT ;  /* 0x0000ff0006077812 */ /* 0x000fc400078ef807 */
[----:B------:R-:W-:Y:S02]  /*5d90*/  F2FP.F16.E4M3.UNPACK_B R124, R119.H1 ;  /* 0x00000077ff7c723e */ /* 0x000fe400030006ff */
[----:B------:R-:W-:Y:S02]  /*5da0*/  F2FP.F16.E4M3.UNPACK_B R121, R31.H1 ;  /* 0x0000001fff79723e */ /* 0x000fe400030006ff */
[----:B------:R-:W-:Y:S02]  /*5db0*/  F2FP.F16.E4M3.UNPACK_B R29, R28.H1 ;  /* 0x0000001cff1d723e */ /* 0x000fe400030006ff */
[----:B------:R-:W-:Y:S01]  /*5dc0*/  LOP3.LUT R6, R4, 0xff0000, R5, 0xf8, !PT ;  /* 0x00ff000004067812 */ /* 0x000fe200078ef805 */
[----:B------:R-:W-:Y:S01]  /*5dd0*/  IMAD.U32 R4, R127, 0x10000, RZ ;  /* 0x000100007f047824 */ /* 0x000fe200078e00ff */
[----:B------:R-:W-:Y:S01]  /*5de0*/  F2FP.F16.E4M3.UNPACK_B R30, R118.H1 ;  /* 0x00000076ff1e723e */ /* 0x000fe200030006ff */
[----:B------:R-:W-:Y:S01]  /*5df0*/  HADD2.F32 R5, -RZ, R124.H0_H0 ;  /* 0x2000007cff057230 */ /* 0x000fe20000004100 */
[----:B------:R-:W-:Y:S01]  /*5e00*/  SHF.L.U32 R126, R126, 0x10, RZ ;  /* 0x000000107e7e7819 */ /* 0x000fe200000006ff */
[----:B------:R-:W-:Y:S01]  /*5e10*/  HADD2.F32 R12, -RZ, R121.H0_H0 ;  /* 0x20000079ff0c7230 */ /* 0x000fe20000004100 */
[----:B------:R-:W-:Y:S01]  /*5e20*/  LOP3.LUT R4, R7, 0xff0000, R4, 0xf8, !PT ;  /* 0x00ff000007047812 */ /* 0x000fe200078ef804 */
[----:B------:R-:W-:Y:S01]  /*5e30*/  HADD2.F32 R8, -RZ, R29.H0_H0 ;  /* 0x2000001dff087230 */ /* 0x000fe20000004100 */
[----:B------:R-:W-:Y:S01]  /*5e40*/  F2FP.F16.E4M3.UNPACK_B R28, R28 ;  /* 0x0000001cff1c723e */ /* 0x000fe200020006ff */
[----:B------:R-:W-:-:S02]  /*5e50*/  IMAD.U32 R7, R123, 0x10000, RZ ;  /* 0x000100007b077824 */ /* 0x000fc400078e00ff */
[-C--:B------:R-:W-:Y:S01]  /*5e60*/  FMUL.FTZ R127, R12, R5.reuse ;  /* 0x000000050c7f7220 */ /* 0x080fe20000410000 */
[----:B------:R-:W-:Y:S02]  /*5e70*/  HADD2.F32 R123, -RZ, R30.H0_H0 ;  /* 0x2000001eff7b7230 */ /* 0x000fe40000004100 */
[----:B------:R-:W-:Y:S01]  /*5e80*/  FMUL.FTZ R129, R8, R5 ;  /* 0x0000000508817220 */ /* 0x000fe20000410000 */
[----:B------:R-:W-:Y:S01]  /*5e90*/  LOP3.LUT R5, R125, 0xff0000, R126, 0xf8, !PT ;  /* 0x00ff00007d057812 */ /* 0x000fe200078ef87e */
[----:B------:R-:W-:Y:S01]  /*5ea0*/  HADD2.F32 R125, -RZ, R124.H1_H1 ;  /* 0x3000007cff7d7230 */ /* 0x000fe20000004100 */
[----:B------:R-:W-:Y:S01]  /*5eb0*/  LOP3.LUT R7, R122, 0xff0000, R7, 0xf8, !PT ;  /* 0x00ff00007a077812 */ /* 0x000fe200078ef807 */
[-C--:B------:R-:W-:Y:S01]  /*5ec0*/  FFMA.FTZ R8, R8, R123.reuse, -R127 ;  /* 0x0000007b08087223 */ /* 0x080fe2000001087f */
[----:B------:R-:W-:Y:S01]  /*5ed0*/  FFMA.FTZ R12, R12, R123, R129 ;  /* 0x0000007b0c0c7223 */ /* 0x000fe20000010081 */
[----:B------:R-:W-:Y:S01]  /*5ee0*/  HADD2.F32 R122, -RZ, R30.H1_H1 ;  /* 0x3000001eff7a7230 */ /* 0x000fe20000004100 */
[----:B------:R-:W-:Y:S01]  /*5ef0*/  F2FP.F16.E4M3.UNPACK_B R123, R119 ;  /* 0x00000077ff7b723e */ /* 0x000fe200020006ff */
[----:B------:R-:W-:Y:S01]  /*5f00*/  HADD2.F32 R121, -RZ, R121.H1_H1 ;  /* 0x30000079ff797230 */ /* 0x000fe20000004100 */
[----:B------:R-:W-:Y:S01]  /*5f10*/  F2FP.F16.E4M3.UNPACK_B R31, R31 ;  /* 0x0000001fff1f723e */ /* 0x000fe200020006ff */
[----:B------:R-:W-:Y:S01]  /*5f20*/  HADD2.F32 R30, -RZ, R29.H1_H1 ;  /* 0x3000001dff1e7230 */ /* 0x000fe20000004100 */
[----:B------:R-:W-:Y:S01]  /*5f30*/  F2FP.F16.E4M3.UNPACK_B R119, R118 ;  /* 0x00000076ff77723e */ /* 0x000fe200020006ff */
[----:B------:R-:W-:-:S02]  /*5f40*/  HADD2.F32 R124, -RZ, R123.H0_H0 ;  /* 0x2000007bff7c7230 */ /* 0x000fc40000004100 */
[CC--:B------:R-:W-:Y:S01]  /*5f50*/  FMUL.FTZ R127, R121.reuse, R125.reuse ;  /* 0x0000007d797f7220 */ /* 0x0c0fe20000410000 */
[----:B------:R-:W-:Y:S02]  /*5f60*/  HADD2.F32 R29, -RZ, R28.H0_H0 ;  /* 0x2000001cff1d7230 */ /* 0x000fe40000004100 */
[C---:B------:R-:W-:Y:S01]  /*5f70*/  FMUL.FTZ R126, R30.reuse, R125 ;  /* 0x0000007d1e7e7220 */ /* 0x040fe20000410000 */
[----:B------:R-:W-:Y:S02]  /*5f80*/  HADD2.F32 R118, -RZ, R31.H0_H0 ;  /* 0x2000001fff767230 */ /* 0x000fe40000004100 */
[-C--:B------:R-:W-:Y:S01]  /*5f90*/  FFMA.FTZ R127, R30, R122.reuse, -R127 ;  /* 0x0000007a1e7f7223 */ /* 0x080fe2000001087f */
[----:B------:R-:W-:Y:S02]  /*5fa0*/  HADD2.F32 R30, -RZ, R119.H0_H0 ;  /* 0x20000077ff1e7230 */ /* 0x000fe40000004100 */
[----:B------:R-:W-:Y:S01]  /*5fb0*/  FFMA.FTZ R129, R121, R122, R126 ;  /* 0x0000007a79817223 */ /* 0x000fe2000001007e */
[----:B------:R-:W-:Y:S01]  /*5fc0*/  FMUL.FTZ R121, R29, R124 ;  /* 0x0000007c1d797220 */ /* 0x000fe20000410000 */
[----:B------:R-:W-:-:S02]  /*5fd0*/  HADD2.F32 R123, -RZ, R123.H1_H1 ;  /* 0x3000007bff7b7230 */ /* 0x000fc40000004100 */
[C---:B------:R-:W-:Y:S01]  /*5fe0*/  FMUL.FTZ R122, R118.reuse, R124 ;  /* 0x0000007c767a7220 */ /* 0x040fe20000410000 */
[----:B------:R-:W-:Y:S02]  /*5ff0*/  HADD2.F32 R31, -RZ, R31.H1_H1 ;  /* 0x3000001fff1f7230 */ /* 0x000fe40000004100 */
[-C--:B------:R-:W-:Y:S01]  /*6000*/  FFMA.FTZ R125, R118, R30.reuse, R121 ;  /* 0x0000001e767d7223 */ /* 0x080fe20000010079 */
[----:B------:R-:W-:Y:S02]  /*6010*/  HADD2.F32 R28, -RZ, R28.H1_H1 ;  /* 0x3000001cff1c7230 */ /* 0x000fe40000004100 */
[----:B------:R-:W-:Y:S01]  /*6020*/  FFMA.FTZ R124, R29, R30, -R122 ;  /* 0x0000001e1d7c7223 */ /* 0x000fe2000001087a */
[----:B------:R-:W-:Y:S02]  /*6030*/  HADD2.F32 R119, -RZ, R119.H1_H1 ;  /* 0x30000077ff777230 */ /* 0x000fe40000004100 */
[----:B------:R-:W-:Y:S01]  /*6040*/  FMUL.FTZ R121, R31, R123 ;  /* 0x0000007b1f797220 */ /* 0x000fe20000410000 */
[----:B------:R-:W-:Y:S01]  /*6050*/  F2FP.F16.E4M3.UNPACK_B R29, R117.H1 ;  /* 0x00000075ff1d723e */ /* 0x000fe200030006ff */
[C---:B------:R-:W-:Y:S01]  /*6060*/  FMUL.FTZ R126, R28.reuse, R123 ;  /* 0x0000007b1c7e7220 */ /* 0x040fe20000410000 */
[----:B------:R-:W-:Y:S01]  /*6070*/  F2FP.F16.E4M3.UNPACK_B R30, R14.H1 ;  /* 0x0000000eff1e723e */ /* 0x000fe200030006ff */
[----:B------:R-:W-:Y:S01]  /*6080*/  FFMA.FTZ R123, R28, R119, -R121 ;  /* 0x000000771c7b7223 */ /* 0x000fe20000010879 */
[----:B------:R-:W-:Y:S01]  /*6090*/  F2FP.F16.E4M3.UNPACK_B R121, R116.H1 ;  /* 0x00000074ff79723e */ /* 0x000fe200030006ff */
[----:B------:R-:W-:Y:S01]  /*60a0*/  HADD2.F32 R122, -RZ, R29.H0_H0 ;  /* 0x2000001dff7a7230 */ /* 0x000fe20000004100 */
[----:B------:R-:W-:Y:S01]  /*60b0*/  F2FP.F16.E4M3.UNPACK_B R28, R10.H1 ;  /* 0x0000000aff1c723e */ /* 0x000fe200030006ff */
[----:B------:R-:W-:-:S02]  /*60c0*/  HADD2.F32 R118, -RZ, R30.H0_H0 ;  /* 0x2000001eff767230 */ /* 0x000fc40000004100 */
[----:B------:R-:W-:Y:S01]  /*60d0*/  FFMA.FTZ R126, R31, R119, R126 ;  /* 0x000000771f7e7223 */ /* 0x000fe2000001007e */
[----:B------:R-:W-:Y:S01]  /*60e0*/  HADD2.F32 R119, -RZ, R29.H1_H1 ;  /* 0x3000001dff777230 */ /* 0x000fe20000004100 */
[----:B------:R-:W-:Y:S01]  /*60f0*/  F2FP.F16.E4M3.UNPACK_B R117, R117 ;  /* 0x00000075ff75723e */ /* 0x000fe200020006ff */
[----:B------:R-:W-:Y:S02]  /*6100*/  HADD2.F32 R29, -RZ, R28.H0_H0 ;  /* 0x2000001cff1d7230 */ /* 0x000fe40000004100 */
[----:B------:R-:W-:Y:S01]  /*6110*/  FMUL.FTZ R128, R118, R122 ;  /* 0x0000007a76807220 */ /* 0x000fe20000410000 */
[----:B------:R-:W-:Y:S01]  /*6120*/  HADD2.F32 R31, -RZ, R121.H0_H0 ;  /* 0x20000079ff1f7230 */ /* 0x000fe20000004100 */
[----:B------:R-:W-:Y:S01]  /*6130*/  F2FP.F16.E4M3.UNPACK_B R10, R10 ;  /* 0x0000000aff0a723e */ /* 0x000fe200020006ff */
[----:B------:R-:W-:Y:S02]  /*6140*/  HADD2.F32 R30, -RZ, R30.H1_H1 ;  /* 0x3000001eff1e7230 */ /* 0x000fe40000004100 */
[----:B------:R-:W-:Y:S01]  /*6150*/  FMUL.FTZ R131, R29, R122 ;  /* 0x0000007a1d837220 */ /* 0x000fe20000410000 */
[----:B------:R-:W-:-:S02]  /*6160*/  HADD2.F32 R28, -RZ, R28.H1_H1 ;  /* 0x3000001cff1c7230 */ /* 0x000fc40000004100 */
[----:B------:R-:W-:Y:S01]  /*6170*/  FFMA.FTZ R128, R29, R31, -R128 ;  /* 0x0000001f1d807223 */ /* 0x000fe20000010880 */
[----:B------:R-:W-:Y:S02]  /*6180*/  HADD2.F32 R121, -RZ, R121.H1_H1 ;  /* 0x30000079ff797230 */ /* 0x000fe40000004100 */
[----:B------:R-:W-:Y:S01]  /*6190*/  FMUL.FTZ R29, R30, R119 ;  /* 0x000000771e1d7220 */ /* 0x000fe20000410000 */
[----:B------:R-:W-:Y:S01]  /*61a0*/  FFMA.FTZ R122, R118, R31, R131 ;  /* 0x0000001f767a7223 */ /* 0x000fe20000010083 */
[C---:B------:R-:W-:Y:S01]  /*61b0*/  FMUL.FTZ R119, R28.reuse, R119 ;  /* 0x000000771c777220 */ /* 0x040fe20000410000 */
[--C-:B------:R-:W-:Y:S02]  /*61c0*/  HADD2.F32 R118, -RZ, R117.reuse.H0_H0 ;  /* 0x20000075ff767230 */ /* 0x100fe40000004100 */
[-C--:B------:R-:W-:Y:S01]  /*61d0*/  FFMA.FTZ R135, R28, R121.reuse, -R29 ;  /* 0x000000791c877223 */ /* 0x080fe2000001081d */
[----:B------:R-:W-:Y:S01]  /*61e0*/  F2FP.F16.E4M3.UNPACK_B R28, R14 ;  /* 0x0000000eff1c723e */ /* 0x000fe200020006ff */
[----:B------:R-:W-:Y:S01]  /*61f0*/  HADD2.F32 R14, -RZ, R10.H0_H0 ;  /* 0x2000000aff0e7230 */ /* 0x000fe20000004100 */
[----:B------:R-:W-:Y:S01]  /*6200*/  F2FP.F16.E4M3.UNPACK_B R116, R116 ;  /* 0x00000074ff74723e */ /* 0x000fe200020006ff */
[----:B------:R-:W-:Y:S01]  /*6210*/  FFMA.FTZ R137, R30, R121, R119 ;  /* 0x000000791e897223 */ /* 0x000fe20000010077 */
[----:B------:R-:W-:Y:S01]  /*6220*/  HADD2.F32 R117, -RZ, R117.H1_H1 ;  /* 0x30000075ff757230 */ /* 0x000fe20000004100 */
[----:B------:R-:W-:Y:S01]  /*6230*/  F2FP.SATFINITE.E4M3.F32.PACK_AB_MERGE_C R8, R127, R8, RZ ;  /* 0x000000087f08723e */ /* 0x000fe200048070ff */
[--C-:B------:R-:W-:Y:S01]  /*6240*/  HADD2.F32 R29, -RZ, R28.reuse.H0_H0 ;  /* 0x2000001cff1d7230 */ /* 0x100fe20000004100 */
[----:B------:R-:W-:Y:S01]  /*6250*/  F2FP.SATFINITE.E4M3.F32.PACK_AB_MERGE_C R12, R129, R12, RZ ;  /* 0x0000000c810c723e */ /* 0x000fe200048070ff */
[----:B------:R-:W-:Y:S01]  /*6260*/  HADD2.F32 R28, -RZ, R28.H1_H1 ;  /* 0x3000001cff1c7230 */ /* 0x000fe20000004100 */
[----:B------:R-:W-:Y:S01]  /*6270*/  F2FP.SATFINITE.E4M3.F32.PACK_AB_MERGE_C R122, R137, R122, RZ ;  /* 0x0000007a897a723e */ /* 0x000fe200048070ff */
[----:B------:R-:W-:-:S02]  /*6280*/  HADD2.F32 R10, -RZ, R10.H1_H1 ;  /* 0x3000000aff0a7230 */ /* 0x000fc40000004100 */
[CC--:B------:R-:W-:Y:S01]  /*6290*/  FMUL.FTZ R119, R29.reuse, R118.reuse ;  /* 0x000000761d777220 */ /* 0x0c0fe20000410000 */
[--C-:B------:R-:W-:Y:S02]  /*62a0*/  HADD2.F32 R30, -RZ, R116.reuse.H0_H0 ;  /* 0x20000074ff1e7230 */ /* 0x100fe40000004100 */
[----:B------:R-:W-:Y:S01]  /*62b0*/  FMUL.FTZ R118, R14, R118 ;  /* 0x000000760e767220 */ /* 0x000fe20000410000 */
[----:B------:R-:W-:Y:S02]  /*62c0*/  HADD2.F32 R31, -RZ, R116.H1_H1 ;  /* 0x30000074ff1f7230 */ /* 0x000fe40000004100 */
[-C--:B------:R-:W-:Y:S01]  /*62d0*/  FMUL.FTZ R121, R28, R117.reuse ;  /* 0x000000751c797220 */ /* 0x080fe20000410000 */
[----:B------:R-:W-:Y:S01]  /*62e0*/  FMUL.FTZ R117, R10, R117 ;  /* 0x000000750a757220 */ /* 0x000fe20000410000 */
[-C--:B------:R-:W-:Y:S01]  /*62f0*/  FFMA.FTZ R14, R14, R30.reuse, -R119 ;  /* 0x0000001e0e0e7223 */ /* 0x080fe20000010877 */
[----:B------:R-:W-:Y:S01]  /*6300*/  FFMA.FTZ R118, R29, R30, R118 ;  /* 0x0000001e1d767223 */ /* 0x000fe20000010076 */
[----:B------:R-:W-:Y:S01]  /*6310*/  F2FP.F16.E4M3.UNPACK_B R119, R7 ;  /* 0x00000007ff77723e */ /* 0x000fe200020006ff */
[----:B------:R-:W-:Y:S01]  /*6320*/  FFMA.FTZ R131, R10, R31, -R121 ;  /* 0x0000001f0a837223 */ /* 0x000fe20000010879 */
[----:B------:R-:W-:Y:S01]  /*6330*/  F2FP.F16.E4M3.UNPACK_B R29, R9 ;  /* 0x00000009ff1d723e */ /* 0x000fe200020006ff */
[----:B------:R-:W-:Y:S01]  /*6340*/  FFMA.FTZ R133, R28, R31, R117 ;  /* 0x0000001f1c857223 */ /* 0x000fe20000010075 */
[----:B------:R-:W-:Y:S01]  /*6350*/  F2FP.SATFINITE.E4M3.F32.PACK_AB_MERGE_C R10, R135, R128, RZ ;  /* 0x00000080870a723e */ /* 0x000fe200048070ff */
[----:B------:R-:W-:Y:S01]  /*6360*/  HADD2.F32 R121, -RZ, R119.H0_H0 ;  /* 0x20000077ff797230 */ /* 0x000fe20000004100 */
[----:B------:R-:W-:Y:S01]  /*6370*/  F2FP.F16.E4M3.UNPACK_B R30, R13 ;  /* 0x0000000dff1e723e */ /* 0x000fe200020006ff */
[----:B------:R-:W-:Y:S01]  /*6380*/  HADD2.F32 R28, -RZ, R29.H0_H0 ;  /* 0x2000001dff1c7230 */ /* 0x000fe20000004100 */
[----:B------:R-:W-:Y:S01]  /*6390*/  F2FP.F16.E4M3.UNPACK_B R117, R6 ;  /* 0x00000006ff75723e */ /* 0x000fe200020006ff */
[----:B------:R-:W-:Y:S01]  /*63a0*/  HADD2.F32 R119, -RZ, R119.H1_H1 ;  /* 0x30000077ff777230 */ /* 0x000fe20000004100 */
[----:B------:R-:W-:Y:S01]  /*63b0*/  F2FP.SATFINITE.E4M3.F32.PACK_AB_MERGE_C R10, R131, R14, R10 ;  /* 0x0000000e830a723e */ /* 0x000fe2000480700a */
[----:B------:R-:W-:Y:S01]  /*63c0*/  HADD2.F32 R31, -RZ, R30.H0_H0 ;  /* 0x2000001eff1f7230 */ /* 0x000fe20000004100 */
[----:B------:R-:W-:Y:S01]  /*63d0*/  F2FP.SATFINITE.E4M3.F32.PACK_AB_MERGE_C R14, R133, R118, R122 ;  /* 0x00000076850e723e */ /* 0x000fe2000480707a */
[----:B------:R-:W-:-:S02]  /*63e0*/  HADD2.F32 R118, -RZ, R117.H0_H0 ;  /* 0x20000075ff767230 */ /* 0x000fc40000004100 */
[-C--:B------:R-:W-:Y:S01]  /*63f0*/  FMUL.FTZ R122, R28, R121.reuse ;  /* 0x000000791c7a7220 */ /* 0x080fe20000410000 */
[----:B------:R-:W-:Y:S01]  /*6400*/  HADD2.F32 R116, -RZ, R30.H1_H1 ;  /* 0x3000001eff747230 */ /* 0x000fe20000004100 */
[----:B------:R-:W-:Y:S01]  /*6410*/  F2FP.SATFINITE.E4M3.F32.PACK_AB_MERGE_C R8, R123, R124, R8 ;  /* 0x0000007c7b08723e */ /* 0x000fe20004807008 */
[----:B------:R-:W-:Y:S02]  /*6420*/  HADD2.F32 R30, -RZ, R29.H1_H1 ;  /* 0x3000001dff1e7230 */ /* 0x000fe40000004100 */
[C---:B------:R-:W-:Y:S01]  /*6430*/  FMUL.FTZ R123, R31.reuse, R121 ;  /* 0x000000791f7b7220 */ /* 0x040fe20000410000 */
[-C--:B------:R-:W-:Y:S01]  /*6440*/  FFMA.FTZ R29, R31, R118.reuse, R122 ;  /* 0x000000761f1d7223 */ /* 0x080fe2000001007a */
[----:B------:R-:W-:Y:S02]  /*6450*/  HADD2.F32 R117, -RZ, R117.H1_H1 ;  /* 0x30000075ff757230 */ /* 0x000fe40000004100 */
[----:B------:R-:W-:Y:S01]  /*6460*/  FMUL.FTZ R31, R116, R119 ;  /* 0x00000077741f7220 */ /* 0x000fe20000410000 */
[----:B------:R-:W-:Y:S01]  /*6470*/  FFMA.FTZ R28, R28, R118, -R123 ;  /* 0x000000761c1c7223 */ /* 0x000fe2000001087b */
[----:B------:R-:W-:Y:S01]  /*6480*/  F2FP.F16.E4M3.UNPACK_B R9, R9.H1 ;  /* 0x00000009ff09723e */ /* 0x000fe200030006ff */
[C---:B------:R-:W-:Y:S01]  /*6490*/  FMUL.FTZ R119, R30.reuse, R119 ;  /* 0x000000771e777220 */ /* 0x040fe20000410000 */
[----:B------:R-:W-:Y:S01]  /*64a0*/  FFMA.FTZ R123, R30, R117, -R31 ;  /* 0x000000751e7b7223 */ /* 0x000fe2000001081f */
[----:B------:R-:W-:-:S02]  /*64b0*/  F2FP.F16.E4M3.UNPACK_B R13, R13.H1 ;  /* 0x0000000dff0d723e */ /* 0x000fc400030006ff */
[----:B------:R-:W-:Y:S01]  /*64c0*/  F2FP.F16.E4M3.UNPACK_B R31, R7.H1 ;  /* 0x00000007ff1f723e */ /* 0x000fe200030006ff */
[----:B------:R-:W-:Y:S01]  /*64d0*/  FFMA.FTZ R124, R116, R117, R119 ;  /* 0x00000075747c7223 */ /* 0x000fe20000010077 */
[----:B------:R-:W-:Y:S01]  /*64e0*/  HADD2.F32 R7, -RZ, R9.H0_H0 ;  /* 0x20000009ff077230 */ /* 0x000fe20000004100 */
[----:B------:R-:W-:Y:S01]  /*64f0*/  F2FP.F16.E4M3.UNPACK_B R6, R6.H1 ;  /* 0x00000006ff06723e */ /* 0x000fe200030006ff */
[----:B------:R-:W-:Y:S01]  /*6500*/  HADD2.F32 R30, -RZ, R13.H0_H0 ;  /* 0x2000000dff1e7230 */ /* 0x000fe20000004100 */
[----:B------:R-:W-:Y:S01]  /*6510*/  F2FP.SATFINITE.E4M3.F32.PACK_AB_MERGE_C R12, R126, R125, R12 ;  /* 0x0000007d7e0c723e */ /* 0x000fe2000480700c */
[----:B------:R-:W-:Y:S01]  /*6520*/  HADD2.F32 R116, -RZ, R31.H0_H0 ;  /* 0x2000001fff747230 */ /* 0x000fe20000004100 */
[----:B------:R-:W-:Y:S01]  /*6530*/  F2FP.F16.E4M3.UNPACK_B R119, R5.H1 ;  /* 0x00000005ff77723e */ /* 0x000fe200030006ff */
[----:B------:R-:W-:Y:S02]  /*6540*/  HADD2.F32 R13, -RZ, R13.H1_H1 ;  /* 0x3000000dff0d7230 */ /* 0x000fe40000004100 */
[----:B------:R-:W-:-:S02]  /*6550*/  HADD2.F32 R118, -RZ, R31.H1_H1 ;  /* 0x3000001fff767230 */ /* 0x000fc40000004100 */
[CC--:B------:R-:W-:Y:S01]  /*6560*/  FMUL.FTZ R122, R30.reuse, R116.reuse ;  /* 0x000000741e7a7220 */ /* 0x0c0fe20000410000 */
[----:B------:R-:W-:Y:S02]  /*6570*/  HADD2.F32 R9, -RZ, R9.H1_H1 ;  /* 0x30000009ff097230 */ /* 0x000fe40000004100 */
[----:B------:R-:W-:Y:S01]  /*6580*/  FMUL.FTZ R117, R7, R116 ;  /* 0x0000007407757220 */ /* 0x000fe20000410000 */
[--C-:B------:R-:W-:Y:S02]  /*6590*/  HADD2.F32 R31, -RZ, R6.reuse.H0_H0 ;  /* 0x20000006ff1f7230 */ /* 0x100fe40000004100 */
[----:B------:R-:W-:Y:S02]  /*65a0*/  HADD2.F32 R116, -RZ, R6.H1_H1 ;  /* 0x30000006ff747230 */ /* 0x000fe40000004100 */
[-C--:B------:R-:W-:Y:S01]  /*65b0*/  FMUL.FTZ R6, R13, R118.reuse ;  /* 0x000000760d067220 */ /* 0x080fe20000410000 */
[C---:B------:R-:W-:Y:S01]  /*65c0*/  FMUL.FTZ R118, R9.reuse, R118 ;  /* 0x0000007609767220 */ /* 0x040fe20000410000 */
[----:B------:R-:W-:Y:S01]  /*65d0*/  FFMA.FTZ R126, R30, R31, R117 ;  /* 0x0000001f1e7e7223 */ /* 0x000fe20000010075 */
[----:B------:R-:W-:Y:S01]  /*65e0*/  F2FP.F16.E4M3.UNPACK_B R30, R15 ;  /* 0x0000000fff1e723e */ /* 0x000fe200020006ff */
[-C--:B------:R-:W-:Y:S01]  /*65f0*/  FFMA.FTZ R128, R9, R116.reuse, -R6 ;  /* 0x0000007409807223 */ /* 0x080fe20000010806 */
[----:B------:R-:W-:Y:S01]  /*6600*/  FFMA.FTZ R127, R13, R116, R118 ;  /* 0x000000740d7f7223 */ /* 0x000fe20000010076 */
[----:B------:R-:W-:Y:S01]  /*6610*/  F2FP.F16.E4M3.UNPACK_B R118, R5 ;  /* 0x00000005ff76723e */ /* 0x000fe200020006ff */
[----:B------:R-:W-:Y:S01]  /*6620*/  FFMA.FTZ R125, R7, R31, -R122 ;  /* 0x0000001f077d7223 */ /* 0x000fe2000001087a */
[----:B------:R-:W-:Y:S01]  /*6630*/  F2FP.F16.E4M3.UNPACK_B R6, R11 ;  /* 0x0000000bff06723e */ /* 0x000fe200020006ff */
[----:B------:R-:W-:Y:S01]  /*6640*/  HADD2.F32 R13, -RZ, R30.H0_H0 ;  /* 0x2000001eff0d7230 */ /* 0x000fe20000004100 */
[----:B------:R-:W-:Y:S01]  /*6650*/  F2FP.F16.E4M3.UNPACK_B R15, R15.H1 ;  /* 0x0000000fff0f723e */ /* 0x000fe200030006ff */
[----:B------:R-:W-:Y:S01]  /*6660*/  HADD2.F32 R122, -RZ, R118.H0_H0 ;  /* 0x20000076ff7a7230 */ /* 0x000fe20000004100 */
[----:B------:R-:W-:Y:S01]  /*6670*/  F2FP.F16.E4M3.UNPACK_B R11, R11.H1 ;  /* 0x0000000bff0b723e */ /* 0x000fe200030006ff */
[----:B------:R-:W-:Y:S01]  /*6680*/  HADD2.F32 R7, -RZ, R6.H0_H0 ;  /* 0x20000006ff077230 */ /* 0x000fe20000004100 */
[-C--:B------:R-:W-:Y:S01]  /*6690*/  F2FP.F16.E4M3.UNPACK_B R5, R4.reuse ;  /* 0x00000004ff05723e */ /* 0x080fe200020006ff */
[----:B------:R-:W-:Y:S01]  /*66a0*/  HADD2.F32 R121, -RZ, R119.H0_H0 ;  /* 0x20000077ff797230 */ /* 0x000fe20000004100 */
[----:B------:R-:W-:Y:S01]  /*66b0*/  F2FP.F16.E4M3.UNPACK_B R31, R4.H1 ;  /* 0x00000004ff1f723e */ /* 0x000fe200030006ff */
[----:B------:R-:W-:-:S02]  /*66c0*/  HADD2.F32 R4, -RZ, R15.H0_H0 ;  /* 0x2000000fff047230 */ /* 0x000fc40000004100 */
[-C--:B------:R-:W-:Y:S01]  /*66d0*/  FMUL.FTZ R130, R13, R122.reuse ;  /* 0x0000007a0d827220 */ /* 0x080fe20000410000 */
[----:B------:R-:W-:Y:S02]  /*66e0*/  HADD2.F32 R9, -RZ, R11.H0_H0 ;  /* 0x2000000bff097230 */ /* 0x000fe40000004100 */
[----:B------:R-:W-:Y:S01]  /*66f0*/  FMUL.FTZ R122, R7, R122 ;  /* 0x0000007a077a7220 */ /* 0x000fe20000410000 */
[----:B------:R-:W-:Y:S02]  /*6700*/  HADD2.F32 R116, -RZ, R5.H0_H0 ;  /* 0x20000005ff747230 */ /* 0x000fe40000004100 */
[-C--:B------:R-:W-:Y:S01]  /*6710*/  FMUL.FTZ R132, R4, R121.reuse ;  /* 0x0000007904847220 */ /* 0x080fe20000410000 */
[----:B------:R-:W-:Y:S02]  /*6720*/  HADD2.F32 R117, -RZ, R31.H0_H0 ;  /* 0x2000001fff757230 */ /* 0x000fe40000004100 */
[----:B------:R-:W-:Y:S01]  /*6730*/  FMUL.FTZ R121, R9, R121 ;  /* 0x0000007909797220 */ /* 0x000fe20000410000 */
[----:B------:R-:W-:-:S02]  /*6740*/  HADD2.F32 R15, -RZ, R15.H1_H1 ;  /* 0x3000000fff0f7230 */ /* 0x000fc40000004100 */
[-C--:B------:R-:W-:Y:S01]  /*6750*/  FFMA.FTZ R130, R7, R116.reuse, -R130 ;  /* 0x0000007407827223 */ /* 0x080fe20000010882 */
[----:B------:R-:W-:Y:S01]  /*6760*/  FFMA.FTZ R122, R13, R116, R122 ;  /* 0x000000740d7a7223 */ /* 0x000fe2000001007a */
[----:B------:R-:W-:Y:S02]  /*6770*/  HADD2.F32 R116, -RZ, R119.H1_H1 ;  /* 0x30000077ff747230 */ /* 0x000fe40000004100 */
[-C--:B------:R-:W-:Y:S01]  /*6780*/  FFMA.FTZ R121, R4, R117.reuse, R121 ;  /* 0x0000007504797223 */ /* 0x080fe20000010079 */
[----:B------:R-:W-:Y:S02]  /*6790*/  HADD2.F32 R11, -RZ, R11.H1_H1 ;  /* 0x3000000bff0b7230 */ /* 0x000fe40000004100 */
[----:B------:R-:W-:Y:S01]  /*67a0*/  FFMA.FTZ R132, R9, R117, -R132 ;  /* 0x0000007509847223 */ /* 0x000fe20000010884 */
[----:B------:R-:W-:Y:S01]  /*67b0*/  HADD2.F32 R30, -RZ, R30.H1_H1 ;  /* 0x3000001eff1e7230 */ /* 0x000fe20000004100 */
[----:B------:R-:W-:Y:S01]  /*67c0*/  F2FP.SATFINITE.E4M3.F32.PACK_AB_MERGE_C R125, R128, R125, RZ ;  /* 0x0000007d807d723e */ /* 0x000fe200048070ff */
[----:B------:R-:W-:-:S02]  /*67d0*/  HADD2.F32 R7, -RZ, R118.H1_H1 ;  /* 0x30000076ff077230 */ /* 0x000fc40000004100 */
[-C--:B------:R-:W-:Y:S01]  /*67e0*/  FMUL.FTZ R118, R15, R116.reuse ;  /* 0x000000740f767220 */ /* 0x080fe20000410000 */
[----:B------:R-:W-:Y:S02]  /*67f0*/  HADD2.F32 R4, -RZ, R31.H1_H1 ;  /* 0x3000001fff047230 */ /* 0x000fe40000004100 */
[C---:B------:R-:W-:Y:S01]  /*6800*/  FMUL.FTZ R116, R11.reuse, R116 ;  /* 0x000000740b747220 */ /* 0x040fe20000410000 */
[----:B------:R-:W-:Y:S02]  /*6810*/  HADD2.F32 R6, -RZ, R6.H1_H1 ;  /* 0x30000006ff067230 */ /* 0x000fe40000004100 */
[-C--:B------:R-:W-:Y:S01]  /*6820*/  FMUL.FTZ R9, R30, R7.reuse ;  /* 0x000000071e097220 */ /* 0x080fe20000410000 */
[----:B------:R-:W-:Y:S02]  /*6830*/  HADD2.F32 R5, -RZ, R5.H1_H1 ;  /* 0x30000005ff057230 */ /* 0x000fe40000004100 */
[-C--:B------:R-:W-:Y:S01]  /*6840*/  FFMA.FTZ R11, R11, R4.reuse, -R118 ;  /* 0x000000040b0b7223 */ /* 0x080fe20000010876 */
[----:B------:R-:W-:Y:S01]  /*6850*/  FFMA.FTZ R116, R15, R4, R116 ;  /* 0x000000040f747223 */ /* 0x000fe20000010074 */
[C---:B------:R-:W-:Y:S01]  /*6860*/  FMUL.FTZ R7, R6.reuse, R7 ;  /* 0x0000000706077220 */ /* 0x040fe20000410000 */
[----:B------:R-:W-:Y:S01]  /*6870*/  F2FP.SATFINITE.E4M3.F32.PACK_AB_MERGE_C R123, R123, R28, R125 ;  /* 0x0000001c7b7b723e */ /* 0x000fe2000480707d */
[-C--:B------:R-:W-:Y:S01]  /*6880*/  FFMA.FTZ R9, R6, R5.reuse, -R9 ;  /* 0x0000000506097223 */ /* 0x080fe20000010809 */
[----:B------:R-:W-:Y:S01]  /*6890*/  F2FP.SATFINITE.E4M3.F32.PACK_AB_MERGE_C R11, R11, R132, RZ ;  /* 0x000000840b0b723e */ /* 0x000fe200048070ff */
[----:B------:R-:W-:Y:S01]  /*68a0*/  FFMA.FTZ R7, R30, R5, R7 ;  /* 0x000000051e077223 */ /* 0x000fe20000010007 */
[----:B------:R-:W-:-:S02]  /*68b0*/  F2FP.SATFINITE.E4M3.F32.PACK_AB_MERGE_C R126, R127, R126, RZ ;  /* 0x0000007e7f7e723e */ /* 0x000fc400048070ff */
[----:B------:R-:W-:Y:S02]  /*68c0*/  F2FP.SATFINITE.E4M3.F32.PACK_AB_MERGE_C R116, R116, R121, RZ ;  /* 0x000000797474723e */ /* 0x000fe400048070ff */
[----:B------:R-:W-:Y:S01]  /*68d0*/  F2FP.SATFINITE.E4M3.F32.PACK_AB_MERGE_C R11, R9, R130, R11 ;  /* 0x00000082090b723e */ /* 0x000fe2000480700b */
[----:B------:R-:W-:Y:S01]  /*68e0*/  IMAD.MOV.U32 R9, RZ, RZ, R123 ;  /* 0x000000ffff097224 */ /* 0x000fe200078e007b */
[----:B------:R-:W-:Y:S02]  /*68f0*/  F2FP.SATFINITE.E4M3.F32.PACK_AB_MERGE_C R13, R124, R29, R126 ;  /* 0x0000001d7c0d723e */ /* 0x000fe4000480707e */
[----:B------:R-:W-:-:S07]  /*6900*/  F2FP.SATFINITE.E4M3.F32.PACK_AB_MERGE_C R15, R7, R122, R116 ;  /* 0x0000007a070f723e */ /* 0x000fce0004807074 */
.L_x_575:
[----:B------:R-:W-:Y:S05]  /*6910*/  BSYNC B2 ;  /* 0x0000000000027941 */ /* 0x000fea0003800000 */
.L_x_574:
[----:B------:R-:W-:Y:S01]  /*6920*/  ISETP.GE.AND P3, PT, R115, R104, PT ;  /* 0x000000687300720c */ /* 0x000fe20003f66270 */
[----:B--2---:R4:W-:-:S12]  /*6930*/  ST.E.128 desc[UR60][R98.64], R8 ;  /* 0x0000000862007985 */ /* 0x0049d8000c101d3c */
[----:B------:R-:W-:-:S04]  /*6940*/  @!P3 IADD3 R4, P4, R105, R115, RZ ;  /* 0x000000736904b210 */ /* 0x000fc80007f9e0ff */
[----:B------:R-:W-:-:S05]  /*6950*/  @!P3 LEA.HI.X.SX32 R5, R115, R103, 0x1, P4 ;  /* 0x000000677305b211 */ /* 0x000fca00020f0eff */
[----:B---3--:R4:W-:Y:S04]  /*6960*/  @!P3 ST.E.128 desc[UR60][R4.64], R12 ;  /* 0x0000000c0400b985 */ /* 0x0089e8000c101d3c */
.L_x_573:
[----:B------:R-:W-:Y:S05]  /*6970*/  BSYNC B1 ;  /* 0x0000000000017941 */ /* 0x000fea0003800000 */
.L_x_572:
[----:B------:R-:W-:-:S03]  /*6980*/  UMOV UR4, 0xffffffff ;  /* 0xffffffff00047882 */ /* 0x000fc60000000000 */
[----:B------:R-:W-:Y:S05]  /*6990*/  BRA.DIV UR4, `(.L_x_576) ;  /* 0x0000019604e47947 */ /* 0x000fea000b800000 */
[----:B------:R0:W0:Y:S04]  /*69a0*/  SHFL.IDX PT, R29, R102, 0x1, 0x1c1f ;  /* 0x003c1f00661d7f89 */ /* 0x00002800000e0000 */
[----:B----4-:R4:W0:Y:S02]  /*69b0*/  SHFL.IDX PT, R14, R101, 0x1, 0x1c1f ;  /* 0x003c1f00650e7f89 */ /* 0x01082400000e0000 */
.L_x_839:
[----:B------:R-:W-:Y:S01]  /*69c0*/  ISETP.GE.OR P3, PT, R221, R97, P1 ;  /* 0x00000061dd00720c */ /* 0x000fe20000f66670 */
[----:B------:R-:W-:-:S12]  /*69d0*/  BSSY B1, `(.L_x_577) ;  /* 0x00000ef000017945 */ /* 0x000fd80003800000 */
[----:B------:R-:W-:Y:S05]  /*69e0*/  @P3 BRA `(.L_x_578) ;  /* 0x0000000c00b43947 */ /* 0x000fea0003800000 */
[----:B------:R-:W-:Y:S01]  /*69f0*/  SEL R4, R71, R110, !P0 ;  /* 0x0000006e47047207 */ /* 0x000fe20004000000 */
[----:B------:R-:W-:Y:S01]  /*6a00*/  BSSY B2, `(.L_x_579) ;  /* 0x00000e6000027945 */ /* 0x000fe20003800000 */
[----:B------:R-:W-:Y:S02]  /*6a10*/  SHF.R.U32.HI R6, RZ, 0x3, R200 ;  /* 0x00000003ff067819 */ /* 0x000fe400000116c8 */
[----:B------:R-:W-:Y:S02]  /*6a20*/  SHF.R.S32.HI R5, RZ, 0x1f, R4 ;  /* 0x0000001fff057819 */ /* 0x000fe40000011404 */
[----:B0-----:R-:W-:Y:S02]  /*6a30*/  IADD3 R12, P3, R62, R14, RZ ;  /* 0x0000000e3e0c7210 */ /* 0x001fe40007f7e0ff */
[----:B------:R-:W-:Y:S01]  /*6a40*/  LEA.HI R4, R5, R4, RZ, 0x5 ;  /* 0x0000000405047211 */ /* 0x000fe200078f28ff */
[----:B------:R-:W-:Y:S02]  /*6a50*/  IMAD R5, R192, 0x5000, R3 ;  /* 0x00005000c0057824 */ /* 0x000fe400078e0203 */
[----:B------:R-:W-:Y:S01]  /*6a60*/  IMAD.X R13, R29, 0x1, R60, P3 ;  /* 0x000000011d0d7824 */ /* 0x000fe200018e063c */
[----:B------:R-:W-:Y:S01]  /*6a70*/  LEA.HI.SX32 R4, R4, R63, 0x1b ;  /* 0x0000003f04047211 */ /* 0x000fe200078fdaff */
[----:B------:R-:W-:-:S04]  /*6a80*/  IMAD.IADD R5, R18, 0x1, R5 ;  /* 0x0000000112057824 */ /* 0x000fc800078e0205 */
[----:B------:R-:W-:-:S05]  /*6a90*/  IMAD.SHL.U32 R15, R4, 0x10, RZ ;  /* 0x00000010040f7824 */ /* 0x000fca00078e00ff */
[----:B------:R-:W-:-:S04]  /*6aa0*/  LOP3.LUT R4, R200, 0x70, R15, 0xf8, !PT ;  /* 0x00000070c8047812 */ /* 0x000fc800078ef80f */
[----:B------:R-:W-:-:S04]  /*6ab0*/  LOP3.LUT R4, R4, R6, RZ, 0x3c, !PT ;  /* 0x0000000604047212 */ /* 0x000fc800078e3cff */
[----:B------:R-:W-:-:S05]  /*6ac0*/  IADD3 R7, R205, R4, RZ ;  /* 0x00000004cd077210 */ /* 0x000fca0007ffe0ff */
[----:B------:R-:W-:-:S04]  /*6ad0*/  IMAD R7, R192, 0x5000, R7 ;  /* 0x00005000c0077824 */ /* 0x000fc800078e0207 */
[----:B------:R-:W-:Y:S02]  /*6ae0*/  IMAD.IADD R8, R18, 0x1, R7 ;  /* 0x0000000112087824 */ /* 0x000fe400078e0207 */
[----:B------:R-:W0:Y:S04]  /*6af0*/  LDS.128 R4, [R5+0x18400] ;  /* 0x0184000005047984 */ /* 0x000e280000000c00 */
[----:B------:R-:W0:Y:S01]  /*6b00*/  LDS.128 R8, [R8+0x18400] ;  /* 0x0184000008087984 */ /* 0x000e220000000c00 */
[----:B------:R-:W-:Y:S05]  /*6b10*/  @P2 BRA `(.L_x_580) ;  /* 0x0000000c00502947 */ /* 0x000fea0003800000 */
[--C-:B------:R-:W-:Y:S01]  /*6b20*/  SHF.R.U32.HI R28, RZ, 0x8, R33.reuse ;  /* 0x00000008ff1c7819 */ /* 0x100fe20000011621 */
[----:B0-----:R-:W-:Y:S01]  /*6b30*/  IMAD.MOV.U32 R31, RZ, RZ, R4 ;  /* 0x000000ffff1f7224 */ /* 0x001fe200078e0004 */
[----:B------:R-:W-:Y:S01]  /*6b40*/  SHF.R.U32.HI R115, RZ, 0x10, R33 ;  /* 0x00000010ff737819 */ /* 0x000fe20000011621 */
[----:B------:R-:W-:Y:S01]  /*6b50*/  IMAD.MOV.U32 R30, RZ, RZ, R10 ;  /* 0x000000ffff1e7224 */ /* 0x000fe200078e000a */
[----:B------:R-:W-:Y:S01]  /*6b60*/  LOP3.LUT R33, R33, 0xff0000ff, RZ, 0xc0, !PT ;  /* 0xff0000ff21217812 */ /* 0x000fe200078ec0ff */
[----:B------:R-:W-:Y:S01]  /*6b70*/  IMAD.SHL.U32 R4, R28, 0x100, RZ ;  /* 0x000001001c047824 */ /* 0x000fe200078e00ff */
[----:B------:R-:W-:Y:S01]  /*6b80*/  SHF.R.U32.HI R32, RZ, 0x8, R39 ;  /* 0x00000008ff207819 */ /* 0x000fe20000011627 */
[----:B------:R-:W-:Y:S01]  /*6b90*/  IMAD.MOV.U32 R28, RZ, RZ, R6 ;  /* 0x000000ffff1c7224 */ /* 0x000fe200078e0006 */
[--C-:B--2---:R-:W-:Y:S02]  /*6ba0*/  SHF.R.U32.HI R103, RZ, 0x8, R35.reuse ;  /* 0x00000008ff677819 */ /* 0x104fe40000011623 */
[----:B---3--:R-:W-:Y:S01]  /*6bb0*/  SHF.R.U32.HI R105, RZ, 0x10, R35 ;  /* 0x00000010ff697819 */ /* 0x008fe20000011623 */
[----:B------:R-:W-:Y:S01]  /*6bc0*/  IMAD.SHL.U32 R10, R32, 0x100, RZ ;  /* 0x00000100200a7824 */ /* 0x000fe200078e00ff */
[----:B------:R-:W-:-:S02]  /*6bd0*/  LOP3.LUT R33, R33, 0xff00, R4, 0xf8, !PT ;  /* 0x0000ff0021217812 */ /* 0x000fc400078ef804 */
[----:B------:R-:W-:Y:S02]  /*6be0*/  LOP3.LUT R35, R35, 0xff0000ff, RZ, 0xc0, !PT ;  /* 0xff0000ff23237812 */ /* 0x000fe400078ec0ff */
[----:B------:R-:W-:Y:S02]  /*6bf0*/  SHF.R.U32.HI R36, RZ, 0x8, R37 ;  /* 0x00000008ff247819 */ /* 0x000fe40000011625 */
[----:B------:R-:W-:Y:S02]  /*6c00*/  SHF.R.U32.HI R98, RZ, 0x10, R39 ;  /* 0x00000010ff627819 */ /* 0x000fe40000011627 */
[----:B------:R-:W-:Y:S01]  /*6c10*/  SHF.L.U32 R4, R103, 0x8, RZ ;  /* 0x0000000867047819 */ /* 0x000fe200000006ff */
[----:B------:R-:W-:Y:S01]  /*6c20*/  IMAD.SHL.U32 R6, R36, 0x100, RZ ;  /* 0x0000010024067824 */ /* 0x000fe200078e00ff */
[----:B------:R-:W-:Y:S01]  /*6c30*/  LOP3.LUT R39, R39, 0xff0000ff, RZ, 0xc0, !PT ;  /* 0xff0000ff27277812 */ /* 0x000fe200078ec0ff */
[----:B------:R-:W-:Y:S01]  /*6c40*/  IMAD.U32 R98, R98, 0x10000, RZ ;  /* 0x0001000062627824 */ /* 0x000fe200078e00ff */
[----:B------:R-:W-:-:S02]  /*6c50*/  SHF.R.U32.HI R38, RZ, 0x10, R37 ;  /* 0x00000010ff267819 */ /* 0x000fc40000011625 */
[----:B------:R-:W-:Y:S02]  /*6c60*/  LOP3.LUT R99, R37, 0xff0000ff, RZ, 0xc0, !PT ;  /* 0xff0000ff25637812 */ /* 0x000fe400078ec0ff */
[----:B------:R-:W-:Y:S01]  /*6c70*/  MOV R34, R8 ;  /* 0x0000000800227202 */ /* 0x000fe20000000f00 */
[----:B------:R-:W-:Y:S01]  /*6c80*/  IMAD.U32 R8, R115, 0x10000, RZ ;  /* 0x0001000073087824 */ /* 0x000fe200078e00ff */
[----:B------:R-:W-:Y:S02]  /*6c90*/  LOP3.LUT R37, R35, 0xff00, R4, 0xf8, !PT ;  /* 0x0000ff0023257812 */ /* 0x000fe400078ef804 */
[----:B------:R-:W-:Y:S01]  /*6ca0*/  LOP3.LUT R103, R39, 0xff00, R10, 0xf8, !PT ;  /* 0x0000ff0027677812 */ /* 0x000fe200078ef80a */
[----:B------:R-:W-:Y:S01]  /*6cb0*/  IMAD.U32 R10, R38, 0x10000, RZ ;  /* 0x00010000260a7824 */ /* 0x000fe200078e00ff */
[----:B------:R-:W-:Y:S02]  /*6cc0*/  SHF.L.U32 R4, R105, 0x10, RZ ;  /* 0x0000001069047819 */ /* 0x000fe400000006ff */
[----:B------:R-:W-:-:S02]  /*6cd0*/  F2FP.F16.E4M3.UNPACK_B R39, R114.H1 ;  /* 0x00000072ff27723e */ /* 0x000fc400030006ff */
[----:B------:R-:W-:Y:S02]  /*6ce0*/  F2FP.F16.E4M3.UNPACK_B R32, R31.H1 ;  /* 0x0000001fff20723e */ /* 0x000fe400030006ff */
[----:B------:R-:W-:Y:S02]  /*6cf0*/  F2FP.F16.E4M3.UNPACK_B R35, R34.H1 ;  /* 0x00000022ff23723e */ /* 0x000fe400030006ff */
[----:B------:R-:W-:Y:S02]  /*6d00*/  LOP3.LUT R4, R37, 0xff0000, R4, 0xf8, !PT ;  /* 0x00ff000025047812 */ /* 0x000fe400078ef804 */
[----:B------:R-:W-:Y:S01]  /*6d10*/  LOP3.LUT R99, R99, 0xff00, R6, 0xf8, !PT ;  /* 0x0000ff0063637812 */ /* 0x000fe200078ef806 */
[----:B------:R-:W-:Y:S01]  /*6d20*/  HADD2.F32 R6, -RZ, R39.H0_H0 ;  /* 0x20000027ff067230 */ /* 0x000fe20000004100 */
[----:B------:R-:W-:Y:S01]  /*6d30*/  LOP3.LUT R8, R33, 0xff0000, R8, 0xf8, !PT ;  /* 0x00ff000021087812 */ /* 0x000fe200078ef808 */
[----:B------:R-:W-:Y:S01]  /*6d40*/  HADD2.F32 R33, -RZ, R32.H0_H0 ;  /* 0x20000020ff217230 */ /* 0x000fe20000004100 */
[----:B------:R-:W-:Y:S01]  /*6d50*/  F2FP.F16.E4M3.UNPACK_B R37, R112.H1 ;  /* 0x00000070ff25723e */ /* 0x000fe200030006ff */
[----:B------:R-:W-:Y:S01]  /*6d60*/  HADD2.F32 R36, -RZ, R35.H0_H0 ;  /* 0x20000023ff247230 */ /* 0x000fe20000004100 */
[----:B------:R-:W-:Y:S01]  /*6d70*/  F2FP.F16.E4M3.UNPACK_B R114, R114 ;  /* 0x00000072ff72723e */ /* 0x000fe200020006ff */
[----:B------:R-:W-:-:S02]  /*6d80*/  HADD2.F32 R39, -RZ, R39.H1_H1 ;  /* 0x30000027ff277230 */ /* 0x000fc40000004100 */
[CC--:B------:R-:W-:Y:S01]  /*6d90*/  FMUL.FTZ R105, R33.reuse, R6.reuse ;  /* 0x0000000621697220 */ /* 0x0c0fe20000410000 */
[--C-:B------:R-:W-:Y:S02]  /*6da0*/  HADD2.F32 R38, -RZ, R37.reuse.H0_H0 ;  /* 0x20000025ff267230 */ /* 0x100fe40000004100 */
[C---:B------:R-:W-:Y:S01]  /*6db0*/  FMUL.FTZ R116, R36.reuse, R6 ;  /* 0x0000000624747220 */ /* 0x040fe20000410000 */
[----:B------:R-:W-:Y:S01]  /*6dc0*/  F2FP.F16.E4M3.UNPACK_B R34, R34 ;  /* 0x00000022ff22723e */ /* 0x000fe200020006ff */
[----:B------:R-:W-:Y:S01]  /*6dd0*/  HADD2.F32 R37, -RZ, R37.H1_H1 ;  /* 0x30000025ff257230 */ /* 0x000fe20000004100 */
[----:B------:R-:W-:Y:S01]  /*6de0*/  F2FP.F16.E4M3.UNPACK_B R31, R31 ;  /* 0x0000001fff1f723e */ /* 0x000fe200020006ff */
[-C--:B------:R-:W-:Y:S01]  /*6df0*/  FFMA.FTZ R105, R36, R38.reuse, R105 ;  /* 0x0000002624697223 */ /* 0x080fe20000010069 */
[----:B------:R-:W-:Y:S01]  /*6e00*/  FFMA.FTZ R116, R33, R38, -R116 ;  /* 0x0000002621747223 */ /* 0x000fe20000010874 */
[----:B------:R-:W-:Y:S01]  /*6e10*/  HADD2.F32 R36, -RZ, R35.H1_H1 ;  /* 0x30000023ff247230 */ /* 0x000fe20000004100 */
[----:B------:R-:W-:Y:S01]  /*6e20*/  LOP3.LUT R6, R103, 0xff0000, R98, 0xf8, !PT ;  /* 0x00ff000067067812 */ /* 0x000fe200078ef862 */
        /* <DEDUP_REMOVED lines=14> */
[-C--:B------:R-:W-:Y:S01]  /*6f10*/  FFMA.FTZ R39, R32, R33.reuse, -R37 ;  /* 0x0000002120277223 */ /* 0x080fe20000010825 */
[----:B------:R-:W-:Y:S02]  /*6f20*/  HADD2.F32 R31, -RZ, R31.H1_H1 ;  /* 0x3000001fff1f7230 */ /* 0x000fe40000004100 */
[----:B------:R-:W-:Y:S01]  /*6f30*/  FFMA.FTZ R98, R35, R33, R38 ;  /* 0x0000002123627223 */ /* 0x000fe20000010026 */
[----:B------:R-:W-:Y:S02]  /*6f40*/  HADD2.F32 R112, -RZ, R112.H1_H1 ;  /* 0x30000070ff707230 */ /* 0x000fe40000004100 */
[----:B------:R-:W-:Y:S01]  /*6f50*/  FMUL.FTZ R36, R34, R114 ;  /* 0x0000007222247220 */ /* 0x000fe20000410000 */
[----:B------:R-:W-:-:S02]  /*6f60*/  F2FP.F16.E4M3.UNPACK_B R32, R113.H1 ;  /* 0x00000071ff20723e */ /* 0x000fc400030006ff */
[----:B------:R-:W-:Y:S02]  /*6f70*/  F2FP.F16.E4M3.UNPACK_B R33, R30.H1 ;  /* 0x0000001eff21723e */ /* 0x000fe400030006ff */
[----:B------:R-:W-:Y:S01]  /*6f80*/  LOP3.LUT R10, R99, 0xff0000, R10, 0xf8, !PT ;  /* 0x00ff0000630a7812 */ /* 0x000fe200078ef80a */
[C---:B------:R-:W-:Y:S01]  /*6f90*/  FMUL.FTZ R99, R31.reuse, R114 ;  /* 0x000000721f637220 */ /* 0x040fe20000410000 */
[----:B------:R-:W-:Y:S01]  /*6fa0*/  FFMA.FTZ R114, R31, R112, -R36 ;  /* 0x000000701f727223 */ /* 0x000fe20000010824 */
[----:B------:R-:W-:Y:S01]  /*6fb0*/  F2FP.F16.E4M3.UNPACK_B R36, R111.H1 ;  /* 0x0000006fff24723e */ /* 0x000fe200030006ff */
[--C-:B------:R-:W-:Y:S01]  /*6fc0*/  HADD2.F32 R37, -RZ, R32.reuse.H0_H0 ;  /* 0x20000020ff257230 */ /* 0x100fe20000004100 */
[----:B------:R-:W-:Y:S01]  /*6fd0*/  F2FP.F16.E4M3.UNPACK_B R31, R28.H1 ;  /* 0x0000001cff1f723e */ /* 0x000fe200030006ff */
[----:B------:R-:W-:Y:S02]  /*6fe0*/  HADD2.F32 R35, -RZ, R33.H0_H0 ;  /* 0x20000021ff237230 */ /* 0x000fe40000004100 */
[----:B------:R-:W-:Y:S01]  /*6ff0*/  FFMA.FTZ R99, R34, R112, R99 ;  /* 0x0000007022637223 */ /* 0x000fe20000010063 */
[----:B------:R-:W-:Y:S01]  /*7000*/  HADD2.F32 R38, -RZ, R32.H1_H1 ;  /* 0x30000020ff267230 */ /* 0x000fe20000004100 */
[----:B------:R-:W-:Y:S01]  /*7010*/  F2FP.F16.E4M3.UNPACK_B R113, R113 ;  /* 0x00000071ff71723e */ /* 0x000fe200020006ff */
[----:B------:R-:W-:-:S02]  /*7020*/  HADD2.F32 R32, -RZ, R31.H0_H0 ;  /* 0x2000001fff207230 */ /* 0x000fc40000004100 */
[-C--:B------:R-:W-:Y:S01]  /*7030*/  FMUL.FTZ R115, R35, R37.reuse ;  /* 0x0000002523737220 */ /* 0x080fe20000410000 */
[--C-:B------:R-:W-:Y:S01]  /*7040*/  HADD2.F32 R34, -RZ, R36.reuse.H0_H0 ;  /* 0x20000024ff227230 */ /* 0x100fe20000004100 */
[----:B------:R-:W-:Y:S01]  /*7050*/  F2FP.F16.E4M3.UNPACK_B R28, R28 ;  /* 0x0000001cff1c723e */ /* 0x000fe200020006ff */
[----:B------:R-:W-:Y:S02]  /*7060*/  HADD2.F32 R33, -RZ, R33.H1_H1 ;  /* 0x30000021ff217230 */ /* 0x000fe40000004100 */
[C---:B------:R-:W-:Y:S01]  /*7070*/  FMUL.FTZ R112, R32.reuse, R37 ;  /* 0x0000002520707220 */ /* 0x040fe20000410000 */
[----:B------:R-:W-:Y:S02]  /*7080*/  HADD2.F32 R31, -RZ, R31.H1_H1 ;  /* 0x3000001fff1f7230 */ /* 0x000fe40000004100 */
[----:B------:R-:W-:Y:S01]  /*7090*/  FFMA.FTZ R117, R32, R34, -R115 ;  /* 0x0000002220757223 */ /* 0x000fe20000010873 */
[----:B------:R-:W-:Y:S02]  /*70a0*/  HADD2.F32 R36, -RZ, R36.H1_H1 ;  /* 0x30000024ff247230 */ /* 0x000fe40000004100 */
[-C--:B------:R-:W-:Y:S01]  /*70b0*/  FMUL.FTZ R32, R33, R38.reuse ;  /* 0x0000002621207220 */ /* 0x080fe20000410000 */
[----:B------:R-:W-:Y:S01]  /*70c0*/  F2FP.F16.E4M3.UNPACK_B R111, R111 ;  /* 0x0000006fff6f723e */ /* 0x000fe200020006ff */
[----:B------:R-:W-:Y:S01]  /*70d0*/  FMUL.FTZ R124, R31, R38 ;  /* 0x000000261f7c7220 */ /* 0x000fe20000410000 */
[----:B------:R-:W-:Y:S01]  /*70e0*/  FFMA.FTZ R38, R35, R34, R112 ;  /* 0x0000002223267223 */ /* 0x000fe20000010070 */
[----:B------:R-:W-:Y:S01]  /*70f0*/  FFMA.FTZ R122, R31, R36, -R32 ;  /* 0x000000241f7a7223 */ /* 0x000fe20000010820 */
[----:B------:R-:W-:Y:S01]  /*7100*/  F2FP.F16.E4M3.UNPACK_B R31, R30 ;  /* 0x0000001eff1f723e */ /* 0x000fe200020006ff */
[----:B------:R-:W-:-:S02]  /*7110*/  HADD2.F32 R35, -RZ, R113.H0_H0 ;  /* 0x20000071ff237230 */ /* 0x000fc40000004100 */
[----:B------:R-:W-:Y:S01]  /*7120*/  FFMA.FTZ R119, R33, R36, R124 ;  /* 0x0000002421777223 */ /* 0x000fe2000001007c */
[----:B------:R-:W-:Y:S01]  /*7130*/  HADD2.F32 R113, -RZ, R113.H1_H1 ;  /* 0x30000071ff717230 */ /* 0x000fe20000004100 */
[----:B------:R-:W-:Y:S01]  /*7140*/  F2FP.SATFINITE.E4M3.F32.PACK_AB_MERGE_C R117, R122, R117, RZ ;  /* 0x000000757a75723e */ /* 0x000fe200048070ff */
[--C-:B------:R-:W-:Y:S02]  /*7150*/  HADD2.F32 R32, -RZ, R31.reuse.H0_H0 ;  /* 0x2000001fff207230 */ /* 0x100fe40000004100 */
[--C-:B------:R-:W-:Y:S02]  /*7160*/  HADD2.F32 R30, -RZ, R28.reuse.H0_H0 ;  /* 0x2000001cff1e7230 */ /* 0x100fe40000004100 */
[----:B------:R-:W-:Y:S02]  /*7170*/  HADD2.F32 R31, -RZ, R31.H1_H1 ;  /* 0x3000001fff1f7230 */ /* 0x000fe40000004100 */
[----:B------:R-:W-:Y:S01]  /*7180*/  FMUL.FTZ R37, R32, R35 ;  /* 0x0000002320257220 */ /* 0x000fe20000410000 */
[----:B------:R-:W-:-:S02]  /*7190*/  HADD2.F32 R28, -RZ, R28.H1_H1 ;  /* 0x3000001cff1c7230 */ /* 0x000fc40000004100 */
[----:B------:R-:W-:Y:S01]  /*71a0*/  FMUL.FTZ R35, R30, R35 ;  /* 0x000000231e237220 */ /* 0x000fe20000410000 */
[--C-:B------:R-:W-:Y:S02]  /*71b0*/  HADD2.F32 R33, -RZ, R111.reuse.H0_H0 ;  /* 0x2000006fff217230 */ /* 0x100fe40000004100 */
[CC--:B------:R-:W-:Y:S01]  /*71c0*/  FMUL.FTZ R115, R31.reuse, R113.reuse ;  /* 0x000000711f737220 */ /* 0x0c0fe20000410000 */
[----:B------:R-:W-:Y:S02]  /*71d0*/  HADD2.F32 R111, -RZ, R111.H1_H1 ;  /* 0x3000006fff6f7230 */ /* 0x000fe40000004100 */
[----:B------:R-:W-:Y:S01]  /*71e0*/  FMUL.FTZ R34, R28, R113 ;  /* 0x000000711c227220 */ /* 0x000fe20000410000 */
[-C--:B------:R-:W-:Y:S01]  /*71f0*/  FFMA.FTZ R112, R32, R33.reuse, R35 ;  /* 0x0000002120707223 */ /* 0x080fe20000010023 */
[----:B------:R-:W-:Y:S01]  /*7200*/  FFMA.FTZ R30, R30, R33, -R37 ;  /* 0x000000211e1e7223 */ /* 0x000fe20000010825 */
[-C--:B------:R-:W-:Y:S01]  /*7210*/  FFMA.FTZ R115, R28, R111.reuse, -R115 ;  /* 0x0000006f1c737223 */ /* 0x080fe20000010873 */
[----:B------:R-:W-:Y:S01]  /*7220*/  FFMA.FTZ R111, R31, R111, R34 ;  /* 0x0000006f1f6f7223 */ /* 0x000fe20000010022 */
[----:B------:R-:W-:-:S02]  /*7230*/  F2FP.SATFINITE.E4M3.F32.PACK_AB_MERGE_C R28, R119, R38, RZ ;  /* 0x00000026771c723e */ /* 0x000fc400048070ff */
[----:B------:R-:W-:Y:S02]  /*7240*/  F2FP.SATFINITE.E4M3.F32.PACK_AB_MERGE_C R31, R118, R105, RZ ;  /* 0x00000069761f723e */ /* 0x000fe400048070ff */
[----:B------:R-:W-:Y:S02]  /*7250*/  F2FP.F16.E4M3.UNPACK_B R35, R9 ;  /* 0x00000009ff23723e */ /* 0x000fe400020006ff */
[----:B------:R-:W-:Y:S02]  /*7260*/  F2FP.F16.E4M3.UNPACK_B R38, R10 ;  /* 0x0000000aff26723e */ /* 0x000fe400020006ff */
[----:B------:R-:W-:Y:S01]  /*7270*/  F2FP.F16.E4M3.UNPACK_B R33, R5 ;  /* 0x00000005ff21723e */ /* 0x000fe200020006ff */
[----:B------:R-:W-:Y:S01]  /*7280*/  HADD2.F32 R36, -RZ, R35.H0_H0 ;  /* 0x20000023ff247230 */ /* 0x000fe20000004100 */
[----:B------:R-:W-:Y:S01]  /*7290*/  F2FP.SATFINITE.E4M3.F32.PACK_AB_MERGE_C R31, R99, R98, R31 ;  /* 0x00000062631f723e */ /* 0x000fe2000480701f */
[--C-:B------:R-:W-:Y:S01]  /*72a0*/  HADD2.F32 R99, -RZ, R38.reuse.H0_H0 ;  /* 0x20000026ff637230 */ /* 0x100fe20000004100 */
[----:B------:R-:W-:Y:S01]  /*72b0*/  F2FP.SATFINITE.E4M3.F32.PACK_AB_MERGE_C R32, R103, R116, RZ ;  /* 0x000000746720723e */ /* 0x000fe200048070ff */
[----:B------:R-:W-:Y:S01]  /*72c0*/  HADD2.F32 R34, -RZ, R33.H0_H0 ;  /* 0x20000021ff227230 */ /* 0x000fe20000004100 */
[----:B------:R-:W-:Y:S01]  /*72d0*/  F2FP.F16.E4M3.UNPACK_B R37, R8 ;  /* 0x00000008ff25723e */ /* 0x000fe200020006ff */
[----:B------:R-:W-:Y:S01]  /*72e0*/  HADD2.F32 R35, -RZ, R35.H1_H1 ;  /* 0x30000023ff237230 */ /* 0x000fe20000004100 */
[----:B------:R-:W-:Y:S01]  /*72f0*/  F2FP.SATFINITE.E4M3.F32.PACK_AB_MERGE_C R32, R114, R39, R32 ;  /* 0x000000277220723e */ /* 0x000fe20004807020 */
[-C--:B------:R-:W-:Y:S01]  /*7300*/  FMUL.FTZ R103, R36, R99.reuse ;  /* 0x0000006324677220 */ /* 0x080fe20000410000 */
[----:B------:R-:W-:Y:S01]  /*7310*/  FMUL.FTZ R99, R34, R99 ;  /* 0x0000006322637220 */ /* 0x000fe20000410000 */
[----:B------:R-:W-:Y:S01]  /*7320*/  HADD2.F32 R39, -RZ, R37.H0_H0 ;  /* 0x20000025ff277230 */ /* 0x000fe20000004100 */
[----:B------:R-:W-:Y:S01]  /*7330*/  F2FP.SATFINITE.E4M3.F32.PACK_AB_MERGE_C R28, R111, R112, R28 ;  /* 0x000000706f1c723e */ /* 0x000fe2000480701c */
[----:B------:R-:W-:Y:S01]  /*7340*/  HADD2.F32 R38, -RZ, R38.H1_H1 ;  /* 0x30000026ff267230 */ /* 0x000fe20000004100 */
[----:B------:R-:W-:Y:S01]  /*7350*/  F2FP.F16.E4M3.UNPACK_B R5, R5.H1 ;  /* 0x00000005ff05723e */ /* 0x000fe200030006ff */
[----:B------:R-:W-:-:S02]  /*7360*/  HADD2.F32 R33, -RZ, R33.H1_H1 ;  /* 0x30000021ff217230 */ /* 0x000fc40000004100 */
[-C--:B------:R-:W-:Y:S01]  /*7370*/  FFMA.FTZ R99, R36, R39.reuse, R99 ;  /* 0x0000002724637223 */ /* 0x080fe20000010063 */
[----:B------:R-:W-:Y:S02]  /*7380*/  HADD2.F32 R36, -RZ, R37.H1_H1 ;  /* 0x30000025ff247230 */ /* 0x000fe40000004100 */
[-C--:B------:R-:W-:Y:S01]  /*7390*/  FMUL.FTZ R98, R35, R38.reuse ;  /* 0x0000002623627220 */ /* 0x080fe20000410000 */
[----:B------:R-:W-:Y:S01]  /*73a0*/  FFMA.FTZ R103, R34, R39, -R103 ;  /* 0x0000002722677223 */ /* 0x000fe20000010867 */
[C---:B------:R-:W-:Y:S01]  /*73b0*/  FMUL.FTZ R38, R33.reuse, R38 ;  /* 0x0000002621267220 */ /* 0x040fe20000410000 */
[----:B------:R-:W-:Y:S01]  /*73c0*/  F2FP.F16.E4M3.UNPACK_B R34, R9.H1 ;  /* 0x00000009ff22723e */ /* 0x000fe200030006ff */
[----:B------:R-:W-:Y:S01]  /*73d0*/  FFMA.FTZ R112, R33, R36, -R98 ;  /* 0x0000002421707223 */ /* 0x000fe20000010862 */
[----:B------:R-:W-:Y:S01]  /*73e0*/  F2FP.F16.E4M3.UNPACK_B R33, R10.H1 ;  /* 0x0000000aff21723e */ /* 0x000fe200030006ff */
[----:B------:R-:W-:Y:S01]  /*73f0*/  FFMA.FTZ R114, R35, R36, R38 ;  /* 0x0000002423727223 */ /* 0x000fe20000010026 */
[----:B------:R-:W-:Y:S01]  /*7400*/  F2FP.F16.E4M3.UNPACK_B R8, R8.H1 ;  /* 0x00000008ff08723e */ /* 0x000fe200030006ff */
[----:B------:R-:W-:Y:S01]  /*7410*/  HADD2.F32 R10, -RZ, R34.H0_H0 ;  /* 0x20000022ff0a7230 */ /* 0x000fe20000004100 */
[----:B------:R-:W-:Y:S01]  /*7420*/  F2FP.F16.E4M3.UNPACK_B R37, R6 ;  /* 0x00000006ff25723e */ /* 0x000fe200020006ff */
[----:B------:R-:W-:Y:S01]  /*7430*/  HADD2.F32 R35, -RZ, R33.H0_H0 ;  /* 0x20000021ff237230 */ /* 0x000fe20000004100 */
[----:B------:R-:W-:Y:S01]  /*7440*/  F2FP.SATFINITE.E4M3.F32.PACK_AB_MERGE_C R30, R115, R30, R117 ;  /* 0x0000001e731e723e */ /* 0x000fe20004807075 */
[----:B------:R-:W-:-:S02]  /*7450*/  HADD2.F32 R9, -RZ, R5.H0_H0 ;  /* 0x20000005ff097230 */ /* 0x000fc40000004100 */
[----:B------:R-:W-:Y:S02]  /*7460*/  HADD2.F32 R34, -RZ, R34.H1_H1 ;  /* 0x30000022ff227230 */ /* 0x000fe40000004100 */
[-C--:B------:R-:W-:Y:S01]  /*7470*/  FMUL.FTZ R38, R10, R35.reuse ;  /* 0x000000230a267220 */ /* 0x080fe20000410000 */
[----:B------:R-:W-:Y:S02]  /*7480*/  HADD2.F32 R36, -RZ, R33.H1_H1 ;  /* 0x30000021ff247230 */ /* 0x000fe40000004100 */
[----:B------:R-:W-:Y:S01]  /*7490*/  FMUL.FTZ R35, R9, R35 ;  /* 0x0000002309237220 */ /* 0x000fe20000410000 */
[--C-:B------:R-:W-:Y:S02]  /*74a0*/  HADD2.F32 R33, -RZ, R8.reuse.H0_H0 ;  /* 0x20000008ff217230 */ /* 0x100fe40000004100 */
[----:B------:R-:W-:Y:S02]  /*74b0*/  HADD2.F32 R5, -RZ, R5.H1_H1 ;  /* 0x30000005ff057230 */ /* 0x000fe40000004100 */
[----:B------:R-:W-:Y:S01]  /*74c0*/  FMUL.FTZ R98, R34, R36 ;  /* 0x0000002422627220 */ /* 0x000fe20000410000 */
[----:B------:R-:W-:-:S02]  /*74d0*/  HADD2.F32 R8, -RZ, R8.H1_H1 ;  /* 0x30000008ff087230 */ /* 0x000fc40000004100 */
[----:B------:R-:W-:Y:S01]  /*74e0*/  FFMA.FTZ R111, R10, R33, R35 ;  /* 0x000000210a6f7223 */ /* 0x000fe20000010023 */
[----:B------:R-:W-:Y:S01]  /*74f0*/  F2FP.F16.E4M3.UNPACK_B R10, R11 ;  /* 0x0000000bff0a723e */ /* 0x000fe200020006ff */
[----:B------:R-:W-:Y:S01]  /*7500*/  FFMA.FTZ R105, R9, R33, -R38 ;  /* 0x0000002109697223 */ /* 0x000fe20000010826 */
[C---:B------:R-:W-:Y:S01]  /*7510*/  FMUL.FTZ R9, R5.reuse, R36 ;  /* 0x0000002405097220 */ /* 0x040fe20000410000 */
[----:B------:R-:W-:Y:S01]  /*7520*/  FFMA.FTZ R116, R5, R8, -R98 ;  /* 0x0000000805747223 */ /* 0x000fe20000010862 */
[-C--:B------:R-:W-:Y:S01]  /*7530*/  F2FP.F16.E4M3.UNPACK_B R5, R7.reuse ;  /* 0x00000007ff05723e */ /* 0x080fe200020006ff */
[----:B------:R-:W-:Y:S01]  /*7540*/  HADD2.F32 R33, -RZ, R10.H0_H0 ;  /* 0x2000000aff217230 */ /* 0x000fe20000004100 */
[----:B------:R-:W-:Y:S01]  /*7550*/  F2FP.F16.E4M3.UNPACK_B R38, R6.H1 ;  /* 0x00000006ff26723e */ /* 0x000fe200030006ff */
[----:B------:R-:W-:Y:S01]  /*7560*/  HADD2.F32 R39, -RZ, R37.H0_H0 ;  /* 0x20000025ff277230 */ /* 0x000fe20000004100 */
[----:B------:R-:W-:Y:S01]  /*7570*/  F2FP.F16.E4M3.UNPACK_B R7, R7.H1 ;  /* 0x00000007ff07723e */ /* 0x000fe200030006ff */
[----:B------:R-:W-:Y:S01]  /*7580*/  FFMA.FTZ R118, R34, R8, R9 ;  /* 0x0000000822767223 */ /* 0x000fe20000010009 */
        /* <DEDUP_REMOVED lines=9> */
[----:B------:R-:W-:Y:S01]  /*7620*/  HADD2.F32 R35, -RZ, R6.H0_H0 ;  /* 0x20000006ff237230 */ /* 0x000fe20000004100 */
[----:B------:R-:W-:Y:S01]  /*7630*/  F2FP.SATFINITE.E4M3.F32.PACK_AB_MERGE_C R105, R116, R105, RZ ;  /* 0x000000697469723e */ /* 0x000fe200048070ff */
[----:B------:R-:W-:Y:S02]  /*7640*/  HADD2.F32 R11, -RZ, R11.H1_H1 ;  /* 0x3000000bff0b7230 */ /* 0x000fe40000004100 */
[----:B------:R-:W-:Y:S01]  /*7650*/  FMUL.FTZ R39, R9, R98 ;  /* 0x0000006209277220 */ /* 0x000fe20000410000 */
[----:B------:R-:W-:Y:S02]  /*7660*/  HADD2.F32 R38, -RZ, R38.H1_H1 ;  /* 0x30000026ff267230 */ /* 0x000fe40000004100 */
[----:B------:R-:W-:Y:S01]  /*7670*/  FFMA.FTZ R113, R8, R35, -R113 ;  /* 0x0000002308717223 */ /* 0x000fe20000010871 */
[----:B------:R-:W-:-:S02]  /*7680*/  HADD2.F32 R7, -RZ, R7.H1_H1 ;  /* 0x30000007ff077230 */ /* 0x000fc40000004100 */
[C---:B------:R-:W-:Y:S01]  /*7690*/  FMUL.FTZ R124, R4.reuse, R98 ;  /* 0x00000062047c7220 */ /* 0x040fe20000410000 */
[----:B------:R-:W-:Y:S02]  /*76a0*/  HADD2.F32 R36, -RZ, R34.H0_H0 ;  /* 0x20000022ff247230 */ /* 0x000fe40000004100 */
[-C--:B------:R-:W-:Y:S01]  /*76b0*/  FMUL.FTZ R8, R11, R38.reuse ;  /* 0x000000260b087220 */ /* 0x080fe20000410000 */
[----:B------:R-:W-:Y:S02]  /*76c0*/  HADD2.F32 R10, -RZ, R10.H1_H1 ;  /* 0x3000000aff0a7230 */ /* 0x000fe40000004100 */
[----:B------:R-:W-:Y:S01]  /*76d0*/  FMUL.FTZ R38, R7, R38 ;  /* 0x0000002607267220 */ /* 0x000fe20000410000 */
[----:B------:R-:W-:Y:S02]  /*76e0*/  HADD2.F32 R37, -RZ, R37.H1_H1 ;  /* 0x30000025ff257230 */ /* 0x000fe40000004100 */
[----:B------:R-:W-:Y:S01]  /*76f0*/  FFMA.FTZ R39, R4, R36, R39 ;  /* 0x0000002404277223 */ /* 0x000fe20000010027 */
[----:B------:R-:W-:-:S02]  /*7700*/  HADD2.F32 R34, -RZ, R34.H1_H1 ;  /* 0x30000022ff227230 */ /* 0x000fc40000004100 */
[----:B------:R-:W-:Y:S01]  /*7710*/  FFMA.FTZ R124, R9, R36, -R124 ;  /* 0x00000024097c7223 */ /* 0x000fe2000001087c */
[----:B------:R-:W-:Y:S02]  /*7720*/  HADD2.F32 R5, -RZ, R5.H1_H1 ;  /* 0x30000005ff057230 */ /* 0x000fe40000004100 */
[CC--:B------:R-:W-:Y:S01]  /*7730*/  FMUL.FTZ R4, R10.reuse, R37.reuse ;  /* 0x000000250a047220 */ /* 0x0c0fe20000410000 */
[----:B------:R-:W-:Y:S02]  /*7740*/  HADD2.F32 R6, -RZ, R6.H1_H1 ;  /* 0x30000006ff067230 */ /* 0x000fe40000004100 */
[-C--:B------:R-:W-:Y:S01]  /*7750*/  FFMA.FTZ R7, R7, R34.reuse, -R8 ;  /* 0x0000002207077223 */ /* 0x080fe20000010808 */
[----:B------:R-:W-:Y:S01]  /*7760*/  FFMA.FTZ R38, R11, R34, R38 ;  /* 0x000000220b267223 */ /* 0x000fe20000010026 */
[----:B------:R-:W-:Y:S01]  /*7770*/  FMUL.FTZ R37, R5, R37 ;  /* 0x0000002505257220 */ /* 0x000fe20000410000 */
[----:B------:R-:W-:Y:S01]  /*7780*/  FFMA.FTZ R122, R33, R35, R122 ;  /* 0x00000023217a7223 */ /* 0x000fe2000001007a */
[----:B------:R-:W-:Y:S01]  /*7790*/  FFMA.FTZ R4, R5, R6, -R4 ;  /* 0x0000000605047223 */ /* 0x000fe20000010804 */
[----:B------:R-:W-:Y:S01]  /*77a0*/  F2FP.SATFINITE.E4M3.F32.PACK_AB_MERGE_C R7, R7, R124, RZ ;  /* 0x0000007c0707723e */ /* 0x000fe200048070ff */
[----:B------:R-:W-:Y:S01]  /*77b0*/  FFMA.FTZ R37, R10, R6, R37 ;  /* 0x000000060a257223 */ /* 0x000fe20000010025 */
[----:B------:R-:W-:Y:S01]  /*77c0*/  F2FP.SATFINITE.E4M3.F32.PACK_AB_MERGE_C R111, R118, R111, RZ ;  /* 0x0000006f766f723e */ /* 0x000fe200048070ff */
[----:B------:R-:W-:Y:S01]  /*77d0*/  IMAD.MOV.U32 R6, RZ, RZ, R30 ;  /* 0x000000ffff067224 */ /* 0x000fe200078e001e */
[----:B------:R-:W-:Y:S01]  /*77e0*/  F2FP.SATFINITE.E4M3.F32.PACK_AB_MERGE_C R38, R38, R39, RZ ;  /* 0x000000272626723e */ /* 0x000fe200048070ff */
[----:B------:R-:W-:Y:S01]  /*77f0*/  IMAD.MOV.U32 R10, RZ, RZ, R28 ;  /* 0x000000ffff0a7224 */ /* 0x000fe200078e001c */
[----:B------:R-:W-:Y:S01]  /*7800*/  F2FP.SATFINITE.E4M3.F32.PACK_AB_MERGE_C R7, R4, R113, R7 ;  /* 0x000000710407723e */ /* 0x000fe20004807007 */
[----:B------:R-:W-:Y:S01]  /*7810*/  IMAD.MOV.U32 R4, RZ, RZ, R32 ;  /* 0x000000ffff047224 */ /* 0x000fe200078e0020 */
[----:B------:R-:W-:-:S02]  /*7820*/  F2FP.SATFINITE.E4M3.F32.PACK_AB_MERGE_C R5, R112, R103, R105 ;  /* 0x000000677005723e */ /* 0x000fc40004807069 */
[----:B------:R-:W-:Y:S02]  /*7830*/  F2FP.SATFINITE.E4M3.F32.PACK_AB_MERGE_C R9, R114, R99, R111 ;  /* 0x000000637209723e */ /* 0x000fe4000480706f */
[----:B------:R-:W-:Y:S02]  /*7840*/  F2FP.SATFINITE.E4M3.F32.PACK_AB_MERGE_C R11, R37, R122, R38 ;  /* 0x0000007a250b723e */ /* 0x000fe40004807026 */
[----:B------:R-:W-:-:S07]  /*7850*/  MOV R8, R31 ;  /* 0x0000001f00087202 */ /* 0x000fce0000000f00 */
.L_x_580:
[----:B------:R-:W-:Y:S05]  /*7860*/  BSYNC B2 ;  /* 0x0000000000027941 */ /* 0x000fea0003800000 */
.L_x_579:
[----:B------:R-:W-:Y:S01]  /*7870*/  ISETP.GE.AND P3, PT, R15, R104, PT ;  /* 0x000000680f00720c */ /* 0x000fe20003f66270 */
[----:B0-----:R0:W-:-:S12]  /*7880*/  ST.E.128 desc[UR60][R12.64], R4 ;  /* 0x000000040c007985 */ /* 0x0011d8000c101d3c */
[----:B------:R-:W-:-:S04]  /*7890*/  @!P3 IADD3 R14, P4, R15, R14, RZ ;  /* 0x0000000e0f0eb210 */ /* 0x000fc80007f9e0ff */
[----:B------:R-:W-:-:S05]  /*78a0*/  @!P3 LEA.HI.X.SX32 R15, R15, R29, 0x1, P4 ;  /* 0x0000001d0f0fb211 */ /* 0x000fca00020f0eff */
[----:B------:R0:W-:Y:S04]  /*78b0*/  @!P3 ST.E.128 desc[UR60][R14.64], R8 ;  /* 0x000000080e00b985 */ /* 0x0001e8000c101d3c */
.L_x_578:
[----:B------:R-:W-:Y:S05]  /*78c0*/  BSYNC B1 ;  /* 0x0000000000017941 */ /* 0x000fea0003800000 */
.L_x_577:
[----:B------:R-:W-:-:S03]  /*78d0*/  UMOV UR4, 0xffffffff ;  /* 0xffffffff00047882 */ /* 0x000fc60000000000 */
[----:B------:R-:W-:Y:S05]  /*78e0*/  BRA.DIV UR4, `(.L_x_581) ;  /* 0x0000018a04587947 */ /* 0x000fea000b800000 */
[----:B0-----:R0:W0:Y:S04]  /*78f0*/  SHFL.IDX PT, R29, R102, 0x2, 0x1c1f ;  /* 0x005c1f00661d7f89 */ /* 0x00102800000e0000 */
[----:B------:R0:W0:Y:S02]  /*7900*/  SHFL.IDX PT, R14, R101, 0x2, 0x1c1f ;  /* 0x005c1f00650e7f89 */ /* 0x00002400000e0000 */
.L_x_843:
[----:B------:R-:W-:-:S13]  /*7910*/  ISETP.GE.OR P3, PT, R227, R97, P1 ;  /* 0x00000061e300720c */ /* 0x000fda0000f66670 */
[----:B------:R-:W-:Y:S05]  /*7920*/  @P3 BRA `(.L_x_561) ;  /* 0x0000001400103947 */ /* 0x000fea0003800000 */
[----:B------:R-:W-:Y:S01]  /*7930*/  SEL R110, R71, R110, !P0 ;  /* 0x0000006e476e7207 */ /* 0x000fe20004000000 */
[----:B------:R-:W-:Y:S01]  /*7940*/  BSSY B1, `(.L_x_582) ;  /* 0x00000e5000017945 */ /* 0x000fe20003800000 */
[----:B0-----:R-:W-:Y:S02]  /*7950*/  IADD3 R12, P3, R62, R14, RZ ;  /* 0x0000000e3e0c7210 */ /* 0x001fe40007f7e0ff */
[----:B------:R-:W-:-:S03]  /*7960*/  SHF.R.S32.HI R5, RZ, 0x1f, R110 ;  /* 0x0000001fff057819 */ /* 0x000fc6000001146e */
[----:B------:R-:W-:Y:S01]  /*7970*/  IMAD.X R13, R29, 0x1, R60, P3 ;  /* 0x000000011d0d7824 */ /* 0x000fe200018e063c */
[----:B------:R-:W-:-:S04]  /*7980*/  LEA.HI R110, R5, R110, RZ, 0x5 ;  /* 0x0000006e056e7211 */ /* 0x000fc800078f28ff */
[----:B------:R-:W-:-:S04]  /*7990*/  LEA.HI.SX32 R15, R110, R63, 0x1b ;  /* 0x0000003f6e0f7211 */ /* 0x000fc800078fdaff */
[----:B------:R-:W-:-:S04]  /*79a0*/  SHF.L.U32 R15, R15, 0x4, RZ ;  /* 0x000000040f0f7819 */ /* 0x000fc800000006ff */
[----:B------:R-:W-:-:S04]  /*79b0*/  LOP3.LUT R4, R201, 0x70, R15, 0xf8, !PT ;  /* 0x00000070c9047812 */ /* 0x000fc800078ef80f */
[----:B------:R-:W-:-:S05]  /*79c0*/  LOP3.LUT R5, R4, R77, RZ, 0x3c, !PT ;  /* 0x0000004d04057212 */ /* 0x000fca00078e3cff */
[----:B------:R-:W-:Y:S02]  /*79d0*/  IMAD.IADD R7, R206, 0x1, R5 ;  /* 0x00000001ce077824 */ /* 0x000fe400078e0205 */
[C---:B------:R-:W-:Y:S02]  /*79e0*/  IMAD R5, R192.reuse, 0x5000, R0 ;  /* 0x00005000c0057824 */ /* 0x040fe400078e0200 */
[----:B------:R-:W-:Y:S02]  /*79f0*/  IMAD R7, R192, 0x5000, R7 ;  /* 0x00005000c0077824 */ /* 0x000fe400078e0207 */
[C---:B------:R-:W-:Y:S02]  /*7a00*/  IMAD.IADD R5, R18.reuse, 0x1, R5 ;  /* 0x0000000112057824 */ /* 0x040fe400078e0205 */
[----:B------:R-:W-:-:S04]  /*7a10*/  IMAD.IADD R8, R18, 0x1, R7 ;  /* 0x0000000112087824 */ /* 0x000fc800078e0207 */
[----:B------:R-:W0:Y:S04]  /*7a20*/  LDS.128 R4, [R5+0x18400] ;  /* 0x0184000005047984 */ /* 0x000e280000000c00 */
[----:B------:R-:W0:Y:S01]  /*7a30*/  LDS.128 R8, [R8+0x18400] ;  /* 0x0184000008087984 */ /* 0x000e220000000c00 */
[----:B------:R-:W-:Y:S05]  /*7a40*/  @P2 BRA `(.L_x_583) ;  /* 0x0000000c00502947 */ /* 0x000fea0003800000 */
[----:B------:R-:W-:Y:S01]  /*7a50*/  SHF.R.U32.HI R31, RZ, 0x8, R41 ;  /* 0x00000008ff1f7819 */ /* 0x000fe20000011629 */
[----:B0-----:R-:W-:Y:S01]  /*7a60*/  IMAD.MOV.U32 R33, RZ, RZ, R8 ;  /* 0x000000ffff217224 */ /* 0x001fe200078e0008 */
[----:B------:R-:W-:Y:S01]  /*7a70*/  LOP3.LUT R30, R41, 0xff0000ff, RZ, 0xc0, !PT ;  /* 0xff0000ff291e7812 */ /* 0x000fe200078ec0ff */
[----:B------:R-:W-:Y:S01]  /*7a80*/  IMAD.MOV.U32 R32, RZ, RZ, R6 ;  /* 0x000000ffff207224 */ /* 0x000fe200078e0006 */
[----:B------:R-:W-:Y:S01]  /*7a90*/  SHF.R.U32.HI R39, RZ, 0x8, R47 ;  /* 0x00000008ff277819 */ /* 0x000fe2000001162f */
[----:B------:R-:W-:Y:S01]  /*7aa0*/  IMAD.SHL.U32 R31, R31, 0x100, RZ ;  /* 0x000001001f1f7824 */ /* 0x000fe200078e00ff */
[----:B------:R-:W-:Y:S02]  /*7ab0*/  SHF.R.U32.HI R44, RZ, 0x10, R41 ;  /* 0x00000010ff2c7819 */ /* 0x000fe40000011629 */
[----:B------:R-:W-:Y:S01]  /*7ac0*/  SHF.R.U32.HI R35, RZ, 0x8, R43 ;  /* 0x00000008ff237819 */ /* 0x000fe2000001162b */
[----:B------:R-:W-:Y:S01]  /*7ad0*/  IMAD.SHL.U32 R39, R39, 0x100, RZ ;  /* 0x0000010027277824 */ /* 0x000fe200078e00ff */
[----:B------:R-:W-:-:S02]  /*7ae0*/  SHF.R.U32.HI R40, RZ, 0x8, R45 ;  /* 0x00000008ff287819 */ /* 0x000fc4000001162d */
[----:B------:R-:W-:Y:S01]  /*7af0*/  LOP3.LUT R8, R30, 0xff00, R31, 0xf8, !PT ;  /* 0x0000ff001e087812 */ /* 0x000fe200078ef81f */
[----:B------:R-:W-:Y:S01]  /*7b00*/  IMAD.SHL.U32 R35, R35, 0x100, RZ ;  /* 0x0000010023237824 */ /* 0x000fe200078e00ff */
[----:B------:R-:W-:Y:S01]  /*7b10*/  SHF.R.U32.HI R42, RZ, 0x10, R43 ;  /* 0x00000010ff2a7819 */ /* 0x000fe2000001162b */
[----:B------:R-:W-:Y:S01]  /*7b20*/  IMAD.SHL.U32 R6, R40, 0x100, RZ ;  /* 0x0000010028067824 */ /* 0x000fe200078e00ff */
[----:B------:R-:W-:Y:S02]  /*7b30*/  SHF.L.U32 R31, R44, 0x10, RZ ;  /* 0x000000102c1f7819 */ /* 0x000fe400000006ff */
[----:B------:R-:W-:Y:S02]  /*7b40*/  LOP3.LUT R38, R47, 0xff0000ff, RZ, 0xc0, !PT ;  /* 0xff0000ff2f267812 */ /* 0x000fe400078ec0ff */
[----:B------:R-:W-:Y:S02]  /*7b50*/  LOP3.LUT R34, R43, 0xff0000ff, RZ, 0xc0, !PT ;  /* 0xff0000ff2b227812 */ /* 0x000fe400078ec0ff */
[----:B------:R-:W-:-:S02]  /*7b60*/  MOV R28, R4 ;  /* 0x00000004001c7202 */ /* 0x000fc40000000f00 */
[----:B------:R-:W-:Y:S01]  /*7b70*/  LOP3.LUT R8, R8, 0xff0000, R31, 0xf8, !PT ;  /* 0x00ff000008087812 */ /* 0x000fe200078ef81f */
[----:B------:R-:W-:Y:S01]  /*7b80*/  IMAD.U32 R31, R42, 0x10000, RZ ;  /* 0x000100002a1f7824 */ /* 0x000fe200078e00ff */
[----:B------:R-:W-:Y:S02]  /*7b90*/  LOP3.LUT R37, R45, 0xff0000ff, RZ, 0xc0, !PT ;  /* 0xff0000ff2d257812 */ /* 0x000fe400078ec0ff */
[----:B------:R-:W-:Y:S02]  /*7ba0*/  LOP3.LUT R40, R38, 0xff00, R39, 0xf8, !PT ;  /* 0x0000ff0026287812 */ /* 0x000fe400078ef827 */
[----:B------:R-:W-:Y:S02]  /*7bb0*/  LOP3.LUT R4, R34, 0xff00, R35, 0xf8, !PT ;  /* 0x0000ff0022047812 */ /* 0x000fe400078ef823 */
[----:B------:R-:W-:Y:S02]  /*7bc0*/  F2FP.F16.E4M3.UNPACK_B R39, R106.H1 ;  /* 0x0000006aff27723e */ /* 0x000fe400030006ff */
[----:B------:R-:W-:-:S02]  /*7bd0*/  F2FP.F16.E4M3.UNPACK_B R30, R28.H1 ;  /* 0x0000001cff1e723e */ /* 0x000fc400030006ff */
[----:B------:R-:W-:Y:S02]  /*7be0*/  F2FP.F16.E4M3.UNPACK_B R34, R33.H1 ;  /* 0x00000021ff22723e */ /* 0x000fe400030006ff */
[----:B------:R-:W-:Y:S02]  /*7bf0*/  MOV R36, R10 ;  /* 0x0000000a00247202 */ /* 0x000fe40000000f00 */
[----:B------:R-:W-:Y:S01]  /*7c00*/  LOP3.LUT R10, R37, 0xff00, R6, 0xf8, !PT ;  /* 0x0000ff00250a7812 */ /* 0x000fe200078ef806 */
[----:B------:R-:W-:Y:S01]  /*7c10*/  HADD2.F32 R6, -RZ, R39.H0_H0 ;  /* 0x20000027ff067230 */ /* 0x000fe20000004100 */
[----:B------:R-:W-:Y:S01]  /*7c20*/  SHF.R.U32.HI R41, RZ, 0x10, R45 ;  /* 0x00000010ff297819 */ /* 0x000fe2000001162d */
[----:B------:R-:W-:Y:S01]  /*7c30*/  HADD2.F32 R35, -RZ, R34.H0_H0 ;  /* 0x20000022ff237230 */ /* 0x000fe20000004100 */
[----:B------:R-:W-:Y:S02]  /*7c40*/  SHF.R.U32.HI R43, RZ, 0x10, R47 ;  /* 0x00000010ff2b7819 */ /* 0x000fe4000001162f */
[----:B------:R-:W-:Y:S01]  /*7c50*/  LOP3.LUT R4, R4, 0xff0000, R31, 0xf8, !PT ;  /* 0x00ff000004047812 */ /* 0x000fe200078ef81f */
[----:B------:R-:W-:Y:S01]  /*7c60*/  HADD2.F32 R31, -RZ, R30.H0_H0 ;  /* 0x2000001eff1f7230 */ /* 0x000fe20000004100 */
[----:B------:R-:W-:Y:S01]  /*7c70*/  F2FP.F16.E4M3.UNPACK_B R37, R109.H1 ;  /* 0x0000006dff25723e */ /* 0x000fe200030006ff */
[----:B------:R-:W-:-:S02]  /*7c80*/  IMAD.U32 R41, R41, 0x10000, RZ ;  /* 0x0001000029297824 */ /* 0x000fc400078e00ff */
[-C--:B------:R-:W-:Y:S01]  /*7c90*/  FMUL.FTZ R42, R35, R6.reuse ;  /* 0x00000006232a7220 */ /* 0x080fe20000410000 */
[----:B------:R-:W-:Y:S02]  /*7ca0*/  IMAD.U32 R43, R43, 0x10000, RZ ;  /* 0x000100002b2b7824 */ /* 0x000fe400078e00ff */
[----:B------:R-:W-:Y:S01]  /*7cb0*/  FMUL.FTZ R44, R31, R6 ;  /* 0x000000061f2c7220 */ /* 0x000fe20000410000 */
[----:B------:R-:W-:Y:S01]  /*7cc0*/  HADD2.F32 R38, -RZ, R37.H0_H0 ;  /* 0x20000025ff267230 */ /* 0x000fe20000004100 */
[----:B------:R-:W-:Y:S02]  /*7cd0*/  LOP3.LUT R10, R10, 0xff0000, R41, 0xf8, !PT ;  /* 0x00ff00000a0a7812 */ /* 0x000fe400078ef829 */
[----:B------:R-:W-:Y:S01]  /*7ce0*/  LOP3.LUT R6, R40, 0xff0000, R43, 0xf8, !PT ;  /* 0x00ff000028067812 */ /* 0x000fe200078ef82b */
[----:B------:R-:W-:Y:S02]  /*7cf0*/  HADD2.F32 R40, -RZ, R39.H1_H1 ;  /* 0x30000027ff287230 */ /* 0x000fe40000004100 */
[-C--:B------:R-:W-:Y:S01]  /*7d00*/  FFMA.FTZ R44, R35, R38.reuse, R44 ;  /* 0x00000026232c7223 */ /* 0x080fe2000001002c */
[----:B------:R-:W-:Y:S01]  /*7d10*/  FFMA.FTZ R41, R31, R38, -R42 ;  /* 0x000000261f297223 */ /* 0x000fe2000001082a */
[----:B------:R-:W-:Y:S01]  /*7d20*/  HADD2.F32 R35, -RZ, R34.H1_H1 ;  /* 0x30000022ff237230 */ /* 0x000fe20000004100 */
[----:B------:R-:W-:Y:S01]  /*7d30*/  F2FP.F16.E4M3.UNPACK_B R106, R106 ;  /* 0x0000006aff6a723e */ /* 0x000fe200020006ff */
[----:B------:R-:W-:Y:S01]  /*7d40*/  HADD2.F32 R31, -RZ, R30.H1_H1 ;  /* 0x3000001eff1f7230 */ /* 0x000fe20000004100 */
[----:B------:R-:W-:Y:S01]  /*7d50*/  F2FP.F16.E4M3.UNPACK_B R33, R33 ;  /* 0x00000021ff21723e */ /* 0x000fe200020006ff */
[----:B------:R-:W-:Y:S01]  /*7d60*/  HADD2.F32 R38, -RZ, R37.H1_H1 ;  /* 0x30000025ff267230 */ /* 0x000fe20000004100 */
[----:B------:R-:W-:Y:S01]  /*7d70*/  F2FP.F16.E4M3.UNPACK_B R28, R28 ;  /* 0x0000001cff1c723e */ /* 0x000fe200020006ff */
[----:B------:R-:W-:Y:S01]  /*7d80*/  FMUL.FTZ R42, R35, R40 ;  /* 0x00000028232a7220 */ /* 0x000fe20000410000 */
[----:B------:R-:W-:Y:S01]  /*7d90*/  F2FP.F16.E4M3.UNPACK_B R109, R109 ;  /* 0x0000006dff6d723e */ /* 0x000fe200020006ff */
[----:B------:R-:W-:-:S02]  /*7da0*/  HADD2.F32 R37, -RZ, R106.H0_H0 ;  /* 0x2000006aff257230 */ /* 0x000fc40000004100 */
[C---:B------:R-:W-:Y:S01]  /*7db0*/  FMUL.FTZ R40, R31.reuse, R40 ;  /* 0x000000281f287220 */ /* 0x040fe20000410000 */
[----:B------:R-:W-:Y:S02]  /*7dc0*/  HADD2.F32 R34, -RZ, R33.H0_H0 ;  /* 0x20000021ff227230 */ /* 0x000fe40000004100 */
[-C--:B------:R-:W-:Y:S01]  /*7dd0*/  FFMA.FTZ R46, R31, R38.reuse, -R42 ;  /* 0x000000261f2e7223 */ /* 0x080fe2000001082a */
[----:B------:R-:W-:Y:S02]  /*7de0*/  HADD2.F32 R30, -RZ, R28.H0_H0 ;  /* 0x2000001cff1e7230 */ /* 0x000fe40000004100 */
[----:B------:R-:W-:Y:S01]  /*7df0*/  FFMA.FTZ R43, R35, R38, R40 ;  /* 0x00000026232b7223 */ /* 0x000fe20000010028 */
[----:B------:R-:W-:Y:S02]  /*7e00*/  HADD2.F32 R31, -RZ, R109.H0_H0 ;  /* 0x2000006dff1f7230 */ /* 0x000fe40000004100 */
        /* <DEDUP_REMOVED lines=8> */
[-C--:B------:R-:W-:Y:S01]  /*7e90*/  FMUL.FTZ R35, R33, R106.reuse ;  /* 0x0000006a21237220 */ /* 0x080fe20000410000 */
        /* <DEDUP_REMOVED lines=11> */
[--C-:B------:R-:W-:Y:S02]  /*7f50*/  HADD2.F32 R30, -RZ, R28.reuse.H0_H0 ;  /* 0x2000001cff1e7230 */ /* 0x100fe40000004100 */
[----:B------:R-:W-:Y:S01]  /*7f60*/  FMUL.FTZ R45, R34, R37 ;  /* 0x00000025222d7220 */ /* 0x000fe20000410000 */
[----:B------:R-:W-:Y:S01]  /*7f70*/  HADD2.F32 R33, -RZ, R35.H0_H0 ;  /* 0x20000023ff217230 */ /* 0x000fe20000004100 */
[----:B------:R-:W-:Y:S01]  /*7f80*/  F2FP.F16.E4M3.UNPACK_B R32, R32 ;  /* 0x00000020ff20723e */ /* 0x000fe200020006ff */
[----:B------:R-:W-:Y:S01]  /*7f90*/  HADD2.F32 R31, -RZ, R31.H1_H1 ;  /* 0x3000001fff1f7230 */ /* 0x000fe20000004100 */
[----:B------:R-:W-:Y:S01]  /*7fa0*/  F2FP.F16.E4M3.UNPACK_B R36, R36 ;  /* 0x00000024ff24723e */ /* 0x000fe200020006ff */
[----:B------:R-:W-:-:S02]  /*7fb0*/  HADD2.F32 R28, -RZ, R28.H1_H1 ;  /* 0x3000001cff1c7230 */ /* 0x000fc40000004100 */
[C---:B------:R-:W-:Y:S01]  /*7fc0*/  FFMA.FTZ R98, R30.reuse, R33, -R45 ;  /* 0x000000211e627223 */ /* 0x040fe2000001082d */
[----:B------:R-:W-:Y:S02]  /*7fd0*/  HADD2.F32 R35, -RZ, R35.H1_H1 ;  /* 0x30000023ff237230 */ /* 0x000fe40000004100 */
[CC--:B------:R-:W-:Y:S01]  /*7fe0*/  FMUL.FTZ R45, R31.reuse, R38.reuse ;  /* 0x000000261f2d7220 */ /* 0x0c0fe20000410000 */
[----:B------:R-:W-:Y:S01]  /*7ff0*/  FMUL.FTZ R37, R30, R37 ;  /* 0x000000251e257220 */ /* 0x000fe20000410000 */
[C---:B------:R-:W-:Y:S01]  /*8000*/  FMUL.FTZ R38, R28.reuse, R38 ;  /* 0x000000261c267220 */ /* 0x040fe20000410000 */
[----:B------:R-:W-:Y:S01]  /*8010*/  F2FP.F16.E4M3.UNPACK_B R108, R108 ;  /* 0x0000006cff6c723e */ /* 0x000fe200020006ff */
[-C--:B------:R-:W-:Y:S01]  /*8020*/  FFMA.FTZ R99, R28, R35.reuse, -R45 ;  /* 0x000000231c637223 */ /* 0x080fe2000001082d */
[----:B------:R-:W-:Y:S02]  /*8030*/  HADD2.F32 R28, -RZ, R32.H0_H0 ;  /* 0x20000020ff1c7230 */ /* 0x000fe40000004100 */
[----:B----4-:R-:W-:Y:S01]  /*8040*/  FFMA.FTZ R101, R31, R35, R38 ;  /* 0x000000231f657223 */ /* 0x010fe20000010026 */
[----:B------:R-:W-:-:S02]  /*8050*/  HADD2.F32 R35, -RZ, R107.H0_H0 ;  /* 0x2000006bff237230 */ /* 0x000fc40000004100 */
[----:B------:R-:W-:Y:S01]  /*8060*/  FFMA.FTZ R34, R34, R33, R37 ;  /* 0x0000002122227223 */ /* 0x000fe20000010025 */
[--C-:B------:R-:W-:Y:S01]  /*8070*/  HADD2.F32 R30, -RZ, R36.reuse.H0_H0 ;  /* 0x20000024ff1e7230 */ /* 0x100fe20000004100 */
[----:B------:R-:W-:Y:S01]  /*8080*/  F2FP.SATFINITE.E4M3.F32.PACK_AB_MERGE_C R99, R99, R98, RZ ;  /* 0x000000626363723e */ /* 0x000fe200048070ff */
[----:B------:R-:W-:Y:S02]  /*8090*/  HADD2.F32 R107, -RZ, R107.H1_H1 ;  /* 0x3000006bff6b7230 */ /* 0x000fe40000004100 */
[-C--:B------:R-:W-:Y:S01]  /*80a0*/  FMUL.FTZ R45, R28, R35.reuse ;  /* 0x000000231c2d7220 */ /* 0x080fe20000410000 */
[----:B------:R-:W-:Y:S02]  /*80b0*/  HADD2.F32 R36, -RZ, R36.H1_H1 ;  /* 0x30000024ff247230 */ /* 0x000fe40000004100 */
[----:B------:R-:W-:Y:S01]  /*80c0*/  FMUL.FTZ R37, R30, R35 ;  /* 0x000000231e257220 */ /* 0x000fe20000410000 */
[----:B------:R-:W-:Y:S01]  /*80d0*/  HADD2.F32 R31, -RZ, R108.H0_H0 ;  /* 0x2000006cff1f7230 */ /* 0x000fe20000004100 */
[----:B------:R-:W-:Y:S01]  /*80e0*/  F2FP.SATFINITE.E4M3.F32.PACK_AB_MERGE_C R101, R101, R34, RZ ;  /* 0x000000226565723e */ /* 0x000fe200048070ff */
[----:B------:R-:W-:-:S02]  /*80f0*/  HADD2.F32 R32, -RZ, R32.H1_H1 ;  /* 0x30000020ff207230 */ /* 0x000fc40000004100 */
[----:B------:R-:W-:Y:S01]  /*8100*/  FMUL.FTZ R47, R36, R107 ;  /* 0x0000006b242f7220 */ /* 0x000fe20000410000 */
[----:B------:R-:W-:Y:S02]  /*8110*/  HADD2.F32 R33, -RZ, R108.H1_H1 ;  /* 0x3000006cff217230 */ /* 0x000fe40000004100 */
[-C--:B------:R-:W-:Y:S01]  /*8120*/  FFMA.FTZ R35, R28, R31.reuse, -R37 ;  /* 0x0000001f1c237223 */ /* 0x080fe20000010825 */
[----:B------:R-:W-:Y:S01]  /*8130*/  FFMA.FTZ R45, R30, R31, R45 ;  /* 0x0000001f1e2d7223 */ /* 0x000fe2000001002d */
[C---:B------:R-:W-:Y:S01]  /*8140*/  FMUL.FTZ R107, R32.reuse, R107 ;  /* 0x0000006b206b7220 */ /* 0x040fe20000410000 */
[----:B------:R-:W-:Y:S01]  /*8150*/  F2FP.F16.E4M3.UNPACK_B R31, R9 ;  /* 0x00000009ff1f723e */ /* 0x000fe200020006ff */
[-C--:B------:R-:W-:Y:S01]  /*8160*/  FFMA.FTZ R30, R32, R33.reuse, -R47 ;  /* 0x00000021201e7223 */ /* 0x080fe2000001082f */
[----:B------:R-:W-:Y:S01]  /*8170*/  F2FP.F16.E4M3.UNPACK_B R34, R10 ;  /* 0x0000000aff22723e */ /* 0x000fe200020006ff */
[----:B------:R-:W-:Y:S01]  /*8180*/  FFMA.FTZ R36, R36, R33, R107 ;  /* 0x0000002124247223 */ /* 0x000fe2000001006b */
[----:B------:R-:W-:Y:S01]  /*8190*/  F2FP.F16.E4M3.UNPACK_B R28, R5 ;  /* 0x00000005ff1c723e */ /* 0x000fe200020006ff */
[--C-:B------:R-:W-:Y:S01]  /*81a0*/  HADD2.F32 R32, -RZ, R31.reuse.H0_H0 ;  /* 0x2000001fff207230 */ /* 0x100fe20000004100 */
[----:B------:R-:W-:Y:S01]  /*81b0*/  F2FP.SATFINITE.E4M3.F32.PACK_AB_MERGE_C R41, R46, R41, RZ ;  /* 0x000000292e29723e */ /* 0x000fe200048070ff */
        /* <DEDUP_REMOVED lines=8> */
[----:B------:R-:W-:Y:S02]  /*8240*/  HADD2.F32 R34, -RZ, R34.H1_H1 ;  /* 0x30000022ff227230 */ /* 0x000fe40000004100 */
[C---:B------:R-:W-:Y:S01]  /*8250*/  FMUL.FTZ R37, R30.reuse, R37 ;  /* 0x000000251e257220 */ /* 0x040fe20000410000 */
[----:B------:R-:W-:Y:S02]  /*8260*/  HADD2.F32 R28, -RZ, R28.H1_H1 ;  /* 0x3000001cff1c7230 */ /* 0x000fe40000004100 */
[-C--:B------:R-:W-:Y:S01]  /*8270*/  FFMA.FTZ R39, R30, R35.reuse, -R39 ;  /* 0x000000231e277223 */ /* 0x080fe20000010827 */
[----:B------:R-:W-:Y:S02]  /*8280*/  HADD2.F32 R33, -RZ, R33.H1_H1 ;  /* 0x30000021ff217230 */ /* 0x000fe40000004100 */
[----:B------:R-:W-:Y:S01]  /*8290*/  FFMA.FTZ R37, R32, R35, R37 ;  /* 0x0000002320257223 */ /* 0x000fe20000010025 */
[----:B------:R-:W-:Y:S01]  /*82a0*/  FMUL.FTZ R35, R31, R34 ;  /* 0x000000221f237220 */ /* 0x000fe20000410000 */
[----:B------:R-:W-:Y:S01]  /*82b0*/  F2FP.SATFINITE.E4M3.F32.PACK_AB_MERGE_C R43, R43, R44, RZ ;  /* 0x0000002c2b2b723e */ /* 0x000fe200048070ff */
[C---:B------:R-:W-:Y:S01]  /*82c0*/  FMUL.FTZ R34, R28.reuse, R34 ;  /* 0x000000221c227220 */ /* 0x040fe20000410000 */
[----:B------:R-:W-:Y:S01]  /*82d0*/  F2FP.F16.E4M3.UNPACK_B R30, R9.H1 ;  /* 0x00000009ff1e723e */ /* 0x000fe200030006ff */
[----:B------:R-:W-:Y:S01]  /*82e0*/  FFMA.FTZ R38, R28, R33, -R35 ;  /* 0x000000211c267223 */ /* 0x000fe20000010823 */
[----:B------:R-:W-:-:S02]  /*82f0*/  F2FP.F16.E4M3.UNPACK_B R28, R10.H1 ;  /* 0x0000000aff1c723e */ /* 0x000fc400030006ff */
[----:B------:R-:W-:Y:S01]  /*8300*/  F2FP.F16.E4M3.UNPACK_B R5, R5.H1 ;  /* 0x00000005ff05723e */ /* 0x000fe200030006ff */
[----:B------:R-:W-:Y:S01]  /*8310*/  HADD2.F32 R10, -RZ, R30.H0_H0 ;  /* 0x2000001eff0a7230 */ /* 0x000fe20000004100 */
[----:B------:R-:W-:Y:S01]  /*8320*/  F2FP.SATFINITE.E4M3.F32.PACK_AB_MERGE_C R109, R109, R40, R43 ;  /* 0x000000286d6d723e */ /* 0x000fe2000480702b */
[----:B------:R-:W-:Y:S01]  /*8330*/  FFMA.FTZ R40, R31, R33, R34 ;  /* 0x000000211f287223 */ /* 0x000fe20000010022 */
[----:B------:R-:W-:Y:S01]  /*8340*/  F2FP.F16.E4M3.UNPACK_B R8, R8.H1 ;  /* 0x00000008ff08723e */ /* 0x000fe200030006ff */
[----:B------:R-:W-:Y:S01]  /*8350*/  HADD2.F32 R31, -RZ, R28.H0_H0 ;  /* 0x2000001cff1f7230 */ /* 0x000fe20000004100 */
[----:B------:R-:W-:Y:S01]  /*8360*/  F2FP.SATFINITE.E4M3.F32.PACK_AB_MERGE_C R101, R36, R45, R101 ;  /* 0x0000002d2465723e */ /* 0x000fe20004807065 */
[----:B------:R-:W-:Y:S01]  /*8370*/  HADD2.F32 R9, -RZ, R5.H0_H0 ;  /* 0x20000005ff097230 */ /* 0x000fe20000004100 */
[----:B------:R-:W-:Y:S01]  /*8380*/  F2FP.F16.E4M3.UNPACK_B R33, R6 ;  /* 0x00000006ff21723e */ /* 0x000fe200020006ff */
[----:B------:R-:W-:Y:S02]  /*8390*/  HADD2.F32 R30, -RZ, R30.H1_H1 ;  /* 0x3000001eff1e7230 */ /* 0x000fe40000004100 */
[----:B------:R-:W-:Y:S01]  /*83a0*/  FMUL.FTZ R34, R10, R31 ;  /* 0x0000001f0a227220 */ /* 0x000fe20000410000 */
[----:B------:R-:W-:-:S02]  /*83b0*/  HADD2.F32 R32, -RZ, R28.H1_H1 ;  /* 0x3000001cff207230 */ /* 0x000fc40000004100 */
[C---:B------:R-:W-:Y:S01]  /*83c0*/  FMUL.FTZ R31, R9.reuse, R31 ;  /* 0x0000001f091f7220 */ /* 0x040fe20000410000 */
[--C-:B------:R-:W-:Y:S02]  /*83d0*/  HADD2.F32 R28, -RZ, R8.reuse.H0_H0 ;  /* 0x20000008ff1c7230 */ /* 0x100fe40000004100 */
[----:B------:R-:W-:Y:S02]  /*83e0*/  HADD2.F32 R5, -RZ, R5.H1_H1 ;  /* 0x30000005ff057230 */ /* 0x000fe40000004100 */
[----:B------:R-:W-:Y:S01]  /*83f0*/  FMUL.FTZ R36, R30, R32 ;  /* 0x000000201e247220 */ /* 0x000fe20000410000 */
[----:B------:R-:W-:Y:S02]  /*8400*/  HADD2.F32 R8, -RZ, R8.H1_H1 ;  /* 0x30000008ff087230 */ /* 0x000fe40000004100 */
[-C--:B------:R-:W-:Y:S01]  /*8410*/  FFMA.FTZ R42, R10, R28.reuse, R31 ;  /* 0x0000001c0a2a7223 */ /* 0x080fe2000001001f */
        /* <DEDUP_REMOVED lines=36> */
[-C--:B------:R-:W-:Y:S01]  /*8660*/  FMUL.FTZ R4, R10, R33.reuse ;  /* 0x000000210a047220 */ /* 0x080fe20000410000 */
[----:B------:R-:W-:Y:S02]  /*8670*/  HADD2.F32 R6, -RZ, R6.H1_H1 ;  /* 0x30000006ff067230 */ /* 0x000fe40000004100 */
[----:B------:R-:W-:Y:S01]  /*8680*/  FMUL.FTZ R33, R5, R33 ;  /* 0x0000002105217220 */ /* 0x000fe20000410000 */
[----:B------:R-:W-:Y:S01]  /*8690*/  FFMA.FTZ R35, R28, R31, R35 ;  /* 0x0000001f1c237223 */ /* 0x000fe20000010023 */
[-C--:B------:R-:W-:Y:S01]  /*86a0*/  FFMA.FTZ R7, R7, R30.reuse, -R8 ;  /* 0x0000001e07077223 */ /* 0x080fe20000010808 */
[----:B------:R-:W-:Y:S01]  /*86b0*/  FFMA.FTZ R34, R11, R30, R34 ;  /* 0x0000001e0b227223 */ /* 0x000fe20000010022 */
[-C--:B------:R-:W-:Y:S01]  /*86c0*/  FFMA.FTZ R4, R5, R6.reuse, -R4 ;  /* 0x0000000605047223 */ /* 0x080fe20000010804 */
[----:B------:R-:W-:Y:S01]  /*86d0*/  FFMA.FTZ R6, R10, R6, R33 ;  /* 0x000000060a067223 */ /* 0x000fe20000010021 */
[----:B------:R-:W-:Y:S01]  /*86e0*/  F2FP.SATFINITE.E4M3.F32.PACK_AB_MERGE_C R42, R43, R42, RZ ;  /* 0x0000002a2b2a723e */ /* 0x000fe200048070ff */
[----:B------:R-:W-:Y:S01]  /*86f0*/  IMAD.MOV.U32 R8, RZ, RZ, R109 ;  /* 0x000000ffff087224 */ /* 0x000fe200078e006d */
[----:B------:R-:W-:Y:S01]  /*8700*/  F2FP.SATFINITE.E4M3.F32.PACK_AB_MERGE_C R7, R7, R46, RZ ;  /* 0x0000002e0707723e */ /* 0x000fe200048070ff */
[----:B------:R-:W-:Y:S01]  /*8710*/  IMAD.MOV.U32 R10, RZ, RZ, R101 ;  /* 0x000000ffff0a7224 */ /* 0x000fe200078e0065 */
[----:B------:R-:W-:-:S02]  /*8720*/  F2FP.SATFINITE.E4M3.F32.PACK_AB_MERGE_C R34, R34, R47, RZ ;  /* 0x0000002f2222723e */ /* 0x000fc400048070ff */
[----:B------:R-:W-:Y:S02]  /*8730*/  F2FP.SATFINITE.E4M3.F32.PACK_AB_MERGE_C R7, R4, R45, R7 ;  /* 0x0000002d0407723e */ /* 0x000fe40004807007 */
[----:B------:R-:W-:Y:S01]  /*8740*/  F2FP.SATFINITE.E4M3.F32.PACK_AB_MERGE_C R11, R6, R35, R34 ;  /* 0x00000023060b723e */ /* 0x000fe20004807022 */
[----:B------:R-:W-:Y:S01]  /*8750*/  IMAD.MOV.U32 R6, RZ, RZ, R99 ;  /* 0x000000ffff067224 */ /* 0x000fe200078e0063 */
[----:B------:R-:W-:Y:S02]  /*8760*/  F2FP.SATFINITE.E4M3.F32.PACK_AB_MERGE_C R5, R38, R39, R41 ;  /* 0x000000272605723e */ /* 0x000fe40004807029 */
[----:B------:R-:W-:Y:S02]  /*8770*/  F2FP.SATFINITE.E4M3.F32.PACK_AB_MERGE_C R9, R40, R37, R42 ;  /* 0x000000252809723e */ /* 0x000fe4000480702a */
[----:B------:R-:W-:-:S07]  /*8780*/  MOV R4, R98 ;  /* 0x0000006200047202 */ /* 0x000fce0000000f00 */
.L_x_583:
[----:B------:R-:W-:Y:S05]  /*8790*/  BSYNC B1 ;  /* 0x0000000000017941 */ /* 0x000fea0003800000 */
.L_x_582:
[----:B0-----:R0:W-:Y:S01]  /*87a0*/  ST.E.128 desc[UR60][R12.64], R4 ;  /* 0x000000040c007985 */ /* 0x0011e2000c101d3c */
[----:B------:R-:W-:-:S13]  /*87b0*/  ISETP.GE.AND P2, PT, R15, R104, PT ;  /* 0x000000680f00720c */ /* 0x000fda0003f46270 */
[----:B------:R-:W-:Y:S05]  /*87c0*/  @P2 BRA `(.L_x_561) ;  /* 0x0000000400682947 */ /* 0x000fea0003800000 */
[----:B------:R-:W-:-:S04]  /*87d0*/  IADD3 R14, P2, R15, R14, RZ ;  /* 0x0000000e0f0e7210 */ /* 0x000fc80007f5e0ff */
[----:B------:R-:W-:-:S05]  /*87e0*/  LEA.HI.X.SX32 R15, R15, R29, 0x1, P2 ;  /* 0x0000001d0f0f7211 */ /* 0x000fca00010f0eff */
[----:B------:R0:W-:Y:S01]  /*87f0*/  ST.E.128 desc[UR60][R14.64], R8 ;  /* 0x000000080e007985 */ /* 0x0001e2000c101d3c */
[----:B------:R-:W-:Y:S05]  /*8800*/  BRA `(.L_x_561) ;  /* 0x0000000400587947 */ /* 0x000fea0003800000 */
.L_x_531:
[----:B------:R-:W-:-:S13]  /*8810*/  ISETP.NE.AND P5, PT, R198, 0x3, PT ;  /* 0x00000003c600780c */ /* 0x000fda0003fa5270 */
[----:B------:R-:W-:Y:S05]  /*8820*/  @!P5 BRA `(.L_x_584) ;  /* 0x000000000004d947 */ /* 0x000fea0003800000 */
[----:B------:R-:W-:Y:S01]  /*8830*/  BPT.TRAP 0x1 ;  /* 0x000000040000795c */ /* 0x000fe20000300000 */
.L_x_584:
[----:B------:R-:W-:Y:S01]  /*8840*/  LEA R88, R192, R18, 0x3 ;  /* 0x00000012c0587211 */ /* 0x000fe200078e18ff */
[----:B------:R-:W-:Y:S01]  /*8850*/  BSSY B1, `(.L_x_585) ;  /* 0x0000005000017945 */ /* 0x000fe20003800000 */
[----:B------:R-:W-:Y:S02]  /*8860*/  SHF.L.U32 R100, R196, 0x1f, RZ ;  /* 0x0000001fc4647819 */ /* 0x000fe400000006ff */
[----:B------:R-:W-:Y:S02]  /*8870*/  SHF.R.S32.HI R95, RZ, 0x1f, R94 ;  /* 0x0000001fff5f7819 */ /* 0x000fe4000001145e */
[----:B------:R-:W0:Y:S02]  /*8880*/  SYNCS.PHASECHK.TRANS64.TRYWAIT P2, [R88+URZ+0x22890], R100 ;  /* 0x02289064580075a7 */ /* 0x000e24000804017f */
[----:B0-----:R-:W-:Y:S05]  /*8890*/  @!P2 BRA `(.L_x_586) ;  /* 0x0000017800b4a947 */ /* 0x001fea0003800000 */
.L_x_844:
[----:B------:R-:W-:Y:S05]  /*88a0*/  BSYNC B1 ;  /* 0x0000000000017941 */ /* 0x000fea0003800000 */
.L_x_585:
[----:B------:R-:W-:Y:S01]  /*88b0*/  ULDC.64 UR4, c[0x0][0x300] ;  /* 0x0000c00000047ab9 */ /* 0x000fe20000000a00 */
[----:B-----5:R-:W-:Y:S01]  /*88c0*/  SHF.R.S32.HI R96, RZ, 0x1f, R93 ;  /* 0x0000001fff607819 */ /* 0x020fe2000001145d */
[----:B------:R-:W-:Y:S01]  /*88d0*/  IMAD R7, R95, UR4, RZ ;  /* 0x000000045f077c24 */ /* 0x000fe2000f8e02ff */
[----:B------:R-:W-:Y:S01]  /*88e0*/  ULDC.64 UR6, c[0x0][0x2e8] ;  /* 0x0000ba0000067ab9 */ /* 0x000fe20000000a00 */
[----:B------:R-:W-:-:S04]  /*88f0*/  IMAD.WIDE.U32 R4, R94, UR4, RZ ;  /* 0x000000045e047c25 */ /* 0x000fc8000f8e00ff */
[----:B------:R-:W-:Y:S01]  /*8900*/  IMAD R7, R94, UR5, R7 ;  /* 0x000000055e077c24 */ /* 0x000fe2000f8e0207 */
[----:B------:R-:W-:Y:S01]  /*8910*/  ULDC.64 UR4, c[0x0][0x310] ;  /* 0x0000c40000047ab9 */ /* 0x000fe20000000a00 */
[----:B------:R-:W-:Y:S02]  /*8920*/  IMAD R97, R2, -0xa0, R48 ;  /* 0xffffff6002617824 */ /* 0x000fe400078e0230 */
[----:B------:R-:W-:Y:S02]  /*8930*/  IMAD R6, R96, UR4, RZ ;  /* 0x0000000460067c24 */ /* 0x000fe4000f8e02ff */
[----:B------:R-:W-:Y:S01]  /*8940*/  IMAD.IADD R5, R5, 0x1, R7 ;  /* 0x0000000105057824 */ /* 0x000fe200078e0207 */
[----:B------:R-:W-:Y:S01]  /*8950*/  VIMNMX R97, R97, 0xa0, PT ;  /* 0x000000a061617848 */ /* 0x000fe20003fe0100 */
[C---:B------:R-:W-:Y:S02]  /*8960*/  IMAD R7, R93.reuse, UR5, R6 ;  /* 0x000000055d077c24 */ /* 0x040fe4000f8e0206 */
[----:B------:R-:W-:Y:S01]  /*8970*/  IMAD.WIDE.U32 R4, R93, UR4, R4 ;  /* 0x000000045d047c25 */ /* 0x000fe2000f8e0004 */
[----:B------:R-:W-:-:S03]  /*8980*/  ULDC.64 UR4, c[0x0][0x308] ;  /* 0x0000c20000047ab9 */ /* 0x000fc60000000a00 */
[----:B------:R-:W-:Y:S02]  /*8990*/  IMAD.IADD R5, R5, 0x1, R7 ;  /* 0x0000000105057824 */ /* 0x000fe400078e0207 */
[----:B------:R-:W-:Y:S02]  /*89a0*/  IMAD R7, R75, UR4, RZ ;  /* 0x000000044b077c24 */ /* 0x000fe4000f8e02ff */
[----:B------:R-:W-:Y:S01]  /*89b0*/  IMAD.WIDE.U32 R4, R170, UR4, R4 ;  /* 0x00000004aa047c25 */ /* 0x000fe2000f8e0004 */
[----:B------:R-:W-:-:S03]  /*89c0*/  UMOV UR4, 0xffffffff ;  /* 0xffffffff00047882 */ /* 0x000fc60000000000 */
[----:B------:R-:W-:Y:S01]  /*89d0*/  IMAD R7, R170, UR5, R7 ;  /* 0x00000005aa077c24 */ /* 0x000fe2000f8e0207 */
[----:B------:R-:W-:Y:S01]  /*89e0*/  IADD3 R8, P2, R4, UR6, RZ ;  /* 0x0000000604087c10 */ /* 0x000fe2000ff5e0ff */
[----:B------:R-:W-:-:S03]  /*89f0*/  IMAD.IADD R28, R97, 0x1, -R194 ;  /* 0x00000001611c7824 */ /* 0x000fc600078e0ac2 */
[----:B------:R-:W-:Y:S02]  /*8a00*/  IADD3.X R9, R5, UR7, R7, P2, !PT ;  /* 0x0000000705097c10 */ /* 0x000fe400097fe407 */
[----:B------:R-:W-:Y:S01]  /*8a10*/  ISETP.GE.AND P2, PT, R28, 0x1, PT ;  /* 0x000000011c00780c */ /* 0x000fe20003f46270 */
[----:B------:R-:W-:-:S12]  /*8a20*/  BRA.DIV UR4, `(.L_x_587) ;  /* 0x0000017a04647947 */ /* 0x000fd8000b800000 */
[----:B------:R1:W2:Y:S04]  /*8a30*/  SHFL.IDX PT, R4, R9, RZ, 0x1c1f ;  /* 0x001c1fff09047589 */ /* 0x0002a800000e0000 */
[----:B------:R1:W3:Y:S02]  /*8a40*/  SHFL.IDX PT, R14, R8, RZ, 0x1c1f ;  /* 0x001c1fff080e7589 */ /* 0x0002e400000e0000 */
.L_x_848:
[----:B------:R-:W-:Y:S04]  /*8a50*/  BSSY B1, `(.L_x_588) ;  /* 0x000000d000017945 */ /* 0x000fe80003800000 */
[----:B------:R-:W-:Y:S05]  /*8a60*/  @!P2 BRA `(.L_x_589) ;  /* 0x00000000002ca947 */ /* 0x000fea0003800000 */
[----:B------:R-:W-:Y:S02]  /*8a70*/  ULDC UR4, c[0x0][0x2f4] ;  /* 0x0000bd0000047ab9 */ /* 0x000fe40000000800 */
[----:B------:R-:W-:-:S13]  /*8a80*/  ISETP.GE.AND P2, PT, R16, UR4, PT ;  /* 0x0000000410007c0c */ /* 0x000fda000bf46270 */
[----:B---3--:R-:W-:-:S04]  /*8a90*/  @!P2 IADD3 R10, P3, R16, R14, RZ ;  /* 0x0000000e100aa210 */ /* 0x008fc80007f7e0ff */
[----:B--2---:R-:W-:Y:S02]  /*8aa0*/  @!P2 IADD3.X R11, R4, R17, RZ, P3, !PT ;  /* 0x00000011040ba210 */ /* 0x004fe40001ffe4ff */
[----:B------:R-:W-:-:S13]  /*8ab0*/  ISETP.GE.AND P3, PT, R19, UR4, PT ;  /* 0x0000000413007c0c */ /* 0x000fda000bf66270 */
[----:B------:R-:W-:-:S05]  /*8ac0*/  @!P3 IADD3 R14, P4, R19, R14, RZ ;  /* 0x0000000e130eb210 */ /* 0x000fca0007f9e0ff */
[----:B------:R-:W-:Y:S02]  /*8ad0*/  @!P3 IMAD.X R15, R4, 0x1, R193, P4 ;  /* 0x00000001040fb824 */ /* 0x000fe400020e06c1 */
[----:B------:R-:W2:Y:S04]  /*8ae0*/  @!P2 LDS.128 R4, [R92+0x18400] ;  /* 0x018400005c04a984 */ /* 0x000ea80000000c00 */
[----:B--2---:R-:W-:Y:S04]  /*8af0*/  @!P2 ST.E.128 desc[UR60][R10.64], R4 ;  /* 0x000000040a00a985 */ /* 0x004fe8000c101d3c */
[----:B------:R-:W2:Y:S04]  /*8b00*/  @!P3 LDS.128 R4, [R91+0x18400] ;  /* 0x018400005b04b984 */ /* 0x000ea80000000c00 */
[----:B--2---:R4:W-:Y:S02]  /*8b10*/  @!P3 ST.E.128 desc[UR60][R14.64], R4 ;  /* 0x000000040e00b985 */ /* 0x0049e4000c101d3c */
.L_x_589:
[----:B------:R-:W-:Y:S05]  /*8b20*/  BSYNC B1 ;  /* 0x0000000000017941 */ /* 0x000fea0003800000 */
.L_x_588:
[----:B------:R-:W-:-:S03]  /*8b30*/  UMOV UR4, 0xffffffff ;  /* 0xffffffff00047882 */ /* 0x000fc60000000000 */
[----:B------:R-:W-:Y:S05]  /*8b40*/  BRA.DIV UR4, `(.L_x_590) ;  /* 0x0000017a04647947 */ /* 0x000fea000b800000 */
[----:B--2-4-:R2:W4:Y:S04]  /*8b50*/  SHFL.IDX PT, R4, R9, 0x1, 0x1c1f ;  /* 0x003c1f0009047f89 */ /* 0x01452800000e0000 */
[----:B---3--:R2:W3:Y:S02]  /*8b60*/  SHFL.IDX PT, R14, R8, 0x1, 0x1c1f ;  /* 0x003c1f00080e7f89 */ /* 0x0084e400000e0000 */
.L_x_852:
[----:B------:R-:W-:Y:S01]  /*8b70*/  ISETP.GE.AND P2, PT, R28, 0x41, PT ;  /* 0x000000411c00780c */ /* 0x000fe20003f46270 */
[----:B------:R-:W-:-:S12]  /*8b80*/  BSSY B1, `(.L_x_591) ;  /* 0x000000d000017945 */ /* 0x000fd80003800000 */
[----:B------:R-:W-:Y:S05]  /*8b90*/  @!P2 BRA `(.L_x_592) ;  /* 0x00000000002ca947 */ /* 0x000fea0003800000 */
[----:B------:R-:W-:Y:S02]  /*8ba0*/  ULDC UR4, c[0x0][0x2f4] ;  /* 0x0000bd0000047ab9 */ /* 0x000fe40000000800 */
[----:B------:R-:W-:-:S13]  /*8bb0*/  ISETP.GE.AND P2, PT, R16, UR4, PT ;  /* 0x0000000410007c0c */ /* 0x000fda000bf46270 */
[----:B---3--:R-:W-:-:S05]  /*8bc0*/  @!P2 IADD3 R10, P3, R16, R14, RZ ;  /* 0x0000000e100aa210 */ /* 0x008fca0007f7e0ff */
[----:B----4-:R-:W-:Y:S01]  /*8bd0*/  @!P2 IMAD.X R11, R4, 0x1, R17, P3 ;  /* 0x00000001040ba824 */ /* 0x010fe200018e0611 */
[----:B------:R-:W-:-:S13]  /*8be0*/  ISETP.GE.AND P3, PT, R19, UR4, PT ;  /* 0x0000000413007c0c */ /* 0x000fda000bf66270 */
[----:B------:R-:W-:-:S05]  /*8bf0*/  @!P3 IADD3 R14, P4, R19, R14, RZ ;  /* 0x0000000e130eb210 */ /* 0x000fca0007f9e0ff */
[----:B------:R-:W-:Y:S02]  /*8c00*/  @!P3 IMAD.X R15, R4, 0x1, R193, P4 ;  /* 0x00000001040fb824 */ /* 0x000fe400020e06c1 */
[----:B------:R-:W3:Y:S04]  /*8c10*/  @!P2 LDS.128 R4, [R92+0x1a400] ;  /* 0x01a400005c04a984 */ /* 0x000ee80000000c00 */
[----:B---3--:R-:W-:Y:S04]  /*8c20*/  @!P2 ST.E.128 desc[UR60][R10.64], R4 ;  /* 0x000000040a00a985 */ /* 0x008fe8000c101d3c */
[----:B------:R-:W3:Y:S04]  /*8c30*/  @!P3 LDS.128 R4, [R91+0x1a400] ;  /* 0x01a400005b04b984 */ /* 0x000ee80000000c00 */
[----:B---3--:R3:W-:Y:S02]  /*8c40*/  @!P3 ST.E.128 desc[UR60][R14.64], R4 ;  /* 0x000000040e00b985 */ /* 0x0087e4000c101d3c */
.L_x_592:
[----:B------:R-:W-:Y:S05]  /*8c50*/  BSYNC B1 ;  /* 0x0000000000017941 */ /* 0x000fea0003800000 */
.L_x_591:
[----:B------:R-:W-:-:S03]  /*8c60*/  UMOV UR4, 0xffffffff ;  /* 0xffffffff00047882 */ /* 0x000fc60000000000 */
[----:B------:R-:W-:Y:S05]  /*8c70*/  BRA.DIV UR4, `(.L_x_593) ;  /* 0x0000017a04607947 */ /* 0x000fea000b800000 */
[----:B---34-:R3:W4:Y:S04]  /*8c80*/  SHFL.IDX PT, R4, R9, 0x2, 0x1c1f ;  /* 0x005c1f0009047f89 */ /* 0x01872800000e0000 */
[----:B------:R3:W0:Y:S02]  /*8c90*/  SHFL.IDX PT, R14, R8, 0x2, 0x1c1f ;  /* 0x005c1f00080e7f89 */ /* 0x00062400000e0000 */
.L_x_856:
[----:B------:R-:W-:-:S13]  /*8ca0*/  ISETP.GE.AND P2, PT, R28, 0x81, PT ;  /* 0x000000811c00780c */ /* 0x000fda0003f46270 */
[----:B------:R-:W-:Y:S05]  /*8cb0*/  @!P2 BRA `(.L_x_561) ;  /* 0x00000000002ca947 */ /* 0x000fea0003800000 */
[----:B------:R-:W-:Y:S02]  /*8cc0*/  ULDC UR4, c[0x0][0x2f4] ;  /* 0x0000bd0000047ab9 */ /* 0x000fe40000000800 */
[----:B------:R-:W-:-:S13]  /*8cd0*/  ISETP.GE.AND P2, PT, R16, UR4, PT ;  /* 0x0000000410007c0c */ /* 0x000fda000bf46270 */
[----:B0123--:R-:W-:-:S04]  /*8ce0*/  @!P2 IADD3 R8, P3, R16, R14, RZ ;  /* 0x0000000e1008a210 */ /* 0x00ffc80007f7e0ff */
[----:B----4-:R-:W-:Y:S02]  /*8cf0*/  @!P2 IADD3.X R9, R4, R17, RZ, P3, !PT ;  /* 0x000000110409a210 */ /* 0x010fe40001ffe4ff */
[----:B------:R-:W-:-:S13]  /*8d00*/  ISETP.GE.AND P3, PT, R19, UR4, PT ;  /* 0x0000000413007c0c */ /* 0x000fda000bf66270 */
[----:B------:R-:W-:-:S05]  /*8d10*/  @!P3 IADD3 R14, P4, R19, R14, RZ ;  /* 0x0000000e130eb210 */ /* 0x000fca0007f9e0ff */
[----:B------:R-:W-:Y:S02]  /*8d20*/  @!P3 IMAD.X R15, R4, 0x1, R193, P4 ;  /* 0x00000001040fb824 */ /* 0x000fe400020e06c1 */
[----:B------:R-:W0:Y:S04]  /*8d30*/  @!P2 LDS.128 R4, [R92+0x1c400] ;  /* 0x01c400005c04a984 */ /* 0x000e280000000c00 */
[----:B0-----:R-:W-:Y:S04]  /*8d40*/  @!P2 ST.E.128 desc[UR60][R8.64], R4 ;  /* 0x000000040800a985 */ /* 0x001fe8000c101d3c */
[----:B------:R-:W0:Y:S04]  /*8d50*/  @!P3 LDS.128 R4, [R91+0x1c400] ;  /* 0x01c400005b04b984 */ /* 0x000e280000000c00 */
[----:B0-----:R0:W-:Y:S02]  /*8d60*/  @!P3 ST.E.128 desc[UR60][R14.64], R4 ;  /* 0x000000040e00b985 */ /* 0x0011e4000c101d3c */
.L_x_561:
[----:B------:R-:W-:Y:S05]  /*8d70*/  BSYNC B0 ;  /* 0x0000000000007941 */ /* 0x000fea0003800000 */
.L_x_530:
[----:B0-2-4-:R-:W0:Y:S01]  /*8d80*/  S2R R4, SR_TID.X ;  /* 0x0000000000047919 */ /* 0x015e220000002100 */
[----:B------:R-:W-:Y:S01]  /*8d90*/  @!PT LDS RZ, [RZ] ;  /* 0x00000000fffff984 */ /* 0x000fe20000000800 */
[----:B------:R-:W-:Y:S01]  /*8da0*/  @!PT LDS RZ, [RZ] ;  /* 0x00000000fffff984 */ /* 0x000fe20000000800 */
[----:B------:R-:W-:Y:S01]  /*8db0*/  @!PT LDS RZ, [RZ] ;  /* 0x00000000fffff984 */ /* 0x000fe20000000800 */
[----:B------:R-:W-:Y:S01]  /*8dc0*/  @!PT LDS RZ, [RZ] ;  /* 0x00000000fffff984 */ /* 0x000fe20000000800 */
[----:B------:R2:W-:Y:S06]  /*8dd0*/  MEMBAR.ALL.CTA ;  /* 0x0000000000007992 */ /* 0x0005ec0000008000 */
[----:B--2---:R-:W2:Y:S01]  /*8de0*/  FENCE.VIEW.ASYNC.S ;  /* 0x00000000000073c6 */ /* 0x004ea20000000000 */
[----:B------:R-:W-:Y:S05]  /*8df0*/  WARPSYNC.ALL ;  /* 0x0000000000007948 */ /* 0x000fea0003800000 */
[----:B------:R-:W-:Y:S01]  /*8e00*/  BSSY B0, `(.L_x_594) ;  /* 0x0000008000007945 */ /* 0x000fe20003800000 */
[----:B--2---:R2:W-:Y:S01]  /*8e10*/  BAR.SYNC.DEFER_BLOCKING R74, 0x80 ;  /* 0x0002004a0000751d */ /* 0x0045e20000010000 */
[----:B0-----:R-:W-:-:S13]  /*8e20*/  LOP3.LUT P2, RZ, R4, 0x7f, RZ, 0xc0, !PT ;  /* 0x0000007f04ff7812 */ /* 0x001fda000784c0ff */
[----:B------:R-:W-:-:S05]  /*8e30*/  @!P2 VIADD R4, R88, 0x228a0 ;  /* 0x000228a05804a836 */ /* 0x000fca0000000000 */
[----:B------:R-:W-:-:S04]  /*8e40*/  @!P2 PRMT R4, RZ, 0x654, R4 ;  /* 0x00000654ff04a816 */ /* 0x000fc80000000004 */
[----:B------:R2:W-:Y:S01]  /*8e50*/  @!P2 SYNCS.ARRIVE.TRANS64.RED.A1T0 RZ, [R4+URZ], RZ ;  /* 0x000000ff04ffa9a7 */ /* 0x0005e2000810043f */
[----:B------:R-:W-:Y:S05]  /*8e60*/  @!P5 BRA `(.L_x_595) ;  /* 0x000000000004d947 */ /* 0x000fea0003800000 */
[----:B------:R-:W-:Y:S01]  /*8e70*/  BPT.TRAP 0x1 ;  /* 0x000000040000795c */ /* 0x000fe20000300000 */
.L_x_595:
[----:B------:R-:W-:Y:S05]  /*8e80*/  BSYNC B0 ;  /* 0x0000000000007941 */ /* 0x000fea0003800000 */
.L_x_594:
[----:B------:R-:W0:Y:S01]  /*8e90*/  SYNCS.PHASECHK.TRANS64.TRYWAIT P3, [R88+URZ+0x228b0], R100 ;  /* 0x0228b064580075a7 */ /* 0x000e22000806017f */
[----:B------:R-:W-:Y:S04]  /*8ea0*/  BSSY B0, `(.L_x_596) ;  /* 0x0000002000007945 */ /* 0x000fe80003800000 */
[----:B0-----:R-:W-:Y:S05]  /*8eb0*/  @!P3 BRA `(.L_x_597) ;  /* 0x000001780018b947 */ /* 0x001fea0003800000 */
.L_x_857:
[----:B------:R-:W-:Y:S05]  /*8ec0*/  BSYNC B0 ;  /* 0x0000000000007941 */ /* 0x000fea0003800000 */
.L_x_596:
[----:B------:R-:W-:Y:S01]  /*8ed0*/  ULDC.64 UR4, c[0x0][0x328] ;  /* 0x0000ca0000047ab9 */ /* 0x000fe20000000a00 */
[----:B------:R-:W-:Y:S01]  /*8ee0*/  ULDC.64 UR6, c[0x0][0x318] ;  /* 0x0000c60000067ab9 */ /* 0x000fe20000000a00 */
[----:B------:R-:W-:Y:S01]  /*8ef0*/  IMAD R95, R95, UR4, RZ ;  /* 0x000000045f5f7c24 */ /* 0x000fe2000f8e02ff */
[----:B------:R-:W-:Y:S01]  /*8f00*/  BSSY B0, `(.L_x_598) ;  /* 0x000001f000007945 */ /* 0x000fe20003800000 */
[----:B--2---:R-:W-:-:S04]  /*8f10*/  IMAD.WIDE.U32 R4, R94, UR4, RZ ;  /* 0x000000045e047c25 */ /* 0x004fc8000f8e00ff */
[----:B------:R-:W-:Y:S01]  /*8f20*/  IMAD R95, R94, UR5, R95 ;  /* 0x000000055e5f7c24 */ /* 0x000fe2000f8e025f */
[----:B------:R-:W-:Y:S01]  /*8f30*/  ULDC.64 UR4, c[0x0][0x338] ;  /* 0x0000ce0000047ab9 */ /* 0x000fe20000000a00 */
[----:B------:R-:W-:Y:S02]  /*8f40*/  IMAD.IADD R97, R97, 0x1, -R194 ;  /* 0x0000000161617824 */ /* 0x000fe400078e0ac2 */
[----:B------:R-:W-:Y:S02]  /*8f50*/  IMAD R96, R96, UR4, RZ ;  /* 0x0000000460607c24 */ /* 0x000fe4000f8e02ff */
[----:B------:R-:W-:Y:S02]  /*8f60*/  IMAD.IADD R5, R5, 0x1, R95 ;  /* 0x0000000105057824 */ /* 0x000fe400078e025f */
[C---:B------:R-:W-:Y:S02]  /*8f70*/  IMAD R7, R93.reuse, UR5, R96 ;  /* 0x000000055d077c24 */ /* 0x040fe4000f8e0260 */
[----:B------:R-:W-:Y:S01]  /*8f80*/  IMAD.WIDE.U32 R4, R93, UR4, R4 ;  /* 0x000000045d047c25 */ /* 0x000fe2000f8e0004 */
[----:B------:R-:W-:-:S04]  /*8f90*/  ULDC.64 UR4, c[0x0][0x330] ;  /* 0x0000cc0000047ab9 */ /* 0x000fc80000000a00 */
[----:B------:R-:W-:Y:S01]  /*8fa0*/  IADD3 R5, R5, R7, RZ ;  /* 0x0000000705057210 */ /* 0x000fe20007ffe0ff */
[----:B------:R-:W-:Y:S02]  /*8fb0*/  IMAD R7, R75, UR4, RZ ;  /* 0x000000044b077c24 */ /* 0x000fe4000f8e02ff */
[----:B------:R-:W-:-:S04]  /*8fc0*/  IMAD.WIDE.U32 R4, R170, UR4, R4 ;  /* 0x00000004aa047c25 */ /* 0x000fc8000f8e0004 */
[----:B------:R-:W-:Y:S01]  /*8fd0*/  IMAD R7, R170, UR5, R7 ;  /* 0x00000005aa077c24 */ /* 0x000fe2000f8e0207 */
[----:B------:R-:W-:-:S04]  /*8fe0*/  IADD3 R12, P3, R4, UR6, RZ ;  /* 0x00000006040c7c10 */ /* 0x000fc8000ff7e0ff */
[----:B------:R-:W-:Y:S01]  /*8ff0*/  IADD3.X R13, R5, UR7, R7, P3, !PT ;  /* 0x00000007050d7c10 */ /* 0x000fe20009ffe407 */
[----:B------:R2:W4:Y:S01]  /*9000*/  SHFL.IDX PT, R10, R12, RZ, 0x1c1f ;  /* 0x001c1fff0c0a7589 */ /* 0x00052200000e0000 */
[----:B------:R-:W-:-:S03]  /*9010*/  ISETP.GE.AND P3, PT, R97, 0x1, PT ;  /* 0x000000016100780c */ /* 0x000fc60003f66270 */
[----:B------:R2:W0:Y:S10]  /*9020*/  SHFL.IDX PT, R4, R13, RZ, 0x1c1f ;  /* 0x001c1fff0d047589 */ /* 0x00043400000e0000 */
[----:B--2---:R-:W-:Y:S05]  /*9030*/  @!P3 BRA `(.L_x_599) ;  /* 0x00000000002cb947 */ /* 0x004fea0003800000 */
[----:B------:R-:W-:Y:S02]  /*9040*/  ULDC UR4, c[0x0][0x2f4] ;  /* 0x0000bd0000047ab9 */ /* 0x000fe40000000800 */
[----:B------:R-:W-:-:S13]  /*9050*/  ISETP.GE.AND P3, PT, R16, UR4, PT ;  /* 0x0000000410007c0c */ /* 0x000fda000bf66270 */
[----:B-1-34-:R-:W-:-:S05]  /*9060*/  @!P3 IADD3 R8, P4, R16, R10, RZ ;  /* 0x0000000a1008b210 */ /* 0x01afca0007f9e0ff */
[----:B0-----:R-:W-:Y:S01]  /*9070*/  @!P3 IMAD.X R9, R4, 0x1, R17, P4 ;  /* 0x000000010409b824 */ /* 0x001fe200020e0611 */
[----:B------:R-:W-:-:S13]  /*9080*/  ISETP.GE.AND P4, PT, R19, UR4, PT ;  /* 0x0000000413007c0c */ /* 0x000fda000bf86270 */
[----:B------:R-:W-:-:S05]  /*9090*/  @!P4 IADD3 R10, P5, R19, R10, RZ ;  /* 0x0000000a130ac210 */ /* 0x000fca0007fbe0ff */
[----:B------:R-:W-:Y:S02]  /*90a0*/  @!P4 IMAD.X R11, R4, 0x1, R193, P5 ;  /* 0x00000001040bc824 */ /* 0x000fe400028e06c1 */
[----:B------:R-:W0:Y:S04]  /*90b0*/  @!P3 LDS.128 R4, [R92+0xa400] ;  /* 0x00a400005c04b984 */ /* 0x000e280000000c00 */
[----:B0-----:R-:W-:Y:S04]  /*90c0*/  @!P3 ST.E.128 desc[UR60][R8.64], R4 ;  /* 0x000000040800b985 */ /* 0x001fe8000c101d3c */
[----:B------:R-:W0:Y:S04]  /*90d0*/  @!P4 LDS.128 R4, [R91+0xa400] ;  /* 0x00a400005b04c984 */ /* 0x000e280000000c00 */
[----:B0-----:R2:W-:Y:S02]  /*90e0*/  @!P4 ST.E.128 desc[UR60][R10.64], R4 ;  /* 0x000000040a00c985 */ /* 0x0015e4000c101d3c */
.L_x_599:
[----:B------:R-:W-:Y:S05]  /*90f0*/  BSYNC B0 ;  /* 0x0000000000007941 */ /* 0x000fea0003800000 */
.L_x_598:
[----:B------:R-:W-:Y:S01]  /*9100*/  ISETP.GE.AND P3, PT, R97, 0x41, PT ;  /* 0x000000416100780c */ /* 0x000fe20003f66270 */
[----:B0-2---:R0:W2:Y:S01]  /*9110*/  SHFL.IDX PT, R4, R13, 0x1, 0x1c1f ;  /* 0x003c1f000d047f89 */ /* 0x0050a200000e0000 */
[----:B------:R-:W-:Y:S03]  /*9120*/  BSSY B0, `(.L_x_600) ;  /* 0x000000e000007945 */ /* 0x000fe60003800000 */
[----:B----4-:R0:W4:Y:S08]  /*9130*/  SHFL.IDX PT, R10, R12, 0x1, 0x1c1f ;  /* 0x003c1f000c0a7f89 */ /* 0x01013000000e0000 */
[----:B0-----:R-:W-:Y:S05]  /*9140*/  @!P3 BRA `(.L_x_601) ;  /* 0x00000000002cb947 */ /* 0x001fea0003800000 */
[----:B------:R-:W-:Y:S02]  /*9150*/  ULDC UR4, c[0x0][0x2f4] ;  /* 0x0000bd0000047ab9 */ /* 0x000fe40000000800 */
[----:B------:R-:W-:-:S13]  /*9160*/  ISETP.GE.AND P3, PT, R16, UR4, PT ;  /* 0x0000000410007c0c */ /* 0x000fda000bf66270 */
[----:B-1-34-:R-:W-:-:S04]  /*9170*/  @!P3 IADD3 R8, P4, R16, R10, RZ ;  /* 0x0000000a1008b210 */ /* 0x01afc80007f9e0ff */
[----:B--2---:R-:W-:Y:S02]  /*9180*/  @!P3 IADD3.X R9, R4, R17, RZ, P4, !PT ;  /* 0x000000110409b210 */ /* 0x004fe400027fe4ff */
[----:B------:R-:W-:-:S13]  /*9190*/  ISETP.GE.AND P4, PT, R19, UR4, PT ;  /* 0x0000000413007c0c */ /* 0x000fda000bf86270 */
[----:B------:R-:W-:-:S05]  /*91a0*/  @!P4 IADD3 R10, P5, R19, R10, RZ ;  /* 0x0000000a130ac210 */ /* 0x000fca0007fbe0ff */
[----:B------:R-:W-:Y:S02]  /*91b0*/  @!P4 IMAD.X R11, R4, 0x1, R193, P5 ;  /* 0x00000001040bc824 */ /* 0x000fe400028e06c1 */
[----:B------:R-:W0:Y:S04]  /*91c0*/  @!P3 LDS.128 R4, [R92+0xc400] ;  /* 0x00c400005c04b984 */ /* 0x000e280000000c00 */
[----:B0-----:R-:W-:Y:S04]  /*91d0*/  @!P3 ST.E.128 desc[UR60][R8.64], R4 ;  /* 0x000000040800b985 */ /* 0x001fe8000c101d3c */
[----:B------:R-:W0:Y:S04]  /*91e0*/  @!P4 LDS.128 R4, [R91+0xc400] ;  /* 0x00c400005b04c984 */ /* 0x000e280000000c00 */
[----:B0-----:R0:W-:Y:S02]  /*91f0*/  @!P4 ST.E.128 desc[UR60][R10.64], R4 ;  /* 0x000000040a00c985 */ /* 0x0011e4000c101d3c */
.L_x_601:
[----:B------:R-:W-:Y:S05]  /*9200*/  BSYNC B0 ;  /* 0x0000000000007941 */ /* 0x000fea0003800000 */
.L_x_600:
[----:B------:R-:W-:Y:S01]  /*9210*/  ISETP.GE.AND P3, PT, R97, 0x81, PT ;  /* 0x000000816100780c */ /* 0x000fe20003f66270 */
[----:B------:R-:W1:Y:S01]  /*9220*/  SHFL.IDX PT, R13, R13, 0x2, 0x1c1f ;  /* 0x005c1f000d0d7f89 */ /* 0x000e6200000e0000 */
[----:B------:R-:W-:Y:S03]  /*9230*/  BSSY B0, `(.L_x_602) ;  /* 0x000000e000007945 */ /* 0x000fe60003800000 */
[----:B0---4-:R0:W4:Y:S08]  /*9240*/  SHFL.IDX PT, R10, R12, 0x2, 0x1c1f ;  /* 0x005c1f000c0a7f89 */ /* 0x01113000000e0000 */
[----:B0-----:R-:W-:Y:S05]  /*9250*/  @!P3 BRA `(.L_x_603) ;  /* 0x00000000002cb947 */ /* 0x001fea0003800000 */
[----:B------:R-:W-:Y:S02]  /*9260*/  ULDC UR4, c[0x0][0x2f4] ;  /* 0x0000bd0000047ab9 */ /* 0x000fe40000000800 */
[----:B------:R-:W-:-:S13]  /*9270*/  ISETP.GE.AND P3, PT, R16, UR4, PT ;  /* 0x0000000410007c0c */ /* 0x000fda000bf66270 */
[----:B--2---:R-:W0:Y:S01]  /*9280*/  @!P3 LDS.128 R4, [R92+0xe400] ;  /* 0x00e400005c04b984 */ /* 0x004e220000000c00 */
[----:B-1-34-:R-:W-:-:S05]  /*9290*/  @!P3 IADD3 R8, P4, R16, R10, RZ ;  /* 0x0000000a1008b210 */ /* 0x01afca0007f9e0ff */
[----:B------:R-:W-:Y:S01]  /*92a0*/  @!P3 IMAD.X R9, R13, 0x1, R17, P4 ;  /* 0x000000010d09b824 */ /* 0x000fe200020e0611 */
[----:B------:R-:W-:-:S13]  /*92b0*/  ISETP.GE.AND P4, PT, R19, UR4, PT ;  /* 0x0000000413007c0c */ /* 0x000fda000bf86270 */
[----:B------:R-:W-:-:S05]  /*92c0*/  @!P4 IADD3 R10, P5, R19, R10, RZ ;  /* 0x0000000a130ac210 */ /* 0x000fca0007fbe0ff */
[----:B------:R-:W-:Y:S01]  /*92d0*/  @!P4 IMAD.X R11, R13, 0x1, R193, P5 ;  /* 0x000000010d0bc824 */ /* 0x000fe200028e06c1 */
[----:B0-----:R-:W-:Y:S04]  /*92e0*/  @!P3 ST.E.128 desc[UR60][R8.64], R4 ;  /* 0x000000040800b985 */ /* 0x001fe8000c101d3c */
[----:B------:R-:W0:Y:S04]  /*92f0*/  @!P4 LDS.128 R4, [R91+0xe400] ;  /* 0x00e400005b04c984 */ /* 0x000e280000000c00 */
[----:B0-----:R0:W-:Y:S02]  /*9300*/  @!P4 ST.E.128 desc[UR60][R10.64], R4 ;  /* 0x000000040a00c985 */ /* 0x0011e4000c101d3c */
.L_x_603:
[----:B------:R-:W-:Y:S05]  /*9310*/  BSYNC B0 ;  /* 0x0000000000007941 */ /* 0x000fea0003800000 */
.L_x_602:
[----:B------:R-:W-:Y:S01]  /*9320*/  @!PT LDS RZ, [RZ] ;  /* 0x00000000fffff984 */ /* 0x000fe20000000800 */
[----:B------:R-:W-:Y:S01]  /*9330*/  @!PT LDS RZ, [RZ] ;  /* 0x00000000fffff984 */ /* 0x000fe20000000800 */
[----:B------:R-:W-:Y:S01]  /*9340*/  @!PT LDS RZ, [RZ] ;  /* 0x00000000fffff984 */ /* 0x000fe20000000800 */
[----:B------:R-:W-:Y:S01]  /*9350*/  @!PT LDS RZ, [RZ] ;  /* 0x00000000fffff984 */ /* 0x000fe20000000800 */
[----:B------:R5:W-:Y:S06]  /*9360*/  MEMBAR.ALL.CTA ;  /* 0x0000000000007992 */ /* 0x000bec0000008000 */
[----:B-----5:R-:W5:Y:S01]  /*9370*/  FENCE.VIEW.ASYNC.S ;  /* 0x00000000000073c6 */ /* 0x020f620000000000 */
[----:B-1-3--:R-:W-:Y:S01]  /*9380*/  @!P2 IADD3 R88, R88, 0x228c0, RZ ;  /* 0x000228c05858a810 */ /* 0x00afe20007ffe0ff */
[----:B------:R-:W-:Y:S01]  /*9390*/  VIADD R192, R192, 0x1 ;  /* 0x00000001c0c07836 */ /* 0x000fe20000000000 */
[----:B-----5:R1:W-:Y:S01]  /*93a0*/  BAR.SYNC.DEFER_BLOCKING R74, 0x80 ;  /* 0x0002004a0000751d */ /* 0x0203e20000010000 */
[----:B------:R-:W-:-:S02]  /*93b0*/  ISETP.NE.AND P3, PT, R90, RZ, PT ;  /* 0x000000ff5a00720c */ /* 0x000fc40003f65270 */
[----:B------:R-:W-:-:S04]  /*93c0*/  @!P2 PRMT R88, RZ, 0x654, R88 ;  /* 0x00000654ff58a816 */ /* 0x000fc80000000058 */
[----:B------:R1:W-:Y:S01]  /*93d0*/  @!P2 SYNCS.ARRIVE.TRANS64.RED.A1T0 RZ, [R88+URZ], RZ ;  /* 0x000000ff58ffa9a7 */ /* 0x0003e2000810043f */
[----:B------:R-:W-:-:S04]  /*93e0*/  ISETP.NE.AND P2, PT, R192, 0x2, PT ;  /* 0x00000002c000780c */ /* 0x000fc80003f45270 */
[----:B0-----:R-:W-:Y:S02]  /*93f0*/  SEL R5, RZ, 0x1, P2 ;  /* 0x00000001ff057807 */ /* 0x001fe40001000000 */
[----:B------:R-:W-:Y:S02]  /*9400*/  SEL R192, R192, RZ, P2 ;  /* 0x000000ffc0c07207 */ /* 0x000fe40001000000 */
[----:B------:R-:W-:Y:S01]  /*9410*/  LOP3.LUT R196, R196, R5, RZ, 0x3c, !PT ;  /* 0x00000005c4c47212 */ /* 0x000fe200078e3cff */
[----:B-1----:R-:W-:Y:S06]  /*9420*/  @P3 BRA `(.L_x_604) ;  /* 0xffffff8800b03947 */ /* 0x002fec000383ffff */
[----:B--2---:R-:W0:Y:S01]  /*9430*/  S2R R4, SR_TID.X ;  /* 0x0000000000047919 */ /* 0x004e220000002100 */
[----:B------:R-:W-:Y:S02]  /*9440*/  PLOP3.LUT P0, PT, PT, PT, PT, 0x8, 0x0 ;  /* 0x000000000000781c */ /* 0x000fe40003f0e170 */
[----:B0-----:R-:W-:-:S04]  /*9450*/  SHF.R.U32.HI R4, RZ, 0x7, R4 ;  /* 0x00000007ff047819 */ /* 0x001fc80000011604 */
[----:B------:R-:W-:-:S13]  /*9460*/  ISETP.NE.AND P3, PT, R4, 0x1, PT ;  /* 0x000000010400780c */ /* 0x000fda0003f65270 */
[----:B------:R-:W-:Y:S06]  /*9470*/  @!P3 BAR.ARV 0x9, 0x100 ;  /* 0x024400000000bb1d */ /* 0x000fec0000002000 */
.L_x_525:
[----:B------:R-:W-:Y:S02]  /*9480*/  ISETP.GE.AND P2, PT, R72, 0x1, PT ;  /* 0x000000014800780c */ /* 0x000fe40003f46270 */
[----:B------:R-:W-:Y:S02]  /*9490*/  CS2R R88, SRZ ;  /* 0x0000000000587805 */ /* 0x000fe4000001ff00 */
[----:B------:R-:W-:Y:S01]  /*94a0*/  PLOP3.LUT P1, PT, PT, PT, PT, 0x80, 0x0 ;  /* 0x000000000000781c */ /* 0x000fe20003f2f070 */
[----:B------:R-:W-:Y:S01]  /*94b0*/  IMAD.MOV.U32 R87, RZ, RZ, RZ ;  /* 0x000000ffff577224 */ /* 0x000fe200078e00ff */
[----:B------:R-:W-:Y:S02]  /*94c0*/  CS2R R6, SRZ ;  /* 0x0000000000067805 */ /* 0x000fe4000001ff00 */
[----:B------:R-:W-:Y:S02]  /*94d0*/  CS2R R8, SRZ ;  /* 0x0000000000087805 */ /* 0x000fe4000001ff00 */
[----:B----4-:R-:W-:-:S02]  /*94e0*/  CS2R R10, SRZ ;  /* 0x00000000000a7805 */ /* 0x010fc4000001ff00 */
        /* <DEDUP_REMOVED lines=26> */
[----:B------:R-:W-:Y:S01]  /*9690*/  IMAD.MOV.U32 R100, RZ, RZ, RZ ;  /* 0x000000ffff647224 */ /* 0x000fe200078e00ff */
[----:B------:R-:W-:Y:S01]  /*96a0*/  MOV R73, RZ ;  /* 0x000000ff00497202 */ /* 0x000fe20000000f00 */
[----:B------:R-:W-:Y:S01]  /*96b0*/  IMAD.MOV.U32 R76, RZ, RZ, RZ ;  /* 0x000000ffff4c7224 */ /* 0x000fe200078e00ff */
[----:B------:R-:W-:Y:S06]  /*96c0*/  @P0 BRA `(.L_x_605) ;  /* 0x00000000000c0947 */ /* 0x000fec0003800000 */
[----:B------:R-:W0:Y:S01]  /*96d0*/  FENCE.VIEW.ASYNC.G ;  /* 0x00000000000073c6 */ /* 0x000e220000000100 */
[----:B------:R-:W-:Y:S05]  /*96e0*/  WARPSYNC.ALL ;  /* 0x0000000000007948 */ /* 0x000fea0003800000 */
[----:B0-----:R-:W-:Y:S06]  /*96f0*/  BAR.ARV 0xc, 0x180 ;  /* 0x0306000000007b1d */ /* 0x001fec0000002000 */
.L_x_605:
[----:B------:R-:W-:Y:S02]  /*9700*/  IMAD.MOV.U32 R101, RZ, RZ, RZ ;  /* 0x000000ffff657224 */ /* 0x000fe400078e00ff */
[----:B------:R-:W-:Y:S01]  /*9710*/  IMAD.MOV.U32 R102, RZ, RZ, RZ ;  /* 0x000000ffff667224 */ /* 0x000fe200078e00ff */
[----:B------:R-:W-:Y:S06]  /*9720*/  @!P2 BRA `(.L_x_606) ;  /* 0x000000c4000ca947 */ /* 0x000fec0003800000 */
[----:B------:R-:W-:-:S03]  /*9730*/  UMOV UR4, 0xffffffff ;  /* 0xffffffff00047882 */ /* 0x000fc60000000000 */
[----:B------:R-:W-:Y:S05]  /*9740*/  BRA.DIV UR4, `(.L_x_607) ;  /* 0x0000017204087947 */ /* 0x000fea000b800000 */
[----:B------:R0:W1:Y:S02]  /*9750*/  SHFL.IDX PT, R168, R229, RZ, 0x1f ;  /* 0x00001fffe5a87589 */ /* 0x00006400000e0000 */
.L_x_860:
[----:B-1----:R-:W-:Y:S01]  /*9760*/  LEA.HI R0, R168, R168, RZ, 0x1 ;  /* 0x000000a8a8007211 */ /* 0x002fe200078f08ff */
[----:B------:R-:W-:Y:S01]  /*9770*/  BSSY B6, `(.L_x_608) ;  /* 0x0000019000067945 */ /* 0x000fe20003800000 */
[----:B------:R-:W-:Y:S02]  /*9780*/  IADD3 R30, R18, 0x14400, RZ ;  /* 0x00014400121e7810 */ /* 0x000fe40007ffe0ff */
[----:B------:R-:W-:Y:S02]  /*9790*/  LOP3.LUT R3, R0, 0x1e, RZ, 0xc0, !PT ;  /* 0x0000001e00037812 */ /* 0x000fe400078ec0ff */
[----:B------:R-:W-:-:S03]  /*97a0*/  LOP3.LUT P0, RZ, R30, 0x9f, RZ, 0xc0, !PT ;  /* 0x0000009f1eff7812 */ /* 0x000fc6000780c0ff */
[----:B------:R-:W-:-:S04]  /*97b0*/  IMAD.IADD R3, R168, 0x1, -R3 ;  /* 0x00000001a8037824 */ /* 0x000fc800078e0a03 */
[----:B------:R-:W-:-:S05]  /*97c0*/  IMAD R3, R3, 0x2000, R30 ;  /* 0x0000200003037824 */ /* 0x000fca00078e021e */
[----:B------:R-:W-:-:S04]  /*97d0*/  SHF.R.U32.HI R3, RZ, 0x4, R3 ;  /* 0x00000004ff037819 */ /* 0x000fc80000011603 */
[----:B------:R-:W-:Y:S01]  /*97e0*/  LOP3.LUT R31, R3, 0x3fff, RZ, 0xc0, !PT ;  /* 0x00003fff031f7812 */ /* 0x000fe200078ec0ff */
[----:B------:R-:W-:Y:S06]  /*97f0*/  @!P0 BRA `(.L_x_609) ;  /* 0x0000000000408947 */ /* 0x000fec0003800000 */
[----:B------:R-:W-:Y:S01]  /*9800*/  MOV R0, 0x0 ;  /* 0x0000000000007802 */ /* 0x000fe20000000f00 */
[----:B------:R-:W-:Y:S01]  /*9810*/  ULDC.64 UR4, c[0x4][0x98] ;  /* 0x0100260000047ab9 */ /* 0x000fe20000000a00 */
[----:B------:R-:W-:Y:S01]  /*9820*/  ULDC.64 UR6, c[0x4][0xa0] ;  /* 0x0100280000067ab9 */ /* 0x000fe20000000a00 */
[----:B------:R-:W-:Y:S01]  /*9830*/  IMAD.U32 R4, RZ, RZ, UR4 ;  /* 0x00000004ff047e24 */ /* 0x000fe2000f8e00ff */
[----:B------:R1:W2:Y:S01]  /*9840*/  LDC.64 R2, c[0x4][R0] ;  /* 0x0100000000027b82 */ /* 0x0002a20000000a00 */
        /* <DEDUP_REMOVED lines=8> */
[----:B-1----:R-:W-:-:S07]  /*98d0*/  IMAD.MOV.U32 R13, RZ, RZ, RZ ;  /* 0x000000ffff0d7224 */ /* 0x002fce00078e00ff */
[----:B------:R-:W-:-:S07]  /*98e0*/  LEPC R20, `(.L_x_609) ;  /* 0x000000001014794e */ /* 0x000fce0000000000 */
[----:B0-2--5:R-:W-:Y:S05]  /*98f0*/  CALL.ABS.NOINC R2 ;  /* 0x0000000002007343 */ /* 0x025fea0003c00000 */
.L_x_609:
[----:B------:R-:W-:Y:S05]  /*9900*/  BSYNC B6 ;  /* 0x0000000000067941 */ /* 0x000fea0003800000 */
.L_x_608:
[----:B------:R-:W-:Y:S01]  /*9910*/  ULDC.64 UR4, c[0x0][0x990] ;  /* 0x0002640000047ab9 */ /* 0x000fe20000000a00 */
[----:B------:R-:W-:Y:S01]  /*9920*/  ULDC.64 UR6, c[0x0][0x998] ;  /* 0x0002660000067ab9 */ /* 0x000fe20000000a00 */
[----:B------:R-:W-:Y:S02]  /*9930*/  ISETP.NE.U32.AND P0, PT, RZ, UR4, PT ;  /* 0x00000004ff007c0c */ /* 0x000fe4000bf05070 */
[----:B------:R-:W-:Y:S02]  /*9940*/  ISETP.NE.U32.AND P1, PT, RZ, UR6, PT ;  /* 0x00000006ff007c0c */ /* 0x000fe4000bf25070 */
[----:B------:R-:W-:Y:S02]  /*9950*/  ISETP.NE.AND.EX P0, PT, RZ, UR5, PT, P0 ;  /* 0x00000005ff007c0c */ /* 0x000fe4000bf05300 */
[----:B------:R-:W-:-:S11]  /*9960*/  ISETP.NE.AND.EX P1, PT, RZ, UR7, PT, P1 ;  /* 0x00000007ff007c0c */ /* 0x000fd6000bf25310 */
[----:B------:R-:W1:Y:S01]  /*9970*/  @P0 LDC.64 R6, c[0x0][0x9a8] ;  /* 0x00026a00ff060b82 */ /* 0x000e620000000a00 */
[----:B------:R-:W-:-:S07]  /*9980*/  @P0 SHF.R.S32.HI R15, RZ, 0x1f, R170 ;  /* 0x0000001fff0f0819 */ /* 0x000fce00000114aa */
[----:B------:R-:W2:Y:S08]  /*9990*/  @P1 LDC.64 R8, c[0x0][0x9b8] ;  /* 0x00026e00ff081b82 */ /* 0x000eb00000000a00 */
[----:B------:R-:W3:Y:S08]  /*99a0*/  @P0 LDC.64 R10, c[0x0][0x9b0] ;  /* 0x00026c00ff0a0b82 */ /* 0x000ef00000000a00 */
[----:B------:R-:W4:Y:S01]  /*99b0*/  @P1 LDC.64 R12, c[0x0][0x9c0] ;  /* 0x00027000ff0c1b82 */ /* 0x000f220000000a00 */
[----:B-1----:R-:W-:-:S02]  /*99c0*/  @P0 IMAD R0, R214, R6, RZ ;  /* 0x00000006d6000224 */ /* 0x002fc400078e02ff */
[----:B------:R-:W-:-:S04]  /*99d0*/  @P0 IMAD.WIDE.U32 R2, R207, R6, RZ ;  /* 0x00000006cf020225 */ /* 0x000fc800078e00ff */
[----:B------:R-:W-:Y:S02]  /*99e0*/  @P0 IMAD R7, R207, R7, R0 ;  /* 0x00000007cf070224 */ /* 0x000fe400078e0200 */
[----:B--2---:R-:W-:-:S03]  /*99f0*/  @P1 IMAD R4, R214, R8, RZ ;  /* 0x00000008d6041224 */ /* 0x004fc600078e02ff */
[----:B------:R-:W-:Y:S01]  /*9a00*/  @P0 IADD3 R3, R3, R7, RZ ;  /* 0x0000000703030210 */ /* 0x000fe20007ffe0ff */
[C---:B------:R-:W-:Y:S01]  /*9a10*/  @P1 IMAD R9, R207.reuse, R9, R4 ;  /* 0x00000009cf091224 */ /* 0x040fe200078e0204 */
[----:B------:R-:W-:Y:S01]  /*9a20*/  @P1 SHF.R.S32.HI R7, RZ, 0x1f, R170 ;  /* 0x0000001fff071819 */ /* 0x000fe200000114aa */
[----:B------:R-:W-:-:S04]  /*9a30*/  @P1 IMAD.WIDE.U32 R4, R207, R8, RZ ;  /* 0x00000008cf041225 */ /* 0x000fc800078e00ff */
[----:B---3--:R-:W-:Y:S02]  /*9a40*/  @P0 IMAD R0, R15, R10, RZ ;  /* 0x0000000a0f000224 */ /* 0x008fe400078e02ff */
[----:B------:R-:W-:Y:S02]  /*9a50*/  @P1 IMAD.IADD R5, R5, 0x1, R9 ;  /* 0x0000000105051824 */ /* 0x000fe400078e0209 */
[C---:B------:R-:W-:Y:S02]  /*9a60*/  @P0 IMAD R9, R170.reuse, R11, R0 ;  /* 0x0000000baa090224 */ /* 0x040fe400078e0200 */
[----:B----4-:R-:W-:Y:S02]  /*9a70*/  @P1 IMAD R6, R7, R12, RZ ;  /* 0x0000000c07061224 */ /* 0x010fe400078e02ff */
[----:B------:R-:W-:-:S04]  /*9a80*/  @P0 IMAD.WIDE.U32 R2, R170, R10, R2 ;  /* 0x0000000aaa020225 */ /* 0x000fc800078e0002 */
[C---:B------:R-:W-:Y:S02]  /*9a90*/  @P1 IMAD R11, R170.reuse, R13, R6 ;  /* 0x0000000daa0b1224 */ /* 0x040fe400078e0206 */
[----:B------:R-:W-:Y:S01]  /*9aa0*/  @P1 IMAD.WIDE.U32 R6, R170, R12, R4 ;  /* 0x0000000caa061225 */ /* 0x000fe200078e0004 */
[----:B------:R-:W-:Y:S01]  /*9ab0*/  @P0 LEA R4, P2, R2, UR4, 0x2 ;  /* 0x0000000402040c11 */ /* 0x000fe2000f8410ff */
[----:B------:R-:W-:Y:S02]  /*9ac0*/  ULDC UR4, c[0x0][0x3f4] ;  /* 0x0000fd0000047ab9 */ /* 0x000fe40000000800 */
[----:B------:R-:W-:Y:S01]  /*9ad0*/  @P0 IMAD.IADD R5, R3, 0x1, R9 ;  /* 0x0000000103050824 */ /* 0x000fe200078e0209 */
[----:B------:R-:W-:Y:S01]  /*9ae0*/  @P1 LEA R8, P3, R6, UR6, 0x2 ;  /* 0x0000000606081c11 */ /* 0x000fe2000f8610ff */
[----:B------:R-:W-:Y:S02]  /*9af0*/  @P1 IMAD.IADD R3, R7, 0x1, R11 ;  /* 0x0000000107031824 */ /* 0x000fe400078e020b */
[----:B------:R-:W-:Y:S01]  /*9b00*/  IMAD.MOV.U32 R0, RZ, RZ, 0x3f800000 ;  /* 0x3f800000ff007424 */ /* 0x000fe200078e00ff */
[----:B------:R-:W-:-:S02]  /*9b10*/  @P0 LEA.HI.X R5, R2, UR5, R5, 0x2, P2 ;  /* 0x0000000502050c11 */ /* 0x000fc400090f1405 */
[----:B------:R-:W-:Y:S02]  /*9b20*/  @P1 LEA.HI.X R9, R6, UR7, R3, 0x2, P3 ;  /* 0x0000000706091c11 */ /* 0x000fe400098f1403 */
[----:B------:R-:W-:-:S03]  /*9b30*/  MOV R3, 0x3f800000 ;  /* 0x3f80000000037802 */ /* 0x000fc60000000f00 */
[----:B------:R-:W2:Y:S04]  /*9b40*/  @P1 LDG.E R0, desc[UR60][R8.64] ;  /* 0x0000003c08001981 */ /* 0x000ea8000c1e1900 */
[----:B------:R-:W2:Y:S01]  /*9b50*/  @P0 LDG.E R3, desc[UR60][R4.64] ;  /* 0x0000003c04030981 */ /* 0x000ea2000c1e1900 */
[----:B------:R-:W-:Y:S01]  /*9b60*/  ISETP.LT.AND P0, PT, RZ, UR4, PT ;  /* 0x00000004ff007c0c */ /* 0x000fe2000bf01270 */
[----:B------:R-:W-:Y:S01]  /*9b70*/  ULDC UR4, c[0x0][0x9d8] ;  /* 0x0002760000047ab9 */ /* 0x000fe20000000800 */
[----:B--2---:R-:W-:-:S04]  /*9b80*/  FMUL.FTZ R0, R3, R0 ;  /* 0x0000000003007220 */ /* 0x004fc80000410000 */
[----:B------:R-:W-:-:S07]  /*9b90*/  FMUL.FTZ R2, R0, UR4 ;  /* 0x0000000400027c20 */ /* 0x000fce0008410000 */
[----:B------:R-:W-:Y:S05]  /*9ba0*/  @P0 BRA `(.L_x_610) ;  /* 0x00000000003c0947 */ /* 0x000fea0003800000 */
[----:B------:R-:W-:-:S04]  /*9bb0*/  LEA.HI R0, R213, R213, RZ, 0x1 ;  /* 0x000000d5d5007211 */ /* 0x000fc800078f08ff */
[----:B------:R-:W-:-:S05]  /*9bc0*/  LOP3.LUT R0, R0, 0xfffffffe, RZ, 0xc0, !PT ;  /* 0xfffffffe00007812 */ /* 0x000fca00078ec0ff */
[----:B------:R-:W-:-:S05]  /*9bd0*/  IMAD.IADD R0, R213, 0x1, -R0 ;  /* 0x00000001d5007824 */ /* 0x000fca00078e0a00 */
[----:B------:R-:W-:-:S04]  /*9be0*/  SHF.L.U32 R3, R0, 0x1f, RZ ;  /* 0x0000001f00037819 */ /* 0x000fc800000006ff */
[----:B------:R1:W2:Y:S03]  /*9bf0*/  SYNCS.PHASECHK.TRANS64.TRYWAIT P0, [R18+URZ+0x22800], R3 ;  /* 0x02280003120075a7 */ /* 0x0002a6000800017f */
[----:B--2---:R-:W-:Y:S05]  /*9c00*/  @!P0 NANOSLEEP.SYNCS 0x989680 ;  /* 0x009896800000895d */ /* 0x004fea0003900000 */
[----:B------:R-:W2:Y:S01]  /*9c10*/  @!P0 SYNCS.PHASECHK.TRANS64 P0, [R18+URZ+0x22800], R3 ;  /* 0x02280003120085a7 */ /* 0x000ea2000800007f */
[----:B------:R-:W-:Y:S04]  /*9c20*/  BSSY B0, `(.L_x_611) ;  /* 0x0000006000007945 */ /* 0x000fe80003800000 */
[----:B--2---:R-:W-:Y:S05]  /*9c30*/  @P0 BRA `(.L_x_612) ;  /* 0x0000000000100947 */ /* 0x004fea0003800000 */
.L_x_613:
[----:B--2---:R2:W3:Y:S02]  /*9c40*/  SYNCS.PHASECHK.TRANS64.TRYWAIT P0, [R18+URZ+0x22800], R3 ;  /* 0x02280003120075a7 */ /* 0x0044e4000800017f */
[----:B---3--:R-:W-:Y:S05]  /*9c50*/  @!P0 NANOSLEEP.SYNCS 0x989680 ;  /* 0x009896800000895d */ /* 0x008fea0003900000 */
[----:B------:R-:W3:Y:S02]  /*9c60*/  @!P0 SYNCS.PHASECHK.TRANS64 P0, [R18+URZ+0x22800], R3 ;  /* 0x02280003120085a7 */ /* 0x000ee4000800007f */
[----:B---3--:R-:W-:Y:S05]  /*9c70*/  @!P0 BRA `(.L_x_613) ;  /* 0xfffffffc00f08947 */ /* 0x008fea000383ffff */
.L_x_612:
[----:B------:R-:W-:Y:S05]  /*9c80*/  BSYNC B0 ;  /* 0x0000000000007941 */ /* 0x000fea0003800000 */
.L_x_611:
[----:B------:R-:W-:Y:S05]  /*9c90*/  BRA `(.L_x_614) ;  /* 0x0000003c00dc7947 */ /* 0x000fea0003800000 */
.L_x_610:
[----:B------:R-:W1:Y:S01]  /*9ca0*/  LDC.64 R28, c[0x0][0x400] ;  /* 0x00010000ff1c7b82 */ /* 0x000e620000000a00 */
[----:B------:R-:W-:Y:S01]  /*9cb0*/  LOP3.LUT P0, RZ, R30, 0x3ff, RZ, 0xc0, !PT ;  /* 0x000003ff1eff7812 */ /* 0x000fe2000780c0ff */
[----:B------:R-:W-:Y:S01]  /*9cc0*/  ULDC.64 UR6, c[0x0][0x408] ;  /* 0x0001020000067ab9 */ /* 0x000fe20000000a00 */
[----:B-----5:R-:W-:Y:S01]  /*9cd0*/  SHF.R.S32.HI R0, RZ, 0x1f, R24 ;  /* 0x0000001fff007819 */ /* 0x020fe20000011418 */
[----:B------:R-:W-:Y:S01]  /*9ce0*/  ULDC.64 UR4, c[0x0][0x3f8] ;  /* 0x0000fe0000047ab9 */ /* 0x000fe20000000a00 */
[----:B------:R-:W-:Y:S03]  /*9cf0*/  BSSY B6, `(.L_x_615) ;  /* 0x000001b000067945 */ /* 0x000fe60003800000 */
[----:B------:R-:W2:Y:S01]  /*9d00*/  LDC.64 R26, c[0x0][0x3e8] ;  /* 0x0000fa00ff1a7b82 */ /* 0x000ea20000000a00 */
[C---:B------:R-:W-:Y:S02]  /*9d10*/  IMAD R5, R0.reuse, UR6, RZ ;  /* 0x0000000600057c24 */ /* 0x040fe4000f8e02ff */
[----:B------:R-:W-:-:S02]  /*9d20*/  IMAD R3, R0, UR4, RZ ;  /* 0x0000000400037c24 */ /* 0x000fc4000f8e02ff */
[C---:B------:R-:W-:Y:S02]  /*9d30*/  IMAD R5, R24.reuse, UR7, R5 ;  /* 0x0000000718057c24 */ /* 0x040fe4000f8e0205 */
[C---:B------:R-:W-:Y:S02]  /*9d40*/  IMAD R3, R24.reuse, UR5, R3 ;  /* 0x0000000518037c24 */ /* 0x040fe4000f8e0203 */
[----:B-1----:R-:W-:-:S05]  /*9d50*/  IMAD.WIDE.U32 R28, R24, UR6, R28 ;  /* 0x00000006181c7c25 */ /* 0x002fca000f8e001c */
[----:B------:R-:W-:Y:S01]  /*9d60*/  IADD3 R30, R5, R29, RZ ;  /* 0x0000001d051e7210 */ /* 0x000fe20007ffe0ff */
[----:B--2---:R-:W-:-:S04]  /*9d70*/  IMAD.WIDE.U32 R26, R24, UR4, R26 ;  /* 0x00000004181a7c25 */ /* 0x004fc8000f8e001a */
[----:B------:R-:W-:Y:S01]  /*9d80*/  IMAD.IADD R24, R3, 0x1, R27 ;  /* 0x0000000103187824 */ /* 0x000fe200078e021b */
[----:B------:R-:W-:Y:S06]  /*9d90*/  @!P0 BRA `(.L_x_616) ;  /* 0x0000000000408947 */ /* 0x000fec0003800000 */
[----:B------:R-:W-:Y:S01]  /*9da0*/  MOV R0, 0x0 ;  /* 0x0000000000007802 */ /* 0x000fe20000000f00 */
[----:B------:R-:W-:Y:S01]  /*9db0*/  ULDC.64 UR4, c[0x4][0x98] ;  /* 0x0100260000047ab9 */ /* 0x000fe20000000a00 */
[----:B------:R-:W-:Y:S01]  /*9dc0*/  ULDC.64 UR6, c[0x4][0xa0] ;  /* 0x0100280000067ab9 */ /* 0x000fe20000000a00 */
[----:B------:R-:W-:Y:S01]  /*9dd0*/  IMAD.U32 R4, RZ, RZ, UR4 ;  /* 0x00000004ff047e24 */ /* 0x000fe2000f8e00ff */
[----:B------:R1:W2:Y:S01]  /*9de0*/  LDC.64 R14, c[0x4][R0] ;  /* 0x01000000000e7b82 */ /* 0x0002a20000000a00 */
        /* <DEDUP_REMOVED lines=8> */
[----:B-1----:R-:W-:-:S07]  /*9e70*/  IMAD.MOV.U32 R13, RZ, RZ, RZ ;  /* 0x000000ffff0d7224 */ /* 0x002fce00078e00ff */
[----:B------:R-:W-:-:S07]  /*9e80*/  LEPC R20, `(.L_x_616) ;  /* 0x000000001014794e */ /* 0x000fce0000000000 */
[----:B0-2---:R-:W-:Y:S05]  /*9e90*/  CALL.ABS.NOINC R14 ;  /* 0x000000000e007343 */ /* 0x005fea0003c00000 */
.L_x_616:
[----:B------:R-:W-:Y:S05]  /*9ea0*/  BSYNC B6 ;  /* 0x0000000000067941 */ /* 0x000fea0003800000 */
.L_x_615:
[----:B------:R-:W-:Y:S01]  /*9eb0*/  ULDC.U8 UR4, c[0x0][0x410] ;  /* 0x0001040000047ab9 */ /* 0x000fe20000000000 */
[----:B------:R-:W-:Y:S01]  /*9ec0*/  BSSY B0, `(.L_x_617) ;  /* 0x00003cc000007945 */ /* 0x000fe20003800000 */
[----:B------:R-:W-:Y:S01]  /*9ed0*/  ISETP.NE.AND P0, PT, RZ, UR4, PT ;  /* 0x00000004ff007c0c */ /* 0x000fe2000bf05270 */
[----:B------:R-:W-:-:S12]  /*9ee0*/  IMAD R4, R169, 0x80, R194 ;  /* 0x00000080a9047824 */ /* 0x000fd800078e02c2 */
[----:B------:R-:W-:Y:S05]  /*9ef0*/  @!P0 BRA `(.L_x_618) ;  /* 0x0000001c00b48947 */ /* 0x000fea0003800000 */
[----:B------:R-:W-:-:S03]  /*9f00*/  UMOV UR4, 0xffffffff ;  /* 0xffffffff00047882 */ /* 0x000fc60000000000 */
[----:B------:R-:W-:Y:S05]  /*9f10*/  BRA.DIV UR4, `(.L_x_619) ;  /* 0x0000016a04407947 */ /* 0x000fea000b800000 */
[----:B------:R1:W2:Y:S04]  /*9f20*/  SHFL.IDX PT, R0, R26, RZ, 0x1c1f ;  /* 0x001c1fff1a007589 */ /* 0x0002a800000e0000 */
[----:B------:R1:W3:Y:S04]  /*9f30*/  SHFL.IDX PT, R14, R28, RZ, 0x1c1f ;  /* 0x001c1fff1c0e7589 */ /* 0x0002e800000e0000 */
[----:B------:R1:W4:Y:S04]  /*9f40*/  SHFL.IDX PT, R3, R24, RZ, 0x1c1f ;  /* 0x001c1fff18037589 */ /* 0x00032800000e0000 */
[----:B------:R1:W0:Y:S02]  /*9f50*/  SHFL.IDX PT, R5, R30, RZ, 0x1c1f ;  /* 0x001c1fff1e057589 */ /* 0x00022400000e0000 */
.L_x_866:
[C---:B------:R-:W-:Y:S01]  /*9f60*/  IMAD.SHL.U32 R6, R204.reuse, 0x80, RZ ;  /* 0x00000080cc067824 */ /* 0x040fe200078e00ff */
[----:B------:R-:W-:Y:S01]  /*9f70*/  ULDC UR4, c[0x0][0x448] ;  /* 0x0001120000047ab9 */ /* 0x000fe20000000800 */
[----:B------:R-:W-:Y:S01]  /*9f80*/  BSSY B1, `(.L_x_620) ;  /* 0x0000029000017945 */ /* 0x000fe20003800000 */
[----:B------:R-:W-:Y:S01]  /*9f90*/  IMAD R25, R25, UR4, RZ ;  /* 0x0000000419197c24 */ /* 0x000fe2000f8e02ff */
[----:B------:R-:W-:Y:S02]  /*9fa0*/  LOP3.LUT P0, RZ, R204, 0x4, RZ, 0xc0, !PT ;  /* 0x00000004ccff7812 */ /* 0x000fe4000780c0ff */
[----:B------:R-:W-:Y:S02]  /*9fb0*/  CS2R R12, SRZ ;  /* 0x00000000000c7805 */ /* 0x000fe4000001ff00 */
[----:B------:R-:W-:Y:S01]  /*9fc0*/  LOP3.LUT R7, R6, 0x380, RZ, 0xc0, !PT ;  /* 0x0000038006077812 */ /* 0x000fe200078ec0ff */
[----:B-1----:R-:W-:Y:S01]  /*9fd0*/  IMAD R30, R169, -0x80, R25 ;  /* 0xffffff80a91e7824 */ /* 0x002fe200078e0219 */
[----:B------:R-:W-:-:S02]  /*9fe0*/  ISETP.GE.AND P1, PT, R4, R25, PT ;  /* 0x000000190400720c */ /* 0x000fc40003f26270 */
[----:B------:R-:W-:Y:S02]  /*9ff0*/  CS2R R20, SRZ ;  /* 0x0000000000147805 */ /* 0x000fe4000001ff00 */
[----:B------:R-:W-:Y:S02]  /*a000*/  LOP3.LUT R8, R7, 0x30, R16, 0xf8, !PT ;  /* 0x0000003007087812 */ /* 0x000fe400078ef810 */
[----:B------:R-:W-:Y:S02]  /*a010*/  CS2R R24, SRZ ;  /* 0x0000000000187805 */ /* 0x000fe4000001ff00 */
[----:B------:R-:W-:Y:S02]  /*a020*/  SHF.R.U32.HI R7, RZ, 0x3, R7 ;  /* 0x00000003ff077819 */ /* 0x000fe40000011607 */
[----:B------:R-:W-:Y:S02]  /*a030*/  LEA.HI R6, R213, R213, RZ, 0x1 ;  /* 0x000000d5d5067211 */ /* 0x000fe400078f08ff */
[----:B------:R-:W-:-:S02]  /*a040*/  LOP3.LUT R7, R8, R7, RZ, 0x3c, !PT ;  /* 0x0000000708077212 */ /* 0x000fc400078e3cff */
[----:B------:R-:W-:Y:S02]  /*a050*/  LOP3.LUT R6, R6, 0xfffffffe, RZ, 0xc0, !PT ;  /* 0xfffffffe06067812 */ /* 0x000fe400078ec0ff */
[----:B------:R-:W-:Y:S02]  /*a060*/  IADD3 R9, R18, R7, R203 ;  /* 0x0000000712097210 */ /* 0x000fe40007ffe0cb */
[----:B------:R-:W-:Y:S02]  /*a070*/  IADD3 R41, R213, -R6, RZ ;  /* 0x80000006d5297210 */ /* 0x000fe40007ffe0ff */
[----:B------:R-:W-:Y:S01]  /*a080*/  CS2R R6, SRZ ;  /* 0x0000000000067805 */ /* 0x000fe2000001ff00 */
[----:B------:R-:W-:Y:S01]  /*a090*/  VIADD R28, R9, 0x14400 ;  /* 0x00014400091c7836 */ /* 0x000fe20000000000 */
[----:B------:R-:W-:Y:S01]  /*a0a0*/  SHF.L.U32 R41, R41, 0x1f, RZ ;  /* 0x0000001f29297819 */ /* 0x000fe200000006ff */
[----:B------:R-:W-:Y:S01]  /*a0b0*/  VIADD R8, R9, 0x14440 ;  /* 0x0001444009087836 */ /* 0x000fe20000000000 */
[----:B------:R-:W-:Y:S06]  /*a0c0*/  @P1 BRA `(.L_x_621) ;  /* 0x0000000000501947 */ /* 0x000fec0003800000 */
[----:B------:R-:W-:Y:S01]  /*a0d0*/  ULDC UR4, c[0x0][0x3f4] ;  /* 0x0000fd0000047ab9 */ /* 0x000fe20000000800 */
[----:B------:R-:W-:Y:S02]  /*a0e0*/  CS2R R24, SRZ ;  /* 0x0000000000187805 */ /* 0x000fe4000001ff00 */
[----:B------:R-:W-:Y:S02]  /*a0f0*/  ISETP.GE.AND P1, PT, R22, UR4, PT ;  /* 0x0000000416007c0c */ /* 0x000fe4000bf26270 */
[----:B------:R-:W-:Y:S02]  /*a100*/  CS2R R6, SRZ ;  /* 0x0000000000067805 */ /* 0x000fe4000001ff00 */
[----:B------:R-:W-:Y:S02]  /*a110*/  ISETP.GE.AND P2, PT, R195, UR4, PT ;  /* 0x00000004c3007c0c */ /* 0x000fe4000bf46270 */
[----:B------:R-:W-:-:S07]  /*a120*/  CS2R R12, SRZ ;  /* 0x00000000000c7805 */ /* 0x000fce000001ff00 */
[C---:B--2---:R-:W-:Y:S02]  /*a130*/  @!P1 IADD3 R10, P5, R22.reuse, R0, RZ ;  /* 0x00000000160a9210 */ /* 0x044fe40007fbe0ff */
[----:B------:R-:W-:Y:S02]  /*a140*/  @!P1 SHF.R.S32.HI R4, RZ, 0x1f, R22 ;  /* 0x0000001fff049819 */ /* 0x000fe40000011416 */
[----:B---3--:R-:W-:Y:S02]  /*a150*/  @!P1 IADD3 R32, P3, R22, R14, RZ ;  /* 0x0000000e16209210 */ /* 0x008fe40007f7e0ff */
[----:B------:R-:W-:Y:S01]  /*a160*/  @!P2 IADD3 R26, P4, R195, R0, RZ ;  /* 0x00000000c31aa210 */ /* 0x000fe20007f9e0ff */
[----:B----4-:R-:W-:Y:S01]  /*a170*/  @!P1 IMAD.X R11, R3, 0x1, R4, P5 ;  /* 0x00000001030b9824 */ /* 0x010fe200028e0604 */
[----:B------:R-:W-:Y:S02]  /*a180*/  @!P2 IADD3 R14, P5, R195, R14, RZ ;  /* 0x0000000ec30ea210 */ /* 0x000fe40007fbe0ff */
[----:B------:R-:W-:-:S02]  /*a190*/  CS2R R20, SRZ ;  /* 0x0000000000147805 */ /* 0x000fc4000001ff00 */
[----:B------:R-:W-:Y:S01]  /*a1a0*/  @!P2 IADD3.X R27, R3, R218, RZ, P4, !PT ;  /* 0x000000da031ba210 */ /* 0x000fe200027fe4ff */
[C---:B0-----:R-:W-:Y:S01]  /*a1b0*/  @!P1 IMAD.X R33, R5.reuse, 0x1, R4, P3 ;  /* 0x0000000105219824 */ /* 0x041fe200018e0604 */
[----:B------:R1:W5:Y:S01]  /*a1c0*/  @!P1 LD.E.64 R12, desc[UR60][R10.64] ;  /* 0x0000003c0a0c9980 */ /* 0x000362000c101b00 */
[----:B------:R-:W-:-:S03]  /*a1d0*/  @!P2 IMAD.X R15, R5, 0x1, R218, P5 ;  /* 0x00000001050fa824 */ /* 0x000fc600028e06da */
[----:B------:R1:W5:Y:S04]  /*a1e0*/  @!P2 LD.E.64 R24, desc[UR60][R26.64] ;  /* 0x0000003c1a18a980 */ /* 0x000368000c101b00 */
[----:B------:R1:W5:Y:S04]  /*a1f0*/  @!P2 LD.E.64 R6, desc[UR60][R14.64] ;  /* 0x0000003c0e06a980 */ /* 0x000368000c101b00 */
[----:B------:R1:W5:Y:S02]  /*a200*/  @!P1 LD.E.64 R20, desc[UR60][R32.64] ;  /* 0x0000003c20149980 */ /* 0x000364000c101b00 */
.L_x_621:
[----:B------:R-:W-:Y:S05]  /*a210*/  BSYNC B1 ;  /* 0x0000000000017941 */ /* 0x000fea0003800000 */
.L_x_620:
[----:B------:R-:W-:Y:S01]  /*a220*/  @P0 VIADD R8, R28, 0xffffffc0 ;  /* 0xffffffc01c080836 */ /* 0x000fe20000000000 */
[----:B------:R-:W3:Y:S01]  /*a230*/  SYNCS.PHASECHK.TRANS64.TRYWAIT P0, [R18+URZ+0x22800], R41 ;  /* 0x02280029120075a7 */ /* 0x000ee2000800017f */
[----:B--2--5:R-:W-:Y:S01]  /*a240*/  SHF.R.U32.HI R0, RZ, 0x8, R12 ;  /* 0x00000008ff007819 */ /* 0x024fe2000001160c */
[----:B------:R-:W-:Y:S01]  /*a250*/  BSSY B1, `(.L_x_622) ;  /* 0x000002e000017945 */ /* 0x000fe20003800000 */
[----:B-1----:R-:W-:Y:S02]  /*a260*/  SHF.R.U32.HI R26, RZ, 0x8, R25 ;  /* 0x00000008ff1a7819 */ /* 0x002fe40000011619 */
[----:B----4-:R-:W-:Y:S02]  /*a270*/  SHF.R.U32.HI R3, RZ, 0x8, R24 ;  /* 0x00000008ff037819 */ /* 0x010fe40000011618 */
[----:B------:R-:W-:Y:S02]  /*a280*/  LOP3.LUT R4, R12, 0xff, RZ, 0xc0, !PT ;  /* 0x000000ff0c047812 */ /* 0x000fe400078ec0ff */
[----:B0-----:R-:W-:-:S02]  /*a290*/  LOP3.LUT R5, R0, 0xff, RZ, 0xc0, !PT ;  /* 0x000000ff00057812 */ /* 0x001fc400078ec0ff */
[----:B------:R-:W-:Y:S02]  /*a2a0*/  SHF.R.U32.HI R11, RZ, 0x8, R13 ;  /* 0x00000008ff0b7819 */ /* 0x000fe4000001160d */
[----:B------:R-:W-:Y:S02]  /*a2b0*/  LOP3.LUT R15, R25, 0xff, RZ, 0xc0, !PT ;  /* 0x000000ff190f7812 */ /* 0x000fe400078ec0ff */
[----:B------:R-:W-:Y:S02]  /*a2c0*/  LOP3.LUT R0, R26, 0xff, RZ, 0xc0, !PT ;  /* 0x000000ff1a007812 */ /* 0x000fe400078ec0ff */
[----:B---3--:R-:W-:Y:S02]  /*a2d0*/  LOP3.LUT R14, R24, 0xff, RZ, 0xc0, !PT ;  /* 0x000000ff180e7812 */ /* 0x008fe400078ec0ff */
[----:B------:R-:W-:Y:S02]  /*a2e0*/  LOP3.LUT R3, R3, 0xff, RZ, 0xc0, !PT ;  /* 0x000000ff03037812 */ /* 0x000fe400078ec0ff */
[----:B------:R-:W-:-:S02]  /*a2f0*/  PRMT R5, R5, 0x7604, R4 ;  /* 0x0000760405057816 */ /* 0x000fc40000000004 */
[----:B------:R-:W-:Y:S02]  /*a300*/  LOP3.LUT R10, R13, 0xff, RZ, 0xc0, !PT ;  /* 0x000000ff0d0a7812 */ /* 0x000fe400078ec0ff */
[----:B------:R-:W-:Y:S02]  /*a310*/  LOP3.LUT R11, R11, 0xff, RZ, 0xc0, !PT ;  /* 0x000000ff0b0b7812 */ /* 0x000fe400078ec0ff */
[----:B------:R-:W-:Y:S02]  /*a320*/  PRMT R4, R0, 0x7604, R15 ;  /* 0x0000760400047816 */ /* 0x000fe4000000000f */
[----:B------:R-:W-:Y:S02]  /*a330*/  PRMT R27, R3, 0x7604, R14 ;  /* 0x00007604031b7816 */ /* 0x000fe4000000000e */
[----:B------:R-:W-:Y:S02]  /*a340*/  SHF.R.U32.HI R0, RZ, 0x8, R20 ;  /* 0x00000008ff007819 */ /* 0x000fe40000011614 */
[----:B------:R-:W-:-:S02]  /*a350*/  SHF.R.U32.HI R3, RZ, 0x8, R6 ;  /* 0x00000008ff037819 */ /* 0x000fc40000011606 */
[----:B------:R-:W-:Y:S02]  /*a360*/  PRMT R10, R11, 0x7604, R10 ;  /* 0x000076040b0a7816 */ /* 0x000fe4000000000a */
[----:B------:R-:W-:Y:S02]  /*a370*/  LOP3.LUT R11, R20, 0xff, RZ, 0xc0, !PT ;  /* 0x000000ff140b7812 */ /* 0x000fe400078ec0ff */
[----:B------:R-:W-:Y:S02]  /*a380*/  LOP3.LUT R0, R0, 0xff, RZ, 0xc0, !PT ;  /* 0x000000ff00007812 */ /* 0x000fe400078ec0ff */
[----:B------:R-:W-:Y:S02]  /*a390*/  LOP3.LUT R26, R6, 0xff, RZ, 0xc0, !PT ;  /* 0x000000ff061a7812 */ /* 0x000fe400078ec0ff */
[----:B------:R-:W-:Y:S02]  /*a3a0*/  LOP3.LUT R3, R3, 0xff, RZ, 0xc0, !PT ;  /* 0x000000ff03037812 */ /* 0x000fe400078ec0ff */
[----:B------:R-:W-:-:S02]  /*a3b0*/  SHF.R.U32.HI R15, RZ, 0x8, R21 ;  /* 0x00000008ff0f7819 */ /* 0x000fc40000011615 */
[----:B------:R-:W-:Y:S02]  /*a3c0*/  SHF.R.U32.HI R29, RZ, 0x8, R7 ;  /* 0x00000008ff1d7819 */ /* 0x000fe40000011607 */
[----:B------:R-:W-:Y:S02]  /*a3d0*/  PRMT R33, R0, 0x7604, R11 ;  /* 0x0000760400217816 */ /* 0x000fe4000000000b */
[----:B------:R-:W-:Y:S02]  /*a3e0*/  PRMT R37, R3, 0x7604, R26 ;  /* 0x0000760403257816 */ /* 0x000fe4000000001a */
[----:B------:R-:W-:Y:S02]  /*a3f0*/  SHF.R.U32.HI R11, RZ, 0x10, R25 ;  /* 0x00000010ff0b7819 */ /* 0x000fe40000011619 */
[----:B------:R-:W-:Y:S02]  /*a400*/  SHF.R.U32.HI R35, RZ, 0x10, R21 ;  /* 0x00000010ff237819 */ /* 0x000fe40000011615 */
[----:B------:R-:W-:Y:S01]  /*a410*/  SHF.R.U32.HI R39, RZ, 0x10, R7 ;  /* 0x00000010ff277819 */ /* 0x000fe20000011607 */
[----:B------:R-:W-:Y:S01]  /*a420*/  IMAD.U32 R11, R11, 0x10000, RZ ;  /* 0x000100000b0b7824 */ /* 0x000fe200078e00ff */
[----:B------:R-:W-:Y:S01]  /*a430*/  SHF.R.U32.HI R3, RZ, 0x10, R13 ;  /* 0x00000010ff037819 */ /* 0x000fe2000001160d */
[----:B------:R-:W-:Y:S01]  /*a440*/  IMAD.U32 R35, R35, 0x10000, RZ ;  /* 0x0001000023237824 */ /* 0x000fe200078e00ff */
[----:B------:R-:W-:Y:S01]  /*a450*/  LOP3.LUT R14, R21, 0xff, RZ, 0xc0, !PT ;  /* 0x000000ff150e7812 */ /* 0x000fe200078ec0ff */
[----:B------:R-:W-:Y:S01]  /*a460*/  IMAD.U32 R39, R39, 0x10000, RZ ;  /* 0x0001000027277824 */ /* 0x000fe200078e00ff */
[----:B------:R-:W-:-:S02]  /*a470*/  LOP3.LUT R28, R7, 0xff, RZ, 0xc0, !PT ;  /* 0x000000ff071c7812 */ /* 0x000fc400078ec0ff */
[----:B------:R-:W-:Y:S02]  /*a480*/  LOP3.LUT R15, R15, 0xff, RZ, 0xc0, !PT ;  /* 0x000000ff0f0f7812 */ /* 0x000fe400078ec0ff */
[----:B------:R-:W-:Y:S02]  /*a490*/  LOP3.LUT R29, R29, 0xff, RZ, 0xc0, !PT ;  /* 0x000000ff1d1d7812 */ /* 0x000fe400078ec0ff */
[----:B------:R-:W-:Y:S02]  /*a4a0*/  SHF.L.U32 R3, R3, 0x10, RZ ;  /* 0x0000001003037819 */ /* 0x000fe400000006ff */
[----:B------:R-:W-:Y:S02]  /*a4b0*/  PRMT R14, R15, 0x7604, R14 ;  /* 0x000076040f0e7816 */ /* 0x000fe4000000000e */
[----:B------:R-:W-:Y:S02]  /*a4c0*/  PRMT R28, R29, 0x7604, R28 ;  /* 0x000076041d1c7816 */ /* 0x000fe4000000001c */
[----:B------:R-:W-:-:S02]  /*a4d0*/  LOP3.LUT R15, R10, 0xff0000, R3, 0xf8, !PT ;  /* 0x00ff00000a0f7812 */ /* 0x000fc400078ef803 */
[----:B------:R-:W-:Y:S02]  /*a4e0*/  LOP3.LUT R29, R4, 0xff0000, R11, 0xf8, !PT ;  /* 0x00ff0000041d7812 */ /* 0x000fe400078ef80b */
[----:B------:R-:W-:Y:S02]  /*a4f0*/  LOP3.LUT R35, R14, 0xff0000, R35, 0xf8, !PT ;  /* 0x00ff00000e237812 */ /* 0x000fe400078ef823 */
[----:B------:R-:W-:Y:S02]  /*a500*/  LOP3.LUT R39, R28, 0xff0000, R39, 0xf8, !PT ;  /* 0x00ff00001c277812 */ /* 0x000fe400078ef827 */
[----:B------:R-:W-:Y:S01]  /*a510*/  LOP3.LUT R3, R5, 0xff0000, R12, 0xf8, !PT ;  /* 0x00ff000005037812 */ /* 0x000fe200078ef80c */
[----:B------:R-:W-:Y:S06]  /*a520*/  @!P0 BRA `(.L_x_623) ;  /* 0x00000164002c8947 */ /* 0x000fec0003800000 */
.L_x_867:
[----:B------:R-:W-:Y:S05]  /*a530*/  BSYNC B1 ;  /* 0x0000000000017941 */ /* 0x000fea0003800000 */
.L_x_622:
[----:B------:R-:W-:Y:S01]  /*a540*/  VIMNMX R11, R30, 0x80, PT ;  /* 0x000000801e0b7848 */ /* 0x000fe20003fe0100 */
[----:B------:R-:W-:Y:S01]  /*a550*/  BSSY B1, `(.L_x_624) ;  /* 0x00000c9000017945 */ /* 0x000fe20003800000 */
[----:B------:R-:W-:Y:S02]  /*a560*/  LOP3.LUT R3, R3, 0xff000000, R12, 0xf8, !PT ;  /* 0xff00000003037812 */ /* 0x000fe400078ef80c */
[----:B------:R-:W-:Y:S02]  /*a570*/  ISETP.GE.AND P0, PT, R194, R11, PT ;  /* 0x0000000bc200720c */ /* 0x000fe40003f06270 */
[----:B------:R-:W-:Y:S02]  /*a580*/  LOP3.LUT R12, R15, 0xff000000, R13, 0xf8, !PT ;  /* 0xff0000000f0c7812 */ /* 0x000fe400078ef80d */
[----:B------:R-:W-:Y:S02]  /*a590*/  LOP3.LUT R15, R33, 0xff0000, R20, 0xf8, !PT ;  /* 0x00ff0000210f7812 */ /* 0x000fe400078ef814 */
[----:B------:R-:W-:-:S02]  /*a5a0*/  LOP3.LUT R27, R27, 0xff0000, R24, 0xf8, !PT ;  /* 0x00ff00001b1b7812 */ /* 0x000fc400078ef818 */
[----:B------:R-:W-:Y:S02]  /*a5b0*/  LOP3.LUT R13, R37, 0xff0000, R6, 0xf8, !PT ;  /* 0x00ff0000250d7812 */ /* 0x000fe400078ef806 */
[----:B------:R-:W-:Y:S02]  /*a5c0*/  LOP3.LUT R15, R15, 0xff000000, R20, 0xf8, !PT ;  /* 0xff0000000f0f7812 */ /* 0x000fe400078ef814 */
[----:B------:R-:W-:Y:S02]  /*a5d0*/  LOP3.LUT R0, R27, 0xff000000, R24, 0xf8, !PT ;  /* 0xff0000001b007812 */ /* 0x000fe400078ef818 */
[----:B------:R-:W-:Y:S02]  /*a5e0*/  LOP3.LUT R10, R29, 0xff000000, R25, 0xf8, !PT ;  /* 0xff0000001d0a7812 */ /* 0x000fe400078ef819 */
[----:B------:R-:W-:Y:S02]  /*a5f0*/  LOP3.LUT R20, R35, 0xff000000, R21, 0xf8, !PT ;  /* 0xff00000023147812 */ /* 0x000fe400078ef815 */
[----:B------:R-:W-:-:S02]  /*a600*/  LOP3.LUT R13, R13, 0xff000000, R6, 0xf8, !PT ;  /* 0xff0000000d0d7812 */ /* 0x000fc400078ef806 */
[----:B------:R-:W-:Y:S01]  /*a610*/  LOP3.LUT R14, R39, 0xff000000, R7, 0xf8, !PT ;  /* 0xff000000270e7812 */ /* 0x000fe200078ef807 */
[----:B------:R-:W-:Y:S06]  /*a620*/  @P0 BRA `(.L_x_625) ;  /* 0x0000000800ec0947 */ /* 0x000fec0003800000 */
[----:B------:R-:W1:Y:S01]  /*a630*/  LDC R4, c[0x0][0x3f4] ;  /* 0x0000fd00ff047b82 */ /* 0x000e620000000800 */
[----:B------:R-:W-:Y:S01]  /*a640*/  BSSY B2, `(.L_x_626) ;  /* 0x000005e000027945 */ /* 0x000fe20003800000 */
[-C--:B-1----:R-:W-:Y:S02]  /*a650*/  ISETP.GE.AND P0, PT, R22, R4.reuse, PT ;  /* 0x000000041600720c */ /* 0x082fe40003f06270 */
[----:B------:R-:W-:-:S11]  /*a660*/  ISETP.GE.AND P1, PT, R195, R4, PT ;  /* 0x00000004c300720c */ /* 0x000fd60003f26270 */
[----:B------:R-:W-:Y:S05]  /*a670*/  @P0 BRA `(.L_x_627) ;  /* 0x0000000400680947 */ /* 0x000fea0003800000 */
[----:B------:R-:W1:Y:S01]  /*a680*/  LDS.128 R4, [R9+0x14400] ;  /* 0x0144000009047984 */ /* 0x000e620000000c00 */
[----:B------:R-:W-:Y:S02]  /*a690*/  F2FP.F16.E4M3.UNPACK_B R30, R15 ;  /* 0x0000000fff1e723e */ /* 0x000fe400020006ff */
[----:B------:R-:W-:-:S03]  /*a6a0*/  F2FP.F16.E4M3.UNPACK_B R28, R3 ;  /* 0x00000003ff1c723e */ /* 0x000fc600020006ff */
[----:B------:R-:W-:Y:S02]  /*a6b0*/  HADD2.F32 R32, -RZ, R30.H1_H1 ;  /* 0x3000001eff207230 */ /* 0x000fe40000004100 */
[----:B------:R-:W-:Y:S02]  /*a6c0*/  HADD2.F32 R29, -RZ, R28.H1_H1 ;  /* 0x3000001cff1d7230 */ /* 0x000fe40000004100 */
[----:B------:R-:W-:Y:S02]  /*a6d0*/  HADD2.F32 R30, -RZ, R30.H0_H0 ;  /* 0x2000001eff1e7230 */ /* 0x000fe40000004100 */
[----:B------:R-:W-:Y:S01]  /*a6e0*/  HADD2.F32 R28, -RZ, R28.H0_H0 ;  /* 0x2000001cff1c7230 */ /* 0x000fe20000004100 */
[-C--:B-1----:R-:W-:Y:S02]  /*a6f0*/  F2FP.F16.E4M3.UNPACK_B R21, R4.reuse.H1 ;  /* 0x00000004ff15723e */ /* 0x082fe400030006ff */
[-C--:B------:R-:W-:Y:S02]  /*a700*/  F2FP.F16.E4M3.UNPACK_B R25, R5.reuse ;  /* 0x00000005ff19723e */ /* 0x080fe400020006ff */
[----:B------:R-:W-:Y:S01]  /*a710*/  F2FP.F16.E4M3.UNPACK_B R26, R5.H1 ;  /* 0x00000005ff1a723e */ /* 0x000fe200030006ff */
[--C-:B------:R-:W-:Y:S01]  /*a720*/  HADD2.F32 R24, -RZ, R21.reuse.H0_H0 ;  /* 0x20000015ff187230 */ /* 0x100fe20000004100 */
[----:B------:R-:W-:Y:S01]  /*a730*/  F2FP.F16.E4M3.UNPACK_B R4, R4 ;  /* 0x00000004ff04723e */ /* 0x000fe200020006ff */
[----:B------:R-:W-:Y:S01]  /*a740*/  HADD2.F32 R21, -RZ, R21.H1_H1 ;  /* 0x30000015ff157230 */ /* 0x000fe20000004100 */
[----:B------:R-:W-:-:S02]  /*a750*/  F2FP.F16.E4M3.UNPACK_B R27, R6 ;  /* 0x00000006ff1b723e */ /* 0x000fc400020006ff */
[----:B------:R-:W-:Y:S02]  /*a760*/  F2FP.F16.E4M3.UNPACK_B R6, R6.H1 ;  /* 0x00000006ff06723e */ /* 0x000fe400030006ff */
[CC--:B------:R-:W-:Y:S01]  /*a770*/  FMUL.FTZ R5, R21.reuse, R32.reuse ;  /* 0x0000002015057220 */ /* 0x0c0fe20000410000 */
[----:B------:R-:W-:Y:S01]  /*a780*/  FMUL.FTZ R33, R21, R29 ;  /* 0x0000001d15217220 */ /* 0x000fe20000410000 */
[----:B------:R-:W-:Y:S02]  /*a790*/  F2FP.F16.E4M3.UNPACK_B R21, R7 ;  /* 0x00000007ff15723e */ /* 0x000fe400020006ff */
[C---:B------:R-:W-:Y:S01]  /*a7a0*/  FFMA.FTZ R36, R24.reuse, R29, -R5 ;  /* 0x0000001d18247223 */ /* 0x040fe20000010805 */
[--C-:B------:R-:W-:Y:S01]  /*a7b0*/  HADD2.F32 R5, -RZ, R4.reuse.H1_H1 ;  /* 0x30000004ff057230 */ /* 0x100fe20000004100 */
[----:B------:R-:W-:Y:S01]  /*a7c0*/  F2FP.F16.E4M3.UNPACK_B R29, R15.H1 ;  /* 0x0000000fff1d723e */ /* 0x000fe200030006ff */
[----:B------:R-:W-:Y:S01]  /*a7d0*/  FFMA.FTZ R37, R24, R32, R33 ;  /* 0x0000002018257223 */ /* 0x000fe20000010021 */
[----:B------:R-:W-:Y:S01]  /*a7e0*/  HADD2.F32 R4, -RZ, R4.H0_H0 ;  /* 0x20000004ff047230 */ /* 0x000fe20000004100 */
[----:B------:R-:W-:Y:S01]  /*a7f0*/  F2FP.F16.E4M3.UNPACK_B R24, R3.H1 ;  /* 0x00000003ff18723e */ /* 0x000fe200030006ff */
[C---:B------:R-:W-:Y:S01]  /*a800*/  FMUL.FTZ R33, R5.reuse, R30 ;  /* 0x0000001e05217220 */ /* 0x040fe20000410000 */
[----:B------:R-:W-:Y:S01]  /*a810*/  FMUL.FTZ R35, R5, R28 ;  /* 0x0000001c05237220 */ /* 0x000fe20000410000 */
[----:B------:R-:W-:Y:S01]  /*a820*/  HADD2.F32 R32, -RZ, R29.H1_H1 ;  /* 0x3000001dff207230 */ /* 0x000fe20000004100 */
[----:B------:R-:W-:Y:S01]  /*a830*/  F2FP.F16.E4M3.UNPACK_B R7, R7.H1 ;  /* 0x00000007ff07723e */ /* 0x000fe200030006ff */
[----:B------:R-:W-:-:S02]  /*a840*/  HADD2.F32 R5, -RZ, R26.H1_H1 ;  /* 0x3000001aff057230 */ /* 0x000fc40000004100 */
[C---:B------:R-:W-:Y:S01]  /*a850*/  FFMA.FTZ R33, R4.reuse, R28, -R33 ;  /* 0x0000001c04217223 */ /* 0x040fe20000010821 */
[----:B------:R-:W-:Y:S01]  /*a860*/  FFMA.FTZ R34, R4, R30, R35 ;  /* 0x0000001e04227223 */ /* 0x000fe20000010023 */
[----:B------:R-:W-:Y:S02]  /*a870*/  HADD2.F32 R28, -RZ, R24.H1_H1 ;  /* 0x30000018ff1c7230 */ /* 0x000fe40000004100 */
[----:B------:R-:W-:Y:S02]  /*a880*/  HADD2.F32 R26, -RZ, R26.H0_H0 ;  /* 0x2000001aff1a7230 */ /* 0x000fe40000004100 */
[C---:B------:R-:W-:Y:S01]  /*a890*/  FMUL.FTZ R35, R5.reuse, R32 ;  /* 0x0000002005237220 */ /* 0x040fe20000410000 */
[----:B------:R-:W-:Y:S02]  /*a8a0*/  HADD2.F32 R29, -RZ, R29.H0_H0 ;  /* 0x2000001dff1d7230 */ /* 0x000fe40000004100 */
[----:B------:R-:W-:Y:S01]  /*a8b0*/  FMUL.FTZ R5, R5, R28 ;  /* 0x0000001c05057220 */ /* 0x000fe20000410000 */
[----:B------:R-:W-:-:S02]  /*a8c0*/  HADD2.F32 R4, -RZ, R25.H1_H1 ;  /* 0x30000019ff047230 */ /* 0x000fc40000004100 */
[----:B------:R-:W-:Y:S01]  /*a8d0*/  FFMA.FTZ R35, R26, R28, -R35 ;  /* 0x0000001c1a237223 */ /* 0x000fe20000010823 */
[----:B------:R-:W-:Y:S01]  /*a8e0*/  HADD2.F32 R24, -RZ, R24.H0_H0 ;  /* 0x20000018ff187230 */ /* 0x000fe20000004100 */
[----:B------:R-:W-:Y:S01]  /*a8f0*/  F2FP.F16.E4M3.UNPACK_B R28, R20 ;  /* 0x00000014ff1c723e */ /* 0x000fe200020006ff */
[----:B------:R-:W-:Y:S02]  /*a900*/  HADD2.F32 R25, -RZ, R25.H0_H0 ;  /* 0x20000019ff197230 */ /* 0x000fe40000004100 */
[----:B------:R-:W-:Y:S01]  /*a910*/  FMUL.FTZ R30, R4, R29 ;  /* 0x0000001d041e7220 */ /* 0x000fe20000410000 */
[----:B------:R-:W-:Y:S01]  /*a920*/  FFMA.FTZ R38, R26, R32, R5 ;  /* 0x000000201a267223 */ /* 0x000fe20000010005 */
[----:B------:R-:W-:Y:S01]  /*a930*/  F2FP.F16.E4M3.UNPACK_B R26, R12 ;  /* 0x0000000cff1a723e */ /* 0x000fe200020006ff */
[-C--:B------:R-:W-:Y:S01]  /*a940*/  FMUL.FTZ R4, R4, R24.reuse ;  /* 0x0000001804047220 */ /* 0x080fe20000410000 */
[----:B------:R-:W-:Y:S01]  /*a950*/  FFMA.FTZ R32, R25, R24, -R30 ;  /* 0x0000001819207223 */ /* 0x000fe2000001081e */
[----:B------:R-:W-:Y:S01]  /*a960*/  HADD2.F32 R30, -RZ, R28.H1_H1 ;  /* 0x3000001cff1e7230 */ /* 0x000fe20000004100 */
[----:B------:R-:W-:Y:S01]  /*a970*/  F2FP.SATFINITE.E4M3.F32.PACK_AB_MERGE_C R35, R38, R35, RZ ;  /* 0x000000232623723e */ /* 0x000fe200048070ff */
[----:B------:R-:W-:-:S02]  /*a980*/  HADD2.F32 R5, -RZ, R6.H1_H1 ;  /* 0x30000006ff057230 */ /* 0x000fc40000004100 */
[----:B------:R-:W-:Y:S01]  /*a990*/  FFMA.FTZ R29, R25, R29, R4 ;  /* 0x0000001d191d7223 */ /* 0x000fe20000010004 */
[----:B------:R-:W-:Y:S02]  /*a9a0*/  HADD2.F32 R24, -RZ, R26.H1_H1 ;  /* 0x3000001aff187230 */ /* 0x000fe40000004100 */
[----:B------:R-:W-:Y:S02]  /*a9b0*/  HADD2.F32 R6, -RZ, R6.H0_H0 ;  /* 0x20000006ff067230 */ /* 0x000fe40000004100 */
[C---:B------:R-:W-:Y:S01]  /*a9c0*/  FMUL.FTZ R25, R5.reuse, R30 ;  /* 0x0000001e05197220 */ /* 0x040fe20000410000 */
[----:B------:R-:W-:Y:S02]  /*a9d0*/  HADD2.F32 R26, -RZ, R26.H0_H0 ;  /* 0x2000001aff1a7230 */ /* 0x000fe40000004100 */
[-C--:B0-----:R-:W-:Y:S01]  /*a9e0*/  FMUL.FTZ R41, R5, R24.reuse ;  /* 0x0000001805297220 */ /* 0x081fe20000410000 */
[----:B------:R-:W-:Y:S02]  /*a9f0*/  HADD2.F32 R28, -RZ, R28.H0_H0 ;  /* 0x2000001cff1c7230 */ /* 0x000fe40000004100 */
[----:B------:R-:W-:Y:S01]  /*aa00*/  FFMA.FTZ R39, R6, R24, -R25 ;  /* 0x0000001806277223 */ /* 0x000fe20000010819 */
[--C-:B------:R-:W-:Y:S01]  /*aa10*/  HADD2.F32 R4, -RZ, R27.reuse.H1_H1 ;  /* 0x3000001bff047230 */ /* 0x100fe20000004100 */
[----:B------:R-:W-:Y:S01]  /*aa20*/  F2FP.F16.E4M3.UNPACK_B R5, R12.H1 ;  /* 0x0000000cff05723e */ /* 0x000fe200030006ff */
[----:B------:R-:W-:-:S02]  /*aa30*/  HADD2.F32 R27, -RZ, R27.H0_H0 ;  /* 0x2000001bff1b7230 */ /* 0x000fc40000004100 */
[----:B------:R-:W-:Y:S01]  /*aa40*/  FFMA.FTZ R40, R6, R30, R41 ;  /* 0x0000001e06287223 */ /* 0x000fe20000010029 */
[C---:B------:R-:W-:Y:S01]  /*aa50*/  FMUL.FTZ R24, R4.reuse, R28 ;  /* 0x0000001c04187220 */ /* 0x040fe20000410000 */
[----:B------:R-:W-:Y:S01]  /*aa60*/  FMUL.FTZ R25, R4, R26 ;  /* 0x0000001a04197220 */ /* 0x000fe20000410000 */
[----:B------:R-:W-:Y:S01]  /*aa70*/  F2FP.F16.E4M3.UNPACK_B R4, R20.H1 ;  /* 0x00000014ff04723e */ /* 0x000fe200030006ff */
[--C-:B------:R-:W-:Y:S02]  /*aa80*/  HADD2.F32 R6, -RZ, R5.reuse.H0_H0 ;  /* 0x20000005ff067230 */ /* 0x100fe40000004100 */
[C---:B------:R-:W-:Y:S01]  /*aa90*/  FFMA.FTZ R30, R27.reuse, R26, -R24 ;  /* 0x0000001a1b1e7223 */ /* 0x040fe20000010818 */
[----:B------:R-:W-:Y:S02]  /*aaa0*/  HADD2.F32 R24, -RZ, R5.H1_H1 ;  /* 0x30000005ff187230 */ /* 0x000fe40000004100 */
[----:B------:R-:W-:Y:S01]  /*aab0*/  FFMA.FTZ R27, R27, R28, R25 ;  /* 0x0000001c1b1b7223 */ /* 0x000fe20000010019 */
[----:B------:R-:W-:-:S02]  /*aac0*/  HADD2.F32 R26, -RZ, R4.H1_H1 ;  /* 0x30000004ff1a7230 */ /* 0x000fc40000004100 */
[----:B------:R-:W-:Y:S02]  /*aad0*/  HADD2.F32 R5, -RZ, R7.H1_H1 ;  /* 0x30000007ff057230 */ /* 0x000fe40000004100 */
[----:B------:R-:W-:Y:S02]  /*aae0*/  HADD2.F32 R25, -RZ, R4.H0_H0 ;  /* 0x20000004ff197230 */ /* 0x000fe40000004100 */
[----:B------:R-:W-:Y:S02]  /*aaf0*/  HADD2.F32 R4, -RZ, R21.H1_H1 ;  /* 0x30000015ff047230 */ /* 0x000fe40000004100 */
[C---:B------:R-:W-:Y:S01]  /*ab00*/  FMUL.FTZ R42, R5.reuse, R26 ;  /* 0x0000001a052a7220 */ /* 0x040fe20000410000 */
[----:B------:R-:W-:Y:S02]  /*ab10*/  HADD2.F32 R7, -RZ, R7.H0_H0 ;  /* 0x20000007ff077230 */ /* 0x000fe40000004100 */
[----:B------:R-:W-:Y:S01]  /*ab20*/  FMUL.FTZ R5, R5, R24 ;  /* 0x0000001805057220 */ /* 0x000fe20000410000 */
[----:B------:R-:W-:-:S02]  /*ab30*/  HADD2.F32 R21, -RZ, R21.H0_H0 ;  /* 0x20000015ff157230 */ /* 0x000fc40000004100 */
[CC--:B------:R-:W-:Y:S01]  /*ab40*/  FMUL.FTZ R28, R4.reuse, R25.reuse ;  /* 0x00000019041c7220 */ /* 0x0c0fe20000410000 */
[----:B------:R-:W-:Y:S01]  /*ab50*/  FMUL.FTZ R4, R4, R6 ;  /* 0x0000000604047220 */ /* 0x000fe20000410000 */
[C---:B------:R-:W-:Y:S01]  /*ab60*/  FFMA.FTZ R42, R7.reuse, R24, -R42 ;  /* 0x00000018072a7223 */ /* 0x040fe2000001082a */
[----:B------:R-:W-:Y:S01]  /*ab70*/  FFMA.FTZ R5, R7, R26, R5 ;  /* 0x0000001a07057223 */ /* 0x000fe20000010005 */
[C---:B------:R-:W-:Y:S01]  /*ab80*/  FFMA.FTZ R7, R21.reuse, R6, -R28 ;  /* 0x0000000615077223 */ /* 0x040fe2000001081c */
[----:B------:R-:W-:Y:S01]  /*ab90*/  FFMA.FTZ R24, R21, R25, R4 ;  /* 0x0000001915187223 */ /* 0x000fe20000010004 */
[----:B------:R-:W-:Y:S02]  /*aba0*/  F2FP.SATFINITE.E4M3.F32.PACK_AB_MERGE_C R4, R37, R36, RZ ;  /* 0x000000242504723e */ /* 0x000fe400048070ff */
[----:B------:R-:W-:Y:S02]  /*abb0*/  F2FP.SATFINITE.E4M3.F32.PACK_AB_MERGE_C R6, R40, R39, RZ ;  /* 0x000000272806723e */ /* 0x000fe400048070ff */
[----:B------:R-:W-:-:S02]  /*abc0*/  F2FP.SATFINITE.E4M3.F32.PACK_AB_MERGE_C R42, R5, R42, RZ ;  /* 0x0000002a052a723e */ /* 0x000fc400048070ff */
[----:B------:R-:W-:Y:S02]  /*abd0*/  F2FP.SATFINITE.E4M3.F32.PACK_AB_MERGE_C R4, R34, R33, R4 ;  /* 0x000000212204723e */ /* 0x000fe40004807004 */
[----:B------:R-:W-:Y:S02]  /*abe0*/  F2FP.SATFINITE.E4M3.F32.PACK_AB_MERGE_C R5, R29, R32, R35 ;  /* 0x000000201d05723e */ /* 0x000fe40004807023 */
[----:B------:R-:W-:Y:S02]  /*abf0*/  F2FP.SATFINITE.E4M3.F32.PACK_AB_MERGE_C R6, R27, R30, R6 ;  /* 0x0000001e1b06723e */ /* 0x000fe40004807006 */
[----:B------:R-:W-:-:S05]  /*ac00*/  F2FP.SATFINITE.E4M3.F32.PACK_AB_MERGE_C R7, R24, R7, R42 ;  /* 0x000000071807723e */ /* 0x000fca000480702a */
[----:B------:R1:W-:Y:S02]  /*ac10*/  STS.128 [R9+0x14400], R4 ;  /* 0x0144000409007388 */ /* 0x0003e40000000c00 */
.L_x_627:
[----:B------:R-:W-:Y:S05]  /*ac20*/  BSYNC B2 ;  /* 0x0000000000027941 */ /* 0x000fea0003800000 */
.L_x_626:
[----:B------:R-:W-:Y:S05]  /*ac30*/  @P1 BRA `(.L_x_625) ;  /* 0x0000000400681947 */ /* 0x000fea0003800000 */
[----:B-1----:R-:W1:Y:S01]  /*ac40*/  LDS.128 R4, [R8] ;  /* 0x0000000008047984 */ /* 0x002e620000000c00 */
        /* <DEDUP_REMOVED lines=88> */
[----:B------:R2:W-:Y:S02]  /*b1d0*/  STS.128 [R8], R4 ;  /* 0x0000000408007388 */ /* 0x0005e40000000c00 */
.L_x_625:
[----:B------:R-:W-:Y:S05]  /*b1e0*/  BSYNC B1 ;  /* 0x0000000000017941 */ /* 0x000fea0003800000 */
.L_x_624:
[----:B------:R-:W-:-:S13]  /*b1f0*/  ISETP.GE.AND P0, PT, R221, R11, PT ;  /* 0x0000000bdd00720c */ /* 0x000fda0003f06270 */
[----:B------:R-:W-:Y:S05]  /*b200*/  @P0 BRA `(.L_x_628) ;  /* 0x00000028005c0947 */ /* 0x000fea0003800000 */
[----:B-12---:R-:W1:Y:S01]  /*b210*/  LDC R4, c[0x0][0x3f4] ;  /* 0x0000fd00ff047b82 */ /* 0x006e620000000800 */
[----:B------:R-:W-:Y:S01]  /*b220*/  BSSY B1, `(.L_x_629) ;  /* 0x000005e000017945 */ /* 0x000fe20003800000 */
[-C--:B-1----:R-:W-:Y:S02]  /*b230*/  ISETP.GE.AND P0, PT, R22, R4.reuse, PT ;  /* 0x000000041600720c */ /* 0x082fe40003f06270 */
[----:B------:R-:W-:-:S11]  /*b240*/  ISETP.GE.AND P1, PT, R195, R4, PT ;  /* 0x00000004c300720c */ /* 0x000fd60003f26270 */
[----:B------:R-:W-:Y:S05]  /*b250*/  @P0 BRA `(.L_x_630) ;  /* 0x0000000400680947 */ /* 0x000fea0003800000 */
[----:B------:R-:W1:Y:S01]  /*b260*/  LDS.128 R4, [R9+0x16400] ;  /* 0x0164000009047984 */ /* 0x000e620000000c00 */
[----:B------:R-:W-:Y:S02]  /*b270*/  F2FP.F16.E4M3.UNPACK_B R32, R15 ;  /* 0x0000000fff20723e */ /* 0x000fe400020006ff */
[----:B------:R-:W-:-:S03]  /*b280*/  F2FP.F16.E4M3.UNPACK_B R29, R3 ;  /* 0x00000003ff1d723e */ /* 0x000fc600020006ff */
[--C-:B------:R-:W-:Y:S02]  /*b290*/  HADD2.F32 R33, -RZ, R32.reuse.H1_H1 ;  /* 0x30000020ff217230 */ /* 0x100fe40000004100 */
[----:B------:R-:W-:Y:S02]  /*b2a0*/  HADD2.F32 R27, -RZ, R29.H1_H1 ;  /* 0x3000001dff1b7230 */ /* 0x000fe40000004100 */
[----:B------:R-:W-:Y:S01]  /*b2b0*/  HADD2.F32 R34, -RZ, R32.H0_H0 ;  /* 0x20000020ff227230 */ /* 0x000fe20000004100 */
[----:B------:R-:W-:Y:S02]  /*b2c0*/  F2FP.F16.E4M3.UNPACK_B R32, R15.H1 ;  /* 0x0000000fff20723e */ /* 0x000fe400030006ff */
[-C--:B-1----:R-:W-:Y:S02]  /*b2d0*/  F2FP.F16.E4M3.UNPACK_B R11, R4.reuse.H1 ;  /* 0x00000004ff0b723e */ /* 0x082fe400030006ff */
[----:B------:R-:W-:Y:S02]  /*b2e0*/  F2FP.F16.E4M3.UNPACK_B R4, R4 ;  /* 0x00000004ff04723e */ /* 0x000fe400020006ff */
[-C--:B------:R-:W-:Y:S01]  /*b2f0*/  F2FP.F16.E4M3.UNPACK_B R24, R5.reuse ;  /* 0x00000005ff18723e */ /* 0x080fe200020006ff */
[--C-:B------:R-:W-:Y:S01]  /*b300*/  HADD2.F32 R21, -RZ, R11.reuse.H0_H0 ;  /* 0x2000000bff157230 */ /* 0x100fe20000004100 */
[----:B------:R-:W-:Y:S01]  /*b310*/  F2FP.F16.E4M3.UNPACK_B R25, R5.H1 ;  /* 0x00000005ff19723e */ /* 0x000fe200030006ff */
[----:B------:R-:W-:Y:S01]  /*b320*/  HADD2.F32 R11, -RZ, R11.H1_H1 ;  /* 0x3000000bff0b7230 */ /* 0x000fe20000004100 */
[-C--:B------:R-:W-:Y:S01]  /*b330*/  F2FP.F16.E4M3.UNPACK_B R26, R6.reuse ;  /* 0x00000006ff1a723e */ /* 0x080fe200020006ff */
[--C-:B------:R-:W-:Y:S01]  /*b340*/  HADD2.F32 R5, -RZ, R4.reuse.H1_H1 ;  /* 0x30000004ff057230 */ /* 0x100fe20000004100 */
[----:B------:R-:W-:Y:S01]  /*b350*/  F2FP.F16.E4M3.UNPACK_B R6, R6.H1 ;  /* 0x00000006ff06723e */ /* 0x000fe200030006ff */
[----:B------:R-:W-:-:S02]  /*b360*/  HADD2.F32 R4, -RZ, R4.H0_H0 ;  /* 0x20000004ff047230 */ /* 0x000fc40000004100 */
[-C--:B------:R-:W-:Y:S01]  /*b370*/  FMUL.FTZ R28, R33, R11.reuse ;  /* 0x0000000b211c7220 */ /* 0x080fe20000410000 */
[C---:B------:R-:W-:Y:S01]  /*b380*/  FMUL.FTZ R30, R27.reuse, R11 ;  /* 0x0000000b1b1e7220 */ /* 0x040fe20000410000 */
[----:B------:R-:W-:Y:S02]  /*b390*/  F2FP.F16.E4M3.UNPACK_B R11, R7 ;  /* 0x00000007ff0b723e */ /* 0x000fe400020006ff */
[----:B------:R-:W-:Y:S01]  /*b3a0*/  FFMA.FTZ R27, R27, R21, -R28 ;  /* 0x000000151b1b7223 */ /* 0x000fe2000001081c */
[----:B------:R-:W-:Y:S01]  /*b3b0*/  HADD2.F32 R28, -RZ, R29.H0_H0 ;  /* 0x2000001dff1c7230 */ /* 0x000fe20000004100 */
[----:B------:R-:W-:Y:S01]  /*b3c0*/  F2FP.F16.E4M3.UNPACK_B R29, R3.H1 ;  /* 0x00000003ff1d723e */ /* 0x000fe200030006ff */
[----:B------:R-:W-:Y:S01]  /*b3d0*/  FFMA.FTZ R30, R33, R21, R30 ;  /* 0x00000015211e7223 */ /* 0x000fe2000001001e */
[-C--:B------:R-:W-:Y:S01]  /*b3e0*/  FMUL.FTZ R3, R34, R5.reuse ;  /* 0x0000000522037220 */ /* 0x080fe20000410000 */
[----:B------:R-:W-:Y:S02]  /*b3f0*/  HADD2.F32 R33, -RZ, R32.H1_H1 ;  /* 0x30000020ff217230 */ /* 0x000fe40000004100 */
[----:B------:R-:W-:Y:S01]  /*b400*/  FMUL.FTZ R21, R28, R5 ;  /* 0x000000051c157220 */ /* 0x000fe20000410000 */
[----:B------:R-:W-:-:S02]  /*b410*/  HADD2.F32 R5, -RZ, R25.H1_H1 ;  /* 0x30000019ff057230 */ /* 0x000fc40000004100 */
[-C--:B------:R-:W-:Y:S01]  /*b420*/  FFMA.FTZ R15, R28, R4.reuse, -R3 ;  /* 0x000000041c0f7223 */ /* 0x080fe20000010803 */
[----:B------:R-:W-:Y:S02]  /*b430*/  HADD2.F32 R25, -RZ, R25.H0_H0 ;  /* 0x20000019ff197230 */ /* 0x000fe40000004100 */
[----:B------:R-:W-:Y:S01]  /*b440*/  FFMA.FTZ R28, R34, R4, R21 ;  /* 0x00000004221c7223 */ /* 0x000fe20000010015 */
[--C-:B------:R-:W-:Y:S02]  /*b450*/  HADD2.F32 R21, -RZ, R29.reuse.H1_H1 ;  /* 0x3000001dff157230 */ /* 0x100fe40000004100 */
[----:B------:R-:W-:Y:S01]  /*b460*/  FMUL.FTZ R4, R33, R5 ;  /* 0x0000000521047220 */ /* 0x000fe20000410000 */
[----:B------:R-:W-:Y:S01]  /*b470*/  HADD2.F32 R34, -RZ, R32.H0_H0 ;  /* 0x20000020ff227230 */ /* 0x000fe20000004100 */
[----:B------:R-:W-:Y:S01]  /*b480*/  F2FP.F16.E4M3.UNPACK_B R7, R7.H1 ;  /* 0x00000007ff07723e */ /* 0x000fe200030006ff */
[--C-:B------:R-:W-:Y:S02]  /*b490*/  HADD2.F32 R3, -RZ, R24.reuse.H1_H1 ;  /* 0x30000018ff037230 */ /* 0x100fe40000004100 */
[C---:B------:R-:W-:Y:S01]  /*b4a0*/  FMUL.FTZ R32, R21.reuse, R5 ;  /* 0x0000000515207220 */ /* 0x040fe20000410000 */
[----:B------:R-:W-:Y:S01]  /*b4b0*/  FFMA.FTZ R21, R21, R25, -R4 ;  /* 0x0000001915157223 */ /* 0x000fe20000010804 */
[----:B------:R-:W-:Y:S01]  /*b4c0*/  HADD2.F32 R4, -RZ, R29.H0_H0 ;  /* 0x2000001dff047230 */ /* 0x000fe20000004100 */
[----:B------:R-:W-:Y:S01]  /*b4d0*/  F2FP.F16.E4M3.UNPACK_B R29, R20 ;  /* 0x00000014ff1d723e */ /* 0x000fe200020006ff */
[----:B------:R-:W-:-:S02]  /*b4e0*/  HADD2.F32 R24, -RZ, R24.H0_H0 ;  /* 0x20000018ff187230 */ /* 0x000fc40000004100 */
[----:B------:R-:W-:Y:S01]  /*b4f0*/  FMUL.FTZ R5, R34, R3 ;  /* 0x0000000322057220 */ /* 0x000fe20000410000 */
[----:B------:R-:W-:Y:S01]  /*b500*/  FFMA.FTZ R32, R33, R25, R32 ;  /* 0x0000001921207223 */ /* 0x000fe20000010020 */
[----:B------:R-:W-:Y:S01]  /*b510*/  F2FP.F16.E4M3.UNPACK_B R25, R12 ;  /* 0x0000000cff19723e */ /* 0x000fe200020006ff */
[C---:B------:R-:W-:Y:S01]  /*b520*/  FMUL.FTZ R3, R4.reuse, R3 ;  /* 0x0000000304037220 */ /* 0x040fe20000410000 */
[----:B------:R-:W-:Y:S01]  /*b530*/  FFMA.FTZ R5, R4, R24, -R5 ;  /* 0x0000001804057223 */ /* 0x000fe20000010805 */
[----:B------:R-:W-:Y:S01]  /*b540*/  HADD2.F32 R40, -RZ, R29.H1_H1 ;  /* 0x3000001dff287230 */ /* 0x000fe20000004100 */
[----:B------:R-:W-:Y:S01]  /*b550*/  F2FP.F16.E4M3.UNPACK_B R20, R20.H1 ;  /* 0x00000014ff14723e */ /* 0x000fe200030006ff */
[----:B------:R-:W-:Y:S02]  /*b560*/  HADD2.F32 R4, -RZ, R6.H1_H1 ;  /* 0x30000006ff047230 */ /* 0x000fe40000004100 */
[----:B------:R-:W-:Y:S01]  /*b570*/  FFMA.FTZ R24, R34, R24, R3 ;  /* 0x0000001822187223 */ /* 0x000fe20000010003 */
[--C-:B------:R-:W-:Y:S01]  /*b580*/  HADD2.F32 R36, -RZ, R25.reuse.H1_H1 ;  /* 0x30000019ff247230 */ /* 0x100fe20000004100 */
[----:B------:R-:W-:Y:S01]  /*b590*/  F2FP.SATFINITE.E4M3.F32.PACK_AB_MERGE_C R21, R32, R21, RZ ;  /* 0x000000152015723e */ /* 0x000fe200048070ff */
[----:B------:R-:W-:-:S02]  /*b5a0*/  HADD2.F32 R34, -RZ, R25.H0_H0 ;  /* 0x20000019ff227230 */ /* 0x000fc40000004100 */
[-C--:B------:R-:W-:Y:S01]  /*b5b0*/  FMUL.FTZ R25, R40, R4.reuse ;  /* 0x0000000428197220 */ /* 0x080fe20000410000 */
[----:B------:R-:W-:Y:S02]  /*b5c0*/  HADD2.F32 R6, -RZ, R6.H0_H0 ;  /* 0x20000006ff067230 */ /* 0x000fe40000004100 */
[C---:B------:R-:W-:Y:S01]  /*b5d0*/  FMUL.FTZ R33, R36.reuse, R4 ;  /* 0x0000000424217220 */ /* 0x040fe20000410000 */
[----:B------:R-:W-:Y:S01]  /*b5e0*/  HADD2.F32 R38, -RZ, R29.H0_H0 ;  /* 0x2000001dff267230 */ /* 0x000fe20000004100 */
[----:B------:R-:W-:Y:S01]  /*b5f0*/  F2FP.F16.E4M3.UNPACK_B R4, R12.H1 ;  /* 0x0000000cff04723e */ /* 0x000fe200030006ff */
[--C-:B------:R-:W-:Y:S02]  /*b600*/  HADD2.F32 R3, -RZ, R26.reuse.H1_H1 ;  /* 0x3000001aff037230 */ /* 0x100fe40000004100 */
[-C--:B------:R-:W-:Y:S01]  /*b610*/  FFMA.FTZ R29, R36, R6.reuse, -R25 ;  /* 0x00000006241d7223 */ /* 0x080fe20000010819 */
[----:B------:R-:W-:Y:S02]  /*b620*/  HADD2.F32 R26, -RZ, R26.H0_H0 ;  /* 0x2000001aff1a7230 */ /* 0x000fe40000004100 */
[----:B------:R-:W-:Y:S01]  /*b630*/  FFMA.FTZ R12, R40, R6, R33 ;  /* 0x00000006280c7223 */ /* 0x000fe20000010021 */
[----:B------:R-:W-:-:S02]  /*b640*/  HADD2.F32 R35, -RZ, R4.H1_H1 ;  /* 0x30000004ff237230 */ /* 0x000fc40000004100 */
[-C--:B------:R-:W-:Y:S01]  /*b650*/  FMUL.FTZ R25, R38, R3.reuse ;  /* 0x0000000326197220 */ /* 0x080fe20000410000 */
[----:B------:R-:W-:Y:S01]  /*b660*/  FMUL.FTZ R3, R34, R3 ;  /* 0x0000000322037220 */ /* 0x000fe20000410000 */
[----:B------:R-:W-:Y:S01]  /*b670*/  HADD2.F32 R33, -RZ, R4.H0_H0 ;  /* 0x20000004ff217230 */ /* 0x000fe20000004100 */
[----:B------:R-:W-:Y:S01]  /*b680*/  F2FP.SATFINITE.E4M3.F32.PACK_AB_MERGE_C R12, R12, R29, RZ ;  /* 0x0000001d0c0c723e */ /* 0x000fe200048070ff */
[--C-:B------:R-:W-:Y:S02]  /*b690*/  HADD2.F32 R39, -RZ, R20.reuse.H1_H1 ;  /* 0x30000014ff277230 */ /* 0x100fe40000004100 */
[-C--:B------:R-:W-:Y:S01]  /*b6a0*/  FFMA.FTZ R6, R34, R26.reuse, -R25 ;  /* 0x0000001a22067223 */ /* 0x080fe20000010819 */
[----:B------:R-:W-:Y:S02]  /*b6b0*/  HADD2.F32 R4, -RZ, R7.H1_H1 ;  /* 0x30000007ff047230 */ /* 0x000fe40000004100 */
[----:B------:R-:W-:Y:S01]  /*b6c0*/  FFMA.FTZ R25, R38, R26, R3 ;  /* 0x0000001a26197223 */ /* 0x000fe20000010003 */
[----:B------:R-:W-:Y:S01]  /*b6d0*/  HADD2.F32 R37, -RZ, R20.H0_H0 ;  /* 0x20000014ff257230 */ /* 0x000fe20000004100 */
[----:B------:R-:W-:Y:S01]  /*b6e0*/  F2FP.SATFINITE.E4M3.F32.PACK_AB_MERGE_C R5, R24, R5, R21 ;  /* 0x000000051805723e */ /* 0x000fe20004807015 */
[----:B------:R-:W-:-:S02]  /*b6f0*/  HADD2.F32 R3, -RZ, R11.H1_H1 ;  /* 0x3000000bff037230 */ /* 0x000fc40000004100 */
[-C--:B------:R-:W-:Y:S01]  /*b700*/  FMUL.FTZ R26, R39, R4.reuse ;  /* 0x00000004271a7220 */ /* 0x080fe20000410000 */
[----:B------:R-:W-:Y:S02]  /*b710*/  HADD2.F32 R7, -RZ, R7.H0_H0 ;  /* 0x20000007ff077230 */ /* 0x000fe40000004100 */
[----:B------:R-:W-:Y:S01]  /*b720*/  FMUL.FTZ R34, R35, R4 ;  /* 0x0000000423227220 */ /* 0x000fe20000410000 */
        /* <DEDUP_REMOVED lines=8> */
[----:B------:R-:W-:Y:S02]  /*b7b0*/  F2FP.SATFINITE.E4M3.F32.PACK_AB_MERGE_C R3, R3, R26, RZ ;  /* 0x0000001a0303723e */ /* 0x000fe400048070ff */
[----:B------:R-:W-:Y:S02]  /*b7c0*/  F2FP.SATFINITE.E4M3.F32.PACK_AB_MERGE_C R4, R28, R15, R4 ;  /* 0x0000000f1c04723e */ /* 0x000fe40004807004 */
[----:B------:R-:W-:Y:S02]  /*b7d0*/  F2FP.SATFINITE.E4M3.F32.PACK_AB_MERGE_C R6, R25, R6, R12 ;  /* 0x000000061906723e */ /* 0x000fe4000480700c */
[----:B------:R-:W-:-:S05]  /*b7e0*/  F2FP.SATFINITE.E4M3.F32.PACK_AB_MERGE_C R7, R20, R7, R3 ;  /* 0x000000071407723e */ /* 0x000fca0004807003 */
[----:B------:R1:W-:Y:S02]  /*b7f0*/  STS.128 [R9+0x16400], R4 ;  /* 0x0164000409007388 */ /* 0x0003e40000000c00 */
.L_x_630:
[----:B------:R-:W-:Y:S05]  /*b800*/  BSYNC B1 ;  /* 0x0000000000017941 */ /* 0x000fea0003800000 */
.L_x_629:
[----:B------:R-:W-:Y:S05]  /*b810*/  @P1 BRA `(.L_x_628) ;  /* 0x0000002000d81947 */ /* 0x000fea0003800000 */
[----:B-1----:R-:W1:Y:S01]  /*b820*/  LDS.128 R4, [R8+0x2000] ;  /* 0x0020000008047984 */ /* 0x002e620000000c00 */
[-C--:B------:R-:W-:Y:S02]  /*b830*/  F2FP.F16.E4M3.UNPACK_B R26, R13.reuse ;  /* 0x0000000dff1a723e */ /* 0x080fe400020006ff */
[----:B------:R-:W-:Y:S02]  /*b840*/  F2FP.F16.E4M3.UNPACK_B R25, R0 ;  /* 0x00000000ff19723e */ /* 0x000fe400020006ff */
[-C--:B------:R-:W-:Y:S01]  /*b850*/  F2FP.F16.E4M3.UNPACK_B R32, R14.reuse ;  /* 0x0000000eff20723e */ /* 0x080fe200020006ff */
[--C-:B------:R-:W-:Y:S01]  /*b860*/  HADD2.F32 R27, -RZ, R26.reuse.H1_H1 ;  /* 0x3000001aff1b7230 */ /* 0x100fe20000004100 */
[----:B------:R-:W-:Y:S01]  /*b870*/  F2FP.F16.E4M3.UNPACK_B R14, R14.H1 ;  /* 0x0000000eff0e723e */ /* 0x000fe200030006ff */
[----:B------:R-:W-:Y:S02]  /*b880*/  HADD2.F32 R21, -RZ, R25.H1_H1 ;  /* 0x30000019ff157230 */ /* 0x000fe40000004100 */
[----:B------:R-:W-:Y:S01]  /*b890*/  HADD2.F32 R28, -RZ, R26.H0_H0 ;  /* 0x2000001aff1c7230 */ /* 0x000fe20000004100 */
[----:B------:R-:W-:Y:S01]  /*b8a0*/  F2FP.F16.E4M3.UNPACK_B R26, R13.H1 ;  /* 0x0000000dff1a723e */ /* 0x000fe200030006ff */
[----:B------:R-:W-:-:S02]  /*b8b0*/  HADD2.F32 R34, -RZ, R32.H1_H1 ;  /* 0x30000020ff227230 */ /* 0x000fc40000004100 */
[----:B------:R-:W-:Y:S02]  /*b8c0*/  HADD2.F32 R32, -RZ, R32.H0_H0 ;  /* 0x20000020ff207230 */ /* 0x000fe40000004100 */
[----:B------:R-:W-:Y:S02]  /*b8d0*/  HADD2.F32 R29, -RZ, R26.H0_H0 ;  /* 0x2000001aff1d7230 */ /* 0x000fe40000004100 */
[--C-:B------:R-:W-:Y:S02]  /*b8e0*/  HADD2.F32 R35, -RZ, R14.reuse.H1_H1 ;  /* 0x3000000eff237230 */ /* 0x100fe40000004100 */
[----:B------:R-:W-:Y:S01]  /*b8f0*/  HADD2.F32 R33, -RZ, R14.H0_H0 ;  /* 0x2000000eff217230 */ /* 0x000fe20000004100 */
[-C--:B-1----:R-:W-:Y:S02]  /*b900*/  F2FP.F16.E4M3.UNPACK_B R3, R4.reuse.H1 ;  /* 0x00000004ff03723e */ /* 0x082fe400030006ff */
[----:B------:R-:W-:Y:S02]  /*b910*/  F2FP.F16.E4M3.UNPACK_B R4, R4 ;  /* 0x00000004ff04723e */ /* 0x000fe400020006ff */
[-C--:B------:R-:W-:Y:S01]  /*b920*/  F2FP.F16.E4M3.UNPACK_B R11, R5.reuse ;  /* 0x00000005ff0b723e */ /* 0x080fe200020006ff */
[--C-:B------:R-:W-:Y:S01]  /*b930*/  HADD2.F32 R9, -RZ, R3.reuse.H0_H0 ;  /* 0x20000003ff097230 */ /* 0x100fe20000004100 */
[----:B------:R-:W-:Y:S01]  /*b940*/  F2FP.F16.E4M3.UNPACK_B R5, R5.H1 ;  /* 0x00000005ff05723e */ /* 0x000fe200030006ff */
[----:B------:R-:W-:Y:S01]  /*b950*/  HADD2.F32 R3, -RZ, R3.H1_H1 ;  /* 0x30000003ff037230 */ /* 0x000fe20000004100 */
[----:B------:R-:W-:-:S02]  /*b960*/  F2FP.F16.E4M3.UNPACK_B R12, R6 ;  /* 0x00000006ff0c723e */ /* 0x000fc400020006ff */
[----:B------:R-:W-:Y:S02]  /*b970*/  F2FP.F16.E4M3.UNPACK_B R6, R6.H1 ;  /* 0x00000006ff06723e */ /* 0x000fe400030006ff */
[-C--:B------:R-:W-:Y:S01]  /*b980*/  FMUL.FTZ R20, R27, R3.reuse ;  /* 0x000000031b147220 */ /* 0x080fe20000410000 */
[C---:B------:R-:W-:Y:S01]  /*b990*/  FMUL.FTZ R24, R21.reuse, R3 ;  /* 0x0000000315187220 */ /* 0x040fe20000410000 */
[--C-:B------:R-:W-:Y:S01]  /*b9a0*/  HADD2.F32 R3, -RZ, R4.reuse.H1_H1 ;  /* 0x30000004ff037230 */ /* 0x100fe20000004100 */
[----:B------:R-:W-:Y:S01]  /*b9b0*/  F2FP.F16.E4M3.UNPACK_B R15, R7 ;  /* 0x00000007ff0f723e */ /* 0x000fe200020006ff */
[-C--:B------:R-:W-:Y:S01]  /*b9c0*/  FFMA.FTZ R20, R21, R9.reuse, -R20 ;  /* 0x0000000915147223 */ /* 0x080fe20000010814 */
[----:B------:R-:W-:Y:S01]  /*b9d0*/  FFMA.FTZ R21, R27, R9, R24 ;  /* 0x000000091b157223 */ /* 0x000fe20000010018 */
[----:B------:R-:W-:Y:S02]  /*b9e0*/  HADD2.F32 R24, -RZ, R25.H0_H0 ;  /* 0x20000019ff187230 */ /* 0x000fe40000004100 */
[----:B------:R-:W-:Y:S01]  /*b9f0*/  FMUL.FTZ R9, R28, R3 ;  /* 0x000000031c097220 */ /* 0x000fe20000410000 */
[----:B------:R-:W-:Y:S01]  /*ba00*/  HADD2.F32 R4, -RZ, R4.H0_H0 ;  /* 0x20000004ff047230 */ /* 0x000fe20000004100 */
[----:B------:R-:W-:Y:S01]  /*ba10*/  F2FP.F16.E4M3.UNPACK_B R25, R0.H1 ;  /* 0x00000000ff19723e */ /* 0x000fe200030006ff */
[----:B------:R-:W-:-:S02]  /*ba20*/  HADD2.F32 R27, -RZ, R26.H1_H1 ;  /* 0x3000001aff1b7230 */ /* 0x000fc40000004100 */
[C---:B------:R-:W-:Y:S01]  /*ba30*/  FMUL.FTZ R13, R24.reuse, R3 ;  /* 0x00000003180d7220 */ /* 0x040fe20000410000 */
[--C-:B------:R-:W-:Y:S02]  /*ba40*/  HADD2.F32 R3, -RZ, R5.reuse.H1_H1 ;  /* 0x30000005ff037230 */ /* 0x100fe40000004100 */
[-C--:B------:R-:W-:Y:S01]  /*ba50*/  FFMA.FTZ R9, R24, R4.reuse, -R9 ;  /* 0x0000000418097223 */ /* 0x080fe20000010809 */
[----:B------:R-:W-:Y:S02]  /*ba60*/  HADD2.F32 R5, -RZ, R5.H0_H0 ;  /* 0x20000005ff057230 */ /* 0x000fe40000004100 */
[----:B------:R-:W-:Y:S01]  /*ba70*/  FFMA.FTZ R4, R28, R4, R13 ;  /* 0x000000041c047223 */ /* 0x000fe2000001000d */
[----:B------:R-:W-:Y:S02]  /*ba80*/  HADD2.F32 R13, -RZ, R25.H1_H1 ;  /* 0x30000019ff0d7230 */ /* 0x000fe40000004100 */
[----:B------:R-:W-:Y:S01]  /*ba90*/  FMUL.FTZ R24, R27, R3 ;  /* 0x000000031b187220 */ /* 0x000fe20000410000 */
[----:B------:R-:W-:Y:S01]  /*baa0*/  HADD2.F32 R0, -RZ, R11.H1_H1 ;  /* 0x3000000bff007230 */ /* 0x000fe20000004100 */
[----:B------:R-:W-:Y:S01]  /*bab0*/  F2FP.F16.E4M3.UNPACK_B R7, R7.H1 ;  /* 0x00000007ff07723e */ /* 0x000fe200030006ff */
[----:B------:R-:W-:-:S02]  /*bac0*/  HADD2.F32 R25, -RZ, R25.H0_H0 ;  /* 0x20000019ff197230 */ /* 0x000fc40000004100 */
[C---:B------:R-:W-:Y:S01]  /*bad0*/  FMUL.FTZ R26, R13.reuse, R3 ;  /* 0x000000030d1a7220 */ /* 0x040fe20000410000 */
[-C--:B------:R-:W-:Y:S01]  /*bae0*/  FFMA.FTZ R13, R13, R5.reuse, -R24 ;  /* 0x000000050d0d7223 */ /* 0x080fe20000010818 */
[----:B------:R-:W-:Y:S02]  /*baf0*/  HADD2.F32 R11, -RZ, R11.H0_H0 ;  /* 0x2000000bff0b7230 */ /* 0x000fe40000004100 */
[----:B------:R-:W-:Y:S01]  /*bb00*/  FMUL.FTZ R24, R29, R0 ;  /* 0x000000001d187220 */ /* 0x000fe20000410000 */
[----:B------:R-:W-:Y:S01]  /*bb10*/  FFMA.FTZ R26, R27, R5, R26 ;  /* 0x000000051b1a7223 */ /* 0x000fe2000001001a */
[----:B------:R-:W-:Y:S01]  /*bb20*/  F2FP.F16.E4M3.UNPACK_B R27, R10 ;  /* 0x0000000aff1b723e */ /* 0x000fe200020006ff */
[C---:B------:R-:W-:Y:S01]  /*bb30*/  FMUL.FTZ R0, R25.reuse, R0 ;  /* 0x0000000019007220 */ /* 0x040fe20000410000 */
[--C-:B------:R-:W-:Y:S02]  /*bb40*/  HADD2.F32 R3, -RZ, R6.reuse.H1_H1 ;  /* 0x30000006ff037230 */ /* 0x100fe40000004100 */
[----:B------:R-:W-:Y:S01]  /*bb50*/  FFMA.FTZ R5, R25, R11, -R24 ;  /* 0x0000000b19057223 */ /* 0x000fe20000010818 */
[----:B------:R-:W-:-:S02]  /*bb60*/  HADD2.F32 R6, -RZ, R6.H0_H0 ;  /* 0x20000006ff067230 */ /* 0x000fc40000004100 */
[----:B------:R-:W-:Y:S01]  /*bb70*/  FFMA.FTZ R24, R29, R11, R0 ;  /* 0x0000000b1d187223 */ /* 0x000fe20000010000 */
[--C-:B------:R-:W-:Y:S02]  /*bb80*/  HADD2.F32 R28, -RZ, R27.reuse.H1_H1 ;  /* 0x3000001bff1c7230 */ /* 0x100fe40000004100 */
[-C--:B------:R-:W-:Y:S01]  /*bb90*/  FMUL.FTZ R11, R34, R3.reuse ;  /* 0x00000003220b7220 */ /* 0x080fe20000410000 */
[--C-:B------:R-:W-:Y:S01]  /*bba0*/  HADD2.F32 R0, -RZ, R12.reuse.H1_H1 ;  /* 0x3000000cff007230 */ /* 0x100fe20000004100 */
[----:B------:R-:W-:Y:S01]  /*bbb0*/  F2FP.SATFINITE.E4M3.F32.PACK_AB_MERGE_C R20, R21, R20, RZ ;  /* 0x000000141514723e */ /* 0x000fe200048070ff */
[----:B------:R-:W-:Y:S02]  /*bbc0*/  HADD2.F32 R30, -RZ, R27.H0_H0 ;  /* 0x2000001bff1e7230 */ /* 0x000fe40000004100 */
[C---:B------:R-:W-:Y:S01]  /*bbd0*/  FMUL.FTZ R27, R28.reuse, R3 ;  /* 0x000000031c1b7220 */ /* 0x040fe20000410000 */
[----:B------:R-:W-:Y:S01]  /*bbe0*/  FFMA.FTZ R25, R28, R6, -R11 ;  /* 0x000000061c197223 */ /* 0x000fe2000001080b */
[----:B------:R-:W-:Y:S01]  /*bbf0*/  HADD2.F32 R12, -RZ, R12.H0_H0 ;  /* 0x2000000cff0c7230 */ /* 0x000fe20000004100 */
[----:B------:R-:W-:Y:S01]  /*bc00*/  F2FP.F16.E4M3.UNPACK_B R28, R10.H1 ;  /* 0x0000000aff1c723e */ /* 0x000fe200030006ff */
[----:B------:R-:W-:Y:S01]  /*bc10*/  FMUL.FTZ R3, R32, R0 ;  /* 0x0000000020037220 */ /* 0x000fe20000410000 */
[----:B------:R-:W-:Y:S01]  /*bc20*/  FFMA.FTZ R10, R34, R6, R27 ;  /* 0x00000006220a7223 */ /* 0x000fe2000001001b */
[----:B------:R-:W-:Y:S01]  /*bc30*/  FMUL.FTZ R11, R30, R0 ;  /* 0x000000001e0b7220 */ /* 0x000fe20000410000 */
[----:B------:R-:W-:-:S02]  /*bc40*/  HADD2.F32 R0, -RZ, R15.H1_H1 ;  /* 0x3000000fff007230 */ /* 0x000fc40000004100 */
[-C--:B------:R-:W-:Y:S01]  /*bc50*/  FFMA.FTZ R6, R30, R12.reuse, -R3 ;  /* 0x0000000c1e067223 */ /* 0x080fe20000010803 */
[--C-:B------:R-:W-:Y:S02]  /*bc60*/  HADD2.F32 R29, -RZ, R28.reuse.H1_H1 ;  /* 0x3000001cff1d7230 */ /* 0x100fe40000004100 */
[----:B------:R-:W-:Y:S01]  /*bc70*/  FFMA.FTZ R11, R32, R12, R11 ;  /* 0x0000000c200b7223 */ /* 0x000fe2000001000b */
[--C-:B------:R-:W-:Y:S02]  /*bc80*/  HADD2.F32 R3, -RZ, R7.reuse.H1_H1 ;  /* 0x30000007ff037230 */ /* 0x100fe40000004100 */
[----:B------:R-:W-:Y:S01]  /*bc90*/  FMUL.FTZ R12, R33, R0 ;  /* 0x00000000210c7220 */ /* 0x000fe20000410000 */
[----:B------:R-:W-:Y:S01]  /*bca0*/  HADD2.F32 R27, -RZ, R28.H0_H0 ;  /* 0x2000001cff1b7230 */ /* 0x000fe20000004100 */
[----:B------:R-:W-:Y:S01]  /*bcb0*/  F2FP.SATFINITE.E4M3.F32.PACK_AB_MERGE_C R13, R26, R13, RZ ;  /* 0x0000000d1a0d723e */ /* 0x000fe200048070ff */
[----:B------:R-:W-:Y:S02]  /*bcc0*/  HADD2.F32 R7, -RZ, R7.H0_H0 ;  /* 0x20000007ff077230 */ /* 0x000fe40000004100 */
[-C--:B------:R-:W-:Y:S01]  /*bcd0*/  FMUL.FTZ R14, R35, R3.reuse ;  /* 0x00000003230e7220 */ /* 0x080fe20000410000 */
[----:B------:R-:W-:Y:S01]  /*bce0*/  FMUL.FTZ R28, R29, R3 ;  /* 0x000000031d1c7220 */ /* 0x000fe20000410000 */
[----:B------:R-:W-:-:S02]  /*bcf0*/  HADD2.F32 R15, -RZ, R15.H0_H0 ;  /* 0x2000000fff0f7230 */ /* 0x000fc40000004100 */
[----:B------:R-:W-:Y:S01]  /*bd00*/  FMUL.FTZ R0, R27, R0 ;  /* 0x000000001b007220 */ /* 0x000fe20000410000 */
[-C--:B------:R-:W-:Y:S01]  /*bd10*/  FFMA.FTZ R14, R29, R7.reuse, -R14 ;  /* 0x000000071d0e7223 */ /* 0x080fe2000001080e */
[----:B------:R-:W-:Y:S01]  /*bd20*/  FFMA.FTZ R3, R35, R7, R28 ;  /* 0x0000000723037223 */ /* 0x000fe2000001001c */
[----:B------:R-:W-:Y:S01]  /*bd30*/  F2FP.SATFINITE.E4M3.F32.PACK_AB_MERGE_C R10, R10, R25, RZ ;  /* 0x000000190a0a723e */ /* 0x000fe200048070ff */
[-C--:B------:R-:W-:Y:S01]  /*bd40*/  FFMA.FTZ R7, R27, R15.reuse, -R12 ;  /* 0x0000000f1b077223 */ /* 0x080fe2000001080c */
[----:B------:R-:W-:Y:S01]  /*bd50*/  FFMA.FTZ R0, R33, R15, R0 ;  /* 0x0000000f21007223 */ /* 0x000fe20000010000 */
[----:B------:R-:W-:Y:S02]  /*bd60*/  F2FP.SATFINITE.E4M3.F32.PACK_AB_MERGE_C R4, R4, R9, R20 ;  /* 0x000000090404723e */ /* 0x000fe40004807014 */
[----:B------:R-:W-:Y:S02]  /*bd70*/  F2FP.SATFINITE.E4M3.F32.PACK_AB_MERGE_C R3, R3, R14, RZ ;  /* 0x0000000e0303723e */ /* 0x000fe400048070ff */
[----:B------:R-:W-:-:S02]  /*bd80*/  F2FP.SATFINITE.E4M3.F32.PACK_AB_MERGE_C R5, R24, R5, R13 ;  /* 0x000000051805723e */ /* 0x000fc4000480700d */
[----:B------:R-:W-:Y:S02]  /*bd90*/  F2FP.SATFINITE.E4M3.F32.PACK_AB_MERGE_C R6, R11, R6, R10 ;  /* 0x000000060b06723e */ /* 0x000fe4000480700a */
[----:B------:R-:W-:-:S05]  /*bda0*/  F2FP.SATFINITE.E4M3.F32.PACK_AB_MERGE_C R7, R0, R7, R3 ;  /* 0x000000070007723e */ /* 0x000fca0004807003 */
[----:B------:R3:W-:Y:S01]  /*bdb0*/  STS.128 [R8+0x2000], R4 ;  /* 0x0020000408007388 */ /* 0x0007e20000000c00 */
[----:B------:R-:W-:Y:S05]  /*bdc0*/  BRA `(.L_x_628) ;  /* 0x0000001c006c7947 */ /* 0x000fea0003800000 */
.L_x_618:
[----:B------:R-:W-:-:S03]  /*bdd0*/  UMOV UR4, 0xffffffff ;  /* 0xffffffff00047882 */ /* 0x000fc60000000000 */
[----:B------:R-:W-:Y:S05]  /*bde0*/  BRA.DIV UR4, `(.L_x_631) ;  /* 0x0000014e04107947 */ /* 0x000fea000b800000 */
[----:B------:R1:W2:Y:S04]  /*bdf0*/  SHFL.IDX PT, R5, R26, RZ, 0x1c1f ;  /* 0x001c1fff1a057589 */ /* 0x0002a800000e0000 */
[----:B------:R1:W3:Y:S04]  /*be00*/  SHFL.IDX PT, R21, R28, RZ, 0x1c1f ;  /* 0x001c1fff1c157589 */ /* 0x0002e800000e0000 */
[----:B------:R1:W4:Y:S04]  /*be10*/  SHFL.IDX PT, R3, R24, RZ, 0x1c1f ;  /* 0x001c1fff18037589 */ /* 0x00032800000e0000 */
[----:B------:R1:W0:Y:S02]  /*be20*/  SHFL.IDX PT, R7, R30, RZ, 0x1c1f ;  /* 0x001c1fff1e077589 */ /* 0x00022400000e0000 */
.L_x_873:
[----:B------:R-:W-:Y:S01]  /*be30*/  ULDC UR4, c[0x0][0x448] ;  /* 0x0001120000047ab9 */ /* 0x000fe20000000800 */
[----:B------:R-:W-:Y:S01]  /*be40*/  BSSY B1, `(.L_x_632) ;  /* 0x0000013000017945 */ /* 0x000fe20003800000 */
[----:B------:R-:W-:Y:S01]  /*be50*/  IMAD R25, R25, UR4, RZ ;  /* 0x0000000419197c24 */ /* 0x000fe2000f8e02ff */
[----:B------:R-:W-:Y:S02]  /*be60*/  LEA.HI R20, R213, R213, RZ, 0x1 ;  /* 0x000000d5d5147211 */ /* 0x000fe400078f08ff */
[----:B------:R-:W-:Y:S02]  /*be70*/  CS2R R12, SRZ ;  /* 0x00000000000c7805 */ /* 0x000fe4000001ff00 */
[----:B------:R-:W-:Y:S02]  /*be80*/  CS2R R10, SRZ ;  /* 0x00000000000a7805 */ /* 0x000fe4000001ff00 */
[----:B------:R-:W-:Y:S02]  /*be90*/  CS2R R8, SRZ ;  /* 0x0000000000087805 */ /* 0x000fe4000001ff00 */
[----:B------:R-:W-:-:S02]  /*bea0*/  ISETP.GE.AND P0, PT, R4, R25, PT ;  /* 0x000000190400720c */ /* 0x000fc40003f06270 */
[----:B------:R-:W-:-:S11]  /*beb0*/  CS2R R14, SRZ ;  /* 0x00000000000e7805 */ /* 0x000fd6000001ff00 */
[----:B------:R-:W-:Y:S05]  /*bec0*/  @P0 BRA `(.L_x_633) ;  /* 0x0000000000280947 */ /* 0x000fea0003800000 */
[----:B------:R-:W-:Y:S01]  /*bed0*/  ULDC UR4, c[0x0][0x3f4] ;  /* 0x0000fd0000047ab9 */ /* 0x000fe20000000800 */
[C---:B---3--:R-:W-:Y:S02]  /*bee0*/  IADD3 R6, P1, R16.reuse, R21, RZ ;  /* 0x0000001510067210 */ /* 0x048fe40007f3e0ff */
[----:B------:R-:W-:Y:S02]  /*bef0*/  CS2R R12, SRZ ;  /* 0x00000000000c7805 */ /* 0x000fe4000001ff00 */
[C---:B------:R-:W-:Y:S02]  /*bf00*/  ISETP.GE.AND P2, PT, R16.reuse, UR4, PT ;  /* 0x0000000410007c0c */ /* 0x040fe4000bf46270 */
[----:B--2---:R-:W-:Y:S01]  /*bf10*/  IADD3 R4, P0, R16, R5, RZ ;  /* 0x0000000510047210 */ /* 0x004fe20007f1e0ff */
[----:B0-----:R-:W-:-:S03]  /*bf20*/  IMAD.X R7, R7, 0x1, R17, P1 ;  /* 0x0000000107077824 */ /* 0x001fc600008e0611 */
[----:B----4-:R-:W-:-:S07]  /*bf30*/  IADD3.X R5, R3, R17, RZ, P0, !PT ;  /* 0x0000001103057210 */ /* 0x010fce00007fe4ff */
[----:B------:R-:W-:Y:S05]  /*bf40*/  @P2 BRA `(.L_x_633) ;  /* 0x0000000000082947 */ /* 0x000fea0003800000 */
[----:B------:R0:W5:Y:S04]  /*bf50*/  LD.E.128 R8, desc[UR60][R4.64] ;  /* 0x0000003c04087980 */ /* 0x000168000c101d00 */
[----:B------:R0:W5:Y:S02]  /*bf60*/  LD.E.128 R12, desc[UR60][R6.64] ;  /* 0x0000003c060c7980 */ /* 0x000164000c101d00 */
.L_x_633:
[----:B------:R-:W-:Y:S05]  /*bf70*/  BSYNC B1 ;  /* 0x0000000000017941 */ /* 0x000fea0003800000 */
.L_x_632:
[----:B------:R-:W-:Y:S01]  /*bf80*/  LOP3.LUT R20, R20, 0xfffffffe, RZ, 0xc0, !PT ;  /* 0xfffffffe14147812 */ /* 0x000fe200078ec0ff */
[----:B-1----:R-:W-:Y:S01]  /*bf90*/  IMAD R30, R169, -0x80, R25 ;  /* 0xffffff80a91e7824 */ /* 0x002fe200078e0219 */
[----:B-----5:R-:W-:Y:S01]  /*bfa0*/  SHF.R.U32.HI R0, RZ, 0x8, R8 ;  /* 0x00000008ff007819 */ /* 0x020fe20000011608 */
[----:B------:R-:W-:Y:S01]  /*bfb0*/  BSSY B1, `(.L_x_634) ;  /* 0x0000034000017945 */ /* 0x000fe20003800000 */
[----:B----4-:R-:W-:Y:S01]  /*bfc0*/  LOP3.LUT R3, R8, 0xff, RZ, 0xc0, !PT ;  /* 0x000000ff08037812 */ /* 0x010fe200078ec0ff */
[----:B------:R-:W-:Y:S01]  /*bfd0*/  IMAD.IADD R20, R213, 0x1, -R20 ;  /* 0x00000001d5147824 */ /* 0x000fe200078e0a14 */
[----:B------:R-:W-:Y:S02]  /*bfe0*/  LOP3.LUT R0, R0, 0xff, RZ, 0xc0, !PT ;  /* 0x000000ff00007812 */ /* 0x000fe400078ec0ff */
[----:B------:R-:W-:Y:S02]  /*bff0*/  SHF.R.U32.HI R25, RZ, 0x8, R11 ;  /* 0x00000008ff197819 */ /* 0x000fe4000001160b */
[----:B------:R-:W-:-:S02]  /*c000*/  SHF.L.U32 R37, R20, 0x1f, RZ ;  /* 0x0000001f14257819 */ /* 0x000fc400000006ff */
[----:B0-2---:R-:W-:Y:S02]  /*c010*/  PRMT R5, R0, 0x7604, R3 ;  /* 0x0000760400057816 */ /* 0x005fe40000000003 */
[----:B------:R-:W0:Y:S01]  /*c020*/  SYNCS.PHASECHK.TRANS64.TRYWAIT P1, [R18+URZ+0x22800], R37 ;  /* 0x02280025120075a7 */ /* 0x000e22000802017f */
[----:B------:R-:W-:Y:S02]  /*c030*/  SHF.R.U32.HI R0, RZ, 0x8, R10 ;  /* 0x00000008ff007819 */ /* 0x000fe4000001160a */
[----:B------:R-:W-:Y:S02]  /*c040*/  SHF.R.U32.HI R29, RZ, 0x8, R13 ;  /* 0x00000008ff1d7819 */ /* 0x000fe4000001160d */
[----:B------:R-:W-:Y:S02]  /*c050*/  SHF.R.U32.HI R35, RZ, 0x8, R15 ;  /* 0x00000008ff237819 */ /* 0x000fe4000001160f */
[----:B------:R-:W-:Y:S02]  /*c060*/  LOP3.LUT R6, R10, 0xff, RZ, 0xc0, !PT ;  /* 0x000000ff0a067812 */ /* 0x000fe400078ec0ff */
[----:B------:R-:W-:-:S02]  /*c070*/  LOP3.LUT R20, R11, 0xff, RZ, 0xc0, !PT ;  /* 0x000000ff0b147812 */ /* 0x000fc400078ec0ff */
[----:B---3--:R-:W-:Y:S02]  /*c080*/  LOP3.LUT R21, R0, 0xff, RZ, 0xc0, !PT ;  /* 0x000000ff00157812 */ /* 0x008fe400078ec0ff */
[----:B------:R-:W-:Y:S02]  /*c090*/  LOP3.LUT R25, R25, 0xff, RZ, 0xc0, !PT ;  /* 0x000000ff19197812 */ /* 0x000fe400078ec0ff */
[----:B------:R-:W-:Y:S01]  /*c0a0*/  SHF.R.U32.HI R7, RZ, 0x8, R9 ;  /* 0x00000008ff077819 */ /* 0x000fe20000011609 */
[----:B------:R-:W1:Y:S01]  /*c0b0*/  LDC R3, c[0x0][0x3f4] ;  /* 0x0000fd00ff037b82 */ /* 0x000e620000000800 */
[----:B------:R-:W-:Y:S02]  /*c0c0*/  SHF.R.U32.HI R0, RZ, 0x8, R12 ;  /* 0x00000008ff007819 */ /* 0x000fe4000001160c */
[----:B------:R-:W-:Y:S02]  /*c0d0*/  LOP3.LUT R24, R13, 0xff, RZ, 0xc0, !PT ;  /* 0x000000ff0d187812 */ /* 0x000fe400078ec0ff */
[----:B------:R-:W-:-:S02]  /*c0e0*/  LOP3.LUT R28, R15, 0xff, RZ, 0xc0, !PT ;  /* 0x000000ff0f1c7812 */ /* 0x000fc400078ec0ff */
[----:B------:R-:W-:Y:S02]  /*c0f0*/  LOP3.LUT R29, R29, 0xff, RZ, 0xc0, !PT ;  /* 0x000000ff1d1d7812 */ /* 0x000fe400078ec0ff */
[----:B------:R-:W-:Y:S02]  /*c100*/  LOP3.LUT R35, R35, 0xff, RZ, 0xc0, !PT ;  /* 0x000000ff23237812 */ /* 0x000fe400078ec0ff */
[----:B------:R-:W-:Y:S02]  /*c110*/  PRMT R21, R21, 0x7604, R6 ;  /* 0x0000760415157816 */ /* 0x000fe40000000006 */
[----:B------:R-:W-:Y:S02]  /*c120*/  PRMT R20, R25, 0x7604, R20 ;  /* 0x0000760419147816 */ /* 0x000fe40000000014 */
[----:B------:R-:W-:Y:S02]  /*c130*/  LOP3.LUT R4, R9, 0xff, RZ, 0xc0, !PT ;  /* 0x000000ff09047812 */ /* 0x000fe400078ec0ff */
[----:B------:R-:W-:-:S02]  /*c140*/  LOP3.LUT R7, R7, 0xff, RZ, 0xc0, !PT ;  /* 0x000000ff07077812 */ /* 0x000fc400078ec0ff */
[----:B------:R-:W-:Y:S02]  /*c150*/  LOP3.LUT R6, R12, 0xff, RZ, 0xc0, !PT ;  /* 0x000000ff0c067812 */ /* 0x000fe400078ec0ff */
[----:B------:R-:W-:Y:S02]  /*c160*/  LOP3.LUT R25, R0, 0xff, RZ, 0xc0, !PT ;  /* 0x000000ff00197812 */ /* 0x000fe400078ec0ff */
[----:B------:R-:W-:Y:S02]  /*c170*/  PRMT R24, R29, 0x7604, R24 ;  /* 0x000076041d187816 */ /* 0x000fe40000000018 */
[----:B------:R-:W-:Y:S02]  /*c180*/  PRMT R28, R35, 0x7604, R28 ;  /* 0x00007604231c7816 */ /* 0x000fe4000000001c */
[----:B------:R-:W-:Y:S02]  /*c190*/  SHF.R.U32.HI R0, RZ, 0x10, R9 ;  /* 0x00000010ff007819 */ /* 0x000fe40000011609 */
[----:B------:R-:W-:-:S02]  /*c1a0*/  SHF.R.U32.HI R29, RZ, 0x10, R13 ;  /* 0x00000010ff1d7819 */ /* 0x000fc4000001160d */
[----:B------:R-:W-:Y:S01]  /*c1b0*/  SHF.R.U32.HI R35, RZ, 0x10, R15 ;  /* 0x00000010ff237819 */ /* 0x000fe2000001160f */
[----:B------:R-:W-:Y:S01]  /*c1c0*/  IMAD.U32 R0, R0, 0x10000, RZ ;  /* 0x0001000000007824 */ /* 0x000fe200078e00ff */
[----:B------:R-:W-:Y:S01]  /*c1d0*/  PRMT R7, R7, 0x7604, R4 ;  /* 0x0000760407077816 */ /* 0x000fe20000000004 */
[----:B------:R-:W-:Y:S01]  /*c1e0*/  IMAD.U32 R29, R29, 0x10000, RZ ;  /* 0x000100001d1d7824 */ /* 0x000fe200078e00ff */
[----:B------:R-:W-:Y:S01]  /*c1f0*/  PRMT R27, R25, 0x7604, R6 ;  /* 0x00007604191b7816 */ /* 0x000fe20000000006 */
[----:B------:R-:W-:Y:S01]  /*c200*/  IMAD.U32 R35, R35, 0x10000, RZ ;  /* 0x0001000023237824 */ /* 0x000fe200078e00ff */
[----:B------:R-:W-:Y:S02]  /*c210*/  SHF.R.U32.HI R4, RZ, 0x8, R14 ;  /* 0x00000008ff047819 */ /* 0x000fe4000001160e */
[----:B------:R-:W-:Y:S02]  /*c220*/  SHF.R.U32.HI R25, RZ, 0x10, R11 ;  /* 0x00000010ff197819 */ /* 0x000fe4000001160b */
[----:B------:R-:W-:-:S02]  /*c230*/  LOP3.LUT R26, R14, 0xff, RZ, 0xc0, !PT ;  /* 0x000000ff0e1a7812 */ /* 0x000fc400078ec0ff */
[----:B------:R-:W-:Y:S02]  /*c240*/  LOP3.LUT R33, R4, 0xff, RZ, 0xc0, !PT ;  /* 0x000000ff04217812 */ /* 0x000fe400078ec0ff */
[----:B------:R-:W-:Y:S02]  /*c250*/  SHF.L.U32 R25, R25, 0x10, RZ ;  /* 0x0000001019197819 */ /* 0x000fe400000006ff */
[----:B------:R-:W-:Y:S02]  /*c260*/  PRMT R33, R33, 0x7604, R26 ;  /* 0x0000760421217816 */ /* 0x000fe4000000001a */
[----:B-1----:R-:W-:Y:S02]  /*c270*/  ISETP.GE.AND P0, PT, R16, R3, PT ;  /* 0x000000031000720c */ /* 0x002fe40003f06270 */
[----:B------:R-:W-:Y:S02]  /*c280*/  LOP3.LUT R7, R7, 0xff0000, R0, 0xf8, !PT ;  /* 0x00ff000007077812 */ /* 0x000fe400078ef800 */
[----:B------:R-:W-:-:S02]  /*c290*/  LOP3.LUT R25, R20, 0xff0000, R25, 0xf8, !PT ;  /* 0x00ff000014197812 */ /* 0x000fc400078ef819 */
[----:B------:R-:W-:Y:S02]  /*c2a0*/  LOP3.LUT R29, R24, 0xff0000, R29, 0xf8, !PT ;  /* 0x00ff0000181d7812 */ /* 0x000fe400078ef81d */
[----:B------:R-:W-:Y:S02]  /*c2b0*/  LOP3.LUT R35, R28, 0xff0000, R35, 0xf8, !PT ;  /* 0x00ff00001c237812 */ /* 0x000fe400078ef823 */
[----:B------:R-:W-:Y:S02]  /*c2c0*/  VIMNMX R30, R30, 0x80, PT ;  /* 0x000000801e1e7848 */ /* 0x000fe40003fe0100 */
[----:B------:R-:W-:Y:S01]  /*c2d0*/  LOP3.LUT R5, R5, 0xff0000, R8, 0xf8, !PT ;  /* 0x00ff000005057812 */ /* 0x000fe200078ef808 */
[----:B0-----:R-:W-:Y:S06]  /*c2e0*/  @!P1 BRA `(.L_x_635) ;  /* 0x0000014800449947 */ /* 0x001fec0003800000 */
.L_x_874:
[----:B------:R-:W-:Y:S05]  /*c2f0*/  BSYNC B1 ;  /* 0x0000000000017941 */ /* 0x000fea0003800000 */
.L_x_634:
[----:B------:R-:W-:Y:S01]  /*c300*/  ISETP.GE.OR P1, PT, R194, R30, P0 ;  /* 0x0000001ec200720c */ /* 0x000fe20000726670 */
[----:B------:R-:W-:Y:S01]  /*c310*/  BSSY B1, `(.L_x_636) ;  /* 0x00000cc000017945 */ /* 0x000fe20003800000 */
[----:B------:R-:W-:Y:S02]  /*c320*/  LOP3.LUT R21, R21, 0xff0000, R10, 0xf8, !PT ;  /* 0x00ff000015157812 */ /* 0x000fe400078ef80a */
[----:B------:R-:W-:Y:S02]  /*c330*/  LOP3.LUT R27, R27, 0xff0000, R12, 0xf8, !PT ;  /* 0x00ff00001b1b7812 */ /* 0x000fe400078ef80c */
[----:B------:R-:W-:Y:S02]  /*c340*/  LOP3.LUT R33, R33, 0xff0000, R14, 0xf8, !PT ;  /* 0x00ff000021217812 */ /* 0x000fe400078ef80e */
[----:B------:R-:W-:Y:S02]  /*c350*/  LOP3.LUT R0, R5, 0xff000000, R8, 0xf8, !PT ;  /* 0xff00000005007812 */ /* 0x000fe400078ef808 */
[----:B------:R-:W-:-:S02]  /*c360*/  LOP3.LUT R20, R7, 0xff000000, R9, 0xf8, !PT ;  /* 0xff00000007147812 */ /* 0x000fc400078ef809 */
[----:B------:R-:W-:Y:S02]  /*c370*/  ISETP.GE.OR P0, PT, R221, R30, P0 ;  /* 0x0000001edd00720c */ /* 0x000fe40000706670 */
[----:B------:R-:W-:Y:S02]  /*c380*/  LOP3.LUT R21, R21, 0xff000000, R10, 0xf8, !PT ;  /* 0xff00000015157812 */ /* 0x000fe400078ef80a */
[----:B------:R-:W-:Y:S02]  /*c390*/  LOP3.LUT R24, R25, 0xff000000, R11, 0xf8, !PT ;  /* 0xff00000019187812 */ /* 0x000fe400078ef80b */
[----:B------:R-:W-:Y:S02]  /*c3a0*/  LOP3.LUT R12, R27, 0xff000000, R12, 0xf8, !PT ;  /* 0xff0000001b0c7812 */ /* 0x000fe400078ef80c */
[----:B------:R-:W-:Y:S02]  /*c3b0*/  LOP3.LUT R13, R29, 0xff000000, R13, 0xf8, !PT ;  /* 0xff0000001d0d7812 */ /* 0x000fe400078ef80d */
[----:B------:R-:W-:-:S02]  /*c3c0*/  LOP3.LUT R14, R33, 0xff000000, R14, 0xf8, !PT ;  /* 0xff000000210e7812 */ /* 0x000fc400078ef80e */
[----:B------:R-:W-:Y:S01]  /*c3d0*/  LOP3.LUT R15, R35, 0xff000000, R15, 0xf8, !PT ;  /* 0xff000000230f7812 */ /* 0x000fe200078ef80f */
[----:B------:R-:W-:Y:S06]  /*c3e0*/  @P1 BRA `(.L_x_637) ;  /* 0x0000000800f81947 */ /* 0x000fec0003800000 */
[----:B------:R-:W-:Y:S01]  /*c3f0*/  IMAD.SHL.U32 R4, R204, 0x80, RZ ;  /* 0x00000080cc047824 */ /* 0x000fe200078e00ff */
[----:B------:R-:W-:Y:S02]  /*c400*/  IADD3 R5, R16, R3, RZ ;  /* 0x0000000310057210 */ /* 0x000fe40007ffe0ff */
[----:B------:R-:W-:Y:S02]  /*c410*/  F2FP.F16.E4M3.UNPACK_B R38, R0.H1 ;  /* 0x00000000ff26723e */ /* 0x000fe400030006ff */
[----:B------:R-:W-:Y:S02]  /*c420*/  LOP3.LUT R6, R4, 0x380, RZ, 0xc0, !PT ;  /* 0x0000038004067812 */ /* 0x000fe400078ec0ff */
[----:B------:R-:W-:Y:S01]  /*c430*/  F2FP.F16.E4M3.UNPACK_B R42, R12.H1 ;  /* 0x0000000cff2a723e */ /* 0x000fe200030006ff */
[----:B------:R-:W-:Y:S01]  /*c440*/  HADD2.F32 R39, -RZ, R38.H0_H0 ;  /* 0x20000026ff277230 */ /* 0x000fe20000004100 */
[C---:B------:R-:W-:Y:S02]  /*c450*/  LOP3.LUT R4, R6.reuse, 0x70, R16, 0xf8, !PT ;  /* 0x0000007006047812 */ /* 0x040fe400078ef810 */
[----:B------:R-:W-:Y:S01]  /*c460*/  SHF.R.U32.HI R26, RZ, 0x3, R6 ;  /* 0x00000003ff1a7819 */ /* 0x000fe20000011606 */
[----:B------:R-:W-:Y:S01]  /*c470*/  HADD2.F32 R40, -RZ, R42.H0_H0 ;  /* 0x2000002aff287230 */ /* 0x000fe20000004100 */
[----:B------:R-:W-:-:S02]  /*c480*/  LOP3.LUT R5, R6, 0x70, R5, 0xf8, !PT ;  /* 0x0000007006057812 */ /* 0x000fc400078ef805 */
[-C--:B------:R-:W-:Y:S02]  /*c490*/  LOP3.LUT R4, R4, R26.reuse, RZ, 0x3c, !PT ;  /* 0x0000001a04047212 */ /* 0x080fe400078e3cff */
[----:B------:R-:W-:Y:S02]  /*c4a0*/  LOP3.LUT R26, R5, R26, RZ, 0x3c, !PT ;  /* 0x0000001a051a7212 */ /* 0x000fe400078e3cff */
[C-C-:B------:R-:W-:Y:S02]  /*c4b0*/  IADD3 R25, R18.reuse, R4, R203.reuse ;  /* 0x0000000412197210 */ /* 0x140fe40007ffe0cb */
[----:B------:R-:W-:Y:S02]  /*c4c0*/  IADD3 R26, R18, R26, R203 ;  /* 0x0000001a121a7210 */ /* 0x000fe40007ffe0cb */
[----:B------:R-:W-:Y:S01]  /*c4d0*/  F2FP.F16.E4M3.UNPACK_B R41, R12 ;  /* 0x0000000cff29723e */ /* 0x000fe200020006ff */
[----:B------:R-:W1:Y:S04]  /*c4e0*/  LDS.128 R4, [R25+0x14400] ;  /* 0x0144000019047984 */ /* 0x000e680000000c00 */
[----:B------:R-:W2:Y:S01]  /*c4f0*/  LDS.128 R8, [R26+0x14400] ;  /* 0x014400001a087984 */ /* 0x000ea20000000c00 */
[----:B-1----:R-:W-:-:S02]  /*c500*/  F2FP.F16.E4M3.UNPACK_B R27, R4 ;  /* 0x00000004ff1b723e */ /* 0x002fc400020006ff */
[----:B------:R-:W-:Y:S02]  /*c510*/  F2FP.F16.E4M3.UNPACK_B R4, R4.H1 ;  /* 0x00000004ff04723e */ /* 0x000fe400030006ff */
[----:B--2---:R-:W-:Y:S02]  /*c520*/  F2FP.F16.E4M3.UNPACK_B R33, R8.H1 ;  /* 0x00000008ff21723e */ /* 0x004fe400030006ff */
[-C--:B------:R-:W-:Y:S02]  /*c530*/  F2FP.F16.E4M3.UNPACK_B R28, R5.reuse ;  /* 0x00000005ff1c723e */ /* 0x080fe400020006ff */
[----:B------:R-:W-:Y:S01]  /*c540*/  F2FP.F16.E4M3.UNPACK_B R29, R5.H1 ;  /* 0x00000005ff1d723e */ /* 0x000fe200030006ff */
[--C-:B------:R-:W-:Y:S01]  /*c550*/  HADD2.F32 R34, -RZ, R33.reuse.H0_H0 ;  /* 0x20000021ff227230 */ /* 0x100fe20000004100 */
[-C--:B------:R-:W-:Y:S01]  /*c560*/  F2FP.F16.E4M3.UNPACK_B R35, R9.reuse ;  /* 0x00000009ff23723e */ /* 0x080fe200020006ff */
[----:B------:R-:W-:Y:S01]  /*c570*/  HADD2.F32 R5, -RZ, R4.H0_H0 ;  /* 0x20000004ff057230 */ /* 0x000fe20000004100 */
[----:B------:R-:W-:Y:S01]  /*c580*/  F2FP.F16.E4M3.UNPACK_B R36, R9.H1 ;  /* 0x00000009ff24723e */ /* 0x000fe200030006ff */
[----:B------:R-:W-:-:S02]  /*c590*/  HADD2.F32 R33, -RZ, R33.H1_H1 ;  /* 0x30000021ff217230 */ /* 0x000fc40000004100 */
[CC--:B------:R-:W-:Y:S01]  /*c5a0*/  FMUL.FTZ R9, R34.reuse, R39.reuse ;  /* 0x0000002722097220 */ /* 0x0c0fe20000410000 */
[----:B------:R-:W-:Y:S01]  /*c5b0*/  FMUL.FTZ R44, R34, R40 ;  /* 0x00000028222c7220 */ /* 0x000fe20000410000 */
[----:B------:R-:W-:Y:S02]  /*c5c0*/  F2FP.F16.E4M3.UNPACK_B R8, R8 ;  /* 0x00000008ff08723e */ /* 0x000fe400020006ff */
[C---:B------:R-:W-:Y:S01]  /*c5d0*/  FFMA.FTZ R46, R5.reuse, R40, R9 ;  /* 0x00000028052e7223 */ /* 0x040fe20000010009 */
[----:B------:R-:W-:Y:S01]  /*c5e0*/  FFMA.FTZ R45, R5, R39, -R44 ;  /* 0x00000027052d7223 */ /* 0x000fe2000001082c */
[----:B------:R-:W-:Y:S01]  /*c5f0*/  HADD2.F32 R40, -RZ, R38.H1_H1 ;  /* 0x30000026ff287230 */ /* 0x000fe20000004100 */
[----:B------:R-:W-:Y:S01]  /*c600*/  F2FP.F16.E4M3.UNPACK_B R38, R0 ;  /* 0x00000000ff26723e */ /* 0x000fe200020006ff */
[----:B------:R-:W-:Y:S01]  /*c610*/  HADD2.F32 R44, -RZ, R42.H1_H1 ;  /* 0x3000002aff2c7230 */ /* 0x000fe20000004100 */
[----:B0-----:R-:W-:Y:S01]  /*c620*/  F2FP.F16.E4M3.UNPACK_B R37, R10 ;  /* 0x0000000aff25723e */ /* 0x001fe200020006ff */
[----:B------:R-:W-:-:S02]  /*c630*/  HADD2.F32 R42, -RZ, R41.H0_H0 ;  /* 0x20000029ff2a7230 */ /* 0x000fc40000004100 */
[C---:B------:R-:W-:Y:S01]  /*c640*/  FMUL.FTZ R43, R33.reuse, R40 ;  /* 0x00000028212b7220 */ /* 0x040fe20000410000 */
[----:B------:R-:W-:Y:S02]  /*c650*/  HADD2.F32 R9, -RZ, R8.H0_H0 ;  /* 0x20000008ff097230 */ /* 0x000fe40000004100 */
[----:B------:R-:W-:Y:S01]  /*c660*/  FMUL.FTZ R48, R33, R44 ;  /* 0x0000002c21307220 */ /* 0x000fe20000410000 */
[----:B------:R-:W-:Y:S01]  /*c670*/  HADD2.F32 R5, -RZ, R4.H1_H1 ;  /* 0x30000004ff057230 */ /* 0x000fe20000004100 */
[----:B------:R-:W-:Y:S01]  /*c680*/  F2FP.F16.E4M3.UNPACK_B R10, R10.H1 ;  /* 0x0000000aff0a723e */ /* 0x000fe200030006ff */
[----:B------:R-:W-:Y:S02]  /*c690*/  HADD2.F32 R39, -RZ, R38.H0_H0 ;  /* 0x20000026ff277230 */ /* 0x000fe40000004100 */
[----:B------:R-:W-:Y:S01]  /*c6a0*/  FMUL.FTZ R33, R9, R42 ;  /* 0x0000002a09217220 */ /* 0x000fe20000410000 */
[----:B------:R-:W-:Y:S02]  /*c6b0*/  HADD2.F32 R4, -RZ, R27.H0_H0 ;  /* 0x2000001bff047230 */ /* 0x000fe40000004100 */
[C---:B------:R-:W-:Y:S01]  /*c6c0*/  FFMA.FTZ R47, R5.reuse, R44, R43 ;  /* 0x0000002c052f7223 */ /* 0x040fe2000001002b */
[----:B------:R-:W-:Y:S01]  /*c6d0*/  FFMA.FTZ R48, R5, R40, -R48 ;  /* 0x0000002805307223 */ /* 0x000fe20000010830 */
[----:B------:R-:W-:Y:S01]  /*c6e0*/  FMUL.FTZ R9, R9, R39 ;  /* 0x0000002709097220 */ /* 0x000fe20000410000 */
[----:B------:R-:W-:-:S02]  /*c6f0*/  HADD2.F32 R5, -RZ, R36.H0_H0 ;  /* 0x20000024ff057230 */ /* 0x000fc40000004100 */
[C---:B------:R-:W-:Y:S01]  /*c700*/  FFMA.FTZ R43, R4.reuse, R39, -R33 ;  /* 0x00000027042b7223 */ /* 0x040fe20000010821 */
[----:B------:R-:W-:Y:S01]  /*c710*/  F2FP.F16.E4M3.UNPACK_B R39, R13.H1 ;  /* 0x0000000dff27723e */ /* 0x000fe200030006ff */
[----:B------:R-:W-:Y:S01]  /*c720*/  FFMA.FTZ R42, R4, R42, R9 ;  /* 0x0000002a042a7223 */ /* 0x000fe20000010009 */
[----:B------:R-:W-:Y:S01]  /*c730*/  F2FP.F16.E4M3.UNPACK_B R9, R20.H1 ;  /* 0x00000014ff09723e */ /* 0x000fe200030006ff */
[----:B------:R-:W-:Y:S01]  /*c740*/  HADD2.F32 R41, -RZ, R41.H1_H1 ;  /* 0x30000029ff297230 */ /* 0x000fe20000004100 */
[-C--:B------:R-:W-:Y:S01]  /*c750*/  F2FP.F16.E4M3.UNPACK_B R30, R6.reuse ;  /* 0x00000006ff1e723e */ /* 0x080fe200020006ff */
[----:B------:R-:W-:Y:S01]  /*c760*/  HADD2.F32 R40, -RZ, R39.H0_H0 ;  /* 0x20000027ff287230 */ /* 0x000fe20000004100 */
[----:B------:R-:W-:Y:S01]  /*c770*/  F2FP.F16.E4M3.UNPACK_B R6, R6.H1 ;  /* 0x00000006ff06723e */ /* 0x000fe200030006ff */
[----:B------:R-:W-:Y:S01]  /*c780*/  HADD2.F32 R8, -RZ, R8.H1_H1 ;  /* 0x30000008ff087230 */ /* 0x000fe20000004100 */
[----:B------:R-:W-:Y:S01]  /*c790*/  F2FP.F16.E4M3.UNPACK_B R34, R11 ;  /* 0x0000000bff22723e */ /* 0x000fe200020006ff */
[----:B------:R-:W-:-:S02]  /*c7a0*/  HADD2.F32 R38, -RZ, R38.H1_H1 ;  /* 0x30000026ff267230 */ /* 0x000fc40000004100 */
[C---:B------:R-:W-:Y:S01]  /*c7b0*/  FMUL.FTZ R49, R5.reuse, R40 ;  /* 0x0000002805317220 */ /* 0x040fe20000410000 */
[----:B------:R-:W-:Y:S02]  /*c7c0*/  HADD2.F32 R33, -RZ, R9.H0_H0 ;  /* 0x20000009ff217230 */ /* 0x000fe40000004100 */
[C---:B------:R-:W-:Y:S01]  /*c7d0*/  FMUL.FTZ R44, R8.reuse, R41 ;  /* 0x00000029082c7220 */ /* 0x040fe20000410000 */
[----:B------:R-:W-:Y:S02]  /*c7e0*/  HADD2.F32 R4, -RZ, R29.H0_H0 ;  /* 0x2000001dff047230 */ /* 0x000fe40000004100 */
[----:B------:R-:W-:Y:S01]  /*c7f0*/  FMUL.FTZ R8, R8, R38 ;  /* 0x0000002608087220 */ /* 0x000fe20000410000 */
[----:B------:R-:W-:Y:S02]  /*c800*/  HADD2.F32 R27, -RZ, R27.H1_H1 ;  /* 0x3000001bff1b7230 */ /* 0x000fe40000004100 */
[----:B------:R-:W-:Y:S01]  /*c810*/  FMUL.FTZ R5, R5, R33 ;  /* 0x0000002105057220 */ /* 0x000fe20000410000 */
[----:B------:R-:W-:-:S02]  /*c820*/  HADD2.F32 R39, -RZ, R39.H1_H1 ;  /* 0x30000027ff277230 */ /* 0x000fc40000004100 */
[C---:B------:R-:W-:Y:S01]  /*c830*/  FFMA.FTZ R51, R4.reuse, R33, -R49 ;  /* 0x0000002104337223 */ /* 0x040fe20000010831 */
[----:B------:R-:W-:Y:S01]  /*c840*/  F2FP.F16.E4M3.UNPACK_B R33, R13 ;  /* 0x0000000dff21723e */ /* 0x000fe200020006ff */
[C---:B------:R-:W-:Y:S01]  /*c850*/  FFMA.FTZ R44, R27.reuse, R38, -R44 ;  /* 0x000000261b2c7223 */ /* 0x040fe2000001082c */
[----:B------:R-:W-:Y:S01]  /*c860*/  FFMA.FTZ R41, R27, R41, R8 ;  /* 0x000000291b297223 */ /* 0x000fe20000010008 */
[----:B------:R-:W-:Y:S01]  /*c870*/  HADD2.F32 R36, -RZ, R36.H1_H1 ;  /* 0x30000024ff247230 */ /* 0x000fe20000004100 */
[----:B------:R-:W-:Y:S01]  /*c880*/  F2FP.F16.E4M3.UNPACK_B R8, R20 ;  /* 0x00000014ff08723e */ /* 0x000fe200020006ff */
[----:B------:R-:W-:Y:S02]  /*c890*/  HADD2.F32 R27, -RZ, R9.H1_H1 ;  /* 0x30000009ff1b7230 */ /* 0x000fe40000004100 */
[----:B------:R-:W-:Y:S01]  /*c8a0*/  FFMA.FTZ R52, R4, R40, R5 ;  /* 0x0000002804347223 */ /* 0x000fe20000010005 */
[----:B------:R-:W-:Y:S02]  /*c8b0*/  HADD2.F32 R38, -RZ, R33.H0_H0 ;  /* 0x20000021ff267230 */ /* 0x000fe40000004100 */
[----:B------:R-:W-:Y:S01]  /*c8c0*/  FMUL.FTZ R40, R36, R39 ;  /* 0x0000002724287220 */ /* 0x000fe20000410000 */
[----:B------:R-:W-:-:S02]  /*c8d0*/  HADD2.F32 R5, -RZ, R35.H0_H0 ;  /* 0x20000023ff057230 */ /* 0x000fc40000004100 */
[----:B------:R-:W-:Y:S01]  /*c8e0*/  FMUL.FTZ R36, R36, R27 ;  /* 0x0000001b24247220 */ /* 0x000fe20000410000 */
[----:B------:R-:W-:Y:S01]  /*c8f0*/  HADD2.F32 R29, -RZ, R29.H1_H1 ;  /* 0x3000001dff1d7230 */ /* 0x000fe20000004100 */
[----:B------:R-:W-:Y:S01]  /*c900*/  F2FP.F16.E4M3.UNPACK_B R11, R11.H1 ;  /* 0x0000000bff0b723e */ /* 0x000fe200030006ff */
[----:B------:R-:W-:Y:S02]  /*c910*/  HADD2.F32 R9, -RZ, R8.H0_H0 ;  /* 0x20000008ff097230 */ /* 0x000fe40000004100 */
[----:B------:R-:W-:Y:S01]  /*c920*/  FMUL.FTZ R49, R5, R38 ;  /* 0x0000002605317220 */ /* 0x000fe20000410000 */
[----:B------:R-:W-:Y:S02]  /*c930*/  HADD2.F32 R4, -RZ, R28.H0_H0 ;  /* 0x2000001cff047230 */ /* 0x000fe40000004100 */
[C---:B------:R-:W-:Y:S01]  /*c940*/  FFMA.FTZ R54, R29.reuse, R27, -R40 ;  /* 0x0000001b1d367223 */ /* 0x040fe20000010828 */
[----:B------:R-:W-:Y:S01]  /*c950*/  FFMA.FTZ R53, R29, R39, R36 ;  /* 0x000000271d357223 */ /* 0x000fe20000010024 */
[-C--:B------:R-:W-:Y:S01]  /*c960*/  FMUL.FTZ R5, R5, R9.reuse ;  /* 0x0000000905057220 */ /* 0x080fe20000410000 */
[----:B------:R-:W-:Y:S01]  /*c970*/  F2FP.F16.E4M3.UNPACK_B R29, R14.H1 ;  /* 0x0000000eff1d723e */ /* 0x000fe200030006ff */
[C---:B------:R-:W-:Y:S01]  /*c980*/  FFMA.FTZ R49, R4.reuse, R9, -R49 ;  /* 0x0000000904317223 */ /* 0x040fe20000010831 */
[----:B------:R-:W-:Y:S01]  /*c990*/  F2FP.F16.E4M3.UNPACK_B R9, R21.H1 ;  /* 0x00000015ff09723e */ /* 0x000fe200030006ff */
[----:B------:R-:W-:Y:S01]  /*c9a0*/  FFMA.FTZ R38, R4, R38, R5 ;  /* 0x0000002604267223 */ /* 0x000fe20000010005 */
[----:B------:R-:W-:Y:S01]  /*c9b0*/  HADD2.F32 R8, -RZ, R8.H1_H1 ;  /* 0x30000008ff087230 */ /* 0x000fe20000004100 */
[-C--:B------:R-:W-:Y:S01]  /*c9c0*/  F2FP.F16.E4M3.UNPACK_B R32, R7.reuse ;  /* 0x00000007ff20723e */ /* 0x080fe200020006ff */
[----:B------:R-:W-:Y:S01]  /*c9d0*/  HADD2.F32 R33, -RZ, R33.H1_H1 ;  /* 0x30000021ff217230 */ /* 0x000fe20000004100 */
[----:B------:R-:W-:Y:S01]  /*c9e0*/  F2FP.F16.E4M3.UNPACK_B R7, R7.H1 ;  /* 0x00000007ff07723e */ /* 0x000fe200030006ff */
[----:B------:R-:W-:-:S02]  /*c9f0*/  HADD2.F32 R35, -RZ, R35.H1_H1 ;  /* 0x30000023ff237230 */ /* 0x000fc40000004100 */
[----:B------:R-:W-:Y:S02]  /*ca00*/  HADD2.F32 R36, -RZ, R29.H0_H0 ;  /* 0x2000001dff247230 */ /* 0x000fe40000004100 */
[----:B------:R-:W-:Y:S02]  /*ca10*/  HADD2.F32 R5, -RZ, R10.H0_H0 ;  /* 0x2000000aff057230 */ /* 0x000fe40000004100 */
[C---:B------:R-:W-:Y:S01]  /*ca20*/  FMUL.FTZ R39, R35.reuse, R33 ;  /* 0x0000002123277220 */ /* 0x040fe20000410000 */
[----:B------:R-:W-:Y:S02]  /*ca30*/  HADD2.F32 R27, -RZ, R9.H0_H0 ;  /* 0x20000009ff1b7230 */ /* 0x000fe40000004100 */
[----:B------:R-:W-:Y:S01]  /*ca40*/  FMUL.FTZ R50, R35, R8 ;  /* 0x0000000823327220 */ /* 0x000fe20000410000 */
[----:B------:R-:W-:Y:S02]  /*ca50*/  HADD2.F32 R28, -RZ, R28.H1_H1 ;  /* 0x3000001cff1c7230 */ /* 0x000fe40000004100 */
[----:B------:R-:W-:Y:S01]  /*ca60*/  FMUL.FTZ R35, R5, R36 ;  /* 0x0000002405237220 */ /* 0x000fe20000410000 */
[----:B------:R-:W-:-:S02]  /*ca70*/  HADD2.F32 R4, -RZ, R6.H0_H0 ;  /* 0x20000006ff047230 */ /* 0x000fc40000004100 */
[----:B------:R-:W-:Y:S01]  /*ca80*/  FMUL.FTZ R5, R5, R27 ;  /* 0x0000001b05057220 */ /* 0x000fe20000410000 */
[----:B------:R-:W-:Y:S02]  /*ca90*/  HADD2.F32 R29, -RZ, R29.H1_H1 ;  /* 0x3000001dff1d7230 */ /* 0x000fe40000004100 */
[----:B------:R-:W-:Y:S01]  /*caa0*/  FFMA.FTZ R33, R28, R33, R50 ;  /* 0x000000211c217223 */ /* 0x000fe20000010032 */
[----:B------:R-:W-:Y:S02]  /*cab0*/  HADD2.F32 R10, -RZ, R10.H1_H1 ;  /* 0x3000000aff0a7230 */ /* 0x000fe40000004100 */
[----:B------:R-:W-:Y:S01]  /*cac0*/  FFMA.FTZ R50, R4, R27, -R35 ;  /* 0x0000001b04327223 */ /* 0x000fe20000010823 */
[----:B------:R-:W-:Y:S01]  /*cad0*/  HADD2.F32 R9, -RZ, R9.H1_H1 ;  /* 0x30000009ff097230 */ /* 0x000fe20000004100 */
[----:B------:R-:W-:Y:S01]  /*cae0*/  F2FP.F16.E4M3.UNPACK_B R27, R14 ;  /* 0x0000000eff1b723e */ /* 0x000fe200020006ff */
[----:B------:R-:W-:Y:S01]  /*caf0*/  FFMA.FTZ R40, R28, R8, -R39 ;  /* 0x000000081c287223 */ /* 0x000fe20000010827 */
[----:B------:R-:W-:Y:S01]  /*cb00*/  FFMA.FTZ R55, R4, R36, R5 ;  /* 0x0000002404377223 */ /* 0x000fe20000010005 */
[----:B------:R-:W-:Y:S01]  /*cb10*/  HADD2.F32 R6, -RZ, R6.H1_H1 ;  /* 0x30000006ff067230 */ /* 0x000fe20000004100 */
[----:B------:R-:W-:Y:S01]  /*cb20*/  F2FP.F16.E4M3.UNPACK_B R8, R21 ;  /* 0x00000015ff08723e */ /* 0x000fe200020006ff */
[C---:B------:R-:W-:Y:S01]  /*cb30*/  FMUL.FTZ R35, R10.reuse, R29 ;  /* 0x0000001d0a237220 */ /* 0x040fe20000410000 */
[----:B------:R-:W-:Y:S01]  /*cb40*/  FMUL.FTZ R4, R10, R9 ;  /* 0x000000090a047220 */ /* 0x000fe20000410000 */
[----:B------:R-:W-:-:S02]  /*cb50*/  HADD2.F32 R10, -RZ, R27.H0_H0 ;  /* 0x2000001bff0a7230 */ /* 0x000fc40000004100 */
[----:B------:R-:W-:Y:S02]  /*cb60*/  HADD2.F32 R5, -RZ, R37.H0_H0 ;  /* 0x20000025ff057230 */ /* 0x000fe40000004100 */
[C---:B------:R-:W-:Y:S01]  /*cb70*/  FFMA.FTZ R57, R6.reuse, R9, -R35 ;  /* 0x0000000906397223 */ /* 0x040fe20000010823 */
[----:B------:R-:W-:Y:S01]  /*cb80*/  FFMA.FTZ R56, R6, R29, R4 ;  /* 0x0000001d06387223 */ /* 0x000fe20000010004 */
[----:B------:R-:W-:Y:S02]  /*cb90*/  HADD2.F32 R6, -RZ, R8.H0_H0 ;  /* 0x20000008ff067230 */ /* 0x000fe40000004100 */
[----:B------:R-:W-:Y:S02]  /*cba0*/  HADD2.F32 R4, -RZ, R30.H0_H0 ;  /* 0x2000001eff047230 */ /* 0x000fe40000004100 */
[C---:B------:R-:W-:Y:S01]  /*cbb0*/  FMUL.FTZ R9, R5.reuse, R10 ;  /* 0x0000000a05097220 */ /* 0x040fe20000410000 */
[----:B------:R-:W-:Y:S02]  /*cbc0*/  HADD2.F32 R27, -RZ, R27.H1_H1 ;  /* 0x3000001bff1b7230 */ /* 0x000fe40000004100 */
[----:B------:R-:W-:Y:S01]  /*cbd0*/  FMUL.FTZ R5, R5, R6 ;  /* 0x0000000605057220 */ /* 0x000fe20000410000 */
[----:B------:R-:W-:-:S02]  /*cbe0*/  HADD2.F32 R37, -RZ, R37.H1_H1 ;  /* 0x30000025ff257230 */ /* 0x000fc40000004100 */
[C---:B------:R-:W-:Y:S01]  /*cbf0*/  FFMA.FTZ R29, R4.reuse, R6, -R9 ;  /* 0x00000006041d7223 */ /* 0x040fe20000010809 */
[----:B------:R-:W-:Y:S01]  /*cc00*/  HADD2.F32 R8, -RZ, R8.H1_H1 ;  /* 0x30000008ff087230 */ /* 0x000fe20000004100 */
[----:B------:R-:W-:Y:S01]  /*cc10*/  F2FP.F16.E4M3.UNPACK_B R9, R15.H1 ;  /* 0x0000000fff09723e */ /* 0x000fe200030006ff */
[----:B------:R-:W-:Y:S02]  /*cc20*/  HADD2.F32 R30, -RZ, R30.H1_H1 ;  /* 0x3000001eff1e7230 */ /* 0x000fe40000004100 */
[C---:B------:R-:W-:Y:S01]  /*cc30*/  FMUL.FTZ R39, R37.reuse, R27 ;  /* 0x0000001b25277220 */ /* 0x040fe20000410000 */
[----:B------:R-:W-:Y:S01]  /*cc40*/  FFMA.FTZ R35, R4, R10, R5 ;  /* 0x0000000a04237223 */ /* 0x000fe20000010005 */
[----:B------:R-:W-:Y:S01]  /*cc50*/  F2FP.F16.E4M3.UNPACK_B R4, R24.H1 ;  /* 0x00000018ff04723e */ /* 0x000fe200030006ff */
[-C--:B------:R-:W-:Y:S01]  /*cc60*/  FMUL.FTZ R6, R37, R8.reuse ;  /* 0x0000000825067220 */ /* 0x080fe20000410000 */
[----:B------:R-:W-:Y:S01]  /*cc70*/  FFMA.FTZ R36, R30, R8, -R39 ;  /* 0x000000081e247223 */ /* 0x000fe20000010827 */
[----:B------:R-:W-:Y:S01]  /*cc80*/  HADD2.F32 R10, -RZ, R9.H0_H0 ;  /* 0x20000009ff0a7230 */ /* 0x000fe20000004100 */
[----:B------:R-:W-:Y:S01]  /*cc90*/  F2FP.SATFINITE.E4M3.F32.PACK_AB_MERGE_C R55, R56, R55, RZ ;  /* 0x000000373837723e */ /* 0x000fe200048070ff */
[----:B------:R-:W-:-:S02]  /*cca0*/  HADD2.F32 R5, -RZ, R11.H0_H0 ;  /* 0x2000000bff057230 */ /* 0x000fc40000004100 */
[----:B------:R-:W-:Y:S01]  /*ccb0*/  FFMA.FTZ R30, R30, R27, R6 ;  /* 0x0000001b1e1e7223 */ /* 0x000fe20000010006 */
[--C-:B------:R-:W-:Y:S02]  /*ccc0*/  HADD2.F32 R6, -RZ, R4.reuse.H0_H0 ;  /* 0x20000004ff067230 */ /* 0x100fe40000004100 */
[----:B------:R-:W-:Y:S02]  /*ccd0*/  HADD2.F32 R8, -RZ, R4.H1_H1 ;  /* 0x30000004ff087230 */ /* 0x000fe40000004100 */
[C---:B------:R-:W-:Y:S01]  /*cce0*/  FMUL.FTZ R27, R5.reuse, R10 ;  /* 0x0000000a051b7220 */ /* 0x040fe20000410000 */
[----:B------:R-:W-:Y:S02]  /*ccf0*/  HADD2.F32 R4, -RZ, R7.H0_H0 ;  /* 0x20000007ff047230 */ /* 0x000fe40000004100 */
[----:B------:R-:W-:Y:S02]  /*cd00*/  HADD2.F32 R28, -RZ, R9.H1_H1 ;  /* 0x30000009ff1c7230 */ /* 0x000fe40000004100 */
[----:B------:R-:W-:Y:S01]  /*cd10*/  FMUL.FTZ R9, R5, R6 ;  /* 0x0000000605097220 */ /* 0x000fe20000410000 */
[----:B------:R-:W-:-:S02]  /*cd20*/  HADD2.F32 R11, -RZ, R11.H1_H1 ;  /* 0x3000000bff0b7230 */ /* 0x000fc40000004100 */
[C---:B------:R-:W-:Y:S01]  /*cd30*/  FFMA.FTZ R39, R4.reuse, R6, -R27 ;  /* 0x0000000604277223 */ /* 0x040fe2000001081b */
[----:B------:R-:W-:Y:S01]  /*cd40*/  HADD2.F32 R7, -RZ, R7.H1_H1 ;  /* 0x30000007ff077230 */ /* 0x000fe20000004100 */
[----:B------:R-:W-:Y:S01]  /*cd50*/  F2FP.F16.E4M3.UNPACK_B R5, R24 ;  /* 0x00000018ff05723e */ /* 0x000fe200020006ff */
[----:B------:R-:W-:Y:S01]  /*cd60*/  FFMA.FTZ R10, R4, R10, R9 ;  /* 0x0000000a040a7223 */ /* 0x000fe20000010009 */
[C---:B------:R-:W-:Y:S01]  /*cd70*/  FMUL.FTZ R6, R11.reuse, R28 ;  /* 0x0000001c0b067220 */ /* 0x040fe20000410000 */
[-C--:B------:R-:W-:Y:S01]  /*cd80*/  FMUL.FTZ R11, R11, R8.reuse ;  /* 0x000000080b0b7220 */ /* 0x080fe20000410000 */
[----:B------:R-:W-:Y:S02]  /*cd90*/  F2FP.F16.E4M3.UNPACK_B R4, R15 ;  /* 0x0000000fff04723e */ /* 0x000fe400020006ff */
[C---:B------:R-:W-:Y:S01]  /*cda0*/  FFMA.FTZ R58, R7.reuse, R8, -R6 ;  /* 0x00000008073a7223 */ /* 0x040fe20000010806 */
[----:B------:R-:W-:Y:S01]  /*cdb0*/  FFMA.FTZ R59, R7, R28, R11 ;  /* 0x0000001c073b7223 */ /* 0x000fe2000001000b */
[----:B------:R-:W-:-:S02]  /*cdc0*/  HADD2.F32 R6, -RZ, R5.H0_H0 ;  /* 0x20000005ff067230 */ /* 0x000fc40000004100 */
[----:B------:R-:W-:Y:S02]  /*cdd0*/  HADD2.F32 R7, -RZ, R5.H1_H1 ;  /* 0x30000005ff077230 */ /* 0x000fe40000004100 */
[----:B------:R-:W-:Y:S01]  /*cde0*/  HADD2.F32 R8, -RZ, R4.H0_H0 ;  /* 0x20000004ff087230 */ /* 0x000fe20000004100 */
[----:B------:R-:W-:Y:S01]  /*cdf0*/  F2FP.SATFINITE.E4M3.F32.PACK_AB_MERGE_C R59, R59, R10, RZ ;  /* 0x0000000a3b3b723e */ /* 0x000fe200048070ff */
[----:B------:R-:W-:Y:S01]  /*ce00*/  HADD2.F32 R5, -RZ, R34.H0_H0 ;  /* 0x20000022ff057230 */ /* 0x000fe20000004100 */
[----:B------:R-:W-:Y:S01]  /*ce10*/  F2FP.SATFINITE.E4M3.F32.PACK_AB_MERGE_C R10, R30, R35, R55 ;  /* 0x000000231e0a723e */ /* 0x000fe20004807037 */
[----:B------:R-:W-:Y:S02]  /*ce20*/  HADD2.F32 R9, -RZ, R4.H1_H1 ;  /* 0x30000004ff097230 */ /* 0x000fe40000004100 */
[----:B------:R-:W-:Y:S02]  /*ce30*/  HADD2.F32 R34, -RZ, R34.H1_H1 ;  /* 0x30000022ff227230 */ /* 0x000fe40000004100 */
[----:B------:R-:W-:Y:S01]  /*ce40*/  FMUL.FTZ R11, R5, R8 ;  /* 0x00000008050b7220 */ /* 0x000fe20000410000 */
[----:B------:R-:W-:-:S02]  /*ce50*/  HADD2.F32 R4, -RZ, R32.H0_H0 ;  /* 0x20000020ff047230 */ /* 0x000fc40000004100 */
[-C--:B------:R-:W-:Y:S01]  /*ce60*/  FMUL.FTZ R5, R5, R6.reuse ;  /* 0x0000000605057220 */ /* 0x080fe20000410000 */
[----:B------:R-:W-:Y:S02]  /*ce70*/  HADD2.F32 R32, -RZ, R32.H1_H1 ;  /* 0x30000020ff207230 */ /* 0x000fe40000004100 */
[C---:B------:R-:W-:Y:S01]  /*ce80*/  FMUL.FTZ R37, R34.reuse, R9 ;  /* 0x0000000922257220 */ /* 0x040fe20000410000 */
[-C--:B------:R-:W-:Y:S01]  /*ce90*/  FMUL.FTZ R34, R34, R7.reuse ;  /* 0x0000000722227220 */ /* 0x080fe20000410000 */
[C---:B------:R-:W-:Y:S01]  /*cea0*/  FFMA.FTZ R11, R4.reuse, R6, -R11 ;  /* 0x00000006040b7223 */ /* 0x040fe2000001080b */
[----:B------:R-:W-:Y:S01]  /*ceb0*/  FFMA.FTZ R27, R4, R8, R5 ;  /* 0x00000008041b7223 */ /* 0x000fe20000010005 */
[C---:B------:R-:W-:Y:S01]  /*cec0*/  FFMA.FTZ R28, R32.reuse, R7, -R37 ;  /* 0x00000007201c7223 */ /* 0x040fe20000010825 */
[----:B------:R-:W-:Y:S01]  /*ced0*/  FFMA.FTZ R34, R32, R9, R34 ;  /* 0x0000000920227223 */ /* 0x000fe20000010022 */
[----:B------:R-:W-:Y:S02]  /*cee0*/  F2FP.SATFINITE.E4M3.F32.PACK_AB_MERGE_C R4, R48, R45, RZ ;  /* 0x0000002d3004723e */ /* 0x000fe400048070ff */
[----:B------:R-:W-:-:S02]  /*cef0*/  F2FP.SATFINITE.E4M3.F32.PACK_AB_MERGE_C R5, R54, R51, RZ ;  /* 0x000000333605723e */ /* 0x000fc400048070ff */
[----:B------:R-:W-:Y:S02]  /*cf00*/  F2FP.SATFINITE.E4M3.F32.PACK_AB_MERGE_C R6, R57, R50, RZ ;  /* 0x000000323906723e */ /* 0x000fe400048070ff */
[----:B------:R-:W-:Y:S02]  /*cf10*/  F2FP.SATFINITE.E4M3.F32.PACK_AB_MERGE_C R7, R58, R39, RZ ;  /* 0x000000273a07723e */ /* 0x000fe400048070ff */
[----:B------:R-:W-:Y:S02]  /*cf20*/  F2FP.SATFINITE.E4M3.F32.PACK_AB_MERGE_C R8, R47, R46, RZ ;  /* 0x0000002e2f08723e */ /* 0x000fe400048070ff */
[----:B------:R-:W-:Y:S02]  /*cf30*/  F2FP.SATFINITE.E4M3.F32.PACK_AB_MERGE_C R9, R53, R52, RZ ;  /* 0x000000343509723e */ /* 0x000fe400048070ff */
[----:B------:R-:W-:Y:S02]  /*cf40*/  F2FP.SATFINITE.E4M3.F32.PACK_AB_MERGE_C R4, R44, R43, R4 ;  /* 0x0000002b2c04723e */ /* 0x000fe40004807004 */
[----:B------:R-:W-:-:S02]  /*cf50*/  F2FP.SATFINITE.E4M3.F32.PACK_AB_MERGE_C R5, R40, R49, R5 ;  /* 0x000000312805723e */ /* 0x000fc40004807005 */
[----:B------:R-:W-:Y:S02]  /*cf60*/  F2FP.SATFINITE.E4M3.F32.PACK_AB_MERGE_C R6, R36, R29, R6 ;  /* 0x0000001d2406723e */ /* 0x000fe40004807006 */
[----:B------:R-:W-:Y:S02]  /*cf70*/  F2FP.SATFINITE.E4M3.F32.PACK_AB_MERGE_C R7, R28, R11, R7 ;  /* 0x0000000b1c07723e */ /* 0x000fe40004807007 */
[----:B------:R-:W-:Y:S02]  /*cf80*/  F2FP.SATFINITE.E4M3.F32.PACK_AB_MERGE_C R8, R41, R42, R8 ;  /* 0x0000002a2908723e */ /* 0x000fe40004807008 */
[----:B------:R-:W-:Y:S01]  /*cf90*/  F2FP.SATFINITE.E4M3.F32.PACK_AB_MERGE_C R9, R33, R38, R9 ;  /* 0x000000262109723e */ /* 0x000fe20004807009 */
[----:B------:R1:W-:Y:S01]  /*cfa0*/  STS.128 [R25+0x14400], R4 ;  /* 0x0144000419007388 */ /* 0x0003e20000000c00 */
[----:B------:R-:W-:-:S05]  /*cfb0*/  F2FP.SATFINITE.E4M3.F32.PACK_AB_MERGE_C R11, R34, R27, R59 ;  /* 0x0000001b220b723e */ /* 0x000fca000480703b */
[----:B------:R1:W-:Y:S02]  /*cfc0*/  STS.128 [R26+0x14400], R8 ;  /* 0x014400081a007388 */ /* 0x0003e40000000c00 */
.L_x_637:
[----:B------:R-:W-:Y:S05]  /*cfd0*/  BSYNC B1 ;  /* 0x0000000000017941 */ /* 0x000fea0003800000 */
.L_x_636:
[----:B------:R-:W-:Y:S05]  /*cfe0*/  @P0 BRA `(.L_x_628) ;  /* 0x0000000800e40947 */ /* 0x000fea0003800000 */
[----:B------:R-:W-:Y:S01]  /*cff0*/  IMAD.IADD R3, R16, 0x1, R3 ;  /* 0x0000000110037824 */ /* 0x000fe200078e0203 */
[----:B-1----:R-:W-:Y:S02]  /*d000*/  SHF.R.U32.HI R4, RZ, 0x3, R200 ;  /* 0x00000003ff047819 */ /* 0x002fe400000116c8 */
[----:B------:R-:W-:Y:S02]  /*d010*/  F2FP.F16.E4M3.UNPACK_B R35, R0.H1 ;  /* 0x00000000ff23723e */ /* 0x000fe400030006ff */
[----:B------:R-:W-:Y:S02]  /*d020*/  LOP3.LUT R3, R200, 0x70, R3, 0xf8, !PT ;  /* 0x00000070c8037812 */ /* 0x000fe400078ef803 */
[----:B------:R-:W-:Y:S01]  /*d030*/  F2FP.F16.E4M3.UNPACK_B R39, R12.H1 ;  /* 0x0000000cff27723e */ /* 0x000fe200030006ff */
[--C-:B0-----:R-:W-:Y:S01]  /*d040*/  HADD2.F32 R37, -RZ, R35.reuse.H0_H0 ;  /* 0x20000023ff257230 */ /* 0x101fe20000004100 */
[----:B------:R-:W-:Y:S01]  /*d050*/  LOP3.LUT R3, R3, R4, RZ, 0x3c, !PT ;  /* 0x0000000403037212 */ /* 0x000fe200078e3cff */
[----:B------:R-:W-:Y:S01]  /*d060*/  HADD2.F32 R42, -RZ, R35.H1_H1 ;  /* 0x30000023ff2a7230 */ /* 0x000fe20000004100 */
[----:B------:R-:W0:Y:S01]  /*d070*/  LDS.128 R4, [R219+0x14400] ;  /* 0x01440000db047984 */ /* 0x000e220000000c00 */
[--C-:B------:R-:W-:Y:S01]  /*d080*/  HADD2.F32 R41, -RZ, R39.reuse.H0_H0 ;  /* 0x20000027ff297230 */ /* 0x100fe20000004100 */
[----:B------:R-:W-:Y:S01]  /*d090*/  IADD3 R3, R18, R3, R205 ;  /* 0x0000000312037210 */ /* 0x000fe20007ffe0cd */
[----:B------:R-:W-:-:S04]  /*d0a0*/  HADD2.F32 R46, -RZ, R39.H1_H1 ;  /* 0x30000027ff2e7230 */ /* 0x000fc80000004100 */
[----:B------:R-:W1:Y:S01]  /*d0b0*/  LDS.128 R8, [R3+0x14400] ;  /* 0x0144000003087984 */ /* 0x000e620000000c00 */
[-C--:B0-----:R-:W-:Y:S02]  /*d0c0*/  F2FP.F16.E4M3.UNPACK_B R25, R4.reuse ;  /* 0x00000004ff19723e */ /* 0x081fe400020006ff */
[----:B------:R-:W-:Y:S02]  /*d0d0*/  F2FP.F16.E4M3.UNPACK_B R4, R4.H1 ;  /* 0x00000004ff04723e */ /* 0x000fe400030006ff */
[-C--:B------:R-:W-:Y:S02]  /*d0e0*/  F2FP.F16.E4M3.UNPACK_B R26, R5.reuse ;  /* 0x00000005ff1a723e */ /* 0x080fe400020006ff */
[----:B------:R-:W-:Y:S01]  /*d0f0*/  F2FP.F16.E4M3.UNPACK_B R27, R5.H1 ;  /* 0x00000005ff1b723e */ /* 0x000fe200030006ff */
[--C-:B------:R-:W-:Y:S01]  /*d100*/  HADD2.F32 R5, -RZ, R4.reuse.H0_H0 ;  /* 0x20000004ff057230 */ /* 0x100fe20000004100 */
[-C--:B-1----:R-:W-:Y:S01]  /*d110*/  F2FP.F16.E4M3.UNPACK_B R30, R8.reuse.H1 ;  /* 0x00000008ff1e723e */ /* 0x082fe200030006ff */
[----:B------:R-:W-:Y:S01]  /*d120*/  HADD2.F32 R4, -RZ, R4.H1_H1 ;  /* 0x30000004ff047230 */ /* 0x000fe20000004100 */
[----:B------:R-:W-:-:S02]  /*d130*/  F2FP.F16.E4M3.UNPACK_B R8, R8 ;  /* 0x00000008ff08723e */ /* 0x000fc400020006ff */
[-C--:B------:R-:W-:Y:S01]  /*d140*/  F2FP.F16.E4M3.UNPACK_B R33, R9.reuse ;  /* 0x00000009ff21723e */ /* 0x080fe200020006ff */
[--C-:B------:R-:W-:Y:S01]  /*d150*/  HADD2.F32 R32, -RZ, R30.reuse.H0_H0 ;  /* 0x2000001eff207230 */ /* 0x100fe20000004100 */
[----:B------:R-:W-:Y:S01]  /*d160*/  F2FP.F16.E4M3.UNPACK_B R9, R9.H1 ;  /* 0x00000009ff09723e */ /* 0x000fe200030006ff */
[----:B------:R-:W-:Y:S01]  /*d170*/  HADD2.F32 R30, -RZ, R30.H1_H1 ;  /* 0x3000001eff1e7230 */ /* 0x000fe20000004100 */
[----:B------:R-:W-:Y:S02]  /*d180*/  F2FP.F16.E4M3.UNPACK_B R34, R10 ;  /* 0x0000000aff22723e */ /* 0x000fe400020006ff */
[-C--:B------:R-:W-:Y:S01]  /*d190*/  FMUL.FTZ R38, R37, R32.reuse ;  /* 0x0000002025267220 */ /* 0x080fe20000410000 */
[C---:B------:R-:W-:Y:S01]  /*d1a0*/  FMUL.FTZ R36, R41.reuse, R32 ;  /* 0x0000002029247220 */ /* 0x040fe20000410000 */
[----:B------:R-:W-:Y:S01]  /*d1b0*/  FMUL.FTZ R39, R42, R30 ;  /* 0x0000001e2a277220 */ /* 0x000fe20000410000 */
[----:B------:R-:W-:Y:S01]  /*d1c0*/  F2FP.F16.E4M3.UNPACK_B R10, R10.H1 ;  /* 0x0000000aff0a723e */ /* 0x000fe200030006ff */
[-C--:B------:R-:W-:Y:S01]  /*d1d0*/  FFMA.FTZ R38, R41, R5.reuse, R38 ;  /* 0x0000000529267223 */ /* 0x080fe20000010026 */
[----:B------:R-:W-:Y:S01]  /*d1e0*/  F2FP.F16.E4M3.UNPACK_B R41, R12 ;  /* 0x0000000cff29723e */ /* 0x000fe200020006ff */
[----:B------:R-:W-:Y:S01]  /*d1f0*/  FFMA.FTZ R36, R37, R5, -R36 ;  /* 0x0000000525247223 */ /* 0x000fe20000010824 */
[----:B------:R-:W-:Y:S01]  /*d200*/  F2FP.F16.E4M3.UNPACK_B R12, R0 ;  /* 0x00000000ff0c723e */ /* 0x000fe200020006ff */
[----:B------:R-:W-:-:S02]  /*d210*/  HADD2.F32 R5, -RZ, R8.H0_H0 ;  /* 0x20000008ff057230 */ /* 0x000fc40000004100 */
[----:B------:R-:W-:Y:S01]  /*d220*/  FMUL.FTZ R37, R46, R30 ;  /* 0x0000001e2e257220 */ /* 0x000fe20000410000 */
[----:B------:R-:W-:Y:S01]  /*d230*/  HADD2.F32 R44, -RZ, R41.H0_H0 ;  /* 0x20000029ff2c7230 */ /* 0x000fe20000004100 */
[----:B------:R-:W-:Y:S01]  /*d240*/  F2FP.F16.E4M3.UNPACK_B R30, R20.H1 ;  /* 0x00000014ff1e723e */ /* 0x000fe200030006ff */
[----:B------:R-:W-:Y:S02]  /*d250*/  HADD2.F32 R40, -RZ, R12.H0_H0 ;  /* 0x2000000cff287230 */ /* 0x000fe40000004100 */
[-C--:B------:R-:W-:Y:S01]  /*d260*/  FFMA.FTZ R37, R42, R4.reuse, -R37 ;  /* 0x000000042a257223 */ /* 0x080fe20000010825 */
[----:B------:R-:W-:Y:S02]  /*d270*/  HADD2.F32 R0, -RZ, R25.H0_H0 ;  /* 0x20000019ff007230 */ /* 0x000fe40000004100 */
[-C--:B------:R-:W-:Y:S01]  /*d280*/  FMUL.FTZ R35, R44, R5.reuse ;  /* 0x000000052c237220 */ /* 0x080fe20000410000 */
[----:B------:R-:W-:Y:S01]  /*d290*/  FFMA.FTZ R39, R46, R4, R39 ;  /* 0x000000042e277223 */ /* 0x000fe20000010027 */
[C---:B------:R-:W-:Y:S01]  /*d2a0*/  FMUL.FTZ R5, R40.reuse, R5 ;  /* 0x0000000528057220 */ /* 0x040fe20000410000 */
[----:B------:R-:W-:Y:S01]  /*d2b0*/  F2FP.F16.E4M3.UNPACK_B R42, R13.H1 ;  /* 0x0000000dff2a723e */ /* 0x000fe200030006ff */
[----:B------:R-:W-:Y:S01]  /*d2c0*/  FFMA.FTZ R35, R40, R0, -R35 ;  /* 0x0000000028237223 */ /* 0x000fe20000010823 */
[----:B------:R-:W-:-:S02]  /*d2d0*/  HADD2.F32 R4, -RZ, R9.H0_H0 ;  /* 0x20000009ff047230 */ /* 0x000fc40000004100 */
[----:B------:R-:W-:Y:S01]  /*d2e0*/  FFMA.FTZ R5, R44, R0, R5 ;  /* 0x000000002c057223 */ /* 0x000fe20000010005 */
[----:B------:R-:W-:Y:S01]  /*d2f0*/  HADD2.F32 R40, -RZ, R30.H0_H0 ;  /* 0x2000001eff287230 */ /* 0x000fe20000004100 */
[-C--:B------:R-:W-:Y:S01]  /*d300*/  F2FP.F16.E4M3.UNPACK_B R28, R6.reuse ;  /* 0x00000006ff1c723e */ /* 0x080fe200020006ff */
[----:B------:R-:W-:Y:S01]  /*d310*/  HADD2.F32 R47, -RZ, R41.H1_H1 ;  /* 0x30000029ff2f7230 */ /* 0x000fe20000004100 */
[----:B------:R-:W-:Y:S01]  /*d320*/  F2FP.F16.E4M3.UNPACK_B R6, R6.H1 ;  /* 0x00000006ff06723e */ /* 0x000fe200030006ff */
[----:B------:R-:W-:Y:S02]  /*d330*/  HADD2.F32 R8, -RZ, R8.H1_H1 ;  /* 0x30000008ff087230 */ /* 0x000fe40000004100 */
[----:B------:R-:W-:Y:S01]  /*d340*/  FMUL.FTZ R43, R40, R4 ;  /* 0x00000004282b7220 */ /* 0x000fe20000410000 */
[----:B------:R-:W-:Y:S01]  /*d350*/  HADD2.F32 R45, -RZ, R12.H1_H1 ;  /* 0x3000000cff2d7230 */ /* 0x000fe20000004100 */
[----:B------:R-:W-:Y:S01]  /*d360*/  F2FP.F16.E4M3.UNPACK_B R32, R11 ;  /* 0x0000000bff20723e */ /* 0x000fe200020006ff */
[----:B------:R-:W-:-:S02]  /*d370*/  HADD2.F32 R44, -RZ, R42.H0_H0 ;  /* 0x2000002aff2c7230 */ /* 0x000fc40000004100 */
[-C--:B------:R-:W-:Y:S01]  /*d380*/  FMUL.FTZ R12, R47, R8.reuse ;  /* 0x000000082f0c7220 */ /* 0x080fe20000410000 */
[----:B------:R-:W-:Y:S02]  /*d390*/  HADD2.F32 R0, -RZ, R27.H0_H0 ;  /* 0x2000001bff007230 */ /* 0x000fe40000004100 */
[C---:B------:R-:W-:Y:S01]  /*d3a0*/  FMUL.FTZ R8, R45.reuse, R8 ;  /* 0x000000082d087220 */ /* 0x040fe20000410000 */
[----:B------:R-:W-:Y:S02]  /*d3b0*/  HADD2.F32 R25, -RZ, R25.H1_H1 ;  /* 0x30000019ff197230 */ /* 0x000fe40000004100 */
[C---:B------:R-:W-:Y:S01]  /*d3c0*/  FMUL.FTZ R41, R44.reuse, R4 ;  /* 0x000000042c297220 */ /* 0x040fe20000410000 */
[----:B------:R-:W-:Y:S02]  /*d3d0*/  HADD2.F32 R9, -RZ, R9.H1_H1 ;  /* 0x30000009ff097230 */ /* 0x000fe40000004100 */
[----:B------:R-:W-:Y:S01]  /*d3e0*/  FFMA.FTZ R43, R44, R0, R43 ;  /* 0x000000002c2b7223 */ /* 0x000fe2000001002b */
[----:B------:R-:W-:Y:S01]  /*d3f0*/  F2FP.F16.E4M3.UNPACK_B R44, R13 ;  /* 0x0000000dff2c723e */ /* 0x000fe200020006ff */
[-C--:B------:R-:W-:Y:S01]  /*d400*/  FFMA.FTZ R12, R45, R25.reuse, -R12 ;  /* 0x000000192d0c7223 */ /* 0x080fe2000001080c */
[----:B------:R-:W-:Y:S01]  /*d410*/  FFMA.FTZ R8, R47, R25, R8 ;  /* 0x000000192f087223 */ /* 0x000fe20000010008 */
[----:B------:R-:W-:Y:S01]  /*d420*/  HADD2.F32 R45, -RZ, R30.H1_H1 ;  /* 0x3000001eff2d7230 */ /* 0x000fe20000004100 */
[----:B------:R-:W-:Y:S01]  /*d430*/  F2FP.F16.E4M3.UNPACK_B R25, R20 ;  /* 0x00000014ff19723e */ /* 0x000fe200020006ff */
[----:B------:R-:W-:-:S02]  /*d440*/  HADD2.F32 R47, -RZ, R42.H1_H1 ;  /* 0x3000002aff2f7230 */ /* 0x000fc40000004100 */
[----:B------:R-:W-:Y:S01]  /*d450*/  FFMA.FTZ R41, R40, R0, -R41 ;  /* 0x0000000028297223 */ /* 0x000fe20000010829 */
[----:B------:R-:W-:Y:S02]  /*d460*/  HADD2.F32 R46, -RZ, R44.H0_H0 ;  /* 0x2000002cff2e7230 */ /* 0x000fe40000004100 */
[-C--:B------:R-:W-:Y:S01]  /*d470*/  FMUL.FTZ R40, R45, R9.reuse ;  /* 0x000000092d287220 */ /* 0x080fe20000410000 */
[----:B------:R-:W-:Y:S02]  /*d480*/  HADD2.F32 R4, -RZ, R33.H0_H0 ;  /* 0x20000021ff047230 */ /* 0x000fe40000004100 */
[----:B------:R-:W-:Y:S01]  /*d490*/  FMUL.FTZ R20, R47, R9 ;  /* 0x000000092f147220 */ /* 0x000fe20000410000 */
[----:B------:R-:W-:Y:S01]  /*d4a0*/  HADD2.F32 R27, -RZ, R27.H1_H1 ;  /* 0x3000001bff1b7230 */ /* 0x000fe20000004100 */
[----:B------:R-:W-:Y:S01]  /*d4b0*/  F2FP.F16.E4M3.UNPACK_B R11, R11.H1 ;  /* 0x0000000bff0b723e */ /* 0x000fe200030006ff */
[----:B------:R-:W-:Y:S02]  /*d4c0*/  HADD2.F32 R42, -RZ, R25.H0_H0 ;  /* 0x20000019ff2a7230 */ /* 0x000fe40000004100 */
[----:B------:R-:W-:Y:S01]  /*d4d0*/  FMUL.FTZ R9, R46, R4 ;  /* 0x000000042e097220 */ /* 0x000fe20000410000 */
[----:B------:R-:W-:-:S02]  /*d4e0*/  HADD2.F32 R0, -RZ, R26.H0_H0 ;  /* 0x2000001aff007230 */ /* 0x000fc40000004100 */
[----:B------:R-:W-:Y:S01]  /*d4f0*/  FFMA.FTZ R40, R47, R27, R40 ;  /* 0x0000001b2f287223 */ /* 0x000fe20000010028 */
[----:B------:R-:W-:Y:S01]  /*d500*/  F2FP.F16.E4M3.UNPACK_B R47, R14.H1 ;  /* 0x0000000eff2f723e */ /* 0x000fe200030006ff */
[C---:B------:R-:W-:Y:S01]  /*d510*/  FMUL.FTZ R13, R42.reuse, R4 ;  /* 0x000000042a0d7220 */ /* 0x040fe20000410000 */
[----:B------:R-:W-:Y:S02]  /*d520*/  HADD2.F32 R4, -RZ, R10.H0_H0 ;  /* 0x2000000aff047230 */ /* 0x000fe40000004100 */
[-C--:B------:R-:W-:Y:S01]  /*d530*/  FFMA.FTZ R9, R42, R0.reuse, -R9 ;  /* 0x000000002a097223 */ /* 0x080fe20000010809 */
[----:B------:R-:W-:Y:S01]  /*d540*/  F2FP.F16.E4M3.UNPACK_B R42, R21.H1 ;  /* 0x00000015ff2a723e */ /* 0x000fe200030006ff */
[----:B------:R-:W-:Y:S01]  /*d550*/  FFMA.FTZ R13, R46, R0, R13 ;  /* 0x000000002e0d7223 */ /* 0x000fe2000001000d */
[----:B------:R-:W-:Y:S02]  /*d560*/  HADD2.F32 R46, -RZ, R44.H1_H1 ;  /* 0x3000002cff2e7230 */ /* 0x000fe40000004100 */
[----:B------:R-:W-:Y:S01]  /*d570*/  FFMA.FTZ R30, R45, R27, -R20 ;  /* 0x0000001b2d1e7223 */ /* 0x000fe20000010814 */
[----:B------:R-:W-:Y:S01]  /*d580*/  HADD2.F32 R48, -RZ, R47.H0_H0 ;  /* 0x2000002fff307230 */ /* 0x000fe20000004100 */
[-C--:B------:R-:W-:Y:S01]  /*d590*/  F2FP.F16.E4M3.UNPACK_B R29, R7.reuse ;  /* 0x00000007ff1d723e */ /* 0x080fe200020006ff */
[----:B------:R-:W-:Y:S01]  /*d5a0*/  HADD2.F32 R44, -RZ, R42.H0_H0 ;  /* 0x2000002aff2c7230 */ /* 0x000fe20000004100 */
[----:B------:R-:W-:Y:S01]  /*d5b0*/  F2FP.F16.E4M3.UNPACK_B R7, R7.H1 ;  /* 0x00000007ff07723e */ /* 0x000fe200030006ff */
[----:B------:R-:W-:-:S02]  /*d5c0*/  HADD2.F32 R33, -RZ, R33.H1_H1 ;  /* 0x30000021ff217230 */ /* 0x000fc40000004100 */
[-C--:B------:R-:W-:Y:S01]  /*d5d0*/  FMUL.FTZ R27, R48, R4.reuse ;  /* 0x00000004301b7220 */ /* 0x080fe20000410000 */
[----:B------:R-:W-:Y:S02]  /*d5e0*/  HADD2.F32 R20, -RZ, R25.H1_H1 ;  /* 0x30000019ff147230 */ /* 0x000fe40000004100 */
[----:B------:R-:W-:Y:S01]  /*d5f0*/  FMUL.FTZ R45, R44, R4 ;  /* 0x000000042c2d7220 */ /* 0x000fe20000410000 */
[----:B------:R-:W-:Y:S02]  /*d600*/  HADD2.F32 R0, -RZ, R6.H0_H0 ;  /* 0x20000006ff007230 */ /* 0x000fe40000004100 */
[-C--:B------:R-:W-:Y:S01]  /*d610*/  FMUL.FTZ R25, R46, R33.reuse ;  /* 0x000000212e197220 */ /* 0x080fe20000410000 */
[----:B------:R-:W-:Y:S02]  /*d620*/  HADD2.F32 R26, -RZ, R26.H1_H1 ;  /* 0x3000001aff1a7230 */ /* 0x000fe40000004100 */
[----:B------:R-:W-:Y:S01]  /*d630*/  FMUL.FTZ R33, R20, R33 ;  /* 0x0000002114217220 */ /* 0x000fe20000410000 */
[----:B------:R-:W-:-:S02]  /*d640*/  HADD2.F32 R10, -RZ, R10.H1_H1 ;  /* 0x3000000aff0a7230 */ /* 0x000fc40000004100 */
[-C--:B------:R-:W-:Y:S01]  /*d650*/  FFMA.FTZ R27, R44, R0.reuse, -R27 ;  /* 0x000000002c1b7223 */ /* 0x080fe2000001081b */
[----:B------:R-:W-:Y:S01]  /*d660*/  FFMA.FTZ R45, R48, R0, R45 ;  /* 0x00000000302d7223 */ /* 0x000fe2000001002d */
[----:B------:R-:W-:Y:S02]  /*d670*/  HADD2.F32 R0, -RZ, R47.H1_H1 ;  /* 0x3000002fff007230 */ /* 0x000fe40000004100 */
[-C--:B------:R-:W-:Y:S01]  /*d680*/  FFMA.FTZ R20, R20, R26.reuse, -R25 ;  /* 0x0000001a14147223 */ /* 0x080fe20000010819 */
[----:B------:R-:W-:Y:S02]  /*d690*/  HADD2.F32 R42, -RZ, R42.H1_H1 ;  /* 0x3000002aff2a7230 */ /* 0x000fe40000004100 */
[----:B------:R-:W-:Y:S01]  /*d6a0*/  FFMA.FTZ R26, R46, R26, R33 ;  /* 0x0000001a2e1a7223 */ /* 0x000fe20000010021 */
[----:B------:R-:W-:Y:S01]  /*d6b0*/  HADD2.F32 R6, -RZ, R6.H1_H1 ;  /* 0x30000006ff067230 */ /* 0x000fe20000004100 */
[----:B------:R-:W-:Y:S01]  /*d6c0*/  F2FP.F16.E4M3.UNPACK_B R33, R21 ;  /* 0x00000015ff21723e */ /* 0x000fe200020006ff */
[----:B------:R-:W-:Y:S01]  /*d6d0*/  FMUL.FTZ R21, R0, R10 ;  /* 0x0000000a00157220 */ /* 0x000fe20000410000 */
[----:B------:R-:W-:Y:S01]  /*d6e0*/  F2FP.F16.E4M3.UNPACK_B R44, R14 ;  /* 0x0000000eff2c723e */ /* 0x000fe200020006ff */
[----:B------:R-:W-:Y:S01]  /*d6f0*/  FMUL.FTZ R25, R42, R10 ;  /* 0x0000000a2a197220 */ /* 0x000fe20000410000 */
[----:B------:R-:W-:-:S02]  /*d700*/  HADD2.F32 R4, -RZ, R34.H0_H0 ;  /* 0x20000022ff047230 */ /* 0x000fc40000004100 */
[-C--:B------:R-:W-:Y:S01]  /*d710*/  FFMA.FTZ R14, R42, R6.reuse, -R21 ;  /* 0x000000062a0e7223 */ /* 0x080fe20000010815 */
[----:B------:R-:W-:Y:S02]  /*d720*/  HADD2.F32 R34, -RZ, R34.H1_H1 ;  /* 0x30000022ff227230 */ /* 0x000fe40000004100 */
[----:B------:R-:W-:Y:S01]  /*d730*/  FFMA.FTZ R42, R0, R6, R25 ;  /* 0x00000006002a7223 */ /* 0x000fe20000010019 */
[----:B------:R-:W-:Y:S01]  /*d740*/  HADD2.F32 R10, -RZ, R44.H0_H0 ;  /* 0x2000002cff0a7230 */ /* 0x000fe20000004100 */
[----:B------:R-:W-:Y:S01]  /*d750*/  F2FP.F16.E4M3.UNPACK_B R46, R15.H1 ;  /* 0x0000000fff2e723e */ /* 0x000fe200030006ff */
[----:B------:R-:W-:Y:S01]  /*d760*/  HADD2.F32 R6, -RZ, R33.H0_H0 ;  /* 0x20000021ff067230 */ /* 0x000fe20000004100 */
[----:B------:R-:W-:Y:S01]  /*d770*/  F2FP.SATFINITE.E4M3.F32.PACK_AB_MERGE_C R38, R39, R38, RZ ;  /* 0x000000262726723e */ /* 0x000fe200048070ff */
        /* <DEDUP_REMOVED lines=8> */
[----:B------:R-:W-:Y:S01]  /*d800*/  FMUL.FTZ R21, R44, R34 ;  /* 0x000000222c157220 */ /* 0x000fe20000410000 */
[----:B------:R-:W-:Y:S01]  /*d810*/  F2FP.F16.E4M3.UNPACK_B R0, R24.H1 ;  /* 0x00000018ff00723e */ /* 0x000fe200030006ff */
[----:B------:R-:W-:Y:S01]  /*d820*/  FMUL.FTZ R25, R4, R34 ;  /* 0x0000002204197220 */ /* 0x000fe20000410000 */
[----:B------:R-:W-:-:S02]  /*d830*/  HADD2.F32 R48, -RZ, R46.H0_H0 ;  /* 0x2000002eff307230 */ /* 0x000fc40000004100 */
[-C--:B------:R-:W-:Y:S01]  /*d840*/  FFMA.FTZ R21, R4, R28.reuse, -R21 ;  /* 0x0000001c04157223 */ /* 0x080fe20000010815 */
[----:B------:R-:W-:Y:S02]  /*d850*/  HADD2.F32 R4, -RZ, R11.H0_H0 ;  /* 0x2000000bff047230 */ /* 0x000fe40000004100 */
[----:B------:R-:W-:Y:S01]  /*d860*/  FFMA.FTZ R25, R44, R28, R25 ;  /* 0x0000001c2c197223 */ /* 0x000fe20000010019 */
[--C-:B------:R-:W-:Y:S01]  /*d870*/  HADD2.F32 R28, -RZ, R0.reuse.H0_H0 ;  /* 0x20000000ff1c7230 */ /* 0x100fe20000004100 */
[----:B------:R-:W-:Y:S01]  /*d880*/  F2FP.F16.E4M3.UNPACK_B R34, R24 ;  /* 0x00000018ff22723e */ /* 0x000fe200020006ff */
[----:B------:R-:W-:Y:S02]  /*d890*/  HADD2.F32 R49, -RZ, R0.H1_H1 ;  /* 0x30000000ff317230 */ /* 0x000fe40000004100 */
[-C--:B------:R-:W-:Y:S01]  /*d8a0*/  FMUL.FTZ R33, R48, R4.reuse ;  /* 0x0000000430217220 */ /* 0x080fe20000410000 */
[----:B------:R-:W-:Y:S02]  /*d8b0*/  HADD2.F32 R0, -RZ, R7.H0_H0 ;  /* 0x20000007ff007230 */ /* 0x000fe40000004100 */
[----:B------:R-:W-:Y:S01]  /*d8c0*/  FMUL.FTZ R47, R28, R4 ;  /* 0x000000041c2f7220 */ /* 0x000fe20000410000 */
[----:B------:R-:W-:Y:S01]  /*d8d0*/  HADD2.F32 R51, -RZ, R46.H1_H1 ;  /* 0x3000002eff337230 */ /* 0x000fe20000004100 */
[----:B------:R-:W-:Y:S01]  /*d8e0*/  F2FP.SATFINITE.E4M3.F32.PACK_AB_MERGE_C R30, R30, R41, RZ ;  /* 0x000000291e1e723e */ /* 0x000fe200048070ff */
[----:B------:R-:W-:-:S02]  /*d8f0*/  HADD2.F32 R11, -RZ, R11.H1_H1 ;  /* 0x3000000bff0b7230 */ /* 0x000fc40000004100 */
[-C--:B------:R-:W-:Y:S01]  /*d900*/  FFMA.FTZ R33, R28, R0.reuse, -R33 ;  /* 0x000000001c217223 */ /* 0x080fe20000010821 */
[----:B------:R-:W-:Y:S02]  /*d910*/  HADD2.F32 R7, -RZ, R7.H1_H1 ;  /* 0x30000007ff077230 */ /* 0x000fe40000004100 */
[----:B------:R-:W-:Y:S01]  /*d920*/  FFMA.FTZ R47, R48, R0, R47 ;  /* 0x00000000302f7223 */ /* 0x000fe2000001002f */
[----:B------:R-:W-:Y:S01]  /*d930*/  F2FP.F16.E4M3.UNPACK_B R0, R15 ;  /* 0x0000000fff00723e */ /* 0x000fe200020006ff */
[-C--:B------:R-:W-:Y:S01]  /*d940*/  FMUL.FTZ R4, R51, R11.reuse ;  /* 0x0000000b33047220 */ /* 0x080fe20000410000 */
[--C-:B------:R-:W-:Y:S02]  /*d950*/  HADD2.F32 R44, -RZ, R34.reuse.H0_H0 ;  /* 0x20000022ff2c7230 */ /* 0x100fe40000004100 */
[C---:B------:R-:W-:Y:S01]  /*d960*/  FMUL.FTZ R28, R49.reuse, R11 ;  /* 0x0000000b311c7220 */ /* 0x040fe20000410000 */
[----:B------:R-:W-:Y:S02]  /*d970*/  HADD2.F32 R15, -RZ, R34.H1_H1 ;  /* 0x30000022ff0f7230 */ /* 0x000fe40000004100 */
[----:B------:R-:W-:Y:S01]  /*d980*/  FFMA.FTZ R24, R49, R7, -R4 ;  /* 0x0000000731187223 */ /* 0x000fe20000010804 */
[----:B------:R-:W-:-:S02]  /*d990*/  HADD2.F32 R34, -RZ, R0.H0_H0 ;  /* 0x20000000ff227230 */ /* 0x000fc40000004100 */
[----:B------:R-:W-:Y:S01]  /*d9a0*/  FFMA.FTZ R28, R51, R7, R28 ;  /* 0x00000007331c7223 */ /* 0x000fe2000001001c */
[----:B------:R-:W-:Y:S01]  /*d9b0*/  HADD2.F32 R4, -RZ, R32.H0_H0 ;  /* 0x20000020ff047230 */ /* 0x000fe20000004100 */
[----:B------:R-:W-:Y:S01]  /*d9c0*/  F2FP.SATFINITE.E4M3.F32.PACK_AB_MERGE_C R14, R14, R27, RZ ;  /* 0x0000001b0e0e723e */ /* 0x000fe200048070ff */
[----:B------:R-:W-:Y:S01]  /*d9d0*/  HADD2.F32 R49, -RZ, R0.H1_H1 ;  /* 0x30000000ff317230 */ /* 0x000fe20000004100 */
[----:B------:R-:W-:Y:S01]  /*d9e0*/  F2FP.SATFINITE.E4M3.F32.PACK_AB_MERGE_C R24, R24, R33, RZ ;  /* 0x000000211818723e */ /* 0x000fe200048070ff */
[----:B------:R-:W-:Y:S02]  /*d9f0*/  HADD2.F32 R32, -RZ, R32.H1_H1 ;  /* 0x30000020ff207230 */ /* 0x000fe40000004100 */
[-C--:B------:R-:W-:Y:S01]  /*da00*/  FMUL.FTZ R7, R34, R4.reuse ;  /* 0x0000000422077220 */ /* 0x080fe20000410000 */
[--C-:B------:R-:W-:Y:S02]  /*da10*/  HADD2.F32 R0, -RZ, R29.reuse.H0_H0 ;  /* 0x2000001dff007230 */ /* 0x100fe40000004100 */
[----:B------:R-:W-:Y:S01]  /*da20*/  FMUL.FTZ R11, R44, R4 ;  /* 0x000000042c0b7220 */ /* 0x000fe20000410000 */
[----:B------:R-:W-:-:S02]  /*da30*/  HADD2.F32 R29, -RZ, R29.H1_H1 ;  /* 0x3000001dff1d7230 */ /* 0x000fc40000004100 */
[-C--:B------:R-:W-:Y:S01]  /*da40*/  FMUL.FTZ R4, R49, R32.reuse ;  /* 0x0000002031047220 */ /* 0x080fe20000410000 */
[C---:B------:R-:W-:Y:S01]  /*da50*/  FMUL.FTZ R32, R15.reuse, R32 ;  /* 0x000000200f207220 */ /* 0x040fe20000410000 */
[-C--:B------:R-:W-:Y:S01]  /*da60*/  FFMA.FTZ R7, R44, R0.reuse, -R7 ;  /* 0x000000002c077223 */ /* 0x080fe20000010807 */
[----:B------:R-:W-:Y:S01]  /*da70*/  FFMA.FTZ R11, R34, R0, R11 ;  /* 0x00000000220b7223 */ /* 0x000fe2000001000b */
[-C--:B------:R-:W-:Y:S01]  /*da80*/  FFMA.FTZ R0, R15, R29.reuse, -R4 ;  /* 0x0000001d0f007223 */ /* 0x080fe20000010804 */
[----:B------:R-:W-:Y:S01]  /*da90*/  FFMA.FTZ R32, R49, R29, R32 ;  /* 0x0000001d31207223 */ /* 0x000fe20000010020 */
[----:B------:R-:W-:Y:S02]  /*daa0*/  F2FP.SATFINITE.E4M3.F32.PACK_AB_MERGE_C R4, R37, R36, RZ ;  /* 0x000000242504723e */ /* 0x000fe400048070ff */
[----:B------:R-:W-:Y:S02]  /*dab0*/  F2FP.SATFINITE.E4M3.F32.PACK_AB_MERGE_C R40, R40, R43, RZ ;  /* 0x0000002b2828723e */ /* 0x000fe400048070ff */
[----:B------:R-:W-:-:S02]  /*dac0*/  F2FP.SATFINITE.E4M3.F32.PACK_AB_MERGE_C R42, R42, R45, RZ ;  /* 0x0000002d2a2a723e */ /* 0x000fc400048070ff */
[----:B------:R-:W-:Y:S02]  /*dad0*/  F2FP.SATFINITE.E4M3.F32.PACK_AB_MERGE_C R28, R28, R47, RZ ;  /* 0x0000002f1c1c723e */ /* 0x000fe400048070ff */
[----:B------:R-:W-:Y:S02]  /*dae0*/  F2FP.SATFINITE.E4M3.F32.PACK_AB_MERGE_C R8, R8, R5, R38 ;  /* 0x000000050808723e */ /* 0x000fe40004807026 */
[----:B------:R-:W-:Y:S02]  /*daf0*/  F2FP.SATFINITE.E4M3.F32.PACK_AB_MERGE_C R4, R12, R35, R4 ;  /* 0x000000230c04723e */ /* 0x000fe40004807004 */
[----:B------:R-:W-:Y:S02]  /*db00*/  F2FP.SATFINITE.E4M3.F32.PACK_AB_MERGE_C R5, R20, R9, R30 ;  /* 0x000000091405723e */ /* 0x000fe4000480701e */
[----:B------:R-:W-:Y:S02]  /*db10*/  F2FP.SATFINITE.E4M3.F32.PACK_AB_MERGE_C R6, R21, R6, R14 ;  /* 0x000000061506723e */ /* 0x000fe4000480700e */
[----:B------:R-:W-:-:S02]  /*db20*/  F2FP.SATFINITE.E4M3.F32.PACK_AB_MERGE_C R7, R0, R7, R24 ;  /* 0x000000070007723e */ /* 0x000fc40004807018 */
[----:B------:R-:W-:Y:S02]  /*db30*/  F2FP.SATFINITE.E4M3.F32.PACK_AB_MERGE_C R9, R26, R13, R40 ;  /* 0x0000000d1a09723e */ /* 0x000fe40004807028 */
[----:B------:R-:W-:Y:S01]  /*db40*/  F2FP.SATFINITE.E4M3.F32.PACK_AB_MERGE_C R10, R25, R10, R42 ;  /* 0x0000000a190a723e */ /* 0x000fe2000480702a */
[----:B------:R2:W-:Y:S01]  /*db50*/  STS.128 [R219+0x14400], R4 ;  /* 0x01440004db007388 */ /* 0x0005e20000000c00 */
[----:B------:R-:W-:-:S05]  /*db60*/  F2FP.SATFINITE.E4M3.F32.PACK_AB_MERGE_C R11, R32, R11, R28 ;  /* 0x0000000b200b723e */ /* 0x000fca000480701c */
[----:B------:R2:W-:Y:S02]  /*db70*/  STS.128 [R3+0x14400], R8 ;  /* 0x0144000803007388 */ /* 0x0005e40000000c00 */
.L_x_628:
[----:B------:R-:W-:Y:S05]  /*db80*/  BSYNC B0 ;  /* 0x0000000000007941 */ /* 0x000fea0003800000 */
.L_x_617:
[----:B------:R-:W-:Y:S01]  /*db90*/  @!PT LDS RZ, [RZ] ;  /* 0x00000000fffff984 */ /* 0x000fe20000000800 */
[----:B------:R-:W-:Y:S01]  /*dba0*/  @!PT LDS RZ, [RZ] ;  /* 0x00000000fffff984 */ /* 0x000fe20000000800 */
[----:B------:R-:W-:Y:S01]  /*dbb0*/  @!PT LDS RZ, [RZ] ;  /* 0x00000000fffff984 */ /* 0x000fe20000000800 */
[----:B------:R-:W-:Y:S01]  /*dbc0*/  @!PT LDS RZ, [RZ] ;  /* 0x00000000fffff984 */ /* 0x000fe20000000800 */
[----:B------:R4:W-:Y:S06]  /*dbd0*/  MEMBAR.ALL.CTA ;  /* 0x0000000000007992 */ /* 0x0009ec0000008000 */
[----:B----4-:R-:W4:Y:S01]  /*dbe0*/  FENCE.VIEW.ASYNC.S ;  /* 0x00000000000073c6 */ /* 0x010f220000000000 */
[----:B------:R-:W-:Y:S05]  /*dbf0*/  WARPSYNC.ALL ;  /* 0x0000000000007948 */ /* 0x000fea0003800000 */
[----:B----4-:R-:W-:Y:S06]  /*dc00*/  BAR.SYNC.DEFER_BLOCKING 0xd, 0x100 ;  /* 0x0344000000007b1d */ /* 0x010fec0000010000 */
.L_x_614:
[----:B------:R-:W-:-:S13]  /*dc10*/  ISETP.NE.AND P0, PT, R198, 0x3, PT ;  /* 0x00000003c600780c */ /* 0x000fda0003f05270 */
[----:B------:R-:W-:Y:S05]  /*dc20*/  @!P0 BRA `(.L_x_638) ;  /* 0x0000000000048947 */ /* 0x000fea0003800000 */
[----:B------:R-:W-:Y:S01]  /*dc30*/  BPT.TRAP 0x1 ;  /* 0x000000040000795c */ /* 0x000fe20000300000 */
.L_x_638:
[----:B-12---:R-:W-:Y:S01]  /*dc40*/  IMAD R3, R197, 0x8, R18 ;  /* 0x00000008c5037824 */ /* 0x006fe200078e0212 */
[----:B---3--:R-:W-:-:S04]  /*dc50*/  SHF.L.U32 R4, R199, 0x1f, RZ ;  /* 0x0000001fc7047819 */ /* 0x008fc800000006ff */
[----:B------:R1:W2:Y:S01]  /*dc60*/  SYNCS.PHASECHK.TRANS64.TRYWAIT P1, [R3+URZ+0x22830], R4 ;  /* 0x02283004030075a7 */ /* 0x0002a2000802017f */
[----:B------:R-:W-:Y:S05]  /*dc70*/  @!P0 BRA `(.L_x_639) ;  /* 0x0000000000048947 */ /* 0x000fea0003800000 */
[----:B------:R-:W-:Y:S01]  /*dc80*/  BPT.TRAP 0x1 ;  /* 0x000000040000795c */ /* 0x000fe20000300000 */
.L_x_639:
[----:B------:R-:W-:-:S05]  /*dc90*/  VIADD R0, R18, 0x18400 ;  /* 0x0001840012007836 */ /* 0x000fca0000000000 */
[----:B------:R-:W-:-:S04]  /*dca0*/  SHF.R.U32.HI R0, RZ, 0x4, R0 ;  /* 0x00000004ff007819 */ /* 0x000fc80000011600 */
[----:B------:R-:W-:-:S04]  /*dcb0*/  LOP3.LUT R0, R0, 0x3fff, RZ, 0xc0, !PT ;  /* 0x00003fff00007812 */ /* 0x000fc800078ec0ff */
[----:B------:R-:W-:-:S05]  /*dcc0*/  LOP3.LUT R0, R0, 0x10000, RZ, 0xfc, !PT ;  /* 0x0001000000007812 */ /* 0x000fca00078efcff */
[----:B------:R-:W-:Y:S01]  /*dcd0*/  IMAD R12, R197, 0x500, R0 ;  /* 0x00000500c50c7824 */ /* 0x000fe200078e0200 */
[----:B--2---:R-:W-:Y:S06]  /*dce0*/  @P1 BRA `(.L_x_640) ;  /* 0x0000000000081947 */ /* 0x004fec0003800000 */
[----:B------:R-:W2:Y:S02]  /*dcf0*/  SYNCS.PHASECHK.TRANS64.TRYWAIT P1, [R3+URZ+0x22830], R4 ;  /* 0x02283004030075a7 */ /* 0x000ea4000802017f */
[----:B--2---:R-:W-:Y:S05]  /*dd00*/  @!P1 BRA `(.L_x_641) ;  /* 0x0000012c00d09947 */ /* 0x004fea0003800000 */
.L_x_640:
[----:B-12---:R-:W-:Y:S01]  /*dd10*/  IMAD.MOV.U32 R4, RZ, RZ, R12 ;  /* 0x000000ffff047224 */ /* 0x006fe200078e000c */
[----:B------:R-:W-:Y:S05]  /*dd20*/  WARPSYNC.ALL ;  /* 0x0000000000007948 */ /* 0x000fea0003800000 */
[----:B------:R-:W-:Y:S01]  /*dd30*/  IMAD.MOV.U32 R5, RZ, RZ, 0x40000040 ;  /* 0x40000040ff057424 */ /* 0x000fe200078e00ff */
[----:B------:R-:W-:Y:S01]  /*dd40*/  R2UR UR6, R4 ;  /* 0x00000000040672ca */ /* 0x000fe200000e0000 */
[----:B------:R-:W-:Y:S01]  /*dd50*/  WARPGROUP.ARRIVE ;  /* 0x00000000000079c5 */ /* 0x000fe20000000000 */
[----:B------:R-:W-:Y:S01]  /*dd60*/  LOP3.LUT R4, R31, 0x10000, RZ, 0xfc, !PT ;  /* 0x000100001f047812 */ /* 0x000fe200078efcff */
[----:B------:R-:W-:Y:S01]  /*dd70*/  VIADD R8, R12, 0x200 ;  /* 0x000002000c087836 */ /* 0x000fe20000000000 */
[C---:B------:R-:W-:Y:S01]  /*dd80*/  R2UR UR7, R5.reuse ;  /* 0x00000000050772ca */ /* 0x040fe200000e0000 */
[----:B------:R-:W-:Y:S01]  /*dd90*/  IMAD.MOV.U32 R9, RZ, RZ, 0x40000040 ;  /* 0x40000040ff097424 */ /* 0x000fe200078e00ff */
[----:B------:R-:W-:Y:S01]  /*dda0*/  R2UR UR4, R4 ;  /* 0x00000000040472ca */ /* 0x000fe200000e0000 */
[C---:B------:R-:W-:Y:S01]  /*ddb0*/  VIADD R10, R12.reuse, 0x400 ;  /* 0x000004000c0a7836 */ /* 0x040fe20000000000 */
[----:B------:R-:W-:Y:S01]  /*ddc0*/  R2UR UR5, R5 ;  /* 0x00000000050572ca */ /* 0x000fe200000e0000 */
[C---:B------:R-:W-:Y:S01]  /*ddd0*/  VIADD R14, R12.reuse, 0x402 ;  /* 0x000004020c0e7836 */ /* 0x040fe20000000000 */
[C---:B------:R-:W-:Y:S01]  /*dde0*/  IADD3 R6, R12.reuse, 0x100, RZ ;  /* 0x000001000c067810 */ /* 0x040fe20007ffe0ff */
[----:B------:R-:W-:Y:S01]  /*ddf0*/  IMAD.MOV.U32 R15, RZ, RZ, 0x40000040 ;  /* 0x40000040ff0f7424 */ /* 0x000fe200078e00ff */
[----:B------:R-:W-:Y:S01]  /*de00*/  MOV R7, 0x40000040 ;  /* 0x4000004000077802 */ /* 0x000fe20000000f00 */
[----:B------:R-:W-:Y:S01]  /*de10*/  VIADD R20, R12, 0x404 ;  /* 0x000004040c147836 */ /* 0x000fe20000000000 */
[----:B------:R-:W-:Y:S01]  /*de20*/  R2UR UR10, R6 ;  /* 0x00000000060a72ca */ /* 0x000fe200000e0000 */
[----:B------:R-:W-:Y:S01]  /*de30*/  VIADD R6, R12, 0x300 ;  /* 0x000003000c067836 */ /* 0x000fe20000000000 */
[----:B------:R-:W-:Y:S01]  /*de40*/  R2UR UR11, R7 ;  /* 0x00000000070b72ca */ /* 0x000fe200000e0000 */
[----:B------:R-:W-:Y:S01]  /*de50*/  IMAD.MOV.U32 R21, RZ, RZ, 0x40000040 ;  /* 0x40000040ff157424 */ /* 0x000fe200078e00ff */
[----:B------:R-:W-:Y:S01]  /*de60*/  R2UR UR8, R4 ;  /* 0x00000000040872ca */ /* 0x000fe200000e0000 */
[----:B------:R-:W-:Y:S01]  /*de70*/  IMAD.MOV.U32 R13, RZ, RZ, 0x40000040 ;  /* 0x40000040ff0d7424 */ /* 0x000fe200078e00ff */
[----:B------:R-:W-:Y:S01]  /*de80*/  R2UR UR9, R5 ;  /* 0x00000000050972ca */ /* 0x000fe200000e0000 */
[----:B------:R-:W-:Y:S01]  /*de90*/  QGMMA.64x32x32.F32.E4M3.E4M3 R104, gdesc[UR4], RZ, !UPT, gsb0 ;  /* 0x00600000046879f3 */ /* 0x000fe2000c0008ff */
[----:B------:R-:W-:Y:S01]  /*dea0*/  R2UR UR14, R8 ;  /* 0x00000000080e72ca */ /* 0x000fe200000e0000 */
[----:B------:R-:W-:Y:S01]  /*deb0*/  VIADD R8, R12, 0x102 ;  /* 0x000001020c087836 */ /* 0x000fe20000000000 */
[----:B------:R-:W-:Y:S01]  /*dec0*/  R2UR UR15, R9 ;  /* 0x00000000090f72ca */ /* 0x000fe200000e0000 */
[----:B------:R-:W-:Y:S01]  /*ded0*/  IMAD.MOV.U32 R9, RZ, RZ, 0x40000040 ;  /* 0x40000040ff097424 */ /* 0x000fe200078e00ff */
[----:B------:R-:W-:Y:S01]  /*dee0*/  R2UR UR12, R4 ;  /* 0x00000000040c72ca */ /* 0x000fe200000e0000 */
[----:B------:R-:W-:Y:S01]  /*def0*/  IMAD.MOV.U32 R87, RZ, RZ, RZ ;  /* 0x000000ffff577224 */ /* 0x000fe200078e00ff */
[----:B------:R-:W-:-:S02]  /*df00*/  R2UR UR13, R5 ;  /* 0x00000000050d72ca */ /* 0x000fc400000e0000 */
[----:B------:R-:W-:Y:S01]  /*df10*/  R2UR UR18, R6 ;  /* 0x00000000061272ca */ /* 0x000fe200000e0000 */
[----:B------:R-:W-:Y:S01]  /*df20*/  VIADD R6, R12, 0x2 ;  /* 0x000000020c067836 */ /* 0x000fe20000000000 */
[----:B------:R-:W-:Y:S01]  /*df30*/  R2UR UR19, R7 ;  /* 0x00000000071372ca */ /* 0x000fe200000e0000 */
[----:B------:R-:W-:Y:S01]  /*df40*/  IMAD.MOV.U32 R7, RZ, RZ, 0x40000040 ;  /* 0x40000040ff077424 */ /* 0x000fe200078e00ff */
[----:B------:R-:W-:Y:S02]  /*df50*/  R2UR UR16, R4 ;  /* 0x00000000041072ca */ /* 0x000fe400000e0000 */
[----:B------:R-:W-:Y:S02]  /*df60*/  R2UR UR17, R5 ;  /* 0x00000000051172ca */ /* 0x000fe400000e0000 */
[----:B------:R-:W-:Y:S02]  /*df70*/  MOV R11, 0x40000040 ;  /* 0x40000040000b7802 */ /* 0x000fe40000000f00 */
[----:B------:R-:W-:Y:S01]  /*df80*/  R2UR UR22, R10 ;  /* 0x000000000a1672ca */ /* 0x000fe200000e0000 */
[----:B------:R-:W-:Y:S01]  /*df90*/  VIADD R10, R4, 0x2 ;  /* 0x00000002040a7836 */ /* 0x000fe20000000000 */
[----:B------:R-:W-:-:S02]  /*dfa0*/  R2UR UR23, R11 ;  /* 0x000000000b1772ca */ /* 0x000fc400000e0000 */
[----:B------:R-:W-:Y:S02]  /*dfb0*/  R2UR UR20, R4 ;  /* 0x00000000041472ca */ /* 0x000fe400000e0000 */
[----:B------:R-:W-:Y:S02]  /*dfc0*/  R2UR UR21, R5 ;  /* 0x00000000051572ca */ /* 0x000fe400000e0000 */
[----:B------:R-:W-:Y:S02]  /*dfd0*/  MOV R11, 0x40000040 ;  /* 0x40000040000b7802 */ /* 0x000fe40000000f00 */
[----:B------:R-:W-:Y:S02]  /*dfe0*/  R2UR UR6, R6 ;  /* 0x00000000060672ca */ /* 0x000fe400000e0000 */
[----:B------:R-:W-:Y:S02]  /*dff0*/  R2UR UR7, R7 ;  /* 0x00000000070772ca */ /* 0x000fe400000e0000 */
[----:B------:R-:W-:-:S02]  /*e000*/  R2UR UR4, R10 ;  /* 0x000000000a0472ca */ /* 0x000fc400000e0000 */
[----:B------:R-:W-:Y:S02]  /*e010*/  R2UR UR5, R11 ;  /* 0x000000000b0572ca */ /* 0x000fe400000e0000 */
[----:B------:R-:W-:Y:S02]  /*e020*/  IADD3 R6, R12, 0x202, RZ ;  /* 0x000002020c067810 */ /* 0x000fe40007ffe0ff */
[----:B------:R-:W-:Y:S01]  /*e030*/  MOV R7, 0x40000040 ;  /* 0x4000004000077802 */ /* 0x000fe20000000f00 */
[----:B------:R-:W-:Y:S02]  /*e040*/  WARPGROUP.DEPBAR.LE gsb0, 0x0 ;  /* 0x00008000000079c5 */ /* 0x000fe40000010000 */
[----:B------:R-:W-:-:S06]  /*e050*/  WARPGROUP.ARRIVE ;  /* 0x00000000000079c5 */ /* 0x000fcc0000000000 */
[----:B------:R-:W-:Y:S01]  /*e060*/  QGMMA.64x32x32.F32.E4M3.E4M3 R88, gdesc[UR8], RZ, !UPT, gsb0 ;  /* 0x00600000085879f3 */ /* 0x000fe2000c0008ff */
[----:B------:R-:W-:Y:S01]  /*e070*/  R2UR UR10, R8 ;  /* 0x00000000080a72ca */ /* 0x000fe200000e0000 */
[----:B------:R-:W-:Y:S01]  /*e080*/  VIADD R8, R12, 0x302 ;  /* 0x000003020c087836 */ /* 0x000fe20000000000 */
[----:B------:R-:W-:Y:S01]  /*e090*/  R2UR UR11, R9 ;  /* 0x00000000090b72ca */ /* 0x000fe200000e0000 */
[----:B------:R-:W-:Y:S01]  /*e0a0*/  IMAD.MOV.U32 R9, RZ, RZ, 0x40000040 ;  /* 0x40000040ff097424 */ /* 0x000fe200078e00ff */
[----:B------:R-:W-:Y:S02]  /*e0b0*/  R2UR UR8, R10 ;  /* 0x000000000a0872ca */ /* 0x000fe400000e0000 */
[----:B------:R-:W-:Y:S01]  /*e0c0*/  R2UR UR9, R11 ;  /* 0x000000000b0972ca */ /* 0x000fe200000e0000 */
        /* <DEDUP_REMOVED lines=10> */
[----:B0-----:R-:W-:-:S06]  /*e170*/  WARPGROUP.ARRIVE ;  /* 0x00000000000079c5 */ /* 0x001fcc0000000000 */
        /* <DEDUP_REMOVED lines=8> */
[----:B-----5:R-:W-:-:S06]  /*e200*/  WARPGROUP.ARRIVE ;  /* 0x00000000000079c5 */ /* 0x020fcc0000000000 */
        /* <DEDUP_REMOVED lines=9> */
[----:B------:R-:W-:Y:S01]  /*e2a0*/  QGMMA.64x32x32.F32.E4M3.E4M3 R104, gdesc[UR4], R104, gsb0 ;  /* 0x00600000046879f3 */ /* 0x000fe20008000868 */
[----:B------:R-:W-:Y:S02]  /*e2b0*/  R2UR UR6, R6 ;  /* 0x00000000060672ca */ /* 0x000fe400000e0000 */
[----:B------:R-:W-:Y:S02]  /*e2c0*/  R2UR UR7, R7 ;  /* 0x00000000070772ca */ /* 0x000fe400000e0000 */
[----:B------:R-:W-:Y:S02]  /*e2d0*/  IADD3 R6, R12, 0x204, RZ ;  /* 0x000002040c067810 */ /* 0x000fe40007ffe0ff */
[----:B------:R-:W-:Y:S01]  /*e2e0*/  MOV R7, 0x40000040 ;  /* 0x4000004000077802 */ /* 0x000fe20000000f00 */
[----:B------:R-:W-:Y:S02]  /*e2f0*/  WARPGROUP.DEPBAR.LE gsb0, 0x0 ;  /* 0x00008000000079c5 */ /* 0x000fe40000010000 */
[----:B------:R-:W-:-:S06]  /*e300*/  WARPGROUP.ARRIVE ;  /* 0x00000000000079c5 */ /* 0x000fcc0000000000 */
[----:B------:R-:W-:Y:S01]  /*e310*/  QGMMA.64x32x32.F32.E4M3.E4M3 R88, gdesc[UR8], R88, gsb0 ;  /* 0x00600000085879f3 */ /* 0x000fe20008000858 */
[----:B------:R-:W-:Y:S01]  /*e320*/  R2UR UR10, R8 ;  /* 0x00000000080a72ca */ /* 0x000fe200000e0000 */
[----:B------:R-:W-:Y:S01]  /*e330*/  VIADD R8, R4, 0x4 ;  /* 0x0000000404087836 */ /* 0x000fe20000000000 */
[----:B------:R-:W-:Y:S02]  /*e340*/  R2UR UR11, R9 ;  /* 0x00000000090b72ca */ /* 0x000fe400000e0000 */
[----:B------:R-:W-:Y:S02]  /*e350*/  MOV R9, 0x40000040 ;  /* 0x4000004000097802 */ /* 0x000fe40000000f00 */
[C---:B------:R-:W-:Y:S02]  /*e360*/  R2UR UR4, R8.reuse ;  /* 0x00000000080472ca */ /* 0x040fe400000e0000 */
[----:B------:R-:W-:Y:S02]  /*e370*/  R2UR UR5, R9 ;  /* 0x00000000090572ca */ /* 0x000fe400000e0000 */
[----:B------:R-:W-:-:S02]  /*e380*/  R2UR UR8, R8 ;  /* 0x00000000080872ca */ /* 0x000fc400000e0000 */
[----:B------:R-:W-:Y:S01]  /*e390*/  R2UR UR9, R9 ;  /* 0x00000000090972ca */ /* 0x000fe200000e0000 */
[----:B------:R-:W-:Y:S02]  /*e3a0*/  WARPGROUP.DEPBAR.LE gsb0, 0x0 ;  /* 0x00008000000079c5 */ /* 0x000fe40000010000 */
[----:B------:R-:W-:-:S06]  /*e3b0*/  WARPGROUP.ARRIVE ;  /* 0x00000000000079c5 */ /* 0x000fcc0000000000 */
[----:B------:R-:W-:Y:S01]  /*e3c0*/  QGMMA.64x32x32.F32.E4M3.E4M3 R56, gdesc[UR12], R56, gsb0 ;  /* 0x006000000c3879f3 */ /* 0x000fe20008000838 */
        /* <DEDUP_REMOVED lines=33> */
[C---:B------:R-:W-:Y:S01]  /*e5e0*/  VIADD R14, R12.reuse, 0x306 ;  /* 0x000003060c0e7836 */ /* 0x040fe20000000000 */
[----:B------:R-:W-:Y:S01]  /*e5f0*/  R2UR UR11, R15 ;  /* 0x000000000f0b72ca */ /* 0x000fe200000e0000 */
[----:B------:R-:W-:Y:S02]  /*e600*/  IMAD.MOV.U32 R15, RZ, RZ, 0x40000040 ;  /* 0x40000040ff0f7424 */ /* 0x000fe400078e00ff */
[----:B------:R-:W-:Y:S01]  /*e610*/  VIADD R12, R12, 0x406 ;  /* 0x000004060c0c7836 */ /* 0x000fe20000000000 */
        /* <DEDUP_REMOVED lines=10> */
[C---:B------:R-:W-:Y:S02]  /*e6c0*/  R2UR UR9, R7.reuse ;  /* 0x00000000070972ca */ /* 0x040fe400000e0000 */
        /* <DEDUP_REMOVED lines=32> */
[----:B------:R-:W-:Y:S05]  /*e8d0*/  @!P0 BRA `(.L_x_642) ;  /* 0x0000000000048947 */ /* 0x000fea0003800000 */
[----:B------:R-:W-:Y:S01]  /*e8e0*/  BPT.TRAP 0x1 ;  /* 0x000000040000795c */ /* 0x000fe20000300000 */
.L_x_642:
[----:B------:R-:W2:Y:S01]  /*e8f0*/  LDL R121, [R1+0x14] ;  /* 0x0000140001797983 */ /* 0x000ea20000100800 */
        /* <DEDUP_REMOVED lines=22> */
[----:B------:R-:W3:Y:S01]  /*ea60*/  MUFU.TANH R74, R74 ;  /* 0x0000004a004a7308 */ /* 0x000ee20000002400 */
[C---:B------:R-:W-:Y:S01]  /*ea70*/  FMUL.FTZ R91, R2.reuse, R92 ;  /* 0x0000005c025b7220 */ /* 0x040fe20000410000 */
[C---:B------:R-:W-:Y:S01]  /*ea80*/  FMUL.FTZ R84, R2.reuse, R90 ;  /* 0x0000005a02547220 */ /* 0x040fe20000410000 */
[C---:B------:R-:W-:Y:S01]  /*ea90*/  FMUL.FTZ R90, R2.reuse, R93 ;  /* 0x0000005d025a7220 */ /* 0x040fe20000410000 */
[C---:B------:R-:W-:Y:S01]  /*eaa0*/  FMUL.FTZ R92, R2.reuse, R99 ;  /* 0x00000063025c7220 */ /* 0x040fe20000410000 */
[C---:B------:R-:W-:Y:S01]  /*eab0*/  FMUL.FTZ R89, R2.reuse, R95 ;  /* 0x0000005f02597220 */ /* 0x040fe20000410000 */
[C---:B------:R-:W-:Y:S01]  /*eac0*/  FMUL.FTZ R99, R2.reuse, R100 ;  /* 0x0000006402637220 */ /* 0x040fe20000410000 */
[C---:B------:R-:W-:Y:S01]  /*ead0*/  FMUL.FTZ R95, R2.reuse, R96 ;  /* 0x00000060025f7220 */ /* 0x040fe20000410000 */
[----:B------:R-:W4:Y:S01]  /*eae0*/  MUFU.TANH R73, R73 ;  /* 0x0000004900497308 */ /* 0x000f220000002400 */
[C---:B------:R-:W-:Y:S01]  /*eaf0*/  FMUL.FTZ R100, R2.reuse, R57 ;  /* 0x0000003902647220 */ /* 0x040fe20000410000 */
[C---:B------:R-:W-:Y:S01]  /*eb00*/  FMUL.FTZ R57, R2.reuse, R58 ;  /* 0x0000003a02397220 */ /* 0x040fe20000410000 */
[C---:B------:R-:W-:Y:S01]  /*eb10*/  FMUL.FTZ R58, R2.reuse, R63 ;  /* 0x0000003f023a7220 */ /* 0x040fe20000410000 */
[C---:B------:R-:W-:Y:S01]  /*eb20*/  FMUL.FTZ R88, R2.reuse, R94 ;  /* 0x0000005e02587220 */ /* 0x040fe20000410000 */
[C---:B------:R-:W-:Y:S01]  /*eb30*/  FMUL.FTZ R63, R2.reuse, R65 ;  /* 0x00000041023f7220 */ /* 0x040fe20000410000 */
[C---:B------:R-:W-:Y:S01]  /*eb40*/  FMUL.FTZ R94, R2.reuse, R97 ;  /* 0x00000061025e7220 */ /* 0x040fe20000410000 */
[C---:B------:R-:W-:Y:S01]  /*eb50*/  FMUL.FTZ R65, R2.reuse, R70 ;  /* 0x0000004602417220 */ /* 0x040fe20000410000 */
[----:B------:R-:W5:Y:S01]  /*eb60*/  MUFU.TANH R12, R12 ;  /* 0x0000000c000c7308 */ /* 0x000f620000002400 */
        /* <DEDUP_REMOVED lines=44> */
[----:B------:R-:W-:Y:S01]  /*ee30*/  FMUL.FTZ R37, R2, R37 ;  /* 0x0000002502257220 */ /* 0x000fe20000410000 */
[----:B------:R-:W-:Y:S01]  /*ee40*/  ULDC UR4, c[0x0][0x988] ;  /* 0x0002620000047ab9 */ /* 0x000fe20000000800 */
[----:B------:R-:W5:Y:S01]  /*ee50*/  S2R R125, SR_CgaCtaId ;  /* 0x00000000007d7919 */ /* 0x000f620000008800 */
[----:B------:R-:W5:Y:S08]  /*ee60*/  MUFU.TANH R20, R20 ;  /* 0x0000001400147308 */ /* 0x000f700000002400 */
        /* <DEDUP_REMOVED lines=25> */
[----:B------:R-:W5:Y:S01]  /*f000*/  MUFU.TANH R57, R57 ;  /* 0x0000003900397308 */ /* 0x000f620000002400 */
[----:B--2---:R-:W-:-:S02]  /*f010*/  IMAD.IADD R33, R121, 0x1, R72 ;  /* 0x0000000179217824 */ /* 0x004fc400078e0248 */
[----:B------:R-:W-:-:S05]  /*f020*/  FMUL.FTZ R121, R2, R36 ;  /* 0x0000002402797220 */ /* 0x000fca0000410000 */
[----:B------:R-:W2:Y:S01]  /*f030*/  MUFU.TANH R64, R64 ;  /* 0x0000004000407308 */ /* 0x000ea20000002400 */
[----:B------:R-:W-:-:S05]  /*f040*/  IMAD R33, R120, -0xa0, R33 ;  /* 0xffffff6078217824 */ /* 0x000fca00078e0221 */
[C---:B------:R-:W-:Y:S02]  /*f050*/  ISETP.GT.AND P1, PT, R33.reuse, RZ, PT ;  /* 0x000000ff2100720c */ /* 0x040fe40003f24270 */
[C---:B------:R-:W-:Y:S01]  /*f060*/  ISETP.GT.AND P2, PT, R33.reuse, 0x1, PT ;  /* 0x000000012100780c */ /* 0x040fe20003f44270 */
[----:B------:R-:W2:Y:S01]  /*f070*/  MUFU.TANH R56, R56 ;  /* 0x0000003800387308 */ /* 0x000ea20000002400 */
[----:B------:R-:W-:Y:S02]  /*f080*/  ISETP.GT.AND P3, PT, R33, 0x8, PT ;  /* 0x000000082100780c */ /* 0x000fe40003f64270 */
[----:B0-----:R-:W-:Y:S02]  /*f090*/  FSEL R108, R14, -INF , P1 ;  /* 0xff8000000e6c7808 */ /* 0x001fe40000800000 */
[----:B-1----:R-:W-:Y:S02]  /*f0a0*/  FSEL R15, R15, -INF , P2 ;  /* 0xff8000000f0f7808 */ /* 0x002fe40001000000 */
[----:B------:R-:W-:Y:S01]  /*f0b0*/  ISETP.GT.AND P4, PT, R33, 0x9, PT ;  /* 0x000000092100780c */ /* 0x000fe20003f84270 */
[----:B------:R-:W0:Y:S01]  /*f0c0*/  MUFU.TANH R63, R63 ;  /* 0x0000003f003f7308 */ /* 0x000e220000002400 */
[----:B---3--:R-:W-:-:S02]  /*f0d0*/  FSEL R112, R74, -INF , P3 ;  /* 0xff8000004a707808 */ /* 0x008fc40001800000 */
[----:B------:R-:W-:Y:S02]  /*f0e0*/  FMNMX.FTZ R123, R108, R15, !PT ;  /* 0x0000000f6c7b7209 */ /* 0x000fe40007810000 */
[----:B------:R-:W-:Y:S02]  /*f0f0*/  ISETP.GT.AND P5, PT, R33, 0x10, PT ;  /* 0x000000102100780c */ /* 0x000fe40003fa4270 */
[----:B----4-:R-:W-:Y:S01]  /*f100*/  FSEL R110, R73, -INF , P4 ;  /* 0xff800000496e7808 */ /* 0x010fe20002000000 */
[----:B------:R-:W1:Y:S01]  /*f110*/  MUFU.TANH R59, R59 ;  /* 0x0000003b003b7308 */ /* 0x000e620000002400 */
[----:B------:R-:W-:Y:S02]  /*f120*/  FMNMX.FTZ R123, R112, R123, !PT ;  /* 0x0000007b707b7209 */ /* 0x000fe40007810000 */
[----:B-----5:R-:W-:Y:S02]  /*f130*/  FSEL R12, R12, -INF , P1 ;  /* 0xff8000000c0c7808 */ /* 0x020fe40000800000 */
[----:B------:R-:W-:-:S02]  /*f140*/  ISETP.GT.AND P1, PT, R33, 0x11, PT ;  /* 0x000000112100780c */ /* 0x000fc40003f24270 */
[----:B------:R-:W-:Y:S01]  /*f150*/  FSEL R114, R77, -INF , P5 ;  /* 0xff8000004d727808 */ /* 0x000fe20002800000 */
[----:B------:R-:W3:Y:S01]  /*f160*/  MUFU.TANH R68, R68 ;  /* 0x0000004400447308 */ /* 0x000ee20000002400 */
[----:B------:R-:W-:Y:S02]  /*f170*/  FMNMX.FTZ R123, R110, R123, !PT ;  /* 0x0000007b6e7b7209 */ /* 0x000fe40007810000 */
[----:B------:R-:W-:Y:S02]  /*f180*/  FSEL R13, R13, -INF , P2 ;  /* 0xff8000000d0d7808 */ /* 0x000fe40001000000 */
[----:B------:R-:W-:Y:S02]  /*f190*/  ISETP.GT.AND P2, PT, R33, 0x18, PT ;  /* 0x000000182100780c */ /* 0x000fe40003f44270 */
[----:B------:R-:W-:Y:S01]  /*f1a0*/  FSEL R116, R78, -INF , P1 ;  /* 0xff8000004e747808 */ /* 0x000fe20000800000 */
[----:B------:R-:W4:Y:S01]  /*f1b0*/  MUFU.TANH R58, R58 ;  /* 0x0000003a003a7308 */ /* 0x000f220000002400 */
[----:B------:R-:W-:-:S02]  /*f1c0*/  FMNMX.FTZ R123, R114, R123, !PT ;  /* 0x0000007b727b7209 */ /* 0x000fc40007810000 */
[----:B------:R-:W-:Y:S02]  /*f1d0*/  FSEL R14, R21, -INF , P3 ;  /* 0xff800000150e7808 */ /* 0x000fe40001800000 */
[C---:B------:R-:W-:Y:S02]  /*f1e0*/  ISETP.GT.AND P3, PT, R33.reuse, 0x19, PT ;  /* 0x000000192100780c */ /* 0x040fe40003f64270 */
[----:B------:R-:W-:Y:S01]  /*f1f0*/  FSEL R118, R82, -INF , P2 ;  /* 0xff80000052767808 */ /* 0x000fe20001000000 */
[----:B------:R-:W5:Y:S01]  /*f200*/  MUFU.TANH R67, R67 ;  /* 0x0000004300437308 */ /* 0x000f620000002400 */
[----:B------:R-:W-:Y:S02]  /*f210*/  FMNMX.FTZ R123, R116, R123, !PT ;  /* 0x0000007b747b7209 */ /* 0x000fe40007810000 */
[----:B------:R-:W-:Y:S02]  /*f220*/  FSEL R20, R20, -INF , P4 ;  /* 0xff80000014147808 */ /* 0x000fe40002000000 */
[----:B------:R-:W-:-:S02]  /*f230*/  ISETP.GT.AND P4, PT, R33, 0x20, PT ;  /* 0x000000202100780c */ /* 0x000fc40003f84270 */
[----:B------:R-:W-:Y:S01]  /*f240*/  FSEL R128, R81, -INF , P3 ;  /* 0xff80000051807808 */ /* 0x000fe20001800000 */
[----:B------:R-:W5:Y:S01]  /*f250*/  MUFU.TANH R61, R61 ;  /* 0x0000003d003d7308 */ /* 0x000f620000002400 */
[----:B------:R-:W-:Y:S02]  /*f260*/  FMNMX.FTZ R123, R118, R123, !PT ;  /* 0x0000007b767b7209 */ /* 0x000fe40007810000 */
[----:B------:R-:W-:Y:S02]  /*f270*/  FSEL R24, R76, -INF , P5 ;  /* 0xff8000004c187808 */ /* 0x000fe40002800000 */
[----:B------:R-:W-:Y:S02]  /*f280*/  ISETP.GT.AND P5, PT, R33, 0x21, PT ;  /* 0x000000212100780c */ /* 0x000fe40003fa4270 */
[----:B------:R-:W-:Y:S01]  /*f290*/  FSEL R122, R86, -INF , P4 ;  /* 0xff800000567a7808 */ /* 0x000fe20002000000 */
[----:B------:R-:W5:Y:S01]  /*f2a0*/  MUFU.TANH R71, R71 ;  /* 0x0000004700477308 */ /* 0x000f620000002400 */
[----:B------:R-:W-:-:S02]  /*f2b0*/  FMNMX.FTZ R123, R128, R123, !PT ;  /* 0x0000007b807b7209 */ /* 0x000fc40007810000 */
[----:B------:R-:W-:Y:S02]  /*f2c0*/  FSEL R26, R75, -INF , P1 ;  /* 0xff8000004b1a7808 */ /* 0x000fe40000800000 */
[----:B------:R-:W-:Y:S02]  /*f2d0*/  ISETP.GT.AND P1, PT, R33, 0x28, PT ;  /* 0x000000282100780c */ /* 0x000fe40003f24270 */
[----:B------:R-:W-:Y:S01]  /*f2e0*/  FSEL R124, R85, -INF , P5 ;  /* 0xff800000557c7808 */ /* 0x000fe20002800000 */
[----:B------:R-:W5:Y:S01]  /*f2f0*/  MUFU.TANH R62, R62 ;  /* 0x0000003e003e7308 */ /* 0x000f620000002400 */
[----:B------:R-:W-:Y:S02]  /*f300*/  FMNMX.FTZ R123, R122, R123, !PT ;  /* 0x0000007b7a7b7209 */ /* 0x000fe40007810000 */
[----:B------:R-:W-:Y:S02]  /*f310*/  FSEL R28, R80, -INF , P2 ;  /* 0xff800000501c7808 */ /* 0x000fe40001000000 */
[----:B------:R-:W-:-:S02]  /*f320*/  ISETP.GT.AND P2, PT, R33, 0x29, PT ;  /* 0x000000292100780c */ /* 0x000fc40003f44270 */
[----:B------:R-:W-:Y:S01]  /*f330*/  FSEL R126, R91, -INF , P1 ;  /* 0xff8000005b7e7808 */ /* 0x000fe20000800000 */
[----:B------:R-:W5:Y:S01]  /*f340*/  MUFU.TANH R69, R69 ;  /* 0x0000004500457308 */ /* 0x000f620000002400 */
[----:B------:R-:W-:Y:S01]  /*f350*/  FMNMX.FTZ R123, R124, R123, !PT ;  /* 0x0000007b7c7b7209 */ /* 0x000fe20007810000 */
[----:B------:R-:W-:Y:S01]  /*f360*/  IMAD.U32 R91, RZ, RZ, UR4 ;  /* 0x00000004ff5b7e24 */ /* 0x000fe2000f8e00ff */
        /* <DEDUP_REMOVED lines=47> */
[----:B--2---:R-:W-:Y:S01]  /*f660*/  FSEL R140, R64, -INF , P1 ;  /* 0xff800000408c7808 */ /* 0x004fe20000800000 */
[----:B------:R-:W2:Y:S01]  /*f670*/  MUFU.TANH R106, R106 ;  /* 0x0000006a006a7308 */ /* 0x000ea20000002400 */
[----:B------:R-:W-:-:S02]  /*f680*/  FMNMX.FTZ R123, R92, R123, !PT ;  /* 0x0000007b5c7b7209 */ /* 0x000fc40007810000 */
[----:B------:R-:W-:Y:S02]  /*f690*/  FSEL R54, R56, -INF , P3 ;  /* 0xff80000038367808 */ /* 0x000fe40001800000 */
[----:B------:R-:W-:Y:S02]  /*f6a0*/  ISETP.GT.AND P3, PT, R33, 0x58, PT ;  /* 0x000000582100780c */ /* 0x000fe40003f64270 */
[----:B0-----:R-:W-:Y:S01]  /*f6b0*/  FSEL R146, R63, -INF , P2 ;  /* 0xff8000003f927808 */ /* 0x001fe20001000000 */
[----:B------:R-:W0:Y:S01]  /*f6c0*/  MUFU.TANH R29, R29 ;  /* 0x0000001d001d7308 */ /* 0x000e220000002400 */
[----:B------:R-:W-:Y:S02]  /*f6d0*/  FMNMX.FTZ R123, R140, R123, !PT ;  /* 0x0000007b8c7b7209 */ /* 0x000fe40007810000 */
[----:B-1----:R-:W-:Y:S02]  /*f6e0*/  FSEL R56, R59, -INF , P4 ;  /* 0xff8000003b387808 */ /* 0x002fe40002000000 */
[----:B------:R-:W-:-:S02]  /*f6f0*/  ISETP.GT.AND P4, PT, R33, 0x59, PT ;  /* 0x000000592100780c */ /* 0x000fc40003f84270 */
[----:B---3--:R-:W-:Y:S01]  /*f700*/  FSEL R152, R68, -INF , P3 ;  /* 0xff80000044987808 */ /* 0x008fe20001800000 */
[----:B------:R-:W1:Y:S01]  /*f710*/  MUFU.TANH R45, R45 ;  /* 0x0000002d002d7308 */ /* 0x000e620000002400 */
[----:B------:R-:W-:Y:S02]  /*f720*/  FMNMX.FTZ R123, R146, R123, !PT ;  /* 0x0000007b927b7209 */ /* 0x000fe40007810000 */
[----:B----4-:R-:W-:Y:S02]  /*f730*/  FSEL R58, R58, -INF , P5 ;  /* 0xff8000003a3a7808 */ /* 0x010fe40002800000 */
[----:B------:R-:W-:Y:S02]  /*f740*/  ISETP.GT.AND P5, PT, R33, 0x60, PT ;  /* 0x000000602100780c */ /* 0x000fe40003fa4270 */
[----:B-----5:R-:W-:Y:S01]  /*f750*/  FSEL R154, R67, -INF , P4 ;  /* 0xff800000439a7808 */ /* 0x020fe20002000000 */
[----:B------:R-:W3:Y:S01]  /*f760*/  MUFU.TANH R43, R43 ;  /* 0x0000002b002b7308 */ /* 0x000ee20000002400 */
[----:B------:R-:W-:-:S02]  /*f770*/  FMNMX.FTZ R123, R152, R123, !PT ;  /* 0x0000007b987b7209 */ /* 0x000fc40007810000 */
[----:B------:R-:W-:Y:S02]  /*f780*/  FSEL R60, R61, -INF , P1 ;  /* 0xff8000003d3c7808 */ /* 0x000fe40000800000 */
[----:B------:R-:W-:Y:S02]  /*f790*/  ISETP.GT.AND P1, PT, R33, 0x61, PT ;  /* 0x000000612100780c */ /* 0x000fe40003f24270 */
[----:B------:R-:W-:Y:S01]  /*f7a0*/  FSEL R150, R71, -INF , P5 ;  /* 0xff80000047967808 */ /* 0x000fe20002800000 */
[----:B------:R-:W-:Y:S01]  /*f7b0*/  MUFU.TANH R49, R49 ;  /* 0x0000003100317308 */ /* 0x000fe20000002400 */
[----:B------:R-:W-:Y:S02]  /*f7c0*/  FMNMX.FTZ R123, R154, R123, !PT ;  /* 0x0000007b9a7b7209 */ /* 0x000fe40007810000 */
[----:B------:R-:W-:Y:S02]  /*f7d0*/  FSEL R62, R62, -INF , P2 ;  /* 0xff8000003e3e7808 */ /* 0x000fe40001000000 */
[----:B------:R-:W-:-:S02]  /*f7e0*/  ISETP.GT.AND P2, PT, R33, 0x68, PT ;  /* 0x000000682100780c */ /* 0x000fc40003f44270 */
[----:B------:R-:W-:Y:S01]  /*f7f0*/  FSEL R142, R69, -INF , P1 ;  /* 0xff800000458e7808 */ /* 0x000fe20000800000 */
[----:B------:R-:W4:Y:S01]  /*f800*/  MUFU.TANH R107, R107 ;  /* 0x0000006b006b7308 */ /* 0x000f220000002400 */
[----:B------:R-:W-:Y:S02]  /*f810*/  FMNMX.FTZ R123, R150, R123, !PT ;  /* 0x0000007b967b7209 */ /* 0x000fe40007810000 */
[----:B------:R-:W-:Y:S02]  /*f820*/  FSEL R64, R65, -INF , P3 ;  /* 0xff80000041407808 */ /* 0x000fe40001800000 */
[----:B------:R-:W-:Y:S02]  /*f830*/  ISETP.GT.AND P3, PT, R33, 0x69, PT ;  /* 0x000000692100780c */ /* 0x000fe40003f64270 */
[----:B------:R-:W-:Y:S01]  /*f840*/  FSEL R144, R104, -INF , P2 ;  /* 0xff80000068907808 */ /* 0x000fe20001000000 */
[----:B------:R-:W5:Y:S01]  /*f850*/  MUFU.TANH R113, R113 ;  /* 0x0000007100717308 */ /* 0x000f620000002400 */
[----:B------:R-:W-:-:S02]  /*f860*/  FMNMX.FTZ R123, R142, R123, !PT ;  /* 0x0000007b8e7b7209 */ /* 0x000fc40007810000 */
[----:B------:R-:W-:Y:S02]  /*f870*/  FSEL R66, R66, -INF , P4 ;  /* 0xff80000042427808 */ /* 0x000fe40002000000 */
[----:B------:R-:W-:Y:S02]  /*f880*/  FSEL R70, R70, -INF , P1 ;  /* 0xff80000046467808 */ /* 0x000fe40000800000 */
[----:B------:R-:W-:Y:S01]  /*f890*/  ISETP.GT.AND P4, PT, R33, 0x70, PT ;  /* 0x000000702100780c */ /* 0x000fe20003f84270 */
[----:B------:R-:W5:Y:S01]  /*f8a0*/  MUFU.TANH R47, R47 ;  /* 0x0000002f002f7308 */ /* 0x000f620000002400 */
[----:B------:R-:W-:Y:S02]  /*f8b0*/  FSEL R148, R103, -INF , P3 ;  /* 0xff80000067947808 */ /* 0x000fe40001800000 */
[----:B------:R-:W-:Y:S02]  /*f8c0*/  FMNMX.FTZ R123, R144, R123, !PT ;  /* 0x0000007b907b7209 */ /* 0x000fe40007810000 */
[----:B------:R-:W-:-:S02]  /*f8d0*/  ISETP.GT.AND P1, PT, R33, 0x78, PT ;  /* 0x000000782100780c */ /* 0x000fc40003f24270 */
[----:B------:R-:W-:Y:S01]  /*f8e0*/  FSEL R68, R41, -INF , P5 ;  /* 0xff80000029447808 */ /* 0x000fe20002800000 */
[----:B------:R-:W5:Y:S01]  /*f8f0*/  MUFU.TANH R111, R111 ;  /* 0x0000006f006f7308 */ /* 0x000f620000002400 */
[----:B------:R-:W-:Y:S01]  /*f900*/  ISETP.GT.AND P5, PT, R33, 0x71, PT ;  /* 0x000000712100780c */ /* 0x000fe20003fa4270 */
[----:B------:R-:W-:Y:S01]  /*f910*/  FMUL.FTZ R41, R2, R39 ;  /* 0x0000002702297220 */ /* 0x000fe20000410000 */
[----:B------:R-:W-:Y:S02]  /*f920*/  FSEL R156, R105, -INF , P4 ;  /* 0xff800000699c7808 */ /* 0x000fe40002000000 */
[----:B------:R-:W-:Y:S02]  /*f930*/  FMNMX.FTZ R123, R148, R123, !PT ;  /* 0x0000007b947b7209 */ /* 0x000fe40007810000 */
[----:B------:R-:W-:Y:S01]  /*f940*/  FSEL R160, R109, -INF , P1 ;  /* 0xff8000006da07808 */ /* 0x000fe20000800000 */
[----:B------:R-:W5:Y:S01]  /*f950*/  MUFU.TANH R115, R115 ;  /* 0x0000007300737308 */ /* 0x000f620000002400 */
[----:B------:R-:W-:-:S02]  /*f960*/  FSEL R82, R53, -INF , P1 ;  /* 0xff80000035527808 */ /* 0x000fc40000800000 */
[----:B------:R-:W-:Y:S02]  /*f970*/  ISETP.GT.AND P1, PT, R33, 0x89, PT ;  /* 0x000000892100780c */ /* 0x000fe40003f24270 */
[----:B--2---:R-:W-:Y:S02]  /*f980*/  FSEL R158, R106, -INF , P5 ;  /* 0xff8000006a9e7808 */ /* 0x004fe40002800000 */
[----:B------:R-:W-:Y:S01]  /*f990*/  FMNMX.FTZ R123, R156, R123, !PT ;  /* 0x0000007b9c7b7209 */ /* 0x000fe20007810000 */
[----:B------:R-:W2:Y:S01]  /*f9a0*/  MUFU.TANH R51, R51 ;  /* 0x0000003300337308 */ /* 0x000ea20000002400 */
[----:B0-----:R-:W-:Y:S02]  /*f9b0*/  FSEL R174, R29, -INF , P1 ;  /* 0xff8000001dae7808 */ /* 0x001fe40000800000 */
[----:B------:R-:W-:Y:S02]  /*f9c0*/  FMNMX.FTZ R29, R12, R13, !PT ;  /* 0x0000000d0c1d7209 */ /* 0x000fe40007810000 */
[----:B-1----:R-:W-:Y:S01]  /*f9d0*/  FSEL R74, R45, -INF , P2 ;  /* 0xff8000002d4a7808 */ /* 0x002fe20001000000 */
[----:B------:R-:W-:Y:S01]  /*f9e0*/  FMUL.FTZ R45, R2, R34 ;  /* 0x00000022022d7220 */ /* 0x000fe20000410000 */
[----:B------:R-:W-:Y:S01]  /*f9f0*/  ISETP.GT.AND P2, PT, R33, 0x79, PT ;  /* 0x000000792100780c */ /* 0x000fe20003f44270 */
[----:B------:R-:W0:Y:S01]  /*fa00*/  MUFU.TANH R55, R55 ;  /* 0x0000003700377308 */ /* 0x000e220000002400 */
[----:B------:R-:W-:-:S02]  /*fa10*/  FMNMX.FTZ R123, R158, R123, !PT ;  /* 0x0000007b9e7b7209 */ /* 0x000fc40007810000 */
[----:B------:R-:W-:Y:S02]  /*fa20*/  FMNMX.FTZ R29, R14, R29, !PT ;  /* 0x0000001d0e1d7209 */ /* 0x000fe40007810000 */
[----:B---3--:R-:W-:Y:S01]  /*fa30*/  FSEL R76, R43, -INF , P3 ;  /* 0xff8000002b4c7808 */ /* 0x008fe20001800000 */
[----:B------:R-:W-:Y:S01]  /*fa40*/  FMUL.FTZ R43, R2, R38 ;  /* 0x00000026022b7220 */ /* 0x000fe20000410000 */
[----:B------:R-:W-:Y:S01]  /*fa50*/  ISETP.GT.AND P3, PT, R33, 0x80, PT ;  /* 0x000000802100780c */ /* 0x000fe20003f64270 */
[----:B------:R-:W1:Y:S01]  /*fa60*/  MUFU.TANH R25, R25 ;  /* 0x0000001900197308 */ /* 0x000e620000002400 */
[----:B----4-:R-:W-:Y:S02]  /*fa70*/  FSEL R162, R107, -INF , P2 ;  /* 0xff8000006ba27808 */ /* 0x010fe40001000000 */
[----:B------:R-:W-:Y:S02]  /*fa80*/  FMNMX.FTZ R123, R160, R123, !PT ;  /* 0x0000007ba07b7209 */ /* 0x000fe40007810000 */
[----:B------:R-:W-:Y:S01]  /*fa90*/  FSEL R78, R49, -INF , P4 ;  /* 0xff800000314e7808 */ /* 0x000fe20002000000 */
[----:B------:R-:W-:Y:S01]  /*faa0*/  FMUL.FTZ R49, R2, R31 ;  /* 0x0000001f02317220 */ /* 0x000fe20000410000 */
[----:B------:R-:W-:Y:S01]  /*fab0*/  FMNMX.FTZ R31, R20, R29, !PT ;  /* 0x0000001d141f7209 */ /* 0x000fe20007810000 */
[----:B------:R-:W3:Y:S01]  /*fac0*/  MUFU.TANH R27, R27 ;  /* 0x0000001b001b7308 */ /* 0x000ee20000002400 */
[----:B------:R-:W-:-:S02]  /*fad0*/  ISETP.GT.AND P4, PT, R33, 0x81, PT ;  /* 0x000000812100780c */ /* 0x000fc40003f84270 */
[----:B-----5:R-:W-:Y:S02]  /*fae0*/  FSEL R164, R113, -INF , P3 ;  /* 0xff80000071a47808 */ /* 0x020fe40001800000 */
[----:B------:R-:W-:Y:S02]  /*faf0*/  FMNMX.FTZ R123, R162, R123, !PT ;  /* 0x0000007ba27b7209 */ /* 0x000fe40007810000 */
[----:B------:R-:W-:Y:S01]  /*fb00*/  FMNMX.FTZ R31, R24, R31, !PT ;  /* 0x0000001f181f7209 */ /* 0x000fe20007810000 */
[----:B------:R-:W4:Y:S01]  /*fb10*/  MUFU.TANH R117, R117 ;  /* 0x0000007500757308 */ /* 0x000f220000002400 */
[----:B------:R-:W-:Y:S01]  /*fb20*/  FSEL R80, R47, -INF , P5 ;  /* 0xff8000002f507808 */ /* 0x000fe20002800000 */
[----:B------:R-:W-:Y:S01]  /*fb30*/  FMUL.FTZ R47, R2, R35 ;  /* 0x00000023022f7220 */ /* 0x000fe20000410000 */
[----:B------:R-:W-:Y:S02]  /*fb40*/  ISETP.GT.AND P5, PT, R33, 0x88, PT ;  /* 0x000000882100780c */ /* 0x000fe40003fa4270 */
[----:B------:R-:W-:-:S02]  /*fb50*/  FSEL R166, R111, -INF , P4 ;  /* 0xff8000006fa67808 */ /* 0x000fc40002000000 */
[----:B------:R-:W-:Y:S01]  /*fb60*/  FMNMX.FTZ R123, R164, R123, !PT ;  /* 0x0000007ba47b7209 */ /* 0x000fe20007810000 */
[----:B------:R-:W5:Y:S01]  /*fb70*/  MUFU.TANH R119, R119 ;  /* 0x0000007700777308 */ /* 0x000f620000002400 */
[----:B------:R-:W-:Y:S02]  /*fb80*/  FMNMX.FTZ R31, R26, R31, !PT ;  /* 0x0000001f1a1f7209 */ /* 0x000fe40007810000 */
[----:B------:R-:W-:Y:S02]  /*fb90*/  FSEL R172, R115, -INF , P5 ;  /* 0xff80000073ac7808 */ /* 0x000fe40002800000 */
[----:B------:R-:W-:Y:S02]  /*fba0*/  FMNMX.FTZ R123, R166, R123, !PT ;  /* 0x0000007ba67b7209 */ /* 0x000fe40007810000 */
[----:B------:R-:W-:Y:S01]  /*fbb0*/  FMNMX.FTZ R31, R28, R31, !PT ;  /* 0x0000001f1c1f7209 */ /* 0x000fe20007810000 */
[----:B------:R-:W5:Y:S01]  /*fbc0*/  MUFU.TANH R121, R121 ;  /* 0x0000007900797308 */ /* 0x000f620000002400 */
[----:B--2---:R-:W-:-:S02]  /*fbd0*/  FSEL R84, R51, -INF , P2 ;  /* 0xff80000033547808 */ /* 0x004fc40001000000 */
[----:B------:R-:W-:Y:S02]  /*fbe0*/  ISETP.GT.AND P2, PT, R33, 0x90, PT ;  /* 0x000000902100780c */ /* 0x000fe40003f44270 */
[----:B------:R-:W-:Y:S02]  /*fbf0*/  FMNMX.FTZ R123, R172, R123, !PT ;  /* 0x0000007bac7b7209 */ /* 0x000fe40007810000 */
[----:B0-----:R-:W-:Y:S01]  /*fc00*/  FSEL R86, R55, -INF , P3 ;  /* 0xff80000037567808 */ /* 0x001fe20001800000 */
[----:B------:R-:W0:Y:S01]  /*fc10*/  MUFU.TANH R37, R37 ;  /* 0x0000002500257308 */ /* 0x000e220000002400 */
[----:B-1----:R-:W-:Y:S02]  /*fc20*/  FSEL R88, R25, -INF , P4 ;  /* 0xff80000019587808 */ /* 0x002fe40002000000 */
[----:B---3--:R-:W-:Y:S02]  /*fc30*/  FSEL R94, R27, -INF , P5 ;  /* 0xff8000001b5e7808 */ /* 0x008fe40002800000 */
[----:B------:R-:W-:-:S02]  /*fc40*/  ISETP.GT.AND P3, PT, R33, 0x91, PT ;  /* 0x000000912100780c */ /* 0x000fc40003f64270 */
[C---:B------:R-:W-:Y:S01]  /*fc50*/  ISETP.GT.AND P4, PT, R33.reuse, 0x98, PT ;  /* 0x000000982100780c */ /* 0x040fe20003f84270 */
[----:B------:R-:W1:Y:S01]  /*fc60*/  MUFU.TANH R49, R49 ;  /* 0x0000003100317308 */ /* 0x000e620000002400 */
[----:B------:R-:W-:Y:S02]  /*fc70*/  ISETP.GT.AND P5, PT, R33, 0x99, PT ;  /* 0x000000992100780c */ /* 0x000fe40003fa4270 */
[----:B------:R-:W-:Y:S02]  /*fc80*/  FMNMX.FTZ R33, R30, R31, !PT ;  /* 0x0000001f1e217209 */ /* 0x000fe40007810000 */
[----:B----4-:R-:W-:Y:S02]  /*fc90*/  FSEL R176, R117, -INF , P2 ;  /* 0xff80000075b07808 */ /* 0x010fe40001000000 */
[----:B------:R-:W-:Y:S01]  /*fca0*/  FMNMX.FTZ R123, R174, R123, !PT ;  /* 0x0000007bae7b7209 */ /* 0x000fe20007810000 */
[----:B------:R-:W2:Y:S01]  /*fcb0*/  MUFU.TANH R45, R45 ;  /* 0x0000002d002d7308 */ /* 0x000ea20000002400 */
[----:B------:R-:W-:-:S02]  /*fcc0*/  FMNMX.FTZ R33, R32, R33, !PT ;  /* 0x0000002120217209 */ /* 0x000fc40007810000 */
[----:B-----5:R-:W-:Y:S02]  /*fcd0*/  FSEL R178, R119, -INF , P3 ;  /* 0xff80000077b27808 */ /* 0x020fe40001800000 */
[----:B------:R-:W-:Y:S02]  /*fce0*/  FMNMX.FTZ R123, R176, R123, !PT ;  /* 0x0000007bb07b7209 */ /* 0x000fe40007810000 */
[----:B------:R-:W-:Y:S01]  /*fcf0*/  FMNMX.FTZ R33, R36, R33, !PT ;  /* 0x0000002124217209 */ /* 0x000fe20007810000 */
[----:B------:R-:W-:Y:S01]  /*fd00*/  MUFU.TANH R47, R47 ;  /* 0x0000002f002f7308 */ /* 0x000fe20000002400 */
[----:B------:R-:W-:Y:S02]  /*fd10*/  FSEL R182, R121, -INF , P4 ;  /* 0xff80000079b67808 */ /* 0x000fe40002000000 */
[----:B------:R-:W-:Y:S02]  /*fd20*/  FMNMX.FTZ R123, R178, R123, !PT ;  /* 0x0000007bb27b7209 */ /* 0x000fe40007810000 */
[----:B------:R-:W-:-:S02]  /*fd30*/  FMNMX.FTZ R33, R40, R33, !PT ;  /* 0x0000002128217209 */ /* 0x000fc40007810000 */
[----:B0-----:R-:W-:Y:S01]  /*fd40*/  FSEL R180, R37, -INF , P5 ;  /* 0xff80000025b47808 */ /* 0x001fe20002800000 */
[----:B------:R-:W-:Y:S01]  /*fd50*/  MUFU.TANH R43, R43 ;  /* 0x0000002b002b7308 */ /* 0x000fe20000002400 */
[----:B------:R-:W-:Y:S02]  /*fd60*/  FMNMX.FTZ R123, R182, R123, !PT ;  /* 0x0000007bb67b7209 */ /* 0x000fe40007810000 */
[----:B------:R-:W-:Y:S02]  /*fd70*/  FMNMX.FTZ R35, R42, R33, !PT ;  /* 0x000000212a237209 */ /* 0x000fe40007810000 */
[----:B------:R-:W-:Y:S02]  /*fd80*/  FMNMX.FTZ R123, R180, R123, !PT ;  /* 0x0000007bb47b7209 */ /* 0x000fe40007810000 */
[----:B------:R-:W-:Y:S01]  /*fd90*/  FMNMX.FTZ R35, R44, R35, !PT ;  /* 0x000000232c237209 */ /* 0x000fe20007810000 */
[----:B------:R-:W0:Y:S02]  /*fda0*/  MUFU.TANH R41, R41 ;  /* 0x0000002900297308 */ /* 0x000e240000002400 */
[----:B------:R-:W3:Y:S01]  /*fdb0*/  SHFL.BFLY PT, R90, R123, 0x2, 0x1f ;  /* 0x0c401f007b5a7f89 */ /* 0x000ee200000e0000 */
[----:B------:R-:W-:-:S04]  /*fdc0*/  FMNMX.FTZ R35, R46, R35, !PT ;  /* 0x000000232e237209 */ /* 0x000fc80007810000 */
[----:B------:R-:W-:-:S04]  /*fdd0*/  FMNMX.FTZ R35, R48, R35, !PT ;  /* 0x0000002330237209 */ /* 0x000fc80007810000 */
[----:B------:R-:W-:-:S04]  /*fde0*/  FMNMX.FTZ R39, R50, R35, !PT ;  /* 0x0000002332277209 */ /* 0x000fc80007810000 */
[----:B------:R-:W-:-:S04]  /*fdf0*/  FMNMX.FTZ R39, R52, R39, !PT ;  /* 0x0000002734277209 */ /* 0x000fc80007810000 */
[----:B------:R-:W-:-:S04]  /*fe00*/  FMNMX.FTZ R39, R54, R39, !PT ;  /* 0x0000002736277209 */ /* 0x000fc80007810000 */
[----:B------:R-:W-:Y:S02]  /*fe10*/  FMNMX.FTZ R39, R56, R39, !PT ;  /* 0x0000002738277209 */ /* 0x000fe40007810000 */
[----:B---3--:R-:W-:Y:S02]  /*fe20*/  FMNMX.FTZ R21, R123, R90, !PT ;  /* 0x0000005a7b157209 */ /* 0x008fe40007810000 */
[----:B------:R-:W-:-:S03]  /*fe30*/  FMNMX.FTZ R51, R58, R39, !PT ;  /* 0x000000273a337209 */ /* 0x000fc60007810000 */
        /* <DEDUP_REMOVED lines=8> */
[----:B------:R-:W-:Y:S02]  /*fec0*/  FMNMX.FTZ R53, R74, R53, !PT ;  /* 0x000000354a357209 */ /* 0x000fe40007810000 */
[C---:B------:R-:W-:Y:S01]  /*fed0*/  FSETP.NEU.FTZ.AND P6, PT, R90.reuse, -INF , PT ;  /* 0xff8000005a00780b */ /* 0x040fe20003fdd000 */
[----:B------:R-:W-:-:S01]  /*fee0*/  FFMA.FTZ R37, R90, R91, -8 ;  /* 0xc10000005a257423 */ /* 0x000fc2000001005b */
[----:B------:R-:W-:-:S04]  /*fef0*/  FMNMX.FTZ R55, R76, R53, !PT ;  /* 0x000000354c377209 */ /* 0x000fc80007810000 */
[----:B------:R-:W-:Y:S02]  /*ff00*/  FMNMX.FTZ R55, R78, R55, !PT ;  /* 0x000000374e377209 */ /* 0x000fe40007810000 */
[----:B------:R-:W-:Y:S02]  /*ff10*/  FSEL R37, R37, RZ, P6 ;  /* 0x000000ff25257208 */ /* 0x000fe40003000000 */
[----:B------:R-:W-:-:S03]  /*ff20*/  FMNMX.FTZ R55, R80, R55, !PT ;  /* 0x0000003750377209 */ /* 0x000fc60007810000 */
[--C-:B------:R-:W-:Y:S01]  /*ff30*/  FFMA.FTZ R57, R102, R91, -R37.reuse ;  /* 0x0000005b66397223 */ /* 0x100fe20000010825 */
[----:B------:R-:W-:Y:S01]  /*ff40*/  FMNMX.FTZ R55, R82, R55, !PT ;  /* 0x0000003752377209 */ /* 0x000fe20007810000 */
[-CC-:B------:R-:W-:Y:S01]  /*ff50*/  FFMA.FTZ R96, R116, R91.reuse, -R37.reuse ;  /* 0x0000005b74607223 */ /* 0x180fe20000010825 */
[----:B-1----:R-:W-:Y:S01]  /*ff60*/  FSEL R116, R49, -INF , P1 ;  /* 0xff80000031747808 */ /* 0x002fe20000800000 */
[----:B------:R1:W-:Y:S01]  /*ff70*/  MUFU.EX2 R51, R57 ;  /* 0x0000003900337308 */ /* 0x0003e20000000800 */
[----:B------:R-:W-:-:S01]  /*ff80*/  FFMA.FTZ R27, R118, R91, -R37 ;  /* 0x0000005b761b7223 */ /* 0x000fc20000010825 */
[-CC-:B------:R-:W-:Y:S01]  /*ff90*/  FFMA.FTZ R122, R122, R91.reuse, -R37.reuse ;  /* 0x0000005b7a7a7223 */ /* 0x180fe20000010825 */
[----:B--2---:R-:W-:Y:S01]  /*ffa0*/  FSEL R118, R45, -INF , P2 ;  /* 0xff8000002d767808 */ /* 0x004fe20001000000 */
[-CC-:B------:R-:W-:Y:S01]  /*ffb0*/  FFMA.FTZ R126, R126, R91.reuse, -R37.reuse ;  /* 0x0000005b7e7e7223 */ /* 0x180fe20000010825 */
[----:B------:R-:W-:-:S01]  /*ffc0*/  FFMA.FTZ R104, R128, R91, -R37 ;  /* 0x0000005b80687223 */ /* 0x000fc20000010825 */
[----:B0-----:R-:W-:Y:S01]  /*ffd0*/  FSEL R128, R41, -INF , P5 ;  /* 0xff80000029807808 */ /* 0x001fe20002800000 */
[----:B------:R-:W-:-:S01]  /*ffe0*/  FFMA.FTZ R102, R92, R91, -R37 ;  /* 0x0000005b5c667223 */ /* 0x000fc20000010825 */
[----:B------:R0:W-:Y:S01]  /*fff0*/  MUFU.EX2 R29, R122 ;  /* 0x0000007a001d7308 */ /* 0x0001e20000000800 */
[----:B-1----:R-:W-:Y:S01]  /*10000*/  FMNMX.FTZ R57, R84, R55, !PT ;  /* 0x0000003754397209 */ /* 0x002fe20007810000 */
[-CC-:B------:R-:W-:Y:S01]  /*10010*/  FFMA.FTZ R21, R108, R91.reuse, -R37.reuse ;  /* 0x0000005b6c157223 */ /* 0x180fe20000010825 */
[----:B------:R-:W-:-:S01]  /*10020*/  FFMA.FTZ R34, R15, R91, -R37 ;  /* 0x0000005b0f227223 */ /* 0x000fc20000010825 */
[--C-:B------:R-:W-:Y:S01]  /*10030*/  FFMA.FTZ R15, R112, R91, -R37.reuse ;  /* 0x0000005b700f7223 */ /* 0x100fe20000010825 */
[----:B------:R-:W-:Y:S01]  /*10040*/  FMNMX.FTZ R57, R86, R57, !PT ;  /* 0x0000003956397209 */ /* 0x000fe20007810000 */
[-CC-:B------:R-:W-:Y:S01]  /*10050*/  FFMA.FTZ R38, R110, R91.reuse, -R37.reuse ;  /* 0x0000005b6e267223 */ /* 0x180fe20000010825 */
[----:B------:R-:W-:-:S01]  /*10060*/  FFMA.FTZ R41, R144, R91, -R37 ;  /* 0x0000005b90297223 */ /* 0x000fc20000010825 */
[----:B------:R1:W-:Y:S01]  /*10070*/  MUFU.EX2 R31, R126 ;  /* 0x0000007e001f7308 */ /* 0x0003e20000000800 */
[----:B------:R-:W-:Y:S01]  /*10080*/  FMNMX.FTZ R57, R88, R57, !PT ;  /* 0x0000003958397209 */ /* 0x000fe20007810000 */
[-CC-:B------:R-:W-:Y:S01]  /*10090*/  FFMA.FTZ R132, R132, R91.reuse, -R37.reuse ;  /* 0x0000005b84847223 */ /* 0x180fe20000010825 */
[----:B0-----:R-:W-:Y:S01]  /*100a0*/  FSEL R122, R47, -INF , P3 ;  /* 0xff8000002f7a7808 */ /* 0x001fe20001800000 */
[--C-:B------:R-:W-:Y:S01]  /*100b0*/  FFMA.FTZ R136, R136, R91, -R37.reuse ;  /* 0x0000005b88887223 */ /* 0x100fe20000010825 */
[----:B------:R-:W-:Y:S01]  /*100c0*/  FMNMX.FTZ R57, R94, R57, !PT ;  /* 0x000000395e397209 */ /* 0x000fe20007810000 */
[-CC-:B------:R-:W-:Y:S01]  /*100d0*/  FFMA.FTZ R138, R138, R91.reuse, -R37.reuse ;  /* 0x0000005b8a8a7223 */ /* 0x180fe20000010825 */
[----:B------:R-:W-:-:S01]  /*100e0*/  FFMA.FTZ R140, R140, R91, -R37 ;  /* 0x0000005b8c8c7223 */ /* 0x000fc20000010825 */
[----:B------:R-:W-:Y:S01]  /*100f0*/  MUFU.EX2 R21, R21 ;  /* 0x0000001500157308 */ /* 0x000fe20000000800 */
[----:B------:R-:W-:Y:S01]  /*10100*/  FMNMX.FTZ R57, R116, R57, !PT ;  /* 0x0000003974397209 */ /* 0x000fe20007810000 */
[-CC-:B------:R-:W-:Y:S01]  /*10110*/  FFMA.FTZ R25, R114, R91.reuse, -R37.reuse ;  /* 0x0000005b72197223 */ /* 0x180fe20000010825 */
[----:B-1----:R-:W-:Y:S01]  /*10120*/  FSEL R126, R43, -INF , P4 ;  /* 0xff8000002b7e7808 */ /* 0x002fe20002000000 */
[--C-:B------:R-:W-:Y:S01]  /*10130*/  FFMA.FTZ R106, R124, R91, -R37.reuse ;  /* 0x0000005b7c6a7223 */ /* 0x100fe20000010825 */
[----:B------:R-:W-:Y:S01]  /*10140*/  FMNMX.FTZ R57, R118, R57, !PT ;  /* 0x0000003976397209 */ /* 0x000fe20007810000 */
[-CC-:B------:R-:W-:Y:S01]  /*10150*/  FFMA.FTZ R108, R130, R91.reuse, -R37.reuse ;  /* 0x0000005b826c7223 */ /* 0x180fe20000010825 */
[----:B------:R-:W-:-:S01]  /*10160*/  FFMA.FTZ R110, R134, R91, -R37 ;  /* 0x0000005b866e7223 */ /* 0x000fc20000010825 */
[----:B------:R-:W-:Y:S01]  /*10170*/  MUFU.EX2 R34, R34 ;  /* 0x0000002200227308 */ /* 0x000fe20000000800 */
[----:B------:R-:W-:Y:S01]  /*10180*/  FMNMX.FTZ R57, R122, R57, !PT ;  /* 0x000000397a397209 */ /* 0x000fe20007810000 */
[-CC-:B------:R-:W-:Y:S01]  /*10190*/  FFMA.FTZ R124, R142, R91.reuse, -R37.reuse ;  /* 0x0000005b8e7c7223 */ /* 0x180fe20000010825 */
[----:B------:R-:W-:-:S01]  /*101a0*/  FFMA.FTZ R98, R98, R91, -R37 ;  /* 0x0000005b62627223 */ /* 0x000fc20000010825 */
        /* <DEDUP_REMOVED lines=8> */
[-CC-:B------:R-:W-:Y:S01]  /*10230*/  FFMA.FTZ R130, R148, R91.reuse, -R37.reuse ;  /* 0x0000005b94827223 */ /* 0x180fe20000010825 */
[----:B------:R-:W-:-:S01]  /*10240*/  FFMA.FTZ R43, R156, R91, -R37 ;  /* 0x0000005b9c2b7223 */ /* 0x000fc20000010825 */
[----:B------:R-:W0:Y:S01]  /*10250*/  SHFL.BFLY PT, R92, R57, 0x2, 0x1f ;  /* 0x0c401f00395c7f89 */ /* 0x000e2200000e0000 */
[----:B------:R-:W-:-:S01]  /*10260*/  FFMA.FTZ R47, R160, R91, -R37 ;  /* 0x0000005ba02f7223 */ /* 0x000fc20000010825 */
[----:B------:R-:W1:Y:S01]  /*10270*/  MUFU.EX2 R38, R38 ;  /* 0x0000002600267308 */ /* 0x000e620000000800 */
[----:B------:R-:W-:-:S01]  /*10280*/  FFMA.FTZ R134, R162, R91, -R37 ;  /* 0x0000005ba2867223 */ /* 0x000fc20000010825 */
[-CC-:B------:R-:W-:Y:S01]  /*10290*/  FFMA.FTZ R49, R164, R91.reuse, -R37.reuse ;  /* 0x0000005ba4317223 */ /* 0x180fe20000010825 */
[----:B------:R-:W-:-:S01]  /*102a0*/  FFMA.FTZ R59, R176, R91, -R37 ;  /* 0x0000005bb03b7223 */ /* 0x000fc20000010825 */
[----:B------:R-:W-:-:S04]  /*102b0*/  FFMA.FTZ R142, R180, R91, -R37 ;  /* 0x0000005bb48e7223 */ /* 0x000fc80000010825 */
[----:B------:R2:W-:Y:S08]  /*102c0*/  MUFU.EX2 R33, R132 ;  /* 0x0000008400217308 */ /* 0x0005f00000000800 */
[----:B------:R3:W-:Y:S01]  /*102d0*/  MUFU.EX2 R35, R136 ;  /* 0x0000008800237308 */ /* 0x0007e20000000800 */
[----:B--2---:R-:W-:-:S01]  /*102e0*/  FFMA.FTZ R132, R158, R91, -R37 ;  /* 0x0000005b9e847223 */ /* 0x004fc20000010825 */
[----:B0-----:R-:W-:Y:S01]  /*102f0*/  FMNMX.FTZ R61, R57, R92, !PT ;  /* 0x0000005c393d7209 */ /* 0x001fe20007810000 */
[----:B------:R-:W-:-:S05]  /*10300*/  FFMA.FTZ R57, R172, R91, -R37 ;  /* 0x0000005bac397223 */ /* 0x000fca0000010825 */
[----:B------:R0:W-:Y:S01]  /*10310*/  MUFU.EX2 R39, R138 ;  /* 0x0000008a00277308 */ /* 0x0001e20000000800 */
[----:B---3--:R-:W-:-:S01]  /*10320*/  FFMA.FTZ R136, R166, R91, -R37 ;  /* 0x0000005ba6887223 */ /* 0x008fc20000010825 */
[----:B-1----:R-:W-:Y:S01]  /*10330*/  F2FP.SATFINITE.E4M3.F32.PACK_AB_MERGE_C R172, R38, R15, RZ ;  /* 0x0000000f26ac723e */ /* 0x002fe200048070ff */
[----:B------:R-:W1:Y:S03]  /*10340*/  SHFL.BFLY PT, R92, R61, 0x1, 0x1f ;  /* 0x0c201f003d5c7f89 */ /* 0x000e6600000e0000 */
[----:B------:R-:W-:Y:S02]  /*10350*/  F2FP.SATFINITE.E4M3.F32.PACK_AB_MERGE_C R172, R34, R21, R172 ;  /* 0x0000001522ac723e */ /* 0x000fe400048070ac */
[----:B------:R2:W-:Y:S01]  /*10360*/  MUFU.EX2 R53, R140 ;  /* 0x0000008c00357308 */ /* 0x0005e20000000800 */
[----:B0-----:R-:W-:-:S07]  /*10370*/  FFMA.FTZ R138, R174, R91, -R37 ;  /* 0x0000005bae8a7223 */ /* 0x001fce0000010825 */
[----:B------:R-:W-:Y:S01]  /*10380*/  MUFU.EX2 R25, R25 ;  /* 0x0000001900197308 */ /* 0x000fe20000000800 */
[----:B--2---:R-:W-:-:S07]  /*10390*/  FFMA.FTZ R140, R178, R91, -R37 ;  /* 0x0000005bb28c7223 */ /* 0x004fce0000010825 */
[----:B------:R-:W-:Y:S01]  /*103a0*/  MUFU.EX2 R96, R96 ;  /* 0x0000006000607308 */ /* 0x000fe20000000800 */
[----:B-1----:R-:W-:Y:S01]  /*103b0*/  FMNMX.FTZ R92, R61, R92, !PT ;  /* 0x0000005c3d5c7209 */ /* 0x002fe20007810000 */
[----:B------:R-:W-:-:S03]  /*103c0*/  FFMA.FTZ R61, R182, R91, -R37 ;  /* 0x0000005bb63d7223 */ /* 0x000fc60000010825 */
[C---:B------:R-:W-:Y:S01]  /*103d0*/  FSETP.NEU.FTZ.AND P1, PT, R92.reuse, -INF , PT ;  /* 0xff8000005c00780b */ /* 0x040fe20003f3d000 */
[----:B------:R-:W-:-:S02]  /*103e0*/  FFMA.FTZ R63, R92, R91, -8 ;  /* 0xc10000005c3f7423 */ /* 0x000fc4000001005b */
[----:B------:R-:W-:Y:S03]  /*103f0*/  MUFU.EX2 R27, R27 ;  /* 0x0000001b001b7308 */ /* 0x000fe60000000800 */
[----:B------:R-:W-:Y:S02]  /*10400*/  FSEL R63, R63, RZ, P1 ;  /* 0x000000ff3f3f7208 */ /* 0x000fe40000800000 */
[----:B------:R-:W-:Y:S01]  /*10410*/  ISETP.GE.AND P1, PT, R72, 0xa1, PT ;  /* 0x000000a14800780c */ /* 0x000fe20003f26270 */
[----:B------:R-:W-:Y:S02]  /*10420*/  IMAD.MOV.U32 R72, RZ, RZ, R87 ;  /* 0x000000ffff487224 */ /* 0x000fe400078e0057 */
        /* <DEDUP_REMOVED lines=12> */
[----:B------:R-:W-:Y:S01]  /*104f0*/  FADD.FTZ R40, R21, R34 ;  /* 0x0000002215287221 */ /* 0x000fe20000010000 */
[----:B------:R-:W-:-:S01]  /*10500*/  FFMA.FTZ R20, R32, R91, -R63 ;  /* 0x0000005b20147223 */ /* 0x000fc2000001083f */
[-CC-:B------:R-:W-:Y:S01]  /*10510*/  FFMA.FTZ R67, R36, R91.reuse, -R63.reuse ;  /* 0x0000005b24437223 */ /* 0x180fe2000001083f */
[----:B------:R-:W-:-:S01]  /*10520*/  FFMA.FTZ R36, R48, R91, -R63 ;  /* 0x0000005b30247223 */ /* 0x000fc2000001083f */
[----:B------:R-:W1:Y:S01]  /*10530*/  MUFU.EX2 R13, R13 ;  /* 0x0000000d000d7308 */ /* 0x000e620000000800 */
[----:B------:R-:W-:-:S01]  /*10540*/  FADD.FTZ R85, R15, R40 ;  /* 0x000000280f557221 */ /* 0x000fc20000010000 */
[-CC-:B------:R-:W-:Y:S01]  /*10550*/  FFMA.FTZ R75, R42, R91.reuse, -R63.reuse ;  /* 0x0000005b2a4b7223 */ /* 0x180fe2000001083f */
[----:B------:R-:W-:-:S01]  /*10560*/  FFMA.FTZ R79, R50, R91, -R63 ;  /* 0x0000005b324f7223 */ /* 0x000fc2000001083f */
[-CC-:B------:R-:W-:Y:S01]  /*10570*/  FFMA.FTZ R69, R46, R91.reuse, -R63.reuse ;  /* 0x0000005b2e457223 */ /* 0x180fe2000001083f */
[----:B------:R-:W-:-:S01]  /*10580*/  FFMA.FTZ R28, R52, R91, -R63 ;  /* 0x0000005b341c7223 */ /* 0x000fc2000001083f */
[-CC-:B------:R-:W-:Y:S01]  /*10590*/  FFMA.FTZ R73, R54, R91.reuse, -R63.reuse ;  /* 0x0000005b36497223 */ /* 0x180fe2000001083f */
[----:B------:R-:W-:-:S01]  /*105a0*/  FFMA.FTZ R42, R56, R91, -R63 ;  /* 0x0000005b382a7223 */ /* 0x000fc2000001083f */
[----:B------:R-:W2:Y:S01]  /*105b0*/  MUFU.EX2 R65, R65 ;  /* 0x0000004100417308 */ /* 0x000ea20000000800 */
[----:B------:R-:W-:-:S01]  /*105c0*/  FFMA.FTZ R81, R58, R91, -R63 ;  /* 0x0000005b3a517223 */ /* 0x000fc2000001083f */
[-CC-:B------:R-:W-:Y:S01]  /*105d0*/  FFMA.FTZ R32, R60, R91.reuse, -R63.reuse ;  /* 0x0000005b3c207223 */ /* 0x180fe2000001083f */
[----:B------:R-:W-:-:S01]  /*105e0*/  FFMA.FTZ R77, R62, R91, -R63 ;  /* 0x0000005b3e4d7223 */ /* 0x000fc2000001083f */
[--C-:B------:R-:W-:Y:S01]  /*105f0*/  FFMA.FTZ R46, R64, R91, -R63.reuse ;  /* 0x0000005b402e7223 */ /* 0x100fe2000001083f */
[----:B0-----:R-:W-:Y:S01]  /*10600*/  F2FP.SATFINITE.E4M3.F32.PACK_AB_MERGE_C R174, R104, R27, RZ ;  /* 0x0000001b68ae723e */ /* 0x001fe200048070ff */
[----:B------:R-:W-:Y:S01]  /*10610*/  FFMA.FTZ R83, R66, R91, -R63 ;  /* 0x0000005b42537223 */ /* 0x000fe2000001083f */
[----:B------:R-:W-:Y:S01]  /*10620*/  IADD3 R40, R3, 0x22840, RZ ;  /* 0x0002284003287810 */ /* 0x000fe20007ffe0ff */
[----:B------:R-:W0:Y:S01]  /*10630*/  MUFU.EX2 R144, R144 ;  /* 0x0000009000907308 */ /* 0x000e220000000800 */
[----:B-1----:R-:W-:-:S01]  /*10640*/  FADD.FTZ R44, R12, R13 ;  /* 0x0000000d0c2c7221 */ /* 0x002fc20000010000 */
[-CC-:B------:R-:W-:Y:S01]  /*10650*/  FFMA.FTZ R68, R68, R91.reuse, -R63.reuse ;  /* 0x0000005b44447223 */ /* 0x180fe2000001083f */
[----:B------:R-:W-:Y:S01]  /*10660*/  PRMT R40, R125, 0x654, R40 ;  /* 0x000006547d287816 */ /* 0x000fe20000000028 */
[-CC-:B------:R-:W-:Y:S01]  /*10670*/  FFMA.FTZ R70, R70, R91.reuse, -R63.reuse ;  /* 0x0000005b46467223 */ /* 0x180fe2000001083f */
[----:B------:R-:W-:-:S01]  /*10680*/  FFMA.FTZ R74, R74, R91, -R63 ;  /* 0x0000005b4a4a7223 */ /* 0x000fc2000001083f */
[----:B------:R-:W-:Y:S01]  /*10690*/  FFMA.FTZ R76, R76, R91, -R63 ;  /* 0x0000005b4c4c7223 */ /* 0x000fe2000001083f */
[----:B------:R1:W-:Y:S01]  /*106a0*/  SYNCS.ARRIVE.TRANS64.RED.A1T0 RZ, [R40+URZ], RZ ;  /* 0x000000ff28ff79a7 */ /* 0x0003e2000810043f */
[----:B------:R-:W3:Y:S01]  /*106b0*/  MUFU.EX2 R14, R14 ;  /* 0x0000000e000e7308 */ /* 0x000ee20000000800 */
[----:B--2---:R-:W-:-:S01]  /*106c0*/  FADD.FTZ R89, R65, R44 ;  /* 0x0000002c41597221 */ /* 0x004fc20000010000 */
[----:B------:R-:W-:Y:S01]  /*106d0*/  FADD.FTZ R44, R38, R85 ;  /* 0x00000055262c7221 */ /* 0x000fe20000010000 */
[----:B------:R-:W-:Y:S01]  /*106e0*/  F2FP.SATFINITE.E4M3.F32.PACK_AB_MERGE_C R174, R96, R25, R174 ;  /* 0x0000001960ae723e */ /* 0x000fe200048070ae */
[-CC-:B------:R-:W-:Y:S01]  /*106f0*/  FFMA.FTZ R82, R82, R91.reuse, -R63.reuse ;  /* 0x0000005b52527223 */ /* 0x180fe2000001083f */
[----:B------:R-:W-:-:S01]  /*10700*/  FFMA.FTZ R84, R84, R91, -R63 ;  /* 0x0000005b54547223 */ /* 0x000fc2000001083f */
[----:B------:R-:W-:Y:S01]  /*10710*/  FADD.FTZ R85, R25, R44 ;  /* 0x0000002c19557221 */ /* 0x000fe20000010000 */
[----:B------:R-:W-:-:S01]  /*10720*/  FFMA.FTZ R86, R86, R91, -R63 ;  /* 0x0000005b56567223 */ /* 0x000fc2000001083f */
[----:B------:R-:W2:Y:S01]  /*10730*/  MUFU.EX2 R37, R37 ;  /* 0x0000002500257308 */ /* 0x000ea20000000800 */
[----:B0-----:R-:W-:-:S01]  /*10740*/  FADD.FTZ R89, R144, R89 ;  /* 0x0000005990597221 */ /* 0x001fc20000010000 */
[----:B------:R-:W-:Y:S01]  /*10750*/  FADD.FTZ R48, R96, R85 ;  /* 0x0000005560307221 */ /* 0x000fe20000010000 */
[----:B------:R-:W-:-:S01]  /*10760*/  FFMA.FTZ R88, R88, R91, -R63 ;  /* 0x0000005b58587223 */ /* 0x000fc2000001083f */
[-CC-:B------:R-:W-:Y:S01]  /*10770*/  FFMA.FTZ R94, R94, R91.reuse, -R63.reuse ;  /* 0x0000005b5e5e7223 */ /* 0x180fe2000001083f */
[----:B------:R-:W-:-:S01]  /*10780*/  FFMA.FTZ R116, R116, R91, -R63 ;  /* 0x0000005b74747223 */ /* 0x000fc2000001083f */
[----:B------:R-:W-:Y:S01]  /*10790*/  FFMA.FTZ R118, R118, R91, -R63 ;  /* 0x0000005b76767223 */ /* 0x000fe2000001083f */
[----:B------:R-:W-:Y:S01]  /*107a0*/  F2FP.SATFINITE.E4M3.F32.PACK_AB_MERGE_C R65, R144, R65, RZ ;  /* 0x000000419041723e */ /* 0x000fe200048070ff */
[----:B------:R-:W0:Y:S01]  /*107b0*/  MUFU.EX2 R26, R26 ;  /* 0x0000001a001a7308 */ /* 0x000e220000000800 */
[----:B---3--:R-:W-:-:S01]  /*107c0*/  FADD.FTZ R44, R14, R89 ;  /* 0x000000590e2c7221 */ /* 0x008fc20000010000 */
[----:B------:R-:W-:Y:S01]  /*107d0*/  FADD.FTZ R89, R27, R48 ;  /* 0x000000301b597221 */ /* 0x000fe20000010000 */
[----:B------:R-:W-:Y:S01]  /*107e0*/  F2FP.SATFINITE.E4M3.F32.PACK_AB_MERGE_C R173, R13, R12, R65 ;  /* 0x0000000c0dad723e */ /* 0x000fe20004807041 */
[-CC-:B------:R-:W-:Y:S01]  /*107f0*/  FFMA.FTZ R122, R122, R91.reuse, -R63.reuse ;  /* 0x0000005b7a7a7223 */ /* 0x180fe2000001083f */
[----:B------:R-:W-:-:S01]  /*10800*/  FFMA.FTZ R126, R126, R91, -R63 ;  /* 0x0000005b7e7e7223 */ /* 0x000fc2000001083f */
[----:B------:R-:W-:Y:S01]  /*10810*/  FADD.FTZ R50, R104, R89 ;  /* 0x0000005968327221 */ /* 0x000fe20000010000 */
[----:B------:R-:W-:Y:S01]  /*10820*/  IMAD.MOV.U32 R66, RZ, RZ, R87 ;  /* 0x000000ffff427224 */ /* 0x000fe200078e0057 */
[----:B------:R-:W3:Y:S01]  /*10830*/  MUFU.EX2 R71, R71 ;  /* 0x0000004700477308 */ /* 0x000ee20000000800 */
[----:B--2---:R-:W-:-:S01]  /*10840*/  FADD.FTZ R85, R37, R44 ;  /* 0x0000002c25557221 */ /* 0x004fc20000010000 */
[----:B------:R-:W-:Y:S01]  /*10850*/  FADD.FTZ R93, R29, R50 ;  /* 0x000000321d5d7221 */ /* 0x000fe20000010000 */
[----:B------:R-:W-:-:S01]  /*10860*/  FFMA.FTZ R44, R78, R91, -R63 ;  /* 0x0000005b4e2c7223 */ /* 0x000fc2000001083f */
[----:B------:R-:W-:-:S02]  /*10870*/  IMAD.MOV.U32 R78, RZ, RZ, R87 ;  /* 0x000000ffff4e7224 */ /* 0x000fc400078e0057 */
[----:B------:R-:W-:Y:S02]  /*10880*/  IMAD.MOV.U32 R65, RZ, RZ, R87 ;  /* 0x000000ffff417224 */ /* 0x000fe400078e0057 */
[----:B------:R-:W2:Y:S01]  /*10890*/  MUFU.EX2 R20, R20 ;  /* 0x0000001400147308 */ /* 0x000ea20000000800 */
[----:B0-----:R-:W-:-:S01]  /*108a0*/  FADD.FTZ R48, R26, R85 ;  /* 0x000000551a307221 */ /* 0x001fc20000010000 */
[-CC-:B------:R-:W-:Y:S01]  /*108b0*/  FFMA.FTZ R85, R80, R91.reuse, -R63.reuse ;  /* 0x0000005b50557223 */ /* 0x180fe2000001083f */
[----:B------:R-:W-:-:S01]  /*108c0*/  FFMA.FTZ R63, R128, R91, -R63 ;  /* 0x0000005b803f7223 */ /* 0x000fc2000001083f */
[--C-:B------:R-:W-:Y:S02]  /*108d0*/  IMAD.MOV.U32 R80, RZ, RZ, R87.reuse ;  /* 0x000000ffff507224 */ /* 0x100fe400078e0057 */
        /* <DEDUP_REMOVED lines=8> */
[----:B------:R-:W3:Y:S01]  /*10960*/  MUFU.EX2 R67, R67 ;  /* 0x0000004300437308 */ /* 0x000ee20000000800 */
[----:B--2---:R-:W-:-:S01]  /*10970*/  FADD.FTZ R48, R20, R89 ;  /* 0x0000005914307221 */ /* 0x004fc20000010000 */
[----:B------:R-:W-:Y:S01]  /*10980*/  MOV R71, R87 ;  /* 0x0000005700477202 */ /* 0x000fe20000000f00 */
[--C-:B------:R-:W-:Y:S02]  /*10990*/  IMAD.MOV.U32 R56, RZ, RZ, R87.reuse ;  /* 0x000000ffff387224 */ /* 0x100fe400078e0057 */
[--C-:B------:R-:W-:Y:S02]  /*109a0*/  IMAD.MOV.U32 R54, RZ, RZ, R87.reuse ;  /* 0x000000ffff367224 */ /* 0x100fe400078e0057 */
[----:B------:R-:W-:Y:S01]  /*109b0*/  IMAD.MOV.U32 R52, RZ, RZ, R87 ;  /* 0x000000ffff347224 */ /* 0x000fe200078e0057 */
[----:B------:R-:W2:Y:S01]  /*109c0*/  MUFU.EX2 R30, R30 ;  /* 0x0000001e001e7308 */ /* 0x000ea20000000800 */
[----:B0-----:R-:W-:-:S01]  /*109d0*/  FADD.FTZ R50, R106, R93 ;  /* 0x0000005d6a327221 */ /* 0x001fc20000010000 */
[----:B------:R-:W-:-:S02]  /*109e0*/  IMAD.MOV.U32 R37, RZ, RZ, R87 ;  /* 0x000000ffff257224 */ /* 0x000fc400078e0057 */
[----:B------:R-:W-:Y:S02]  /*109f0*/  IMAD.MOV.U32 R34, RZ, RZ, R87 ;  /* 0x000000ffff227224 */ /* 0x000fe400078e0057 */
[----:B------:R-:W-:Y:S02]  /*10a00*/  FADD.FTZ R95, R31, R50 ;  /* 0x000000321f5f7221 */ /* 0x000fe40000010000 */
[----:B------:R-:W0:Y:S01]  /*10a10*/  MUFU.EX2 R108, R108 ;  /* 0x0000006c006c7308 */ /* 0x000e220000000800 */
[----:B---3--:R-:W-:-:S07]  /*10a20*/  FADD.FTZ R93, R67, R48 ;  /* 0x00000030435d7221 */ /* 0x008fce0000010000 */
[----:B------:R-:W3:Y:S01]  /*10a30*/  MUFU.EX2 R75, R75 ;  /* 0x0000004b004b7308 */ /* 0x000ee20000000800 */
[----:B--2---:R-:W-:-:S07]  /*10a40*/  FADD.FTZ R48, R30, R93 ;  /* 0x0000005d1e307221 */ /* 0x004fce0000010000 */
[----:B------:R-:W2:Y:S01]  /*10a50*/  MUFU.EX2 R24, R24 ;  /* 0x0000001800187308 */ /* 0x000ea20000000800 */
[----:B0-----:R-:W-:-:S01]  /*10a60*/  FADD.FTZ R50, R108, R95 ;  /* 0x0000005f6c327221 */ /* 0x001fc20000010000 */
[----:B------:R-:W-:-:S03]  /*10a70*/  F2FP.SATFINITE.E4M3.F32.PACK_AB_MERGE_C R176, R108, R31, RZ ;  /* 0x0000001f6cb0723e */ /* 0x000fc600048070ff */
[----:B------:R-:W-:Y:S01]  /*10a80*/  FADD.FTZ R95, R33, R50 ;  /* 0x00000032215f7221 */ /* 0x000fe20000010000 */
[----:B------:R-:W-:Y:S02]  /*10a90*/  F2FP.SATFINITE.E4M3.F32.PACK_AB_MERGE_C R176, R106, R29, R176 ;  /* 0x0000001d6ab0723e */ /* 0x000fe400048070b0 */
[----:B------:R-:W0:Y:S01]  /*10aa0*/  MUFU.EX2 R110, R110 ;  /* 0x0000006e006e7308 */ /* 0x000e220000000800 */
[----:B---3--:R-:W-:-:S01]  /*10ab0*/  FADD.FTZ R93, R75, R48 ;  /* 0x000000304b5d7221 */ /* 0x008fc20000010000 */
[----:B------:R-:W-:-:S04]  /*10ac0*/  F2FP.SATFINITE.E4M3.F32.PACK_AB_MERGE_C R75, R75, R30, RZ ;  /* 0x0000001e4b4b723e */ /* 0x000fc800048070ff */
[----:B------:R-:W-:Y:S02]  /*10ad0*/  F2FP.SATFINITE.E4M3.F32.PACK_AB_MERGE_C R177, R67, R20, R75 ;  /* 0x0000001443b1723e */ /* 0x000fe4000480704b */
[----:B------:R-:W3:Y:S01]  /*10ae0*/  MUFU.EX2 R69, R69 ;  /* 0x0000004500457308 */ /* 0x000ee20000000800 */
[----:B--2---:R-:W-:-:S01]  /*10af0*/  FADD.FTZ R48, R24, R93 ;  /* 0x0000005d18307221 */ /* 0x004fc20000010000 */
[-C--:B------:R-:W-:Y:S02]  /*10b00*/  MOV R75, R87.reuse ;  /* 0x00000057004b7202 */ /* 0x080fe40000000f00 */
[----:B------:R-:W-:-:S04]  /*10b10*/  MOV R67, R87 ;  /* 0x0000005700437202 */ /* 0x000fc80000000f00 */
[----:B------:R-:W2:Y:S01]  /*10b20*/  MUFU.EX2 R36, R36 ;  /* 0x0000002400247308 */ /* 0x000ea20000000800 */
[----:B0-----:R-:W-:-:S04]  /*10b30*/  FADD.FTZ R50, R110, R95 ;  /* 0x0000005f6e327221 */ /* 0x001fc80000010000 */
[----:B------:R-:W-:-:S03]  /*10b40*/  FADD.FTZ R95, R35, R50 ;  /* 0x00000032235f7221 */ /* 0x000fc60000010000 */
        /* <DEDUP_REMOVED lines=8> */
[----:B------:R-:W-:Y:S01]  /*10bd0*/  F2FP.SATFINITE.E4M3.F32.PACK_AB_MERGE_C R178, R110, R33, R178 ;  /* 0x000000216eb2723e */ /* 0x000fe200048070b2 */
[----:B------:R-:W-:Y:S01]  /*10be0*/  IMAD.MOV.U32 R50, RZ, RZ, R87 ;  /* 0x000000ffff327224 */ /* 0x000fe200078e0057 */
[----:B------:R-:W0:Y:S01]  /*10bf0*/  MUFU.EX2 R100, R100 ;  /* 0x0000006400647308 */ /* 0x000e220000000800 */
[----:B---3--:R-:W-:-:S01]  /*10c00*/  FADD.FTZ R15, R79, R48 ;  /* 0x000000304f0f7221 */ /* 0x008fc20000010000 */
[----:B------:R-:W-:Y:S01]  /*10c10*/  F2FP.SATFINITE.E4M3.F32.PACK_AB_MERGE_C R36, R79, R36, RZ ;  /* 0x000000244f24723e */ /* 0x000fe200048070ff */
[--C-:B------:R-:W-:Y:S01]  /*10c20*/  IMAD.MOV.U32 R33, RZ, RZ, R87.reuse ;  /* 0x000000ffff217224 */ /* 0x100fe200078e0057 */
[----:B------:R-:W-:Y:S02]  /*10c30*/  MOV R79, R87 ;  /* 0x00000057004f7202 */ /* 0x000fe40000000f00 */
[----:B------:R-:W-:Y:S01]  /*10c40*/  F2FP.SATFINITE.E4M3.F32.PACK_AB_MERGE_C R179, R69, R24, R36 ;  /* 0x0000001845b3723e */ /* 0x000fe20004807024 */
[----:B------:R-:W-:Y:S01]  /*10c50*/  IMAD.MOV.U32 R69, RZ, RZ, R87 ;  /* 0x000000ffff457224 */ /* 0x000fe200078e0057 */
[----:B------:R-:W3:Y:S01]  /*10c60*/  MUFU.EX2 R73, R73 ;  /* 0x0000004900497308 */ /* 0x000ee20000000800 */
[----:B--2---:R-:W-:-:S01]  /*10c70*/  FADD.FTZ R38, R28, R15 ;  /* 0x0000000f1c267221 */ /* 0x004fc20000010000 */
[----:B------:R-:W-:-:S02]  /*10c80*/  IMAD.MOV.U32 R36, RZ, RZ, R87 ;  /* 0x000000ffff247224 */ /* 0x000fc400078e0057 */
[----:B------:R-:W-:-:S04]  /*10c90*/  IMAD.MOV.U32 R24, RZ, RZ, R87 ;  /* 0x000000ffff187224 */ /* 0x000fc800078e0057 */
[----:B------:R-:W2:Y:S01]  /*10ca0*/  MUFU.EX2 R42, R42 ;  /* 0x0000002a002a7308 */ /* 0x000ea20000000800 */
[----:B0-----:R-:W-:-:S04]  /*10cb0*/  FADD.FTZ R48, R100, R93 ;  /* 0x0000005d64307221 */ /* 0x001fc80000010000 */
[----:B------:R-:W-:Y:S01]  /*10cc0*/  FADD.FTZ R31, R51, R48 ;  /* 0x00000030331f7221 */ /* 0x000fe20000010000 */
[----:B------:R-:W-:Y:S02]  /*10cd0*/  IMAD.MOV.U32 R48, RZ, RZ, R87 ;  /* 0x000000ffff307224 */ /* 0x000fe400078e0057 */
[----:B------:R-:W0:Y:S01]  /*10ce0*/  MUFU.EX2 R102, R102 ;  /* 0x0000006600667308 */ /* 0x000e220000000800 */
[----:B---3--:R-:W-:-:S07]  /*10cf0*/  FADD.FTZ R27, R73, R38 ;  /* 0x00000026491b7221 */ /* 0x008fce0000010000 */
[----:B------:R-:W3:Y:S01]  /*10d00*/  MUFU.EX2 R81, R81 ;  /* 0x0000005100517308 */ /* 0x000ee20000000800 */
[----:B--2---:R-:W-:-:S07]  /*10d10*/  FADD.FTZ R38, R42, R27 ;  /* 0x0000001b2a267221 */ /* 0x004fce0000010000 */
[----:B------:R-:W2:Y:S01]  /*10d20*/  MUFU.EX2 R32, R32 ;  /* 0x0000002000207308 */ /* 0x000ea20000000800 */
[C---:B0-----:R-:W-:Y:S01]  /*10d30*/  F2FP.SATFINITE.E4M3.F32.PACK_AB_MERGE_C R180, R102.reuse, R51, RZ ;  /* 0x0000003366b4723e */ /* 0x041fe200048070ff */
[----:B------:R-:W-:Y:S01]  /*10d40*/  FADD.FTZ R102, R102, R31 ;  /* 0x0000001f66667221 */ /* 0x000fe20000010000 */
[----:B------:R-:W-:Y:S02]  /*10d50*/  MOV R51, R87 ;  /* 0x0000005700337202 */ /* 0x000fe40000000f00 */
[----:B------:R-:W-:Y:S01]  /*10d60*/  F2FP.SATFINITE.E4M3.F32.PACK_AB_MERGE_C R180, R100, R39, R180 ;  /* 0x0000002764b4723e */ /* 0x000fe200048070b4 */
[----:B------:R-:W-:-:S01]  /*10d70*/  FADD.FTZ R31, R53, R102 ;  /* 0x00000066351f7221 */ /* 0x000fc20000010000 */
[----:B------:R-:W-:Y:S01]  /*10d80*/  MOV R39, R87 ;  /* 0x0000005700277202 */ /* 0x000fe20000000f00 */
[----:B------:R-:W0:Y:S01]  /*10d90*/  MUFU.EX2 R112, R112 ;  /* 0x0000007000707308 */ /* 0x000e220000000800 */
[----:B---3--:R-:W-:-:S01]  /*10da0*/  FADD.FTZ R27, R81, R38 ;  /* 0x00000026511b7221 */ /* 0x008fc20000010000 */
[----:B------:R-:W-:Y:S01]  /*10db0*/  F2FP.SATFINITE.E4M3.F32.PACK_AB_MERGE_C R42, R81, R42, RZ ;  /* 0x0000002a512a723e */ /* 0x000fe200048070ff */
[----:B------:R-:W-:-:S02]  /*10dc0*/  IMAD.MOV.U32 R81, RZ, RZ, R87 ;  /* 0x000000ffff517224 */ /* 0x000fc400078e0057 */
[--C-:B------:R-:W-:Y:S01]  /*10dd0*/  IMAD.MOV.U32 R38, RZ, RZ, R87.reuse ;  /* 0x000000ffff267224 */ /* 0x100fe200078e0057 */
[----:B------:R-:W-:Y:S01]  /*10de0*/  F2FP.SATFINITE.E4M3.F32.PACK_AB_MERGE_C R181, R73, R28, R42 ;  /* 0x0000001c49b5723e */ /* 0x000fe2000480702a */
[----:B------:R-:W-:Y:S01]  /*10df0*/  IMAD.MOV.U32 R73, RZ, RZ, R87 ;  /* 0x000000ffff497224 */ /* 0x000fe200078e0057 */
[----:B------:R-:W3:Y:S01]  /*10e00*/  MUFU.EX2 R77, R77 ;  /* 0x0000004d004d7308 */ /* 0x000ee20000000800 */
[----:B--2---:R-:W-:-:S01]  /*10e10*/  FADD.FTZ R26, R32, R27 ;  /* 0x0000001b201a7221 */ /* 0x004fc20000010000 */
[--C-:B------:R-:W-:Y:S02]  /*10e20*/  IMAD.MOV.U32 R42, RZ, RZ, R87.reuse ;  /* 0x000000ffff2a7224 */ /* 0x100fe400078e0057 */
[----:B------:R-:W-:-:S04]  /*10e30*/  IMAD.MOV.U32 R28, RZ, RZ, R87 ;  /* 0x000000ffff1c7224 */ /* 0x000fc800078e0057 */
[----:B------:R-:W2:Y:S01]  /*10e40*/  MUFU.EX2 R55, R152 ;  /* 0x0000009800377308 */ /* 0x000ea20000000800 */
[----:B0-----:R-:W-:-:S07]  /*10e50*/  FADD.FTZ R30, R112, R31 ;  /* 0x0000001f701e7221 */ /* 0x001fce0000010000 */
[----:B------:R-:W0:Y:S01]  /*10e60*/  MUFU.EX2 R46, R46 ;  /* 0x0000002e002e7308 */ /* 0x000e220000000800 */
[----:B---3--:R-:W-:-:S07]  /*10e70*/  FADD.FTZ R31, R77, R26 ;  /* 0x0000001a4d1f7221 */ /* 0x008fce0000010000 */
[----:B------:R-:W3:Y:S01]  /*10e80*/  MUFU.EX2 R114, R114 ;  /* 0x0000007200727308 */ /* 0x000ee20000000800 */
[----:B--2---:R-:W-:-:S07]  /*10e90*/  FADD.FTZ R35, R55, R30 ;  /* 0x0000001e37237221 */ /* 0x004fce0000010000 */
[----:B------:R-:W2:Y:S01]  /*10ea0*/  MUFU.EX2 R83, R83 ;  /* 0x0000005300537308 */ /* 0x000ea20000000800 */
[----:B0-----:R-:W-:-:S07]  /*10eb0*/  FADD.FTZ R26, R46, R31 ;  /* 0x0000001f2e1a7221 */ /* 0x001fce0000010000 */
[----:B------:R-:W0:Y:S01]  /*10ec0*/  MUFU.EX2 R45, R45 ;  /* 0x0000002d002d7308 */ /* 0x000e220000000800 */
[C---:B---3--:R-:W-:Y:S01]  /*10ed0*/  F2FP.SATFINITE.E4M3.F32.PACK_AB_MERGE_C R182, R114.reuse, R55, RZ ;  /* 0x0000003772b6723e */ /* 0x048fe200048070ff */
[----:B------:R-:W-:Y:S01]  /*10ee0*/  FADD.FTZ R114, R114, R35 ;  /* 0x0000002372727221 */ /* 0x000fe20000010000 */
[----:B------:R-:W-:Y:S02]  /*10ef0*/  MOV R55, R87 ;  /* 0x0000005700377202 */ /* 0x000fe40000000f00 */
[----:B------:R-:W-:Y:S01]  /*10f00*/  F2FP.SATFINITE.E4M3.F32.PACK_AB_MERGE_C R182, R112, R53, R182 ;  /* 0x0000003570b6723e */ /* 0x000fe200048070b6 */
[----:B------:R-:W-:Y:S01]  /*10f10*/  IMAD.MOV.U32 R53, RZ, RZ, R87 ;  /* 0x000000ffff357224 */ /* 0x000fe200078e0057 */
[----:B------:R-:W-:Y:S01]  /*10f20*/  MOV R35, R87 ;  /* 0x0000005700237202 */ /* 0x000fe20000000f00 */
[----:B------:R3:W4:Y:S01]  /*10f30*/  MUFU.EX2 R3, R68 ;  /* 0x0000004400037308 */ /* 0x0007220000000800 */
[----:B--2---:R-:W-:-:S01]  /*10f40*/  FADD.FTZ R26, R83, R26 ;  /* 0x0000001a531a7221 */ /* 0x004fc20000010000 */
[----:B------:R-:W-:-:S02]  /*10f50*/  F2FP.SATFINITE.E4M3.F32.PACK_AB_MERGE_C R46, R83, R46, RZ ;  /* 0x0000002e532e723e */ /* 0x000fc400048070ff */
[----:B------:R-:W-:Y:S02]  /*10f60*/  MOV R83, R87 ;  /* 0x0000005700537202 */ /* 0x000fe40000000f00 */
[----:B------:R-:W-:Y:S01]  /*10f70*/  F2FP.SATFINITE.E4M3.F32.PACK_AB_MERGE_C R183, R77, R32, R46 ;  /* 0x000000204db7723e */ /* 0x000fe2000480702e */
[----:B------:R-:W-:Y:S01]  /*10f80*/  IMAD.MOV.U32 R77, RZ, RZ, R87 ;  /* 0x000000ffff4d7224 */ /* 0x000fe200078e0057 */
[----:B------:R-:W2:Y:S01]  /*10f90*/  MUFU.EX2 R124, R124 ;  /* 0x0000007c007c7308 */ /* 0x000ea20000000800 */
[----:B0-----:R-:W-:-:S01]  /*10fa0*/  FADD.FTZ R21, R45, R114 ;  /* 0x000000722d157221 */ /* 0x001fc20000010000 */
[--C-:B---3--:R-:W-:Y:S02]  /*10fb0*/  IMAD.MOV.U32 R68, RZ, RZ, R87.reuse ;  /* 0x000000ffff447224 */ /* 0x108fe400078e0057 */
[--C-:B------:R-:W-:Y:S02]  /*10fc0*/  IMAD.MOV.U32 R46, RZ, RZ, R87.reuse ;  /* 0x000000ffff2e7224 */ /* 0x100fe400078e0057 */
[----:B------:R-:W-:-:S02]  /*10fd0*/  IMAD.MOV.U32 R32, RZ, RZ, R87 ;  /* 0x000000ffff207224 */ /* 0x000fc400078e0057 */
[----:B-1----:R0:W1:Y:S01]  /*10fe0*/  MUFU.EX2 R40, R70 ;  /* 0x0000004600287308 */ /* 0x0020620000000800 */
[----:B----4-:R-:W-:-:S07]  /*10ff0*/  FADD.FTZ R25, R3, R26 ;  /* 0x0000001a03197221 */ /* 0x010fce0000010000 */
[----:B------:R-:W3:Y:S01]  /*11000*/  MUFU.EX2 R41, R41 ;  /* 0x0000002900297308 */ /* 0x000ee20000000800 */
[----:B--2---:R-:W-:-:S01]  /*11010*/  FADD.FTZ R26, R124, R21 ;  /* 0x000000157c1a7221 */ /* 0x004fc20000010000 */
[----:B0-----:R-:W-:-:S06]  /*11020*/  IMAD.MOV.U32 R70, RZ, RZ, R87 ;  /* 0x000000ffff467224 */ /* 0x001fcc00078e0057 */
[----:B------:R-:W0:Y:S01]  /*11030*/  MUFU.EX2 R74, R74 ;  /* 0x0000004a004a7308 */ /* 0x000e220000000800 */
[----:B-1----:R-:W-:-:S07]  /*11040*/  FADD.FTZ R25, R40, R25 ;  /* 0x0000001928197221 */ /* 0x002fce0000010000 */
[----:B------:R-:W1:Y:S01]  /*11050*/  MUFU.EX2 R130, R130 ;  /* 0x0000008200827308 */ /* 0x000e620000000800 */
[----:B---3--:R-:W-:-:S07]  /*11060*/  FADD.FTZ R29, R41, R26 ;  /* 0x0000001a291d7221 */ /* 0x008fce0000010000 */
[----:B------:R2:W3:Y:S01]  /*11070*/  MUFU.EX2 R89, R76 ;  /* 0x0000004c00597308 */ /* 0x0004e20000000800 */
[----:B0-----:R-:W-:-:S07]  /*11080*/  FADD.FTZ R26, R74, R25 ;  /* 0x000000194a1a7221 */ /* 0x001fce0000010000 */
[----:B------:R-:W0:Y:S01]  /*11090*/  MUFU.EX2 R43, R43 ;  /* 0x0000002b002b7308 */ /* 0x000e220000000800 */
[C---:B-1----:R-:W-:Y:S01]  /*110a0*/  F2FP.SATFINITE.E4M3.F32.PACK_AB_MERGE_C R184, R130.reuse, R41, RZ ;  /* 0x0000002982b8723e */ /* 0x042fe200048070ff */
[----:B------:R-:W-:Y:S01]  /*110b0*/  FADD.FTZ R130, R130, R29 ;  /* 0x0000001d82827221 */ /* 0x000fe20000010000 */
[--C-:B--2---:R-:W-:Y:S02]  /*110c0*/  IMAD.MOV.U32 R76, RZ, RZ, R87.reuse ;  /* 0x000000ffff4c7224 */ /* 0x104fe400078e0057 */
[----:B------:R-:W-:Y:S01]  /*110d0*/  F2FP.SATFINITE.E4M3.F32.PACK_AB_MERGE_C R184, R124, R45, R184 ;  /* 0x0000002d7cb8723e */ /* 0x000fe200048070b8 */
[--C-:B------:R-:W-:Y:S02]  /*110e0*/  IMAD.MOV.U32 R45, RZ, RZ, R87.reuse ;  /* 0x000000ffff2d7224 */ /* 0x100fe400078e0057 */
[----:B------:R-:W1:Y:S01]  /*110f0*/  MUFU.EX2 R44, R44 ;  /* 0x0000002c002c7308 */ /* 0x000e620000000800 */
[C---:B---3--:R-:W-:Y:S01]  /*11100*/  F2FP.SATFINITE.E4M3.F32.PACK_AB_MERGE_C R74, R89.reuse, R74, RZ ;  /* 0x0000004a594a723e */ /* 0x048fe200048070ff */
[----:B------:R-:W-:Y:S01]  /*11110*/  FADD.FTZ R89, R89, R26 ;  /* 0x0000001a59597221 */ /* 0x000fe20000010000 */
[----:B------:R-:W-:-:S02]  /*11120*/  IMAD.MOV.U32 R41, RZ, RZ, R87 ;  /* 0x000000ffff297224 */ /* 0x000fc400078e0057 */
[----:B------:R-:W-:Y:S01]  /*11130*/  F2FP.SATFINITE.E4M3.F32.PACK_AB_MERGE_C R185, R40, R3, R74 ;  /* 0x0000000328b9723e */ /* 0x000fe2000480704a */
[----:B------:R-:W-:Y:S02]  /*11140*/  IMAD.MOV.U32 R74, RZ, RZ, R87 ;  /* 0x000000ffff4a7224 */ /* 0x000fe400078e0057 */
[----:B------:R-:W2:Y:S01]  /*11150*/  MUFU.EX2 R132, R132 ;  /* 0x0000008400847308 */ /* 0x000ea20000000800 */
[----:B0-----:R-:W-:-:S01]  /*11160*/  FADD.FTZ R25, R43, R130 ;  /* 0x000000822b197221 */ /* 0x001fc20000010000 */
[----:B------:R-:W-:-:S06]  /*11170*/  IMAD.MOV.U32 R40, RZ, RZ, R87 ;  /* 0x000000ffff287224 */ /* 0x000fcc00078e0057 */
[----:B------:R-:W0:Y:S01]  /*11180*/  MUFU.EX2 R85, R85 ;  /* 0x0000005500557308 */ /* 0x000e220000000800 */
[----:B-1----:R-:W-:-:S07]  /*11190*/  FADD.FTZ R26, R44, R89 ;  /* 0x000000592c1a7221 */ /* 0x002fce0000010000 */
[----:B------:R-:W-:Y:S01]  /*111a0*/  MUFU.EX2 R47, R47 ;  /* 0x0000002f002f7308 */ /* 0x000fe20000000800 */
[----:B--2---:R-:W-:-:S07]  /*111b0*/  FADD.FTZ R30, R132, R25 ;  /* 0x00000019841e7221 */ /* 0x004fce0000010000 */
[----:B------:R-:W1:Y:S01]  /*111c0*/  MUFU.EX2 R134, R134 ;  /* 0x0000008600867308 */ /* 0x000e620000000800 */
[----:B0-----:R-:W-:-:S07]  /*111d0*/  FADD.FTZ R29, R85, R26 ;  /* 0x0000001a551d7221 */ /* 0x001fce0000010000 */
[----:B------:R-:W0:Y:S08]  /*111e0*/  MUFU.EX2 R82, R82 ;  /* 0x0000005200527308 */ /* 0x000e300000000800 */
[----:B------:R2:W3:Y:S01]  /*111f0*/  MUFU.EX2 R15, R84 ;  /* 0x00000054000f7308 */ /* 0x0004e20000000800 */
[----:B-1----:R-:W-:Y:S01]  /*11200*/  F2FP.SATFINITE.E4M3.F32.PACK_AB_MERGE_C R31, R134, R47, RZ ;  /* 0x0000002f861f723e */ /* 0x002fe200048070ff */
[----:B------:R-:W-:Y:S01]  /*11210*/  FADD.FTZ R47, R47, R30 ;  /* 0x0000001e2f2f7221 */ /* 0x000fe20000010000 */
[----:B------:R-:W-:-:S02]  /*11220*/  IMAD.MOV.U32 R30, RZ, RZ, R87 ;  /* 0x000000ffff1e7224 */ /* 0x000fc400078e0057 */
[----:B------:R-:W-:Y:S01]  /*11230*/  F2FP.SATFINITE.E4M3.F32.PACK_AB_MERGE_C R186, R132, R43, R31 ;  /* 0x0000002b84ba723e */ /* 0x000fe2000480701f */
[----:B------:R-:W-:-:S01]  /*11240*/  FADD.FTZ R134, R134, R47 ;  /* 0x0000002f86867221 */ /* 0x000fc20000010000 */
[----:B------:R-:W-:Y:S01]  /*11250*/  MOV R47, R87 ;  /* 0x00000057002f7202 */ /* 0x000fe20000000f00 */
[----:B------:R-:W-:Y:S01]  /*11260*/  MUFU.EX2 R57, R57 ;  /* 0x0000003900397308 */ /* 0x000fe20000000800 */
[----:B0-----:R-:W-:-:S01]  /*11270*/  FADD.FTZ R26, R82, R29 ;  /* 0x0000001d521a7221 */ /* 0x001fc20000010000 */
[--C-:B--2---:R-:W-:Y:S01]  /*11280*/  IMAD.MOV.U32 R84, RZ, RZ, R87.reuse ;  /* 0x000000ffff547224 */ /* 0x104fe200078e0057 */
[-C--:B------:R-:W-:Y:S01]  /*11290*/  MOV R43, R87.reuse ;  /* 0x00000057002b7202 */ /* 0x080fe20000000f00 */
[----:B------:R-:W-:Y:S01]  /*112a0*/  IMAD.MOV.U32 R29, RZ, RZ, R87 ;  /* 0x000000ffff1d7224 */ /* 0x000fe200078e0057 */
[----:B------:R-:W-:-:S03]  /*112b0*/  MOV R31, R87 ;  /* 0x00000057001f7202 */ /* 0x000fc60000000f00 */
[----:B------:R-:W0:Y:S01]  /*112c0*/  MUFU.EX2 R138, R138 ;  /* 0x0000008a008a7308 */ /* 0x000e220000000800 */
[C---:B---3--:R-:W-:Y:S01]  /*112d0*/  F2FP.SATFINITE.E4M3.F32.PACK_AB_MERGE_C R82, R15.reuse, R82, RZ ;  /* 0x000000520f52723e */ /* 0x048fe200048070ff */
[----:B------:R-:W-:-:S03]  /*112e0*/  FADD.FTZ R15, R15, R26 ;  /* 0x0000001a0f0f7221 */ /* 0x000fc60000010000 */
[----:B------:R-:W-:Y:S01]  /*112f0*/  F2FP.SATFINITE.E4M3.F32.PACK_AB_MERGE_C R187, R85, R44, R82 ;  /* 0x0000002c55bb723e */ /* 0x000fe20004807052 */
[--C-:B------:R-:W-:Y:S02]  /*11300*/  IMAD.MOV.U32 R85, RZ, RZ, R87.reuse ;  /* 0x000000ffff557224 */ /* 0x100fe400078e0057 */
[----:B------:R-:W1:Y:S01]  /*11310*/  MUFU.EX2 R49, R49 ;  /* 0x0000003100317308 */ /* 0x000e620000000800 */
[--C-:B------:R-:W-:Y:S02]  /*11320*/  IMAD.MOV.U32 R82, RZ, RZ, R87.reuse ;  /* 0x000000ffff527224 */ /* 0x100fe400078e0057 */
[----:B------:R-:W-:-:S05]  /*11330*/  IMAD.MOV.U32 R44, RZ, RZ, R87 ;  /* 0x000000ffff2c7224 */ /* 0x000fca00078e0057 */
[----:B------:R-:W2:Y:S01]  /*11340*/  MUFU.EX2 R86, R86 ;  /* 0x0000005600567308 */ /* 0x000ea20000000800 */
[----:B0-----:R-:W-:-:S07]  /*11350*/  F2FP.SATFINITE.E4M3.F32.PACK_AB_MERGE_C R26, R138, R57, RZ ;  /* 0x000000398a1a723e */ /* 0x001fce00048070ff */
[----:B------:R-:W0:Y:S01]  /*11360*/  MUFU.EX2 R136, R136 ;  /* 0x0000008800887308 */ /* 0x000e220000000800 */
[----:B-1----:R-:W-:-:S07]  /*11370*/  FADD.FTZ R13, R49, R134 ;  /* 0x00000086310d7221 */ /* 0x002fce0000010000 */
[----:B------:R-:W1:Y:S01]  /*11380*/  MUFU.EX2 R27, R88 ;  /* 0x00000058001b7308 */ /* 0x000e620000000800 */
[----:B--2---:R-:W-:-:S07]  /*11390*/  FADD.FTZ R12, R86, R15 ;  /* 0x0000000f560c7221 */ /* 0x004fce0000010000 */
[----:B------:R-:W2:Y:S01]  /*113a0*/  MUFU.EX2 R94, R94 ;  /* 0x0000005e005e7308 */ /* 0x000ea20000000800 */
[C---:B0-----:R-:W-:Y:S01]  /*113b0*/  F2FP.SATFINITE.E4M3.F32.PACK_AB_MERGE_C R188, R136.reuse, R49, R26 ;  /* 0x0000003188bc723e */ /* 0x041fe2000480701a */
[----:B------:R-:W-:Y:S01]  /*113c0*/  FADD.FTZ R136, R136, R13 ;  /* 0x0000000d88887221 */ /* 0x000fe20000010000 */
[--C-:B------:R-:W-:Y:S02]  /*113d0*/  IMAD.MOV.U32 R49, RZ, RZ, R87.reuse ;  /* 0x000000ffff317224 */ /* 0x100fe400078e0057 */
[----:B------:R-:W-:Y:S02]  /*113e0*/  IMAD.MOV.U32 R26, RZ, RZ, R87 ;  /* 0x000000ffff1a7224 */ /* 0x000fe400078e0057 */
[----:B------:R-:W-:-:S01]  /*113f0*/  FADD.FTZ R57, R57, R136 ;  /* 0x0000008839397221 */ /* 0x000fc20000010000 */
[----:B------:R-:W0:Y:S01]  /*11400*/  MUFU.EX2 R21, R116 ;  /* 0x0000007400157308 */ /* 0x000e220000000800 */
[----:B-1----:R-:W-:-:S02]  /*11410*/  FADD.FTZ R13, R27, R12 ;  /* 0x0000000c1b0d7221 */ /* 0x002fc40000010000 */
[----:B------:R-:W-:Y:S01]  /*11420*/  FADD.FTZ R138, R138, R57 ;  /* 0x000000398a8a7221 */ /* 0x000fe20000010000 */
[----:B------:R-:W-:-:S04]  /*11430*/  IMAD.MOV.U32 R57, RZ, RZ, R87 ;  /* 0x000000ffff397224 */ /* 0x000fc800078e0057 */
[----:B------:R-:W-:Y:S01]  /*11440*/  MUFU.EX2 R61, R61 ;  /* 0x0000003d003d7308 */ /* 0x000fe20000000800 */
[----:B--2---:R-:W-:-:S07]  /*11450*/  FADD.FTZ R12, R94, R13 ;  /* 0x0000000d5e0c7221 */ /* 0x004fce0000010000 */
[----:B------:R-:W1:Y:S01]  /*11460*/  MUFU.EX2 R142, R142 ;  /* 0x0000008e008e7308 */ /* 0x000e620000000800 */
[C---:B0-----:R-:W-:Y:S01]  /*11470*/  F2FP.SATFINITE.E4M3.F32.PACK_AB_MERGE_C R94, R21.reuse, R94, RZ ;  /* 0x0000005e155e723e */ /* 0x041fe200048070ff */
[----:B------:R-:W-:-:S03]  /*11480*/  FADD.FTZ R21, R21, R12 ;  /* 0x0000000c15157221 */ /* 0x000fc60000010000 */
[----:B------:R-:W-:Y:S01]  /*11490*/  F2FP.SATFINITE.E4M3.F32.PACK_AB_MERGE_C R189, R27, R86, R94 ;  /* 0x000000561bbd723e */ /* 0x000fe2000480705e */
[----:B------:R-:W-:Y:S01]  /*114a0*/  IMAD.MOV.U32 R86, RZ, RZ, R87 ;  /* 0x000000ffff567224 */ /* 0x000fe200078e0057 */
[----:B------:R-:W-:Y:S01]  /*114b0*/  MOV R27, R87 ;  /* 0x00000057001b7202 */ /* 0x000fe20000000f00 */
[----:B------:R-:W0:Y:S08]  /*114c0*/  MUFU.EX2 R59, R59 ;  /* 0x0000003b003b7308 */ /* 0x000e300000000800 */
[----:B------:R-:W2:Y:S01]  /*114d0*/  MUFU.EX2 R118, R118 ;  /* 0x0000007600767308 */ /* 0x000ea20000000800 */
[----:B-1----:R-:W-:-:S07]  /*114e0*/  F2FP.SATFINITE.E4M3.F32.PACK_AB_MERGE_C R14, R142, R61, RZ ;  /* 0x0000003d8e0e723e */ /* 0x002fce00048070ff */
[----:B------:R-:W1:Y:S01]  /*114f0*/  MUFU.EX2 R140, R140 ;  /* 0x0000008c008c7308 */ /* 0x000e620000000800 */
[----:B0-----:R-:W-:-:S07]  /*11500*/  FADD.FTZ R13, R59, R138 ;  /* 0x0000008a3b0d7221 */ /* 0x001fce0000010000 */
[----:B------:R-:W0:Y:S01]  /*11510*/  MUFU.EX2 R25, R122 ;  /* 0x0000007a00197308 */ /* 0x000e220000000800 */
[----:B--2---:R-:W-:-:S07]  /*11520*/  FADD.FTZ R12, R118, R21 ;  /* 0x00000015760c7221 */ /* 0x004fce0000010000 */
[----:B------:R-:W2:Y:S01]  /*11530*/  MUFU.EX2 R126, R126 ;  /* 0x0000007e007e7308 */ /* 0x000ea20000000800 */
[C---:B-1----:R-:W-:Y:S01]  /*11540*/  F2FP.SATFINITE.E4M3.F32.PACK_AB_MERGE_C R190, R140.reuse, R59, R14 ;  /* 0x0000003b8cbe723e */ /* 0x042fe2000480700e */
[----:B------:R-:W-:Y:S01]  /*11550*/  FADD.FTZ R140, R140, R13 ;  /* 0x0000000d8c8c7221 */ /* 0x000fe20000010000 */
[----:B------:R-:W-:-:S03]  /*11560*/  MOV R59, R87 ;  /* 0x00000057003b7202 */ /* 0x000fc60000000f00 */
[----:B------:R-:W-:Y:S02]  /*11570*/  FADD.FTZ R61, R61, R140 ;  /* 0x0000008c3d3d7221 */ /* 0x000fe40000010000 */
[----:B------:R-:W1:Y:S01]  /*11580*/  MUFU.EX2 R63, R63 ;  /* 0x0000003f003f7308 */ /* 0x000e620000000800 */
[----:B0-----:R-:W-:-:S04]  /*11590*/  FADD.FTZ R3, R25, R12 ;  /* 0x0000000c19037221 */ /* 0x001fc80000010000 */
[----:B--2---:R-:W-:Y:S01]  /*115a0*/  FADD.FTZ R20, R126, R3 ;  /* 0x000000037e147221 */ /* 0x004fe20000010000 */
[----:B------:R-:W-:-:S01]  /*115b0*/  FADD.FTZ R3, R142, R61 ;  /* 0x0000003d8e037221 */ /* 0x000fc20000010000 */
[--C-:B------:R-:W-:Y:S01]  /*115c0*/  IMAD.MOV.U32 R61, RZ, RZ, R87.reuse ;  /* 0x000000ffff3d7224 */ /* 0x100fe200078e0057 */
[C---:B-1----:R-:W-:Y:S01]  /*115d0*/  F2FP.SATFINITE.E4M3.F32.PACK_AB_MERGE_C R12, R63.reuse, R126, RZ ;  /* 0x0000007e3f0c723e */ /* 0x042fe200048070ff */
[----:B------:R-:W-:Y:S01]  /*115e0*/  FADD.FTZ R20, R63, R20 ;  /* 0x000000143f147221 */ /* 0x000fe20000010000 */
[----:B------:R-:W-:Y:S02]  /*115f0*/  MOV R63, R87 ;  /* 0x00000057003f7202 */ /* 0x000fe40000000f00 */
[----:B------:R-:W-:Y:S01]  /*11600*/  F2FP.SATFINITE.E4M3.F32.PACK_AB_MERGE_C R191, R25, R118, R12 ;  /* 0x0000007619bf723e */ /* 0x000fe2000480700c */
[----:B------:R-:W-:Y:S01]  /*11610*/  IMAD.MOV.U32 R25, RZ, RZ, R87 ;  /* 0x000000ffff197224 */ /* 0x000fe200078e0057 */
[----:B------:R-:W-:Y:S06]  /*11620*/  @!P1 BRA `(.L_x_643) ;  /* 0x0000003800889947 */ /* 0x000fec0003800000 */
[----:B------:R-:W-:Y:S01]  /*11630*/  IADD3 R21, R120, -0x2, RZ ;  /* 0xfffffffe78157810 */ /* 0x000fe20007ffe0ff */
[----:B------:R-:W-:Y:S01]  /*11640*/  IMAD.MOV.U32 R169, RZ, RZ, R92 ;  /* 0x000000ffffa97224 */ /* 0x000fe200078e005c */
[----:B------:R-:W-:Y:S01]  /*11650*/  MOV R220, R197 ;  /* 0x000000c500dc7202 */ /* 0x000fe20000000f00 */
[----:B------:R-:W-:Y:S01]  /*11660*/  IMAD.MOV.U32 R171, RZ, RZ, R90 ;  /* 0x000000ffffab7224 */ /* 0x000fe200078e005a */
[----:B------:R-:W-:Y:S01]  /*11670*/  CS2R R86, SRZ ;  /* 0x0000000000567805 */ /* 0x000fe2000001ff00 */
[----:B------:R-:W-:Y:S01]  /*11680*/  IMAD.MOV.U32 R222, RZ, RZ, R199 ;  /* 0x000000ffffde7224 */ /* 0x000fe200078e00c7 */
        /* <DEDUP_REMOVED lines=30> */
[----:B------:R-:W-:-:S07]  /*11870*/  CS2R R24, SRZ ;  /* 0x0000000000187805 */ /* 0x000fce000001ff00 */
.L_x_655:
[----:B------:R-:W-:Y:S01]  /*11880*/  ISETP.NE.AND P1, PT, R220, 0x1, PT ;  /* 0x00000001dc00780c */ /* 0x000fe20003f25270 */
[----:B------:R-:W-:Y:S05]  /*11890*/  YIELD ;  /* 0x0000000000007946 */ /* 0x000fea0003800000 */
[----:B------:R-:W-:Y:S02]  /*118a0*/  SEL R199, RZ, 0x1, P1 ;  /* 0x00000001ffc77807 */ /* 0x000fe40000800000 */
[----:B------:R-:W-:Y:S02]  /*118b0*/  ISETP.NE.AND P1, PT, R168, RZ, PT ;  /* 0x000000ffa800720c */ /* 0x000fe40003f25270 */
[----:B------:R-:W-:-:S11]  /*118c0*/  LOP3.LUT R199, R222, R199, RZ, 0x3c, !PT ;  /* 0x000000c7dec77212 */ /* 0x000fd600078e3cff */
[----:B------:R-:W-:Y:S05]  /*118d0*/  @P1 BRA `(.L_x_644) ;  /* 0x00000000003c1947 */ /* 0x000fea0003800000 */
[----:B------:R-:W-:Y:S05]  /*118e0*/  @!P0 BRA `(.L_x_645) ;  /* 0x0000000000048947 */ /* 0x000fea0003800000 */
[----:B------:R-:W-:Y:S01]  /*118f0*/  BPT.TRAP 0x1 ;  /* 0x000000040000795c */ /* 0x000fe20000300000 */
.L_x_645:
[----:B------:R-:W-:-:S05]  /*11900*/  VIADD R12, R220, 0x1 ;  /* 0x00000001dc0c7836 */ /* 0x000fca0000000000 */
[----:B------:R-:W-:-:S04]  /*11910*/  ISETP.NE.AND P2, PT, R12, 0x2, PT ;  /* 0x000000020c00780c */ /* 0x000fc80003f45270 */
[----:B------:R-:W-:Y:S02]  /*11920*/  SEL R13, R12, RZ, P2 ;  /* 0x000000ff0c0d7207 */ /* 0x000fe40001000000 */
[----:B------:R-:W-:-:S03]  /*11930*/  SHF.L.U32 R12, R199, 0x1f, RZ ;  /* 0x0000001fc70c7819 */ /* 0x000fc600000006ff */
[----:B------:R-:W-:-:S04]  /*11940*/  IMAD R13, R13, 0x8, R18 ;  /* 0x000000080d0d7824 */ /* 0x000fc800078e0212 */
[----:B------:R0:W1:Y:S01]  /*11950*/  SYNCS.PHASECHK.TRANS64.TRYWAIT P2, [R13+URZ+0x22830], R12 ;  /* 0x0228300c0d0075a7 */ /* 0x000062000804017f */
[----:B------:R-:W-:Y:S05]  /*11960*/  @!P0 BRA `(.L_x_646) ;  /* 0x0000000000048947 */ /* 0x000fea0003800000 */
[----:B------:R-:W-:Y:S01]  /*11970*/  BPT.TRAP 0x1 ;  /* 0x000000040000795c */ /* 0x000fe20000300000 */
.L_x_646:
[----:B------:R-:W-:Y:S04]  /*11980*/  BSSY B0, `(.L_x_644) ;  /* 0x0000004000007945 */ /* 0x000fe80003800000 */
[----:B-1----:R-:W-:Y:S05]  /*11990*/  @P2 BRA `(.L_x_647) ;  /* 0x0000000000082947 */ /* 0x002fea0003800000 */
[----:B------:R-:W1:Y:S02]  /*119a0*/  SYNCS.PHASECHK.TRANS64.TRYWAIT P2, [R13+URZ+0x22830], R12 ;  /* 0x0228300c0d0075a7 */ /* 0x000e64000804017f */
[----:B-1----:R-:W-:Y:S05]  /*119b0*/  @!P2 BRA `(.L_x_648) ;  /* 0x000000f000b8a947 */ /* 0x002fea0003800000 */
.L_x_647:
[----:B------:R-:W-:Y:S05]  /*119c0*/  BSYNC B0 ;  /* 0x0000000000007941 */ /* 0x000fea0003800000 */
.L_x_644:
[----:B01----:R-:W0:Y:S01]  /*119d0*/  S2R R12, SR_TID.X ;  /* 0x00000000000c7919 */ /* 0x003e220000002100 */
[----:B------:R-:W-:Y:S01]  /*119e0*/  VIADD R197, R220, 0x1 ;  /* 0x00000001dcc57836 */ /* 0x000fe20000000000 */
[----:B------:R-:W-:Y:S05]  /*119f0*/  WARPSYNC.ALL ;  /* 0x0000000000007948 */ /* 0x000fea0003800000 */
[C---:B------:R-:W-:Y:S01]  /*11a00*/  ISETP.NE.AND P2, PT, R197.reuse, 0x2, PT ;  /* 0x00000002c500780c */ /* 0x040fe20003f45270 */
[----:B------:R-:W-:Y:S01]  /*11a10*/  IMAD.MOV.U32 R15, RZ, RZ, 0x40000040 ;  /* 0x40000040ff0f7424 */ /* 0x000fe200078e00ff */
[----:B------:R-:W-:Y:S01]  /*11a20*/  R2UR UR44, R4 ;  /* 0x00000000042c72ca */ /* 0x000fe200000e0000 */
[----:B------:R-:W-:Y:S01]  /*11a30*/  IMAD.MOV.U32 R13, RZ, RZ, 0x40000040 ;  /* 0x40000040ff0d7424 */ /* 0x000fe200078e00ff */
[----:B------:R-:W-:Y:S01]  /*11a40*/  SEL R197, R197, RZ, P2 ;  /* 0x000000ffc5c57207 */ /* 0x000fe20001000000 */
[----:B------:R-:W-:Y:S01]  /*11a50*/  IMAD.MOV.U32 R89, RZ, RZ, 0x40000040 ;  /* 0x40000040ff597424 */ /* 0x000fe200078e00ff */
[----:B------:R-:W-:Y:S01]  /*11a60*/  R2UR UR47, R15 ;  /* 0x000000000f2f72ca */ /* 0x000fe200000e0000 */
[----:B------:R-:W-:Y:S01]  /*11a70*/  IMAD.MOV.U32 R95, RZ, RZ, 0x40000040 ;  /* 0x40000040ff5f7424 */ /* 0x000fe200078e00ff */
[----:B------:R-:W-:Y:S01]  /*11a80*/  R2UR UR45, R5 ;  /* 0x00000000052d72ca */ /* 0x000fe200000e0000 */
[----:B------:R-:W-:Y:S01]  /*11a90*/  IMAD R14, R197, 0x500, R0 ;  /* 0x00000500c50e7824 */ /* 0x000fe200078e0200 */
[----:B------:R-:W-:-:S02]  /*11aa0*/  R2UR UR51, R13 ;  /* 0x000000000d3372ca */ /* 0x000fc400000e0000 */
[----:B------:R-:W-:Y:S01]  /*11ab0*/  R2UR UR48, R4 ;  /* 0x00000000043072ca */ /* 0x000fe200000e0000 */
[C---:B------:R-:W-:Y:S01]  /*11ac0*/  VIADD R88, R14.reuse, 0x200 ;  /* 0x000002000e587836 */ /* 0x040fe20000000000 */
[C---:B------:R-:W-:Y:S01]  /*11ad0*/  R2UR UR46, R14.reuse ;  /* 0x000000000e2e72ca */ /* 0x040fe200000e0000 */
[----:B------:R-:W-:Y:S01]  /*11ae0*/  VIADD R94, R14, 0x4 ;  /* 0x000000040e5e7836 */ /* 0x000fe20000000000 */
[----:B------:R-:W-:Y:S02]  /*11af0*/  R2UR UR49, R5 ;  /* 0x00000000053172ca */ /* 0x000fe400000e0000 */
[----:B------:R-:W-:Y:S01]  /*11b00*/  R2UR UR54, R88 ;  /* 0x00000000583672ca */ /* 0x000fe200000e0000 */
[----:B------:R-:W-:Y:S01]  /*11b10*/  VIADD R88, R14, 0x2 ;  /* 0x000000020e587836 */ /* 0x000fe20000000000 */
[----:B------:R-:W-:Y:S02]  /*11b20*/  R2UR UR55, R89 ;  /* 0x00000000593772ca */ /* 0x000fe400000e0000 */
[----:B------:R-:W-:-:S02]  /*11b30*/  R2UR UR52, R4 ;  /* 0x00000000043472ca */ /* 0x000fc400000e0000 */
[----:B------:R-:W-:Y:S02]  /*11b40*/  R2UR UR53, R5 ;  /* 0x00000000053572ca */ /* 0x000fe400000e0000 */
[----:B0-----:R-:W-:Y:S02]  /*11b50*/  SHF.R.U32.HI R12, RZ, 0x7, R12 ;  /* 0x00000007ff0c7819 */ /* 0x001fe4000001160c */
[C---:B------:R-:W-:Y:S02]  /*11b60*/  R2UR UR7, R13.reuse ;  /* 0x000000000d0772ca */ /* 0x040fe400000e0000 */
[----:B------:R-:W-:Y:S01]  /*11b70*/  IADD3 R92, R12, 0x8, RZ ;  /* 0x000000080c5c7810 */ /* 0x000fe20007ffe0ff */
[C---:B------:R-:W-:Y:S01]  /*11b80*/  VIADD R12, R14.reuse, 0x100 ;  /* 0x000001000e0c7836 */ /* 0x040fe20000000000 */
[----:B------:R-:W-:Y:S02]  /*11b90*/  R2UR UR11, R13 ;  /* 0x000000000d0b72ca */ /* 0x000fe400000e0000 */
[----:B------:R-:W-:Y:S01]  /*11ba0*/  IADD3 R90, R14, 0x300, RZ ;  /* 0x000003000e5a7810 */ /* 0x000fe20007ffe0ff */
[----:B------:R0:W-:Y:S01]  /*11bb0*/  BAR.SYNC.DEFER_BLOCKING R92, 0x100 ;  /* 0x0004005c0000751d */ /* 0x0001e20000010000 */
[----:B------:R-:W-:Y:S01]  /*11bc0*/  R2UR UR50, R12 ;  /* 0x000000000c3272ca */ /* 0x000fe200000e0000 */
[----:B------:R-:W-:Y:S01]  /*11bd0*/  VIADD R12, R14, 0x400 ;  /* 0x000004000e0c7836 */ /* 0x000fe20000000000 */
[----:B------:R-:W-:Y:S01]  /*11be0*/  R2UR UR8, R90 ;  /* 0x000000005a0872ca */ /* 0x000fe200000e0000 */
[----:B------:R-:W-:Y:S01]  /*11bf0*/  VIADD R90, R14, 0x202 ;  /* 0x000002020e5a7836 */ /* 0x000fe20000000000 */
[----:B------:R-:W-:-:S02]  /*11c00*/  MOV R91, 0x40000040 ;  /* 0x40000040005b7802 */ /* 0x000fc40000000f00 */
[----:B------:R-:W-:Y:S01]  /*11c10*/  R2UR UR10, R12 ;  /* 0x000000000c0a72ca */ /* 0x000fe200000e0000 */
[C---:B------:R-:W-:Y:S01]  /*11c20*/  VIADD R12, R14.reuse, 0x102 ;  /* 0x000001020e0c7836 */ /* 0x040fe20000000000 */
[----:B------:R-:W-:Y:S01]  /*11c30*/  MOV R223, UR7 ;  /* 0x0000000700df7c02 */ /* 0x000fe20008000f00 */
[----:B------:R-:W-:Y:S01]  /*11c40*/  UMOV UR7, UR11 ;  /* 0x0000000b00077c82 */ /* 0x000fe20008000000 */
[C---:B------:R-:W-:Y:S01]  /*11c50*/  R2UR UR11, R91.reuse ;  /* 0x000000005b0b72ca */ /* 0x040fe200000e0000 */
[----:B0-----:R-:W-:Y:S01]  /*11c60*/  VIADD R92, R14, 0x402 ;  /* 0x000004020e5c7836 */ /* 0x001fe20000000000 */
[----:B------:R-:W-:Y:S01]  /*11c70*/  R2UR UR6, R12 ;  /* 0x000000000c0672ca */ /* 0x000fe200000e0000 */
[----:B------:R-:W-:Y:S01]  /*11c80*/  VIADD R12, R14, 0x104 ;  /* 0x000001040e0c7836 */ /* 0x000fe20000000000 */
[----:B------:R-:W-:Y:S02]  /*11c90*/  R2UR UR9, R91 ;  /* 0x000000005b0972ca */ /* 0x000fe400000e0000 */
[----:B------:R-:W-:-:S02]  /*11ca0*/  R2UR UR4, R88 ;  /* 0x00000000580472ca */ /* 0x000fc400000e0000 */
[----:B------:R-:W-:Y:S02]  /*11cb0*/  IADD3 R88, R14, 0x302, RZ ;  /* 0x000003020e587810 */ /* 0x000fe40007ffe0ff */
[----:B------:R-:W-:Y:S02]  /*11cc0*/  R2UR UR22, R94 ;  /* 0x000000005e1672ca */ /* 0x000fe400000e0000 */
[----:B------:R-:W-:Y:S01]  /*11cd0*/  R2UR UR23, R95 ;  /* 0x000000005f1772ca */ /* 0x000fe200000e0000 */
[----:B------:R-:W-:Y:S01]  /*11ce0*/  WARPGROUP.ARRIVE ;  /* 0x00000000000079c5 */ /* 0x000fe20000000000 */
[----:B------:R-:W-:Y:S02]  /*11cf0*/  R2UR UR5, R89 ;  /* 0x00000000590572ca */ /* 0x000fe400000e0000 */
[----:B------:R-:W-:Y:S01]  /*11d00*/  MOV R224, UR6 ;  /* 0x0000000600e07c02 */ /* 0x000fe20008000f00 */
[----:B------:R-:W-:Y:S01]  /*11d10*/  UMOV UR6, UR10 ;  /* 0x0000000a00067c82 */ /* 0x000fe20008000000 */
[----:B------:R-:W-:Y:S01]  /*11d20*/  R2UR UR10, R90 ;  /* 0x000000005a0a72ca */ /* 0x000fe200000e0000 */
[----:B------:R-:W-:Y:S01]  /*11d30*/  QGMMA.64x32x32.F32.E4M3.E4M3 R152, gdesc[UR44], RZ, !UPT, gsb0 ;  /* 0x006000002c9879f3 */ /* 0x000fe2000c0008ff */
[----:B------:R-:W-:Y:S01]  /*11d40*/  MOV R90, UR11 ;  /* 0x0000000b005a7c02 */ /* 0x000fe20008000f00 */
[----:B------:R-:W-:Y:S01]  /*11d50*/  UMOV UR11, UR9 ;  /* 0x00000009000b7c82 */ /* 0x000fe20008000000 */
[----:B------:R-:W-:-:S02]  /*11d60*/  R2UR UR9, R5 ;  /* 0x00000000050972ca */ /* 0x000fc400000e0000 */
[----:B------:R-:W-:Y:S01]  /*11d70*/  R2UR UR14, R88 ;  /* 0x00000000580e72ca */ /* 0x000fe200000e0000 */
[----:B------:R-:W-:Y:S01]  /*11d80*/  VIADD R88, R14, 0x204 ;  /* 0x000002040e587836 */ /* 0x000fe20000000000 */
[----:B------:R-:W-:Y:S01]  /*11d90*/  MOV R225, UR23 ;  /* 0x0000001700e17c02 */ /* 0x000fe20008000f00 */
[----:B------:R-:W-:Y:S01]  /*11da0*/  UMOV UR23, UR5 ;  /* 0x0000000500177c82 */ /* 0x000fe20008000000 */
[----:B------:R-:W-:Y:S01]  /*11db0*/  MOV R226, UR22 ;  /* 0x0000001600e27c02 */ /* 0x000fe20008000f00 */
[----:B------:R-:W-:Y:S01]  /*11dc0*/  UMOV UR22, UR4 ;  /* 0x0000000400167c82 */ /* 0x000fe20008000000 */
[----:B------:R-:W-:Y:S02]  /*11dd0*/  R2UR UR30, R88 ;  /* 0x00000000581e72ca */ /* 0x000fe400000e0000 */
[----:B------:R-:W-:Y:S01]  /*11de0*/  MOV R91, UR10 ;  /* 0x0000000a005b7c02 */ /* 0x000fe20008000f00 */
[----:B------:R-:W-:Y:S01]  /*11df0*/  UMOV UR10, UR8 ;  /* 0x00000008000a7c82 */ /* 0x000fe20008000000 */
[----:B------:R-:W-:-:S02]  /*11e00*/  R2UR UR8, R4 ;  /* 0x00000000040872ca */ /* 0x000fc400000e0000 */
[----:B------:R-:W-:Y:S02]  /*11e10*/  IADD3 R88, R14, 0x404, RZ ;  /* 0x000004040e587810 */ /* 0x000fe40007ffe0ff */
[C---:B------:R-:W-:Y:S02]  /*11e20*/  R2UR UR15, R89.reuse ;  /* 0x00000000590f72ca */ /* 0x040fe400000e0000 */
[----:B------:R-:W-:Y:S01]  /*11e30*/  R2UR UR18, R92 ;  /* 0x000000005c1272ca */ /* 0x000fe200000e0000 */
[----:B------:R-:W-:Y:S01]  /*11e40*/  VIADD R92, R14, 0x6 ;  /* 0x000000060e5c7836 */ /* 0x000fe20000000000 */
[C---:B------:R-:W-:Y:S02]  /*11e50*/  R2UR UR31, R89.reuse ;  /* 0x00000000591f72ca */ /* 0x040fe400000e0000 */
[----:B------:R-:W-:Y:S01]  /*11e60*/  R2UR UR38, R88 ;  /* 0x00000000582672ca */ /* 0x000fe200000e0000 */
[----:B------:R-:W-:Y:S01]  /*11e70*/  VIADD R88, R14, 0x206 ;  /* 0x000002060e587836 */ /* 0x000fe20000000000 */
[----:B------:R-:W-:Y:S01]  /*11e80*/  R2UR UR39, R89 ;  /* 0x00000000592772ca */ /* 0x000fe200000e0000 */
[----:B------:R-:W-:Y:S01]  /*11e90*/  IMAD.MOV.U32 R89, RZ, RZ, 0x40000040 ;  /* 0x40000040ff597424 */ /* 0x000fe200078e00ff */
[----:B------:R-:W-:-:S02]  /*11ea0*/  R2UR UR4, R4 ;  /* 0x00000000040472ca */ /* 0x000fc400000e0000 */
[----:B------:R-:W-:Y:S02]  /*11eb0*/  R2UR UR5, R5 ;  /* 0x00000000050572ca */ /* 0x000fe400000e0000 */
[----:B------:R-:W-:Y:S02]  /*11ec0*/  MOV R93, 0x40000040 ;  /* 0x40000040005d7802 */ /* 0x000fe40000000f00 */
[----:B------:R-:W-:Y:S02]  /*11ed0*/  R2UR UR42, R92 ;  /* 0x000000005c2a72ca */ /* 0x000fe400000e0000 */
[C---:B------:R-:W-:Y:S02]  /*11ee0*/  R2UR UR19, R93.reuse ;  /* 0x000000005d1372ca */ /* 0x040fe400000e0000 */
[----:B------:R-:W-:Y:S02]  /*11ef0*/  R2UR UR43, R93 ;  /* 0x000000005d2b72ca */ /* 0x000fe400000e0000 */
[----:B------:R-:W-:-:S02]  /*11f00*/  R2UR UR20, R10 ;  /* 0x000000000a1472ca */ /* 0x000fc400000e0000 */
[C---:B------:R-:W-:Y:S02]  /*11f10*/  R2UR UR21, R11.reuse ;  /* 0x000000000b1572ca */ /* 0x040fe400000e0000 */
[C---:B------:R-:W-:Y:S02]  /*11f20*/  R2UR UR12, R10.reuse ;  /* 0x000000000a0c72ca */ /* 0x040fe400000e0000 */
[C---:B------:R-:W-:Y:S02]  /*11f30*/  R2UR UR13, R11.reuse ;  /* 0x000000000b0d72ca */ /* 0x040fe400000e0000 */
[----:B------:R-:W-:Y:S02]  /*11f40*/  R2UR UR16, R10 ;  /* 0x000000000a1072ca */ /* 0x000fe400000e0000 */
[----:B------:R-:W-:Y:S02]  /*11f50*/  R2UR UR17, R11 ;  /* 0x000000000b1172ca */ /* 0x000fe400000e0000 */
[----:B------:R-:W-:Y:S01]  /*11f60*/  R2UR UR26, R12 ;  /* 0x000000000c1a72ca */ /* 0x000fe200000e0000 */
[----:B------:R-:W-:Y:S01]  /*11f70*/  VIADD R12, R14, 0x304 ;  /* 0x000003040e0c7836 */ /* 0x000fe20000000000 */
[----:B------:R-:W-:-:S02]  /*11f80*/  R2UR UR27, R13 ;  /* 0x000000000d1b72ca */ /* 0x000fc400000e0000 */
[C---:B------:R-:W-:Y:S02]  /*11f90*/  R2UR UR24, R8.reuse ;  /* 0x00000000081872ca */ /* 0x040fe400000e0000 */
[C---:B------:R-:W-:Y:S01]  /*11fa0*/  R2UR UR25, R9.reuse ;  /* 0x00000000091972ca */ /* 0x040fe200000e0000 */
[----:B------:R-:W-:Y:S02]  /*11fb0*/  WARPGROUP.DEPBAR.LE gsb0, 0x0 ;  /* 0x00008000000079c5 */ /* 0x000fe40000010000 */
[----:B------:R-:W-:Y:S01]  /*11fc0*/  WARPGROUP.ARRIVE ;  /* 0x00000000000079c5 */ /* 0x000fe20000000000 */
[----:B------:R-:W-:Y:S02]  /*11fd0*/  R2UR UR28, R8 ;  /* 0x00000000081c72ca */ /* 0x000fe400000e0000 */
[----:B------:R-:W-:Y:S02]  /*11fe0*/  R2UR UR29, R9 ;  /* 0x00000000091d72ca */ /* 0x000fe400000e0000 */
[----:B------:R-:W-:Y:S01]  /*11ff0*/  R2UR UR34, R12 ;  /* 0x000000000c2272ca */ /* 0x000fe200000e0000 */
[----:B------:R-:W-:Y:S01]  /*12000*/  QGMMA.64x32x32.F32.E4M3.E4M3 R136, gdesc[UR48], RZ, !UPT, gsb0 ;  /* 0x00600000308879f3 */ /* 0x000fe2000c0008ff */
[----:B------:R-:W-:Y:S01]  /*12010*/  R2UR UR50, R88 ;  /* 0x00000000583272ca */ /* 0x000fe200000e0000 */
[----:B------:R-:W-:Y:S01]  /*12020*/  VIADD R12, R14, 0x106 ;  /* 0x000001060e0c7836 */ /* 0x000fe20000000000 */
[----:B------:R-:W-:-:S02]  /*12030*/  R2UR UR51, R89 ;  /* 0x00000000593372ca */ /* 0x000fc400000e0000 */
[----:B------:R-:W-:Y:S02]  /*12040*/  R2UR UR35, R13 ;  /* 0x000000000d2372ca */ /* 0x000fe400000e0000 */
[C---:B------:R-:W-:Y:S02]  /*12050*/  R2UR UR32, R8.reuse ;  /* 0x00000000082072ca */ /* 0x040fe400000e0000 */
[C---:B------:R-:W-:Y:S02]  /*12060*/  R2UR UR33, R9.reuse ;  /* 0x00000000092172ca */ /* 0x040fe400000e0000 */
[----:B------:R-:W-:Y:S02]  /*12070*/  R2UR UR36, R8 ;  /* 0x00000000082472ca */ /* 0x000fe400000e0000 */
[----:B------:R-:W-:Y:S02]  /*12080*/  R2UR UR37, R9 ;  /* 0x00000000092572ca */ /* 0x000fe400000e0000 */
[----:B------:R-:W-:-:S02]  /*12090*/  R2UR UR40, R6 ;  /* 0x00000000062872ca */ /* 0x000fc400000e0000 */
[----:B------:R-:W-:Y:S02]  /*120a0*/  R2UR UR41, R7 ;  /* 0x00000000072972ca */ /* 0x000fe400000e0000 */
[----:B------:R-:W-:Y:S02]  /*120b0*/  R2UR UR46, R12 ;  /* 0x000000000c2e72ca */ /* 0x000fe400000e0000 */
[----:B------:R-:W-:Y:S01]  /*120c0*/  R2UR UR47, R13 ;  /* 0x000000000d2f72ca */ /* 0x000fe200000e0000 */
[----:B------:R-:W-:Y:S01]  /*120d0*/  IMAD.MOV.U32 R13, RZ, RZ, 0x40000040 ;  /* 0x40000040ff0d7424 */ /* 0x000fe200078e00ff */
[C---:B------:R-:W-:Y:S02]  /*120e0*/  R2UR UR44, R6.reuse ;  /* 0x00000000062c72ca */ /* 0x040fe400000e0000 */
[----:B------:R-:W-:Y:S02]  /*120f0*/  R2UR UR45, R7 ;  /* 0x00000000072d72ca */ /* 0x000fe400000e0000 */
[----:B------:R-:W-:-:S02]  /*12100*/  R2UR UR48, R6 ;  /* 0x00000000063072ca */ /* 0x000fc400000e0000 */
[----:B------:R-:W-:Y:S02]  /*12110*/  R2UR UR49, R7 ;  /* 0x00000000073172ca */ /* 0x000fe400000e0000 */
[C---:B------:R-:W-:Y:S01]  /*12120*/  IADD3 R12, R14.reuse, 0x306, RZ ;  /* 0x000003060e0c7810 */ /* 0x040fe20007ffe0ff */
[----:B------:R-:W-:Y:S01]  /*12130*/  VIADD R14, R14, 0x406 ;  /* 0x000004060e0e7836 */ /* 0x000fe20000000000 */
[----:B------:R-:W-:Y:S02]  /*12140*/  MOV R15, 0x40000040 ;  /* 0x40000040000f7802 */ /* 0x000fe40000000f00 */
[----:B------:R-:W-:Y:S02]  /*12150*/  R2UR UR56, R6 ;  /* 0x00000000063872ca */ /* 0x000fe400000e0000 */
[----:B------:R-:W-:Y:S02]  /*12160*/  R2UR UR58, R14 ;  /* 0x000000000e3a72ca */ /* 0x000fe400000e0000 */
[----:B------:R-:W-:-:S02]  /*12170*/  R2UR UR59, R15 ;  /* 0x000000000f3b72ca */ /* 0x000fc400000e0000 */
[----:B------:R-:W-:Y:S01]  /*12180*/  R2UR UR57, R7 ;  /* 0x00000000073972ca */ /* 0x000fe200000e0000 */
[----:B------:R-:W-:Y:S02]  /*12190*/  WARPGROUP.DEPBAR.LE gsb0, 0x0 ;  /* 0x00008000000079c5 */ /* 0x000fe40000010000 */
[----:B------:R-:W-:-:S06]  /*121a0*/  WARPGROUP.ARRIVE ;  /* 0x00000000000079c5 */ /* 0x000fcc0000000000 */
[----:B------:R-:W-:Y:S01]  /*121b0*/  QGMMA.64x32x32.F32.E4M3.E4M3 R120, gdesc[UR52], RZ, !UPT, gsb0 ;  /* 0x00600000347879f3 */ /* 0x000fe2000c0008ff */
[----:B------:R-:W-:Y:S02]  /*121c0*/  R2UR UR54, R12 ;  /* 0x000000000c3672ca */ /* 0x000fe400000e0000 */
[----:B------:R-:W-:Y:S02]  /*121d0*/  R2UR UR55, R13 ;  /* 0x000000000d3772ca */ /* 0x000fe400000e0000 */
[----:B------:R-:W-:Y:S02]  /*121e0*/  R2UR UR52, R6 ;  /* 0x00000000063472ca */ /* 0x000fe400000e0000 */
        /* <DEDUP_REMOVED lines=65> */
[----:B------:R-:W-:Y:S05]  /*12600*/  @P1 BRA `(.L_x_649) ;  /* 0x0000000000281947 */ /* 0x000fea0003800000 */
[----:B------:R-:W-:Y:S05]  /*12610*/  @!P0 BRA `(.L_x_650) ;  /* 0x0000000000048947 */ /* 0x000fea0003800000 */
[----:B------:R-:W-:Y:S01]  /*12620*/  BPT.TRAP 0x1 ;  /* 0x000000040000795c */ /* 0x000fe20000300000 */
.L_x_650:
[----:B------:R-:W-:Y:S01]  /*12630*/  SHF.L.U32 R12, R222, 0x1f, RZ ;  /* 0x0000001fde0c7819 */ /* 0x000fe200000006ff */
[----:B------:R-:W-:-:S04]  /*12640*/  IMAD R13, R220, 0x8, R18 ;  /* 0x00000008dc0d7824 */ /* 0x000fc800078e0212 */
[----:B------:R0:W1:Y:S01]  /*12650*/  SYNCS.PHASECHK.TRANS64.TRYWAIT P1, [R13+URZ+0x22850], R12 ;  /* 0x0228500c0d0075a7 */ /* 0x000062000802017f */
[----:B------:R-:W-:Y:S05]  /*12660*/  @!P0 BRA `(.L_x_651) ;  /* 0x0000000000048947 */ /* 0x000fea0003800000 */
[----:B------:R-:W-:Y:S01]  /*12670*/  BPT.TRAP 0x1 ;  /* 0x000000040000795c */ /* 0x000fe20000300000 */
.L_x_651:
[----:B-1----:R-:W-:Y:S05]  /*12680*/  @P1 BRA `(.L_x_649) ;  /* 0x0000000000081947 */ /* 0x002fea0003800000 */
[----:B------:R-:W1:Y:S02]  /*12690*/  SYNCS.PHASECHK.TRANS64.TRYWAIT P1, [R13+URZ+0x22850], R12 ;  /* 0x0228500c0d0075a7 */ /* 0x000e64000802017f */
[----:B-1----:R-:W-:Y:S05]  /*126a0*/  @!P1 BRA `(.L_x_652) ;  /* 0x000000e400909947 */ /* 0x002fea0003800000 */
.L_x_649:
[----:B01----:R-:W-:Y:S01]  /*126b0*/  VIADD R12, R18, 0x400 ;  /* 0x00000400120c7836 */ /* 0x003fe20000000000 */
[----:B------:R-:W-:Y:S05]  /*126c0*/  WARPSYNC.ALL ;  /* 0x0000000000007948 */ /* 0x000fea0003800000 */
[----:B------:R-:W-:Y:S01]  /*126d0*/  SHF.R.U32.HI R12, RZ, 0x4, R12 ;  /* 0x00000004ff0c7819 */ /* 0x000fe2000001160c */
[----:B------:R-:W-:Y:S01]  /*126e0*/  IMAD.MOV.U32 R13, RZ, RZ, -0x3ffffff0 ;  /* 0xc0000010ff0d7424 */ /* 0x000fe200078e00ff */
[----:B------:R-:W-:Y:S01]  /*126f0*/  WARPGROUP.ARRIVE ;  /* 0x00000000000079c5 */ /* 0x000fe20000000000 */
[----:B------:R-:W-:Y:S01]  /*12700*/  IMAD.MOV.U32 R15, RZ, RZ, -0x3ffffff0 ;  /* 0xc0000010ff0f7424 */ /* 0x000fe200078e00ff */
[----:B------:R-:W-:-:S04]  /*12710*/  LOP3.LUT R12, R12, 0x3fff, RZ, 0xc0, !PT ;  /* 0x00003fff0c0c7812 */ /* 0x000fc800078ec0ff */
[----:B------:R-:W0:Y:S01]  /*12720*/  S2R R222, SR_TID.X ;  /* 0x0000000000de7919 */ /* 0x000e220000002100 */
[----:B------:R-:W-:Y:S01]  /*12730*/  R2UR UR7, R13 ;  /* 0x000000000d0772ca */ /* 0x000fe200000e0000 */
[----:B------:R-:W-:Y:S01]  /*12740*/  IMAD.MOV.U32 R13, RZ, RZ, -0x3ffffff0 ;  /* 0xc0000010ff0d7424 */ /* 0x000fe200078e00ff */
[----:B------:R-:W-:-:S05]  /*12750*/  LOP3.LUT R12, R12, 0x10000, RZ, 0xfc, !PT ;  /* 0x000100000c0c7812 */ /* 0x000fca00078efcff */
[----:B------:R-:W-:-:S05]  /*12760*/  IMAD R12, R220, 0x500, R12 ;  /* 0x00000500dc0c7824 */ /* 0x000fca00078e020c */
[C---:B------:R-:W-:Y:S02]  /*12770*/  R2UR UR6, R12.reuse ;  /* 0x000000000c0672ca */ /* 0x040fe400000e0000 */
[----:B------:R-:W-:-:S11]  /*12780*/  IADD3 R14, R12, 0x100, RZ ;  /* 0x000001000c0e7810 */ /* 0x000fd60007ffe0ff */
[----:B------:R-:W-:Y:S01]  /*12790*/  QGMMA.64x128x32.F32.E4M3.E4M3 R24, R172, gdesc[UR4], R24, gsb0 ;  /* 0x01e00004ac187df3 */ /* 0x000fe20008000818 */
[----:B------:R-:W-:Y:S01]  /*127a0*/  R2UR UR6, R14 ;  /* 0x000000000e0672ca */ /* 0x000fe200000e0000 */
[----:B------:R-:W-:Y:S01]  /*127b0*/  VIADD R14, R12, 0x200 ;  /* 0x000002000c0e7836 */ /* 0x000fe20000000000 */
[----:B------:R-:W-:Y:S01]  /*127c0*/  R2UR UR7, R15 ;  /* 0x000000000f0772ca */ /* 0x000fe200000e0000 */
[----:B------:R-:W-:Y:S01]  /*127d0*/  IMAD.MOV.U32 R15, RZ, RZ, -0x3ffffff0 ;  /* 0xc0000010ff0f7424 */ /* 0x000fe200078e00ff */
[----:B0-----:R-:W-:Y:S01]  /*127e0*/  SHF.R.U32.HI R222, RZ, 0x7, R222 ;  /* 0x00000007ffde7819 */ /* 0x001fe200000116de */
[----:B------:R-:W-:Y:S02]  /*127f0*/  WARPGROUP.DEPBAR.LE gsb0, 0x0 ;  /* 0x00008000000079c5 */ /* 0x000fe40000010000 */
[----:B------:R-:W-:-:S08]  /*12800*/  WARPGROUP.ARRIVE ;  /* 0x00000000000079c5 */ /* 0x000fd00000000000 */
[----:B------:R-:W-:Y:S01]  /*12810*/  QGMMA.64x128x32.F32.E4M3.E4M3 R24, R176, gdesc[UR4], R24, gsb0 ;  /* 0x01e00004b0187df3 */ /* 0x000fe20008000818 */
[----:B------:R-:W-:Y:S02]  /*12820*/  R2UR UR6, R14 ;  /* 0x000000000e0672ca */ /* 0x000fe400000e0000 */
[----:B------:R-:W-:Y:S01]  /*12830*/  R2UR UR7, R15 ;  /* 0x000000000f0772ca */ /* 0x000fe200000e0000 */
[----:B------:R-:W-:Y:S01]  /*12840*/  IMAD.MOV.U32 R15, RZ, RZ, -0x3ffffff0 ;  /* 0xc0000010ff0f7424 */ /* 0x000fe200078e00ff */
[C---:B------:R-:W-:Y:S01]  /*12850*/  IADD3 R14, R12.reuse, 0x300, RZ ;  /* 0x000003000c0e7810 */ /* 0x040fe20007ffe0ff */
[----:B------:R-:W-:Y:S01]  /*12860*/  VIADD R12, R12, 0x400 ;  /* 0x000004000c0c7836 */ /* 0x000fe20000000000 */
[----:B------:R-:W-:Y:S02]  /*12870*/  WARPGROUP.DEPBAR.LE gsb0, 0x0 ;  /* 0x00008000000079c5 */ /* 0x000fe40000010000 */
[----:B------:R-:W-:-:S07]  /*12880*/  WARPGROUP.ARRIVE ;  /* 0x00000000000079c5 */ /* 0x000fce0000000000 */
[----:B------:R-:W-:Y:S01]  /*12890*/  QGMMA.64x128x32.F32.E4M3.E4M3 R24, R180, gdesc[UR4], R24, gsb0 ;  /* 0x01e00004b4187df3 */ /* 0x000fe20008000818 */
[----:B------:R-:W-:Y:S02]  /*128a0*/  R2UR UR6, R14 ;  /* 0x000000000e0672ca */ /* 0x000fe400000e0000 */
[----:B------:R-:W-:Y:S01]  /*128b0*/  R2UR UR7, R15 ;  /* 0x000000000f0772ca */ /* 0x000fe200000e0000 */
[----:B------:R-:W-:Y:S02]  /*128c0*/  WARPGROUP.DEPBAR.LE gsb0, 0x0 ;  /* 0x00008000000079c5 */ /* 0x000fe40000010000 */
[----:B------:R-:W-:-:S10]  /*128d0*/  WARPGROUP.ARRIVE ;  /* 0x00000000000079c5 */ /* 0x000fd40000000000 */
[----:B------:R-:W-:Y:S01]  /*128e0*/  QGMMA.64x128x32.F32.E4M3.E4M3 R24, R184, gdesc[UR4], R24, gsb0 ;  /* 0x01e00004b8187df3 */ /* 0x000fe20008000818 */
[----:B------:R-:W-:Y:S02]  /*128f0*/  R2UR UR6, R12 ;  /* 0x000000000c0672ca */ /* 0x000fe400000e0000 */
[----:B------:R-:W-:Y:S02]  /*12900*/  R2UR UR7, R13 ;  /* 0x000000000d0772ca */ /* 0x000fe400000e0000 */
[----:B------:R-:W-:Y:S01]  /*12910*/  IADD3 R12, -R222, 0xb, RZ ;  /* 0x0000000bde0c7810 */ /* 0x000fe20007ffe1ff */
[----:B------:R-:W-:Y:S02]  /*12920*/  WARPGROUP.DEPBAR.LE gsb0, 0x0 ;  /* 0x00008000000079c5 */ /* 0x000fe40000010000 */
[----:B------:R-:W-:-:S08]  /*12930*/  WARPGROUP.ARRIVE ;  /* 0x00000000000079c5 */ /* 0x000fd00000000000 */
[----:B------:R-:W-:Y:S03]  /*12940*/  QGMMA.64x128x32.F32.E4M3.E4M3 R24, R188, gdesc[UR4], R24, gsb0 ;  /* 0x01e00004bc187df3 */ /* 0x000fe60008000818 */
[----:B------:R-:W-:Y:S02]  /*12950*/  WARPGROUP.DEPBAR.LE gsb0, 0x0 ;  /* 0x00008000000079c5 */ /* 0x000fe40000010000 */
[----:B------:R0:W-:Y:S06]  /*12960*/  BAR.ARV R12, 0x100 ;  /* 0x0004000c0000751d */ /* 0x0001ec0000002000 */
[----:B------:R-:W-:Y:S05]  /*12970*/  @!P0 BRA `(.L_x_653) ;  /* 0x0000000000048947 */ /* 0x000fea0003800000 */
[----:B------:R-:W-:Y:S01]  /*12980*/  BPT.TRAP 0x1 ;  /* 0x000000040000795c */ /* 0x000fe20000300000 */
.L_x_653:
[C---:B0-----:R-:W-:Y:S01]  /*12990*/  FMUL.FTZ R12, R2.reuse, R152 ;  /* 0x00000098020c7220 */ /* 0x041fe20000410000 */
        /* <DEDUP_REMOVED lines=91> */
[----:B------:R-:W-:Y:S01]  /*12f50*/  FMUL.FTZ R102, R2, R102 ;  /* 0x0000006602667220 */ /* 0x000fe20000410000 */
[----:B------:R-:W2:Y:S01]  /*12f60*/  S2R R189, SR_CgaCtaId ;  /* 0x0000000000bd7919 */ /* 0x000ea20000008800 */
[----:B------:R-:W3:Y:S01]  /*12f70*/  MUFU.TANH R159, R159 ;  /* 0x0000009f009f7308 */ /* 0x000ee20000002400 */
[----:B0-----:R-:W-:-:S07]  /*12f80*/  FMNMX.FTZ R186, R158, R107, !PT ;  /* 0x0000006b9eba7209 */ /* 0x001fce0007810000 */
[----:B------:R-:W0:Y:S01]  /*12f90*/  MUFU.TANH R160, R160 ;  /* 0x000000a000a07308 */ /* 0x000e220000002400 */
[----:B-1----:R-:W-:Y:S01]  /*12fa0*/  FMNMX.FTZ R105, R157, R184, !PT ;  /* 0x000000b89d697209 */ /* 0x002fe20007810000 */
[----:B------:R-:W-:-:S06]  /*12fb0*/  FMUL.FTZ R184, R2, R89 ;  /* 0x0000005902b87220 */ /* 0x000fcc0000410000 */
[----:B------:R-:W1:Y:S01]  /*12fc0*/  MUFU.TANH R162, R162 ;  /* 0x000000a200a27308 */ /* 0x000e620000002400 */
[----:B---3--:R-:W-:-:S07]  /*12fd0*/  FMNMX.FTZ R107, R159, R186, !PT ;  /* 0x000000ba9f6b7209 */ /* 0x008fce0007810000 */
[----:B------:R-:W3:Y:S01]  /*12fe0*/  MUFU.TANH R161, R161 ;  /* 0x000000a100a17308 */ /* 0x000ee20000002400 */
[----:B0-----:R-:W-:-:S07]  /*12ff0*/  FMNMX.FTZ R186, R160, R105, !PT ;  /* 0x00000069a0ba7209 */ /* 0x001fce0007810000 */
[----:B------:R-:W0:Y:S01]  /*13000*/  MUFU.TANH R163, R163 ;  /* 0x000000a300a37308 */ /* 0x000e220000002400 */
[----:B-1----:R-:W-:-:S07]  /*13010*/  FMNMX.FTZ R188, R162, R107, !PT ;  /* 0x0000006ba2bc7209 */ /* 0x002fce0007810000 */
[----:B------:R-:W1:Y:S01]  /*13020*/  MUFU.TANH R136, R136 ;  /* 0x0000008800887308 */ /* 0x000e620000002400 */
[----:B---3--:R-:W-:Y:S01]  /*13030*/  FMNMX.FTZ R89, R161, R186, !PT ;  /* 0x000000baa1597209 */ /* 0x008fe20007810000 */
[----:B------:R-:W-:-:S06]  /*13040*/  FMUL.FTZ R186, R2, R90 ;  /* 0x0000005a02ba7220 */ /* 0x000fcc0000410000 */
[----:B------:R-:W3:Y:S01]  /*13050*/  MUFU.TANH R138, R138 ;  /* 0x0000008a008a7308 */ /* 0x000ee20000002400 */
[----:B0-----:R-:W-:-:S07]  /*13060*/  FMNMX.FTZ R105, R163, R188, !PT ;  /* 0x000000bca3697209 */ /* 0x001fce0007810000 */
[----:B------:R-:W0:Y:S01]  /*13070*/  MUFU.TANH R137, R137 ;  /* 0x0000008900897308 */ /* 0x000e220000002400 */
[----:B-1----:R-:W-:-:S07]  /*13080*/  FMNMX.FTZ R188, R136, R89, !PT ;  /* 0x0000005988bc7209 */ /* 0x002fce0007810000 */
[----:B------:R-:W1:Y:S01]  /*13090*/  MUFU.TANH R139, R139 ;  /* 0x0000008b008b7308 */ /* 0x000e620000002400 */
[----:B---3--:R-:W-:-:S07]  /*130a0*/  FMNMX.FTZ R90, R138, R105, !PT ;  /* 0x000000698a5a7209 */ /* 0x008fce0007810000 */
[----:B------:R-:W3:Y:S01]  /*130b0*/  MUFU.TANH R140, R140 ;  /* 0x0000008c008c7308 */ /* 0x000ee20000002400 */
[----:B0-----:R-:W-:Y:S01]  /*130c0*/  FMNMX.FTZ R89, R137, R188, !PT ;  /* 0x000000bc89597209 */ /* 0x001fe20007810000 */
[----:B------:R-:W-:-:S06]  /*130d0*/  FMUL.FTZ R188, R2, R91 ;  /* 0x0000005b02bc7220 */ /* 0x000fcc0000410000 */
        /* <DEDUP_REMOVED lines=123> */
[----:B0-----:R-:W-:Y:S02]  /*13890*/  FMNMX.FTZ R92, R102, R91, !PT ;  /* 0x0000005b665c7209 */ /* 0x001fe40007810000 */
[----:B------:R-:W0:Y:S02]  /*138a0*/  LDC R91, c[0x0][0x988] ;  /* 0x00026200ff5b7b82 */ /* 0x000e240000000800 */
[----:B-1----:R-:W-:-:S05]  /*138b0*/  FMNMX.FTZ R99, R95, R92, !PT ;  /* 0x0000005c5f637209 */ /* 0x002fca0007810000 */
[----:B------:R-:W1:Y:S01]  /*138c0*/  SHFL.BFLY PT, R92, R99, 0x2, 0x1f ;  /* 0x0c401f00635c7f89 */ /* 0x000e6200000e0000 */
[----:B---3--:R-:W-:-:S05]  /*138d0*/  FMNMX.FTZ R101, R97, R90, !PT ;  /* 0x0000005a61657209 */ /* 0x008fca0007810000 */
[----:B------:R-:W3:Y:S01]  /*138e0*/  SHFL.BFLY PT, R90, R101, 0x1, 0x1f ;  /* 0x0c201f00655a7f89 */ /* 0x000ee200000e0000 */
[----:B-1----:R-:W-:-:S05]  /*138f0*/  FMNMX.FTZ R103, R99, R92, !PT ;  /* 0x0000005c63677209 */ /* 0x002fca0007810000 */
[----:B------:R-:W1:Y:S01]  /*13900*/  SHFL.BFLY PT, R92, R103, 0x1, 0x1f ;  /* 0x0c201f00675c7f89 */ /* 0x000e6200000e0000 */
[----:B---3--:R-:W-:-:S05]  /*13910*/  FMNMX.FTZ R90, R101, R90, !PT ;  /* 0x0000005a655a7209 */ /* 0x008fca0007810000 */
[C---:B0-----:R-:W-:Y:S01]  /*13920*/  FFMA.FTZ R101, R90.reuse, R91, -8 ;  /* 0xc10000005a657423 */ /* 0x041fe2000001005b */
[----:B------:R-:W-:-:S03]  /*13930*/  FADD.FTZ R105, -R90, R171 ;  /* 0x000000ab5a697221 */ /* 0x000fc60000010100 */
[-CC-:B------:R-:W-:Y:S01]  /*13940*/  FFMA.FTZ R119, R124, R91.reuse, -R101.reuse ;  /* 0x0000005b7c777223 */ /* 0x180fe20000010865 */
[----:B------:R-:W-:-:S01]  /*13950*/  FFMA.FTZ R124, R125, R91, -R101 ;  /* 0x0000005b7d7c7223 */ /* 0x000fc20000010865 */
[-CC-:B------:R-:W-:Y:S01]  /*13960*/  FFMA.FTZ R125, R132, R91.reuse, -R101.reuse ;  /* 0x0000005b847d7223 */ /* 0x180fe20000010865 */
[-C--:B------:R-:W-:Y:S01]  /*13970*/  FMUL.FTZ R105, R105, R91.reuse ;  /* 0x0000005b69697220 */ /* 0x080fe20000410000 */
[-CC-:B------:R-:W-:Y:S01]  /*13980*/  FFMA.FTZ R132, R133, R91.reuse, -R101.reuse ;  /* 0x0000005b85847223 */ /* 0x180fe20000010865 */
[----:B------:R-:W-:-:S01]  /*13990*/  FFMA.FTZ R117, R120, R91, -R101 ;  /* 0x0000005b78757223 */ /* 0x000fc20000010865 */
[-CC-:B------:R-:W-:Y:S01]  /*139a0*/  FFMA.FTZ R133, R172, R91.reuse, -R101.reuse ;  /* 0x0000005bac857223 */ /* 0x180fe20000010865 */
[----:B-1----:R-:W-:Y:S01]  /*139b0*/  FMNMX.FTZ R92, R103, R92, !PT ;  /* 0x0000005c675c7209 */ /* 0x002fe20007810000 */
[-CC-:B------:R-:W-:Y:S01]  /*139c0*/  FFMA.FTZ R120, R121, R91.reuse, -R101.reuse ;  /* 0x0000005b79787223 */ /* 0x180fe20000010865 */
[----:B------:R-:W-:-:S01]  /*139d0*/  FFMA.FTZ R121, R128, R91, -R101 ;  /* 0x0000005b80797223 */ /* 0x000fc20000010865 */
[----:B------:R0:W-:Y:S01]  /*139e0*/  MUFU.EX2 R99, R105 ;  /* 0x0000006900637308 */ /* 0x0001e20000000800 */
[----:B------:R-:W-:-:S01]  /*139f0*/  FFMA.FTZ R103, R152, R91, -R101 ;  /* 0x0000005b98677223 */ /* 0x000fc20000010865 */
[C---:B------:R-:W-:Y:S01]  /*13a00*/  FADD.FTZ R97, -R92.reuse, R169 ;  /* 0x000000a95c617221 */ /* 0x040fe20000010100 */
[----:B------:R-:W-:-:S01]  /*13a10*/  FFMA.FTZ R172, R92, R91, -8 ;  /* 0xc10000005cac7423 */ /* 0x000fc2000001005b */
[-CC-:B------:R-:W-:Y:S01]  /*13a20*/  FFMA.FTZ R109, R136, R91.reuse, -R101.reuse ;  /* 0x0000005b886d7223 */ /* 0x180fe20000010865 */
[----:B------:R-:W-:-:S01]  /*13a30*/  FFMA.FTZ R111, R140, R91, -R101 ;  /* 0x0000005b8c6f7223 */ /* 0x000fc20000010865 */
[-CC-:B------:R-:W-:Y:S01]  /*13a40*/  FFMA.FTZ R113, R144, R91.reuse, -R101.reuse ;  /* 0x0000005b90717223 */ /* 0x180fe20000010865 */
[----:B------:R-:W-:-:S01]  /*13a50*/  FFMA.FTZ R115, R148, R91, -R101 ;  /* 0x0000005b94737223 */ /* 0x000fc20000010865 */
[-CC-:B------:R-:W-:Y:S01]  /*13a60*/  FFMA.FTZ R128, R129, R91.reuse, -R101.reuse ;  /* 0x0000005b81807223 */ /* 0x180fe20000010865 */
[----:B------:R-:W-:-:S01]  /*13a70*/  FFMA.FTZ R12, R12, R91, -R101 ;  /* 0x0000005b0c0c7223 */ /* 0x000fc20000010865 */
[-CC-:B------:R-:W-:Y:S01]  /*13a80*/  FFMA.FTZ R152, R153, R91.reuse, -R101.reuse ;  /* 0x0000005b99987223 */ /* 0x180fe20000010865 */
[----:B0-----:R-:W-:-:S01]  /*13a90*/  FFMA.FTZ R105, R156, R91, -R101 ;  /* 0x0000005b9c697223 */ /* 0x001fc20000010865 */
[-CC-:B------:R-:W-:Y:S01]  /*13aa0*/  FFMA.FTZ R107, R160, R91.reuse, -R101.reuse ;  /* 0x0000005ba06b7223 */ /* 0x180fe20000010865 */
[----:B------:R-:W-:-:S01]  /*13ab0*/  FFMA.FTZ R136, R137, R91, -R101 ;  /* 0x0000005b89887223 */ /* 0x000fc20000010865 */
[-CC-:B------:R-:W-:Y:S01]  /*13ac0*/  FFMA.FTZ R140, R141, R91.reuse, -R101.reuse ;  /* 0x0000005b8d8c7223 */ /* 0x180fe20000010865 */
[----:B------:R-:W-:-:S01]  /*13ad0*/  FFMA.FTZ R144, R145, R91, -R101 ;  /* 0x0000005b91907223 */ /* 0x000fc20000010865 */
[-CC-:B------:R-:W-:Y:S01]  /*13ae0*/  FFMA.FTZ R148, R149, R91.reuse, -R101.reuse ;  /* 0x0000005b95947223 */ /* 0x180fe20000010865 */
[----:B------:R-:W-:-:S01]  /*13af0*/  FFMA.FTZ R129, R164, R91, -R101 ;  /* 0x0000005ba4817223 */ /* 0x000fc20000010865 */
[-C--:B------:R-:W-:Y:S01]  /*13b00*/  FMUL.FTZ R97, R97, R91.reuse ;  /* 0x0000005b61617220 */ /* 0x080fe20000410000 */
[----:B------:R-:W-:-:S01]  /*13b10*/  FFMA.FTZ R13, R13, R91, -R101 ;  /* 0x0000005b0d0d7223 */ /* 0x000fc20000010865 */
[-CC-:B------:R-:W-:Y:S01]  /*13b20*/  FFMA.FTZ R156, R157, R91.reuse, -R101.reuse ;  /* 0x0000005b9d9c7223 */ /* 0x180fe20000010865 */
        /* <DEDUP_REMOVED lines=22> */
[----:B------:R-:W-:Y:S01]  /*13c90*/  LEA R159, R197, R18, 0x3 ;  /* 0x00000012c59f7211 */ /* 0x000fe200078e18ff */
[-CC-:B------:R-:W-:Y:S01]  /*13ca0*/  FFMA.FTZ R157, R162, R91.reuse, -R172.reuse ;  /* 0x0000005ba29d7223 */ /* 0x180fe200000108ac */
[----:B------:R-:W-:-:S01]  /*13cb0*/  FFMA.FTZ R162, R163, R91, -R172 ;  /* 0x0000005ba3a27223 */ /* 0x000fc200000108ac */
[-CC-:B------:R-:W-:Y:S01]  /*13cc0*/  FFMA.FTZ R138, R138, R91.reuse, -R172.reuse ;  /* 0x0000005b8a8a7223 */ /* 0x180fe200000108ac */
[----:B------:R-:W-:-:S01]  /*13cd0*/  FFMA.FTZ R139, R139, R91, -R172 ;  /* 0x0000005b8b8b7223 */ /* 0x000fc200000108ac */
[----:B------:R-:W-:-:S02]  /*13ce0*/  VIADD R159, R159, 0x22840 ;  /* 0x000228409f9f7836 */ /* 0x000fc40000000000 */
[----:B------:R-:W-:-:S01]  /*13cf0*/  FFMA.FTZ R142, R142, R91, -R172 ;  /* 0x0000005b8e8e7223 */ /* 0x000fc200000108ac */
[----:B------:R-:W-:Y:S01]  /*13d00*/  MUFU.EX2 R97, R97 ;  /* 0x0000006100617308 */ /* 0x000fe20000000800 */
[----:B------:R-:W-:-:S01]  /*13d10*/  FFMA.FTZ R143, R143, R91, -R172 ;  /* 0x0000005b8f8f7223 */ /* 0x000fc200000108ac */
[-CC-:B------:R-:W-:Y:S01]  /*13d20*/  FFMA.FTZ R146, R146, R91.reuse, -R172.reuse ;  /* 0x0000005b92927223 */ /* 0x180fe200000108ac */
[----:B--2---:R-:W-:Y:S01]  /*13d30*/  PRMT R159, R189, 0x654, R159 ;  /* 0x00000654bd9f7816 */ /* 0x004fe2000000009f */
[-CC-:B------:R-:W-:Y:S01]  /*13d40*/  FFMA.FTZ R147, R147, R91.reuse, -R172.reuse ;  /* 0x0000005b93937223 */ /* 0x180fe200000108ac */
[----:B------:R-:W-:-:S01]  /*13d50*/  FFMA.FTZ R150, R150, R91, -R172 ;  /* 0x0000005b96967223 */ /* 0x000fc200000108ac */
[-CC-:B------:R-:W-:Y:S01]  /*13d60*/  FFMA.FTZ R151, R151, R91.reuse, -R172.reuse ;  /* 0x0000005b97977223 */ /* 0x180fe200000108ac */
[----:B------:R1:W-:Y:S01]  /*13d70*/  SYNCS.ARRIVE.TRANS64.RED.A1T0 RZ, [R159+URZ], RZ ;  /* 0x000000ff9fff79a7 */ /* 0x0003e2000810043f */
[----:B------:R-:W2:Y:S01]  /*13d80*/  MUFU.EX2 R14, R14 ;  /* 0x0000000e000e7308 */ /* 0x000ea20000000800 */
[----:B------:R-:W-:-:S01]  /*13d90*/  FFMA.FTZ R122, R122, R91, -R172 ;  /* 0x0000005b7a7a7223 */ /* 0x000fc200000108ac */
[-CC-:B------:R-:W-:Y:S01]  /*13da0*/  FFMA.FTZ R123, R123, R91.reuse, -R172.reuse ;  /* 0x0000005b7b7b7223 */ /* 0x180fe200000108ac */
[----:B------:R-:W-:-:S01]  /*13db0*/  FFMA.FTZ R126, R126, R91, -R172 ;  /* 0x0000005b7e7e7223 */ /* 0x000fc200000108ac */
[-CC-:B------:R-:W-:Y:S01]  /*13dc0*/  FFMA.FTZ R127, R127, R91.reuse, -R172.reuse ;  /* 0x0000005b7f7f7223 */ /* 0x180fe200000108ac */
[----:B------:R-:W-:-:S01]  /*13dd0*/  FFMA.FTZ R131, R131, R91, -R172 ;  /* 0x0000005b83837223 */ /* 0x000fc200000108ac */
[-CC-:B------:R-:W-:Y:S01]  /*13de0*/  FFMA.FTZ R134, R134, R91.reuse, -R172.reuse ;  /* 0x0000005b86867223 */ /* 0x180fe200000108ac */
[----:B-1----:R-:W-:-:S01]  /*13df0*/  FFMA.FTZ R159, R130, R91, -R172 ;  /* 0x0000005b829f7223 */ /* 0x002fc200000108ac */
        /* <DEDUP_REMOVED lines=8> */
[----:B------:R-:W3:Y:S01]  /*13e80*/  MUFU.EX2 R15, R15 ;  /* 0x0000000f000f7308 */ /* 0x000ee20000000800 */
[----:B------:R-:W-:-:S01]  /*13e90*/  FFMA.FTZ R118, R118, R91, -R172 ;  /* 0x0000005b76767223 */ /* 0x000fc200000108ac */
[-CC-:B------:R-:W-:Y:S01]  /*13ea0*/  FFMA.FTZ R182, R182, R91.reuse, -R172.reuse ;  /* 0x0000005bb6b67223 */ /* 0x180fe200000108ac */
[----:B------:R-:W-:-:S01]  /*13eb0*/  FFMA.FTZ R186, R186, R91, -R172 ;  /* 0x0000005bbaba7223 */ /* 0x000fc200000108ac */
[-CC-:B------:R-:W-:Y:S01]  /*13ec0*/  FFMA.FTZ R188, R188, R91.reuse, -R172.reuse ;  /* 0x0000005bbcbc7223 */ /* 0x180fe200000108ac */
[----:B------:R-:W-:-:S01]  /*13ed0*/  FFMA.FTZ R94, R94, R91, -R172 ;  /* 0x0000005b5e5e7223 */ /* 0x000fc200000108ac */
[-CC-:B------:R-:W-:Y:S01]  /*13ee0*/  FFMA.FTZ R224, R224, R91.reuse, -R172.reuse ;  /* 0x0000005be0e07223 */ /* 0x180fe200000108ac */
[----:B------:R-:W-:-:S01]  /*13ef0*/  FFMA.FTZ R98, R98, R91, -R172 ;  /* 0x0000005b62627223 */ /* 0x000fc200000108ac */
[----:B------:R-:W4:Y:S01]  /*13f00*/  MUFU.EX2 R103, R103 ;  /* 0x0000006700677308 */ /* 0x000f220000000800 */
[----:B------:R-:W-:-:S01]  /*13f10*/  FFMA.FTZ R89, R89, R91, -R172 ;  /* 0x0000005b59597223 */ /* 0x000fc200000108ac */
[-CC-:B------:R-:W-:Y:S01]  /*13f20*/  FFMA.FTZ R102, R102, R91.reuse, -R172.reuse ;  /* 0x0000005b66667223 */ /* 0x180fe200000108ac */
[----:B------:R-:W-:-:S01]  /*13f30*/  FFMA.FTZ R95, R95, R91, -R172 ;  /* 0x0000005b5f5f7223 */ /* 0x000fc200000108ac */
[----:B0-----:R-:W-:Y:S01]  /*13f40*/  FFMA.FTZ R172, R99, R3, R12 ;  /* 0x0000000363ac7223 */ /* 0x001fe2000001000c */
[----:B--2---:R-:W-:-:S03]  /*13f50*/  FFMA.FTZ R20, R97, R20, R14 ;  /* 0x0000001461147223 */ /* 0x004fc6000001000e */
[----:B------:R-:W0:Y:S01]  /*13f60*/  MUFU.EX2 R101, R101 ;  /* 0x0000006500657308 */ /* 0x000e220000000800 */
[----:B-1----:R-:W-:-:S01]  /*13f70*/  FADD.FTZ R172, R13, R172 ;  /* 0x000000ac0dac7221 */ /* 0x002fc20000010000 */
[----:B---3--:R-:W-:-:S06]  /*13f80*/  FADD.FTZ R20, R15, R20 ;  /* 0x000000140f147221 */ /* 0x008fcc0000010000 */
[----:B------:R-:W1:Y:S01]  /*13f90*/  MUFU.EX2 R152, R152 ;  /* 0x0000009800987308 */ /* 0x000e620000000800 */
[----:B----4-:R-:W-:-:S07]  /*13fa0*/  FADD.FTZ R3, R103, R172 ;  /* 0x000000ac67037221 */ /* 0x010fce0000010000 */
[----:B------:R-:W2:Y:S08]  /*13fb0*/  MUFU.EX2 R154, R154 ;  /* 0x0000009a009a7308 */ /* 0x000eb00000000800 */
[----:B------:R-:W3:Y:S08]  /*13fc0*/  MUFU.EX2 R105, R105 ;  /* 0x0000006900697308 */ /* 0x000ef00000000800 */
[----:B------:R-:W4:Y:S08]  /*13fd0*/  MUFU.EX2 R155, R155 ;  /* 0x0000009b009b7308 */ /* 0x000f300000000800 */
[----:B------:R-:W5:Y:S08]  /*13fe0*/  MUFU.EX2 R156, R156 ;  /* 0x0000009c009c7308 */ /* 0x000f700000000800 */
[----:B------:R-:W5:Y:S08]  /*13ff0*/  MUFU.EX2 R158, R158 ;  /* 0x0000009e009e7308 */ /* 0x000f700000000800 */
[----:B------:R-:W5:Y:S08]  /*14000*/  MUFU.EX2 R107, R107 ;  /* 0x0000006b006b7308 */ /* 0x000f700000000800 */
[----:B------:R-:W5:Y:S08]  /*14010*/  MUFU.EX2 R157, R157 ;  /* 0x0000009d009d7308 */ /* 0x000f700000000800 */
[----:B------:R0:W-:Y:S08]  /*14020*/  MUFU.EX2 R114, R159 ;  /* 0x0000009f00727308 */ /* 0x0001f00000000800 */
[----:B------:R-:W5:Y:S01]  /*14030*/  MUFU.EX2 R160, R160 ;  /* 0x000000a000a07308 */ /* 0x000f620000000800 */
[----:B0-----:R-:W-:-:S01]  /*14040*/  FADD.FTZ R159, R101, R20 ;  /* 0x00000014659f7221 */ /* 0x001fc20000010000 */
[----:B-1----:R-:W-:-:S03]  /*14050*/  FADD.FTZ R20, R152, R3 ;  /* 0x0000000398147221 */ /* 0x002fc60000010000 */
[----:B--2---:R-:W-:Y:S01]  /*14060*/  FADD.FTZ R172, R154, R159 ;  /* 0x0000009f9aac7221 */ /* 0x004fe20000010000 */
[----:B---3--:R-:W-:-:S02]  /*14070*/  FADD.FTZ R3, R105, R20 ;  /* 0x0000001469037221 */ /* 0x008fc40000010000 */
[----:B------:R-:W0:Y:S01]  /*14080*/  MUFU.EX2 R162, R162 ;  /* 0x000000a200a27308 */ /* 0x000e220000000800 */
[----:B----4-:R-:W-:-:S01]  /*14090*/  FADD.FTZ R159, R155, R172 ;  /* 0x000000ac9b9f7221 */ /* 0x010fc20000010000 */
[----:B-----5:R-:W-:-:S03]  /*140a0*/  FADD.FTZ R20, R156, R3 ;  /* 0x000000039c147221 */ /* 0x020fc60000010000 */
[----:B------:R-:W-:Y:S01]  /*140b0*/  FADD.FTZ R172, R158, R159 ;  /* 0x0000009f9eac7221 */ /* 0x000fe20000010000 */
[----:B------:R-:W-:-:S02]  /*140c0*/  FADD.FTZ R3, R107, R20 ;  /* 0x000000146b037221 */ /* 0x000fc40000010000 */
[----:B------:R-:W1:Y:S01]  /*140d0*/  MUFU.EX2 R109, R109 ;  /* 0x0000006d006d7308 */ /* 0x000e620000000800 */
[----:B------:R-:W-:-:S01]  /*140e0*/  FADD.FTZ R161, R157, R172 ;  /* 0x000000ac9da17221 */ /* 0x000fc20000010000 */
[----:B------:R-:W-:-:S06]  /*140f0*/  FADD.FTZ R20, R160, R3 ;  /* 0x00000003a0147221 */ /* 0x000fcc0000010000 */
        /* <DEDUP_REMOVED lines=10> */
[----:B------:R-:W-:Y:S01]  /*141a0*/  MUFU.EX2 R140, R140 ;  /* 0x0000008c008c7308 */ /* 0x000fe20000000800 */
[----:B--2---:R-:W-:-:S07]  /*141b0*/  FADD.FTZ R163, R111, R172 ;  /* 0x000000ac6fa37221 */ /* 0x004fce0000010000 */
[----:B------:R-:W1:Y:S01]  /*141c0*/  MUFU.EX2 R143, R143 ;  /* 0x0000008f008f7308 */ /* 0x000e620000000800 */
[----:B0-----:R-:W-:-:S07]  /*141d0*/  FADD.FTZ R20, R142, R3 ;  /* 0x000000038e147221 */ /* 0x001fce0000010000 */
[----:B------:R-:W-:Y:S08]  /*141e0*/  MUFU.EX2 R113, R113 ;  /* 0x0000007100717308 */ /* 0x000ff00000000800 */
[----:B------:R-:W0:Y:S01]  /*141f0*/  MUFU.EX2 R146, R146 ;  /* 0x0000009200927308 */ /* 0x000e220000000800 */
[----:B-1----:R-:W-:-:S07]  /*14200*/  FADD.FTZ R3, R143, R20 ;  /* 0x000000148f037221 */ /* 0x002fce0000010000 */
[----:B------:R-:W-:Y:S08]  /*14210*/  MUFU.EX2 R144, R144 ;  /* 0x0000009000907308 */ /* 0x000ff00000000800 */
[----:B------:R-:W1:Y:S01]  /*14220*/  MUFU.EX2 R147, R147 ;  /* 0x0000009300937308 */ /* 0x000e620000000800 */
[----:B0-----:R-:W-:-:S07]  /*14230*/  FADD.FTZ R20, R146, R3 ;  /* 0x0000000392147221 */ /* 0x001fce0000010000 */
[----:B------:R-:W-:Y:S08]  /*14240*/  MUFU.EX2 R115, R115 ;  /* 0x0000007300737308 */ /* 0x000ff00000000800 */
[----:B------:R-:W0:Y:S01]  /*14250*/  MUFU.EX2 R150, R150 ;  /* 0x0000009600967308 */ /* 0x000e220000000800 */
[----:B-1----:R-:W-:-:S07]  /*14260*/  FADD.FTZ R3, R147, R20 ;  /* 0x0000001493037221 */ /* 0x002fce0000010000 */
[----:B------:R-:W1:Y:S08]  /*14270*/  MUFU.EX2 R148, R148 ;  /* 0x0000009400947308 */ /* 0x000e700000000800 */
[----:B------:R2:W-:Y:S01]  /*14280*/  MUFU.EX2 R159, R166 ;  /* 0x000000a6009f7308 */ /* 0x0005e20000000800 */
[----:B0-----:R-:W-:-:S07]  /*14290*/  FADD.FTZ R20, R150, R3 ;  /* 0x0000000396147221 */ /* 0x001fce0000010000 */
[----:B------:R-:W0:Y:S01]  /*142a0*/  MUFU.EX2 R151, R151 ;  /* 0x0000009700977308 */ /* 0x000e220000000800 */
[----:B--2---:R-:W-:-:S04]  /*142b0*/  FADD.FTZ R166, R140, R163 ;  /* 0x000000a38ca67221 */ /* 0x004fc80000010000 */
[----:B------:R-:W-:-:S03]  /*142c0*/  FADD.FTZ R163, R113, R166 ;  /* 0x000000a671a37221 */ /* 0x000fc60000010000 */
[----:B------:R-:W2:Y:S01]  /*142d0*/  MUFU.EX2 R117, R117 ;  /* 0x0000007500757308 */ /* 0x000ea20000000800 */
[----:B------:R-:W-:-:S04]  /*142e0*/  FADD.FTZ R166, R144, R163 ;  /* 0x000000a390a67221 */ /* 0x000fc80000010000 */
[----:B------:R-:W-:-:S03]  /*142f0*/  FADD.FTZ R165, R115, R166 ;  /* 0x000000a673a57221 */ /* 0x000fc60000010000 */
[----:B------:R-:W3:Y:S01]  /*14300*/  MUFU.EX2 R122, R122 ;  /* 0x0000007a007a7308 */ /* 0x000ee20000000800 */
[----:B-1----:R-:W-:-:S01]  /*14310*/  FADD.FTZ R166, R148, R165 ;  /* 0x000000a594a67221 */ /* 0x002fc20000010000 */
[----:B0-----:R-:W-:-:S06]  /*14320*/  FADD.FTZ R3, R151, R20 ;  /* 0x0000001497037221 */ /* 0x001fcc0000010000 */
[----:B------:R-:W0:Y:S01]  /*14330*/  MUFU.EX2 R120, R120 ;  /* 0x0000007800787308 */ /* 0x000e220000000800 */
[----:B--2---:R-:W-:-:S07]  /*14340*/  FADD.FTZ R165, R117, R166 ;  /* 0x000000a675a57221 */ /* 0x004fce0000010000 */
[----:B------:R-:W1:Y:S01]  /*14350*/  MUFU.EX2 R123, R123 ;  /* 0x0000007b007b7308 */ /* 0x000e620000000800 */
[----:B---3--:R-:W-:-:S07]  /*14360*/  FADD.FTZ R20, R122, R3 ;  /* 0x000000037a147221 */ /* 0x008fce0000010000 */
        /* <DEDUP_REMOVED lines=11> */
[----:B--2---:R-:W-:-:S04]  /*14420*/  FADD.FTZ R3, R127, R20 ;  /* 0x000000147f037221 */ /* 0x004fc80000010000 */
[----:B------:R-:W-:-:S03]  /*14430*/  FADD.FTZ R20, R114, R3 ;  /* 0x0000000372147221 */ /* 0x000fc60000010000 */
        /* <DEDUP_REMOVED lines=73> */
[----:B0-----:R-:W-:-:S03]  /*148d0*/  FADD.FTZ R3, R93, R20 ;  /* 0x000000145d037221 */ /* 0x001fc60000010000 */
[----:B-1----:R-:W-:Y:S01]  /*148e0*/  FADD.FTZ R20, R95, R166 ;  /* 0x000000a65f147221 */ /* 0x002fe20000010000 */
[----:B------:R-:W-:Y:S06]  /*148f0*/  @!P0 BRA `(.L_x_654) ;  /* 0x0000000000048947 */ /* 0x000fec0003800000 */
[----:B------:R-:W-:Y:S01]  /*14900*/  BPT.TRAP 0x1 ;  /* 0x000000040000795c */ /* 0x000fe20000300000 */
.L_x_654:
[----:B------:R-:W-:Y:S01]  /*14910*/  F2FP.SATFINITE.E4M3.F32.PACK_AB_MERGE_C R103, R152, R103, RZ ;  /* 0x000000679867723e */ /* 0x000fe200048070ff */
[-C--:B------:R-:W-:Y:S01]  /*14920*/  FMUL.FTZ R24, R24, R99.reuse ;  /* 0x0000006318187220 */ /* 0x080fe20000410000 */
[----:B------:R-:W-:Y:S01]  /*14930*/  ISETP.GT.AND P1, PT, R21, RZ, PT ;  /* 0x000000ff1500720c */ /* 0x000fe20003f24270 */
[-C--:B------:R-:W-:Y:S01]  /*14940*/  FMUL.FTZ R25, R25, R99.reuse ;  /* 0x0000006319197220 */ /* 0x080fe20000410000 */
[----:B------:R-:W-:Y:S01]  /*14950*/  F2FP.SATFINITE.E4M3.F32.PACK_AB_MERGE_C R172, R13, R12, R103 ;  /* 0x0000000c0dac723e */ /* 0x000fe20004807067 */
[----:B------:R-:W-:Y:S01]  /*14960*/  IMAD R12, R220, 0x8, R18 ;  /* 0x00000008dc0c7824 */ /* 0x000fe200078e0212 */
[----:B------:R-:W-:Y:S01]  /*14970*/  F2FP.SATFINITE.E4M3.F32.PACK_AB_MERGE_C R116, R141, R116, RZ ;  /* 0x000000748d74723e */ /* 0x000fe200048070ff */
[-C--:B------:R-:W-:Y:S01]  /*14980*/  FMUL.FTZ R28, R28, R99.reuse ;  /* 0x000000631c1c7220 */ /* 0x080fe20000410000 */
[----:B------:R-:W-:Y:S01]  /*14990*/  F2FP.SATFINITE.E4M3.F32.PACK_AB_MERGE_C R94, R169, R94, RZ ;  /* 0x0000005ea95e723e */ /* 0x000fe200048070ff */
[----:B------:R-:W-:Y:S01]  /*149a0*/  VIADD R12, R12, 0x22860 ;  /* 0x000228600c0c7836 */ /* 0x000fe20000000000 */
[----:B------:R-:W-:Y:S01]  /*149b0*/  F2FP.SATFINITE.E4M3.F32.PACK_AB_MERGE_C R116, R137, R112, R116 ;  /* 0x000000708974723e */ /* 0x000fe20004807074 */
[----:B------:R-:W-:Y:S01]  /*149c0*/  FMUL.FTZ R29, R29, R99 ;  /* 0x000000631d1d7220 */ /* 0x000fe20000410000 */
[----:B------:R-:W-:Y:S01]  /*149d0*/  F2FP.SATFINITE.E4M3.F32.PACK_AB_MERGE_C R101, R154, R101, RZ ;  /* 0x000000659a65723e */ /* 0x000fe200048070ff */
[-C--:B------:R-:W-:Y:S01]  /*149e0*/  FMUL.FTZ R32, R32, R99.reuse ;  /* 0x0000006320207220 */ /* 0x080fe20000410000 */
[----:B------:R-:W-:Y:S01]  /*149f0*/  PRMT R12, R189, 0x654, R12 ;  /* 0x00000654bd0c7816 */ /* 0x000fe2000000000c */
[----:B------:R-:W-:Y:S01]  /*14a00*/  FMUL.FTZ R33, R33, R99 ;  /* 0x0000006321217220 */ /* 0x000fe20000410000 */
[----:B------:R-:W-:Y:S01]  /*14a10*/  F2FP.SATFINITE.E4M3.F32.PACK_AB_MERGE_C R107, R160, R107, RZ ;  /* 0x0000006ba06b723e */ /* 0x000fe200048070ff */
[----:B------:R-:W-:Y:S01]  /*14a20*/  FMUL.FTZ R36, R36, R99 ;  /* 0x0000006324247220 */ /* 0x000fe20000410000 */
[----:B------:R-:W-:Y:S01]  /*14a30*/  F2FP.SATFINITE.E4M3.F32.PACK_AB_MERGE_C R157, R162, R157, RZ ;  /* 0x0000009da29d723e */ /* 0x000fe200048070ff */
[----:B------:R0:W-:Y:S01]  /*14a40*/  SYNCS.ARRIVE.TRANS64.RED.A1T0 RZ, [R12+URZ], RZ ;  /* 0x000000ff0cff79a7 */ /* 0x0001e2000810043f */
        /* <DEDUP_REMOVED lines=28> */
[----:B------:R-:W-:Y:S01]  /*14c10*/  F2FP.SATFINITE.E4M3.F32.PACK_AB_MERGE_C R189, R167, R186, R94 ;  /* 0x000000baa7bd723e */ /* 0x000fe2000480705e */
        /* <DEDUP_REMOVED lines=20> */
[----:B------:R-:W-:Y:S01]  /*14d60*/  FMUL.FTZ R85, R85, R99 ;  /* 0x0000006355557220 */ /* 0x000fe20000410000 */
[----:B------:R-:W-:Y:S01]  /*14d70*/  F2FP.SATFINITE.E4M3.F32.PACK_AB_MERGE_C R183, R131, R114, R134 ;  /* 0x0000007283b7723e */ /* 0x000fe20004807086 */
[-C--:B------:R-:W-:Y:S01]  /*14d80*/  FMUL.FTZ R26, R26, R97.reuse ;  /* 0x000000611a1a7220 */ /* 0x080fe20000410000 */
        /* <DEDUP_REMOVED lines=37> */
[----:B------:R-:W-:Y:S01]  /*14fe0*/  IADD3 R21, R21, -0x1, RZ ;  /* 0xffffffff15157810 */ /* 0x000fe20007ffe0ff */
[----:B------:R-:W-:Y:S01]  /*14ff0*/  IMAD.MOV.U32 R169, RZ, RZ, R92 ;  /* 0x000000ffffa97224 */ /* 0x000fe200078e005c */
[----:B------:R-:W-:Y:S01]  /*15000*/  MOV R220, R197 ;  /* 0x000000c500dc7202 */ /* 0x000fe20000000f00 */
[----:B------:R-:W-:-:S02]  /*15010*/  IMAD.MOV.U32 R171, RZ, RZ, R90 ;  /* 0x000000ffffab7224 */ /* 0x000fc400078e005a */
[----:B------:R-:W-:Y:S02]  /*15020*/  IMAD.MOV.U32 R222, RZ, RZ, R199 ;  /* 0x000000ffffde7224 */ /* 0x000fe400078e00c7 */
[----:B------:R-:W-:Y:S01]  /*15030*/  IMAD.MOV.U32 R186, RZ, RZ, R116 ;  /* 0x000000ffffba7224 */ /* 0x000fe200078e0074 */
[----:B0-----:R-:W-:Y:S06]  /*15040*/  @P1 BRA `(.L_x_655) ;  /* 0xffffffc8000c1947 */ /* 0x001fec000383ffff */
.L_x_643:
[----:B------:R-:W-:Y:S05]  /*15050*/  WARPSYNC.ALL ;  /* 0x0000000000007948 */ /* 0x000fea0003800000 */
[----:B------:R-:W-:Y:S06]  /*15060*/  BAR.ARV 0x8, 0x180 ;  /* 0x0206000000007b1d */ /* 0x000fec0000002000 */
[----:B------:R-:W-:Y:S05]  /*15070*/  @!P0 BRA `(.L_x_656) ;  /* 0x0000000000048947 */ /* 0x000fea0003800000 */
[----:B------:R-:W-:Y:S01]  /*15080*/  BPT.TRAP 0x1 ;  /* 0x000000040000795c */ /* 0x000fe20000300000 */
.L_x_656:
[----:B------:R-:W-:Y:S01]  /*15090*/  IMAD R11, R197, 0x8, R18 ;  /* 0x00000008c50b7824 */ /* 0x000fe200078e0212 */
[----:B------:R-:W-:-:S04]  /*150a0*/  SHF.L.U32 R0, R199, 0x1f, RZ ;  /* 0x0000001fc7007819 */ /* 0x000fc800000006ff */
[----:B------:R0:W1:Y:S01]  /*150b0*/  SYNCS.PHASECHK.TRANS64.TRYWAIT P1, [R11+URZ+0x22850], R0 ;  /* 0x022850000b0075a7 */ /* 0x000062000802017f */
[----:B------:R-:W-:Y:S05]  /*150c0*/  @!P0 BRA `(.L_x_657) ;  /* 0x0000000000048947 */ /* 0x000fea0003800000 */
[----:B------:R-:W-:Y:S01]  /*150d0*/  BPT.TRAP 0x1 ;  /* 0x000000040000795c */ /* 0x000fe20000300000 */
.L_x_657:
[----:B------:R-:W-:-:S05]  /*150e0*/  VIADD R18, R18, 0x400 ;  /* 0x0000040012127836 */ /* 0x000fca0000000000 */
[----:B------:R-:W-:-:S04]  /*150f0*/  SHF.R.U32.HI R18, RZ, 0x4, R18 ;  /* 0x00000004ff127819 */ /* 0x000fc80000011612 */
[----:B------:R-:W-:-:S04]  /*15100*/  LOP3.LUT R18, R18, 0x3fff, RZ, 0xc0, !PT ;  /* 0x00003fff12127812 */ /* 0x000fc800078ec0ff */
[----:B------:R-:W-:Y:S01]  /*15110*/  LOP3.LUT R18, R18, 0x10000, RZ, 0xfc, !PT ;  /* 0x0001000012127812 */ /* 0x000fe200078efcff */
[----:B-1----:R-:W-:Y:S06]  /*15120*/  @P1 BRA `(.L_x_658) ;  /* 0x0000000000081947 */ /* 0x002fec0003800000 */
[----:B------:R-:W1:Y:S02]  /*15130*/  SYNCS.PHASECHK.TRANS64.TRYWAIT P1, [R11+URZ+0x22850], R0 ;  /* 0x022850000b0075a7 */ /* 0x000e64000802017f */
[----:B-1----:R-:W-:Y:S05]  /*15140*/  @!P1 BRA `(.L_x_659) ;  /* 0x000000b800fc9947 */ /* 0x002fea0003800000 */
.L_x_658:
[----:B------:R-:W-:Y:S01]  /*15150*/  IMAD R4, R197, 0x500, R18 ;  /* 0x00000500c5047824 */ /* 0x000fe200078e0212 */
[----:B------:R-:W-:Y:S01]  /*15160*/  MOV R5, 0xc0000010 ;  /* 0xc000001000057802 */ /* 0x000fe20000000f00 */
[----:B------:R-:W-:Y:S05]  /*15170*/  WARPSYNC.ALL ;  /* 0x0000000000007948 */ /* 0x000fea0003800000 */
[C---:B------:R-:W-:Y:S01]  /*15180*/  R2UR UR6, R4.reuse ;  /* 0x00000000040672ca */ /* 0x040fe200000e0000 */
[----:B------:R-:W-:Y:S01]  /*15190*/  WARPGROUP.ARRIVE ;  /* 0x00000000000079c5 */ /* 0x000fe20000000000 */
[----:B------:R-:W-:Y:S01]  /*151a0*/  R2UR UR7, R5 ;  /* 0x00000000050772ca */ /* 0x000fe200000e0000 */
[C---:B------:R-:W-:Y:S01]  /*151b0*/  VIADD R6, R4.reuse, 0x100 ;  /* 0x0000010004067836 */ /* 0x040fe20000000000 */
[----:B------:R-:W-:Y:S01]  /*151c0*/  ULDC.64 UR4, c[0x0][0x9a0] ;  /* 0x0002680000047ab9 */ /* 0x000fe20000000a00 */
[----:B------:R-:W-:Y:S01]  /*151d0*/  IMAD.MOV.U32 R7, RZ, RZ, -0x3ffffff0 ;  /* 0xc0000010ff077424 */ /* 0x000fe200078e00ff */
[----:B------:R-:W-:Y:S01]  /*151e0*/  ISETP.NE.U32.AND P1, PT, RZ, UR4, PT ;  /* 0x00000004ff007c0c */ /* 0x000fe2000bf25070 */
[----:B------:R-:W-:-:S03]  /*151f0*/  VIADD R12, R4, 0x200 ;  /* 0x00000200040c7836 */ /* 0x000fc60000000000 */
[----:B------:R-:W-:-:S05]  /*15200*/  ISETP.NE.AND.EX P1, PT, RZ, UR5, PT, P1 ;  /* 0x00000005ff007c0c */ /* 0x000fca000bf25310 */
[----:B------:R-:W-:Y:S01]  /*15210*/  QGMMA.64x128x32.F32.E4M3.E4M3 R24, R172, gdesc[UR4], R24, gsb0 ;  /* 0x01e00004ac187df3 */ /* 0x000fe20008000818 */
[----:B------:R-:W-:Y:S02]  /*15220*/  R2UR UR6, R6 ;  /* 0x00000000060672ca */ /* 0x000fe400000e0000 */
[----:B------:R-:W-:-:S05]  /*15230*/  R2UR UR7, R7 ;  /* 0x00000000070772ca */ /* 0x000fca00000e0000 */
[----:B------:R-:W0:Y:S01]  /*15240*/  @P1 LDC.64 R6, c[0x0][0x9c8] ;  /* 0x00027200ff061b82 */ /* 0x000e220000000a00 */
[----:B------:R-:W-:-:S07]  /*15250*/  @P1 SHF.R.S32.HI R13, RZ, 0x1f, R170 ;  /* 0x0000001fff0d1819 */ /* 0x000fce00000114aa */
[----:B------:R-:W2:Y:S01]  /*15260*/  @P1 LDC.64 R8, c[0x0][0x9d0] ;  /* 0x00027400ff081b82 */ /* 0x000ea20000000a00 */
[----:B01----:R-:W-:-:S04]  /*15270*/  @P1 IMAD R0, R214, R6, RZ ;  /* 0x00000006d6001224 */ /* 0x003fc800078e02ff */
[C---:B------:R-:W-:Y:S02]  /*15280*/  @P1 IMAD R5, R207.reuse, R7, R0 ;  /* 0x00000007cf051224 */ /* 0x040fe400078e0200 */
[----:B------:R-:W-:-:S04]  /*15290*/  @P1 IMAD.WIDE.U32 R6, R207, R6, RZ ;  /* 0x00000006cf061225 */ /* 0x000fc800078e00ff */
[-C--:B--2---:R-:W-:Y:S02]  /*152a0*/  @P1 IMAD R0, R13, R8.reuse, RZ ;  /* 0x000000080d001224 */ /* 0x084fe400078e02ff */
[----:B------:R-:W-:Y:S02]  /*152b0*/  IMAD.MOV.U32 R13, RZ, RZ, -0x3ffffff0 ;  /* 0xc0000010ff0d7424 */ /* 0x000fe400078e00ff */
[----:B------:R-:W-:Y:S02]  /*152c0*/  @P1 IMAD.IADD R7, R7, 0x1, R5 ;  /* 0x0000000107071824 */ /* 0x000fe400078e0205 */
[C---:B------:R-:W-:Y:S02]  /*152d0*/  @P1 IMAD R5, R170.reuse, R9, R0 ;  /* 0x00000009aa051224 */ /* 0x040fe400078e0200 */
[----:B------:R-:W-:-:S04]  /*152e0*/  @P1 IMAD.WIDE.U32 R6, R170, R8, R6 ;  /* 0x00000008aa061225 */ /* 0x000fc800078e0006 */
[----:B------:R-:W-:Y:S01]  /*152f0*/  IMAD.MOV.U32 R0, RZ, RZ, 0x3f800000 ;  /* 0x3f800000ff007424 */ /* 0x000fe200078e00ff */
[----:B------:R-:W-:Y:S02]  /*15300*/  @P1 IADD3 R5, R7, R5, RZ ;  /* 0x0000000507051210 */ /* 0x000fe40007ffe0ff */
[----:B------:R-:W-:-:S04]  /*15310*/  @P1 LEA R8, P2, R6, UR4, 0x2 ;  /* 0x0000000406081c11 */ /* 0x000fc8000f8410ff */
[----:B------:R-:W-:-:S05]  /*15320*/  @P1 LEA.HI.X R9, R6, UR5, R5, 0x2, P2 ;  /* 0x0000000506091c11 */ /* 0x000fca00090f1405 */
[----:B------:R0:W2:Y:S01]  /*15330*/  @P1 LDG.E R0, desc[UR60][R8.64] ;  /* 0x0000003c08001981 */ /* 0x0000a2000c1e1900 */
[----:B------:R-:W-:Y:S02]  /*15340*/  WARPGROUP.DEPBAR.LE gsb0, 0x0 ;  /* 0x00008000000079c5 */ /* 0x000fe40000010000 */
[----:B------:R-:W-:-:S06]  /*15350*/  WARPGROUP.ARRIVE ;  /* 0x00000000000079c5 */ /* 0x000fcc0000000000 */
[----:B------:R-:W-:Y:S01]  /*15360*/  QGMMA.64x128x32.F32.E4M3.E4M3 R24, R176, gdesc[UR4], R24, gsb0 ;  /* 0x01e00004b0187df3 */ /* 0x000fe20008000818 */
[----:B------:R-:W-:Y:S02]  /*15370*/  R2UR UR6, R12 ;  /* 0x000000000c0672ca */ /* 0x000fe400000e0000 */
[----:B------:R-:W-:Y:S01]  /*15380*/  R2UR UR7, R13 ;  /* 0x000000000d0772ca */ /* 0x000fe200000e0000 */
[----:B------:R-:W-:Y:S01]  /*15390*/  IMAD.MOV.U32 R7, RZ, RZ, -0x3ffffff0 ;  /* 0xc0000010ff077424 */ /* 0x000fe200078e00ff */
[----:B------:R-:W-:Y:S01]  /*153a0*/  IADD3 R6, R4, 0x300, RZ ;  /* 0x0000030004067810 */ /* 0x000fe20007ffe0ff */
[----:B------:R-:W-:Y:S02]  /*153b0*/  WARPGROUP.DEPBAR.LE gsb0, 0x0 ;  /* 0x00008000000079c5 */ /* 0x000fe40000010000 */
[----:B------:R-:W-:-:S08]  /*153c0*/  WARPGROUP.ARRIVE ;  /* 0x00000000000079c5 */ /* 0x000fd00000000000 */
[----:B------:R-:W-:Y:S01]  /*153d0*/  QGMMA.64x128x32.F32.E4M3.E4M3 R24, R180, gdesc[UR4], R24, gsb0 ;  /* 0x01e00004b4187df3 */ /* 0x000fe20008000818 */
[----:B------:R-:W-:Y:S02]  /*153e0*/  R2UR UR6, R6 ;  /* 0x00000000060672ca */ /* 0x000fe400000e0000 */
[----:B------:R-:W-:Y:S01]  /*153f0*/  R2UR UR7, R7 ;  /* 0x00000000070772ca */ /* 0x000fe200000e0000 */
[----:B------:R-:W-:Y:S02]  /*15400*/  VIADD R4, R4, 0x400 ;  /* 0x0000040004047836 */ /* 0x000fe40000000000 */
[----:B------:R-:W-:Y:S01]  /*15410*/  IMAD.MOV.U32 R5, RZ, RZ, -0x3ffffff0 ;  /* 0xc0000010ff057424 */ /* 0x000fe200078e00ff */
[----:B------:R-:W1:Y:S04]  /*15420*/  SHFL.BFLY PT, R2, R3, 0x2, 0x1f ;  /* 0x0c401f0003027f89 */ /* 0x000e6800000e0000 */
[----:B------:R-:W3:Y:S01]  /*15430*/  SHFL.BFLY PT, R7, R20, 0x2, 0x1f ;  /* 0x0c401f0014077f89 */ /* 0x000ee200000e0000 */
[----:B------:R-:W-:-:S02]  /*15440*/  WARPGROUP.DEPBAR.LE gsb0, 0x0 ;  /* 0x00008000000079c5 */ /* 0x000fc40000010000 */
[----:B------:R-:W-:-:S06]  /*15450*/  WARPGROUP.ARRIVE ;  /* 0x00000000000079c5 */ /* 0x000fcc0000000000 */
[----:B------:R-:W-:Y:S01]  /*15460*/  QGMMA.64x128x32.F32.E4M3.E4M3 R24, R184, gdesc[UR4], R24, gsb0 ;  /* 0x01e00004b8187df3 */ /* 0x000fe20008000818 */
[----:B------:R-:W-:Y:S02]  /*15470*/  R2UR UR6, R4 ;  /* 0x00000000040672ca */ /* 0x000fe400000e0000 */
[----:B------:R-:W-:Y:S01]  /*15480*/  R2UR UR7, R5 ;  /* 0x00000000050772ca */ /* 0x000fe200000e0000 */
[----:B-1----:R-:W-:-:S01]  /*15490*/  FADD.FTZ R2, R2, R3 ;  /* 0x0000000302027221 */ /* 0x002fc20000010000 */
[----:B---3--:R-:W-:-:S04]  /*154a0*/  FADD.FTZ R7, R7, R20 ;  /* 0x0000001407077221 */ /* 0x008fc80000010000 */
[----:B------:R-:W1:Y:S04]  /*154b0*/  SHFL.BFLY PT, R5, R2, 0x1, 0x1f ;  /* 0x0c201f0002057f89 */ /* 0x000e6800000e0000 */
[----:B------:R-:W0:Y:S01]  /*154c0*/  SHFL.BFLY PT, R4, R7, 0x1, 0x1f ;  /* 0x0c201f0007047f89 */ /* 0x000e2200000e0000 */
[----:B------:R-:W-:Y:S01]  /*154d0*/  MOV R3, RZ ;  /* 0x000000ff00037202 */ /* 0x000fe20000000f00 */
[----:B-1----:R-:W-:Y:S01]  /*154e0*/  FADD.FTZ R6, R2, R5 ;  /* 0x0000000502067221 */ /* 0x002fe20000010000 */
[----:B0-----:R-:W-:-:S04]  /*154f0*/  FADD.FTZ R8, R7, R4 ;  /* 0x0000000407087221 */ /* 0x001fc80000010000 */
        /* <DEDUP_REMOVED lines=13> */
[----:B------:R-:W3:Y:S01]  /*155d0*/  @P1 MUFU.RCP R7, R8 ;  /* 0x0000000800071308 */ /* 0x000ee20000001000 */
[C---:B------:R-:W-:Y:S01]  /*155e0*/  @P2 FMUL.FTZ R5, R91.reuse, 0.69314718246459960938 ;  /* 0x3f3172185b052820 */ /* 0x040fe20000410000 */
[----:B0-----:R-:W-:Y:S01]  /*155f0*/  @P2 FMUL.FTZ R2, R2, 0.69314718246459960938 ;  /* 0x3f31721802022820 */ /* 0x001fe20000410000 */
[----:B------:R-:W-:Y:S01]  /*15600*/  @P3 FMUL.FTZ R12, R91, 0.69314718246459960938 ;  /* 0x3f3172185b0c3820 */ /* 0x000fe20000410000 */
[----:B------:R-:W-:-:S02]  /*15610*/  IMAD.MOV.U32 R88, RZ, RZ, -0x800000 ;  /* 0xff800000ff587424 */ /* 0x000fc400078e00ff */
[----:B--2---:R-:W-:Y:S01]  /*15620*/  FMUL.FTZ R3, R3, R0 ;  /* 0x0000000003037220 */ /* 0x004fe20000410000 */
[----:B------:R-:W-:Y:S02]  /*15630*/  IMAD.MOV.U32 R89, RZ, RZ, -0x800000 ;  /* 0xff800000ff597424 */ /* 0x000fe400078e00ff */
[----:B-1----:R-:W-:Y:S01]  /*15640*/  @P3 FMUL.FTZ R9, R4, 0.69314718246459960938 ;  /* 0x3f31721804093820 */ /* 0x002fe20000410000 */
[----:B------:R-:W-:-:S03]  /*15650*/  @P2 FFMA.FTZ R88, R5, R90, R2 ;  /* 0x0000005a05582223 */ /* 0x000fc60000010002 */
[----:B------:R-:W-:Y:S01]  /*15660*/  @P3 FFMA.FTZ R89, R12, R92, R9 ;  /* 0x0000005c0c593223 */ /* 0x000fe20000010009 */
[----:B---3--:R-:W-:Y:S01]  /*15670*/  FMUL.FTZ R2, R7, R0 ;  /* 0x0000000007027220 */ /* 0x008fe20000410000 */
[----:B------:R-:W-:Y:S02]  /*15680*/  WARPGROUP.DEPBAR.LE gsb0, 0x0 ;  /* 0x00008000000079c5 */ /* 0x000fe40000010000 */
[----:B------:R-:W-:Y:S05]  /*15690*/  @!P0 BRA `(.L_x_660) ;  /* 0x0000000000048947 */ /* 0x000fea0003800000 */
[----:B------:R-:W-:Y:S01]  /*156a0*/  BPT.TRAP 0x1 ;  /* 0x000000040000795c */ /* 0x000fe20000300000 */
.L_x_660:
[----:B------:R-:W0:Y:S01]  /*156b0*/  S2R R4, SR_CgaCtaId ;  /* 0x0000000000047919 */ /* 0x000e220000008800 */
[----:B------:R-:W-:Y:S01]  /*156c0*/  IADD3 R0, R11, 0x22860, RZ ;  /* 0x000228600b007810 */ /* 0x000fe20007ffe0ff */
[----:B------:R-:W-:Y:S02]  /*156d0*/  VIADD R197, R197, 0x1 ;  /* 0x00000001c5c57836 */ /* 0x000fe40000000000 */
[-C--:B------:R-:W-:Y:S01]  /*156e0*/  FMUL.FTZ R90, R48, R3.reuse ;  /* 0x00000003305a7220 */ /* 0x080fe20000410000 */
[-C--:B------:R-:W-:Y:S01]  /*156f0*/  FMUL.FTZ R99, R29, R3.reuse ;  /* 0x000000031d637220 */ /* 0x080fe20000410000 */
[-C--:B------:R-:W-:Y:S01]  /*15700*/  FMUL.FTZ R98, R32, R3.reuse ;  /* 0x0000000320627220 */ /* 0x080fe20000410000 */
[-C--:B------:R-:W-:Y:S01]  /*15710*/  FMUL.FTZ R96, R33, R3.reuse ;  /* 0x0000000321607220 */ /* 0x080fe20000410000 */
[----:B------:R-:W-:Y:S01]  /*15720*/  ISETP.NE.AND P0, PT, R197, 0x2, PT ;  /* 0x00000002c500780c */ /* 0x000fe20003f05270 */
        /* <DEDUP_REMOVED lines=24> */
[----:B0-----:R-:W-:Y:S01]  /*158b0*/  PRMT R0, R4, 0x654, R0 ;  /* 0x0000065404007816 */ /* 0x001fe20000000000 */
[-C--:B------:R-:W-:Y:S01]  /*158c0*/  FMUL.FTZ R65, R34, R2.reuse ;  /* 0x0000000222417220 */ /* 0x080fe20000410000 */
[-C--:B------:R-:W-:Y:S01]  /*158d0*/  FMUL.FTZ R61, R35, R2.reuse ;  /* 0x00000002233d7220 */ /* 0x080fe20000410000 */
[-C--:B------:R-:W-:Y:S01]  /*158e0*/  FMUL.FTZ R64, R38, R2.reuse ;  /* 0x0000000226407220 */ /* 0x080fe20000410000 */
[----:B------:R0:W-:Y:S01]  /*158f0*/  SYNCS.ARRIVE.TRANS64.RED.A1T0 RZ, [R0+URZ], RZ ;  /* 0x000000ff00ff79a7 */ /* 0x0001e2000810043f */
[-C--:B------:R-:W-:Y:S01]  /*15900*/  FMUL.FTZ R60, R39, R2.reuse ;  /* 0x00000002273c7220 */ /* 0x080fe20000410000 */
[-C--:B------:R-:W-:Y:S01]  /*15910*/  FMUL.FTZ R57, R42, R2.reuse ;  /* 0x000000022a397220 */ /* 0x080fe20000410000 */
[-C--:B------:R-:W-:Y:S01]  /*15920*/  FMUL.FTZ R53, R43, R2.reuse ;  /* 0x000000022b357220 */ /* 0x080fe20000410000 */
[-C--:B------:R-:W-:Y:S01]  /*15930*/  FMUL.FTZ R56, R46, R2.reuse ;  /* 0x000000022e387220 */ /* 0x080fe20000410000 */
[-C--:B------:R-:W-:Y:S01]  /*15940*/  FMUL.FTZ R52, R47, R2.reuse ;  /* 0x000000022f347220 */ /* 0x080fe20000410000 */
[-C--:B------:R-:W-:Y:S01]  /*15950*/  FMUL.FTZ R102, R24, R3.reuse ;  /* 0x0000000318667220 */ /* 0x080fe20000410000 */
[-C--:B------:R-:W-:Y:S01]  /*15960*/  FMUL.FTZ R100, R25, R3.reuse ;  /* 0x0000000319647220 */ /* 0x080fe20000410000 */
[----:B0-----:R-:W-:Y:S01]  /*15970*/  SEL R0, RZ, 0x1, P0 ;  /* 0x00000001ff007807 */ /* 0x001fe20000000000 */
        /* <DEDUP_REMOVED lines=26> */
[----:B------:R-:W-:Y:S01]  /*15b20*/  FMUL.FTZ R87, R87, R2 ;  /* 0x0000000257577220 */ /* 0x000fe20000410000 */
[----:B------:R-:W-:Y:S01]  /*15b30*/  LOP3.LUT R199, R199, R0, RZ, 0x3c, !PT ;  /* 0x00000000c7c77212 */ /* 0x000fe200078e3cff */
[----:B------:R-:W-:Y:S01]  /*15b40*/  VIADD R213, R213, 0x1 ;  /* 0x00000001d5d57836 */ /* 0x000fe20000000000 */
[----:B------:R-:W-:-:S07]  /*15b50*/  SEL R197, R197, RZ, P0 ;  /* 0x000000ffc5c57207 */ /* 0x000fce0000000000 */
.L_x_606:
[----:B------:R-:W-:Y:S05]  /*15b60*/  WARPSYNC.ALL ;  /* 0x0000000000007948 */ /* 0x000fea0003800000 */
[----:B------:R-:W0:Y:S01]  /*15b70*/  S2R R0, SR_CgaCtaId ;  /* 0x0000000000007919 */ /* 0x000e220000008800 */
[----:B------:R-:W-:Y:S01]  /*15b80*/  MOV R18, 0x400 ;  /* 0x0000040000127802 */ /* 0x000fe20000000f00 */
[----:B------:R-:W-:Y:S01]  /*15b90*/  BSSY B0, `(.L_x_661) ;  /* 0x0000276000007945 */ /* 0x000fe20003800000 */
[----:B------:R-:W-:Y:S02]  /*15ba0*/  BAR.SYNC.DEFER_BLOCKING 0x5, 0x180 ;  /* 0x0146000000007b1d */ /* 0x000fe40000010000 */
[----:B0-----:R-:W-:-:S05]  /*15bb0*/  LEA R18, R0, R18, 0x18 ;  /* 0x0000001200127211 */ /* 0x001fca00078ec0ff */
[----:B------:R0:W1:Y:S01]  /*15bc0*/  LDS.128 R168, [R18+0x228d0] ;  /* 0x0228d00012a87984 */ /* 0x0000620000000c00 */
[----:B------:R-:W-:Y:S06]  /*15bd0*/  BAR.ARV 0x4, 0x180 ;  /* 0x0106000000007b1d */ /* 0x000fec0000002000 */
[----:B------:R-:W-:Y:S05]  /*15be0*/  @P1 BRA `(.L_x_662) ;  /* 0x0000001800c81947 */ /* 0x000fea0003800000 */
[----:B------:R-:W2:Y:S01]  /*15bf0*/  S2R R50, SR_TID.X ;  /* 0x0000000000327919 */ /* 0x000ea20000002100 */
[----:B------:R-:W-:Y:S01]  /*15c00*/  ULDC.64 UR4, c[0x4][0x38] ;  /* 0x01000e0000047ab9 */ /* 0x000fe20000000a00 */
[----:B-----5:R-:W3:Y:S01]  /*15c10*/  LDL R24, [R1+0x18] ;  /* 0x0000180001187983 */ /* 0x020ee20000100800 */
[----:B--2---:R-:W-:-:S05]  /*15c20*/  IMAD.SHL.U32 R0, R50, 0x4, RZ ;  /* 0x0000000432007824 */ /* 0x004fca00078e00ff */
[----:B------:R-:W-:-:S04]  /*15c30*/  LOP3.LUT R0, R0, 0xc, RZ, 0xc0, !PT ;  /* 0x0000000c00007812 */ /* 0x000fc800078ec0ff */
[----:B------:R-:W-:-:S04]  /*15c40*/  IADD3 R2, P0, R0, UR4, RZ ;  /* 0x0000000400027c10 */ /* 0x000fc8000ff1e0ff */
[----:B------:R-:W-:-:S05]  /*15c50*/  IADD3.X R3, RZ, UR5, RZ, P0, !PT ;  /* 0x00000005ff037c10 */ /* 0x000fca00087fe4ff */
[----:B------:R2:W4:Y:S01]  /*15c60*/  LDG.E.CONSTANT R0, desc[UR60][R2.64] ;  /* 0x0000003c02007981 */ /* 0x000522000c1e9900 */
[----:B------:R-:W-:Y:S01]  /*15c70*/  F2FP.BF16.F32.PACK_AB R60, R60, R61 ;  /* 0x0000003d3c3c723e */ /* 0x000fe200000010ff */
[----:B------:R-:W-:Y:S01]  /*15c80*/  UMOV UR4, 0xffffffff ;  /* 0xffffffff00047882 */ /* 0x000fe20000000000 */
[----:B------:R-:W-:Y:S01]  /*15c90*/  F2FP.BF16.F32.PACK_AB R61, R42, R43 ;  /* 0x0000002b2a3d723e */ /* 0x000fe200000010ff */
[----:B------:R-:W0:Y:S01]  /*15ca0*/  S2R R25, SR_SWINHI ;  /* 0x0000000000197919 */ /* 0x000e220000002f00 */
[----:B------:R-:W-:Y:S02]  /*15cb0*/  F2FP.BF16.F32.PACK_AB R43, R4, R5 ;  /* 0x00000005042b723e */ /* 0x000fe400000010ff */
[----:B------:R-:W-:Y:S02]  /*15cc0*/  F2FP.BF16.F32.PACK_AB R51, R64, R65 ;  /* 0x000000414033723e */ /* 0x000fe400000010ff */
[----:B------:R-:W-:Y:S02]  /*15cd0*/  F2FP.BF16.F32.PACK_AB R65, R34, R35 ;  /* 0x000000232241723e */ /* 0x000fe400000010ff */
[----:B------:R-:W-:-:S02]  /*15ce0*/  F2FP.BF16.F32.PACK_AB R35, R33, R36 ;  /* 0x000000242123723e */ /* 0x000fc400000010ff */
[----:B------:R-:W-:Y:S02]  /*15cf0*/  F2FP.BF16.F32.PACK_AB R77, R9, R10 ;  /* 0x0000000a094d723e */ /* 0x000fe400000010ff */
[----:B------:R-:W-:Y:S02]  /*15d00*/  F2FP.BF16.F32.PACK_AB R36, R7, R8 ;  /* 0x000000080724723e */ /* 0x000fe400000010ff */
        /* <DEDUP_REMOVED lines=8> */
[----:B--2---:R-:W-:Y:S02]  /*15d90*/  LOP3.LUT P0, R2, R50, 0x3, RZ, 0xc0, !PT ;  /* 0x0000000332027812 */ /* 0x004fe4000780c0ff */
[----:B------:R-:W-:-:S02]  /*15da0*/  F2FP.BF16.F32.PACK_AB R101, R101, R102 ;  /* 0x000000666565723e */ /* 0x000fc400000010ff */
[----:B------:R-:W-:Y:S02]  /*15db0*/  MOV R54, R18 ;  /* 0x0000001200367202 */ /* 0x000fe40000000f00 */
[----:B0-----:R-:W-:Y:S02]  /*15dc0*/  MOV R55, R25 ;  /* 0x0000001900377202 */ /* 0x001fe40000000f00 */
[----:B------:R-:W-:Y:S02]  /*15dd0*/  F2FP.BF16.F32.PACK_AB R100, R99, R100 ;  /* 0x000000646364723e */ /* 0x000fe400000010ff */
[----:B------:R-:W-:Y:S02]  /*15de0*/  ISETP.EQ.OR P0, PT, R2, 0x3, !P0 ;  /* 0x000000030200780c */ /* 0x000fe40004702670 */
        /* <DEDUP_REMOVED lines=14> */
[----:B------:R-:W-:Y:S02]  /*15ed0*/  SEL R13, R101, R100, P0 ;  /* 0x00000064650d7207 */ /* 0x000fe40000000000 */
[----:B------:R-:W-:Y:S01]  /*15ee0*/  SEL R3, R100, R101, P0 ;  /* 0x0000006564037207 */ /* 0x000fe20000000000 */
[----:B---3--:R-:W-:-:S03]  /*15ef0*/  IMAD.WIDE R4, R24, 0x2, R54 ;  /* 0x0000000218047825 */ /* 0x008fc600078e0236 */
[C---:B------:R-:W-:Y:S02]  /*15f00*/  IADD3 R7, P5, R4.reuse, 0x4060, RZ ;  /* 0x0000406004077810 */ /* 0x040fe40007fbe0ff */
[C---:B------:R-:W-:Y:S02]  /*15f10*/  IADD3 R9, P1, R4.reuse, 0x4040, RZ ;  /* 0x0000404004097810 */ /* 0x040fe40007f3e0ff */
[----:B------:R-:W-:Y:S02]  /*15f20*/  LOP3.LUT R6, R7, 0x380, RZ, 0xc0, !PT ;  /* 0x0000038007067812 */ /* 0x000fe400078ec0ff */
[----:B------:R-:W-:Y:S02]  /*15f30*/  LOP3.LUT R8, R9, 0x380, RZ, 0xc0, !PT ;  /* 0x0000038009087812 */ /* 0x000fe400078ec0ff */
[----:B------:R-:W-:Y:S02]  /*15f40*/  IADD3 R15, P3, R4, 0x4000, RZ ;  /* 0x00004000040f7810 */ /* 0x000fe40007f7e0ff */
[----:B------:R-:W-:-:S02]  /*15f50*/  SHF.R.U64 R6, R6, 0x3, RZ ;  /* 0x0000000306067819 */ /* 0x000fc400000012ff */
[----:B------:R-:W-:Y:S02]  /*15f60*/  SHF.R.U64 R8, R8, 0x3, RZ ;  /* 0x0000000308087819 */ /* 0x000fe400000012ff */
[----:B------:R-:W-:Y:S02]  /*15f70*/  LOP3.LUT R14, R15, 0x380, RZ, 0xc0, !PT ;  /* 0x000003800f0e7812 */ /* 0x000fe400078ec0ff */
[----:B------:R-:W-:Y:S01]  /*15f80*/  LOP3.LUT R6, R6, R7, RZ, 0x3c, !PT ;  /* 0x0000000706067212 */ /* 0x000fe200078e3cff */
[--C-:B------:R-:W-:Y:S01]  /*15f90*/  IMAD.X R7, RZ, RZ, R5.reuse, P5 ;  /* 0x000000ffff077224 */ /* 0x100fe200028e0605 */
[----:B------:R-:W-:Y:S01]  /*15fa0*/  LOP3.LUT R8, R8, R9, RZ, 0x3c, !PT ;  /* 0x0000000908087212 */ /* 0x000fe200078e3cff */
[----:B------:R-:W-:Y:S01]  /*15fb0*/  IMAD.X R9, RZ, RZ, R5, P1 ;  /* 0x000000ffff097224 */ /* 0x000fe200008e0605 */
[C---:B------:R-:W-:Y:S02]  /*15fc0*/  IADD3 R11, P2, R4.reuse, 0x4020, RZ ;  /* 0x00004020040b7810 */ /* 0x040fe40007f5e0ff */
[----:B------:R-:W-:-:S02]  /*15fd0*/  IADD3 R21, P4, R4, 0x60, RZ ;  /* 0x0000006004157810 */ /* 0x000fc40007f9e0ff */
[----:B------:R-:W-:Y:S02]  /*15fe0*/  IADD3 R25, P5, R4, 0x40, RZ ;  /* 0x0000004004197810 */ /* 0x000fe40007fbe0ff */
[----:B------:R-:W-:Y:S02]  /*15ff0*/  SHF.R.U64 R14, R14, 0x3, RZ ;  /* 0x000000030e0e7819 */ /* 0x000fe400000012ff */
[----:B------:R-:W-:Y:S02]  /*16000*/  IADD3 R27, P1, R4, 0x20, RZ ;  /* 0x00000020041b7810 */ /* 0x000fe40007f3e0ff */
[----:B------:R-:W-:Y:S02]  /*16010*/  LOP3.LUT R10, R11, 0x380, RZ, 0xc0, !PT ;  /* 0x000003800b0a7812 */ /* 0x000fe400078ec0ff */
[----:B------:R-:W-:Y:S02]  /*16020*/  LOP3.LUT R20, R21, 0x380, RZ, 0xc0, !PT ;  /* 0x0000038015147812 */ /* 0x000fe400078ec0ff */
[----:B------:R-:W-:-:S02]  /*16030*/  LOP3.LUT R14, R14, R15, RZ, 0x3c, !PT ;  /* 0x0000000f0e0e7212 */ /* 0x000fc400078e3cff */
[----:B------:R-:W-:Y:S02]  /*16040*/  LOP3.LUT R24, R25, 0x380, RZ, 0xc0, !PT ;  /* 0x0000038019187812 */ /* 0x000fe400078ec0ff */
[----:B------:R-:W-:Y:S02]  /*16050*/  LOP3.LUT R26, R27, 0x380, RZ, 0xc0, !PT ;  /* 0x000003801b1a7812 */ /* 0x000fe400078ec0ff */
[----:B------:R-:W-:Y:S02]  /*16060*/  LOP3.LUT R15, R4, 0x380, RZ, 0xc0, !PT ;  /* 0x00000380040f7812 */ /* 0x000fe400078ec0ff */
[----:B------:R-:W-:Y:S02]  /*16070*/  SHF.R.U64 R10, R10, 0x3, RZ ;  /* 0x000000030a0a7819 */ /* 0x000fe400000012ff */
[----:B------:R-:W-:Y:S02]  /*16080*/  SHF.R.U64 R20, R20, 0x3, RZ ;  /* 0x0000000314147819 */ /* 0x000fe400000012ff */
[----:B------:R-:W-:-:S02]  /*16090*/  SHF.R.U64 R24, R24, 0x3, RZ ;  /* 0x0000000318187819 */ /* 0x000fc400000012ff */
[----:B------:R-:W-:Y:S02]  /*160a0*/  SHF.R.U64 R26, R26, 0x3, RZ ;  /* 0x000000031a1a7819 */ /* 0x000fe400000012ff */
[----:B------:R-:W-:Y:S02]  /*160b0*/  SHF.R.U64 R15, R15, 0x3, RZ ;  /* 0x000000030f0f7819 */ /* 0x000fe400000012ff */
[----:B------:R-:W-:Y:S01]  /*160c0*/  LOP3.LUT R10, R10, R11, RZ, 0x3c, !PT ;  /* 0x0000000b0a0a7212 */ /* 0x000fe200078e3cff */
[--C-:B------:R-:W-:Y:S01]  /*160d0*/  IMAD.X R11, RZ, RZ, R5.reuse, P2 ;  /* 0x000000ffff0b7224 */ /* 0x100fe200010e0605 */
[----:B------:R-:W-:Y:S01]  /*160e0*/  LOP3.LUT R20, R20, R21, RZ, 0x3c, !PT ;  /* 0x0000001514147212 */ /* 0x000fe200078e3cff */
[--C-:B------:R-:W-:Y:S01]  /*160f0*/  IMAD.X R21, RZ, RZ, R5.reuse, P4 ;  /* 0x000000ffff157224 */ /* 0x100fe200020e0605 */
[----:B------:R-:W-:Y:S01]  /*16100*/  LOP3.LUT R24, R24, R25, RZ, 0x3c, !PT ;  /* 0x0000001918187212 */ /* 0x000fe200078e3cff */
[--C-:B------:R-:W-:Y:S01]  /*16110*/  IMAD.X R25, RZ, RZ, R5.reuse, P5 ;  /* 0x000000ffff197224 */ /* 0x100fe200028e0605 */
[----:B------:R-:W-:Y:S01]  /*16120*/  LOP3.LUT R26, R26, R27, RZ, 0x3c, !PT ;  /* 0x0000001b1a1a7212 */ /* 0x000fe200078e3cff */
[----:B------:R-:W-:Y:S01]  /*16130*/  IMAD.X R27, RZ, RZ, R5, P1 ;  /* 0x000000ffff1b7224 */ /* 0x000fe200008e0605 */
[----:B------:R-:W-:-:S02]  /*16140*/  LOP3.LUT R4, R15, R4, RZ, 0x3c, !PT ;  /* 0x000000040f047212 */ /* 0x000fc400078e3cff */
[-C--:B------:R-:W-:Y:S02]  /*16150*/  IADD3.X R15, RZ, R5.reuse, RZ, P3, !PT ;  /* 0x00000005ff0f7210 */ /* 0x080fe40001ffe4ff */
[----:B------:R-:W-:Y:S02]  /*16160*/  MOV R78, R4 ;  /* 0x00000004004e7202 */ /* 0x000fe40000000f00 */
[----:B------:R-:W-:Y:S02]  /*16170*/  MOV R62, R6 ;  /* 0x00000006003e7202 */ /* 0x000fe40000000f00 */
[----:B------:R-:W-:Y:S02]  /*16180*/  MOV R64, R8 ;  /* 0x0000000800407202 */ /* 0x000fe40000000f00 */
[----:B------:R-:W-:Y:S02]  /*16190*/  MOV R66, R10 ;  /* 0x0000000a00427202 */ /* 0x000fe40000000f00 */
[----:B------:R-:W-:-:S02]  /*161a0*/  MOV R70, R14 ;  /* 0x0000000e00467202 */ /* 0x000fc40000000f00 */
[----:B------:R-:W-:Y:S02]  /*161b0*/  MOV R72, R20 ;  /* 0x0000001400487202 */ /* 0x000fe40000000f00 */
[----:B------:R-:W-:Y:S02]  /*161c0*/  MOV R74, R24 ;  /* 0x00000018004a7202 */ /* 0x000fe40000000f00 */
[----:B------:R-:W-:Y:S02]  /*161d0*/  MOV R76, R26 ;  /* 0x0000001a004c7202 */ /* 0x000fe40000000f00 */
[----:B----4-:R-:W-:Y:S01]  /*161e0*/  LOP3.LUT R2, R0, 0x2, RZ, 0x3c, !PT ;  /* 0x0000000200027812 */ /* 0x010fe200078e3cff */
[----:B------:R-:W-:Y:S06]  /*161f0*/  BRA.DIV UR4, `(.L_x_663) ;  /* 0x000000aa04e47947 */ /* 0x000fec000b800000 */
[----:B------:R-:W-:Y:S01]  /*16200*/  SEL R29, R41, R40, P0 ;  /* 0x00000028291d7207 */ /* 0x000fe20000000000 */
[----:B------:R-:W-:Y:S01]  /*16210*/  SHFL.IDX PT, R6, R13, R0, 0x1c1f ;  /* 0x001c1f000d067589 */ /* 0x000fe200000e0000 */
[----:B------:R-:W-:Y:S02]  /*16220*/  SEL R31, R40, R41, P0 ;  /* 0x00000029281f7207 */ /* 0x000fe40000000000 */
[----:B------:R-:W-:Y:S01]  /*16230*/  SEL R33, R35, R32, P0 ;  /* 0x0000002023217207 */ /* 0x000fe20000000000 */
[----:B------:R-:W-:Y:S01]  /*16240*/  SHFL.IDX PT, R3, R3, R2, 0x1c1f ;  /* 0x001c1f0203037589 */ /* 0x000fe200000e0000 */
[----:B------:R-:W-:Y:S02]  /*16250*/  SEL R7, R96, R97, P0 ;  /* 0x0000006160077207 */ /* 0x000fe40000000000 */
[----:B------:R-:W-:Y:S01]  /*16260*/  SEL R27, R48, R49, P0 ;  /* 0x00000031301b7207 */ /* 0x000fe20000000000 */
[----:B------:R-:W-:Y:S01]  /*16270*/  SHFL.IDX PT, R31, R31, R2, 0x1c1f ;  /* 0x001c1f021f1f7589 */ /* 0x000fe200000e0000 */
[----:B------:R-:W-:-:S02]  /*16280*/  SEL R35, R32, R35, P0 ;  /* 0x0000002320237207 */ /* 0x000fc40000000000 */
[----:B------:R-:W-:Y:S01]  /*16290*/  SEL R41, R43, R36, P0 ;  /* 0x000000242b297207 */ /* 0x000fe20000000000 */
[----:B------:R-:W-:Y:S01]  /*162a0*/  SHFL.IDX PT, R7, R7, R2, 0x1c1f ;  /* 0x001c1f0207077589 */ /* 0x000fe200000e0000 */
[----:B------:R-:W-:Y:S02]  /*162b0*/  SEL R5, R97, R96, P0 ;  /* 0x0000006061057207 */ /* 0x000fe40000000000 */
[----:B------:R-:W-:Y:S01]  /*162c0*/  SEL R21, R92, R93, P0 ;  /* 0x0000005d5c157207 */ /* 0x000fe20000000000 */
[----:B------:R-:W-:Y:S01]  /*162d0*/  SHFL.IDX PT, R27, R27, R2, 0x1c1f ;  /* 0x001c1f021b1b7589 */ /* 0x000fe200000e0000 */
[----:B------:R-:W-:Y:S02]  /*162e0*/  SEL R25, R49, R48, P0 ;  /* 0x0000003031197207 */ /* 0x000fe40000000000 */
[----:B------:R-:W-:Y:S01]  /*162f0*/  SEL R37, R28, R39, P0 ;  /* 0x000000271c257207 */ /* 0x000fe20000000000 */
[----:B------:R-:W0:Y:S01]  /*16300*/  SHFL.IDX PT, R10, R5, R0, 0x1c1f ;  /* 0x001c1f00050a7589 */ /* 0x000e2200000e0000 */
        /* <DEDUP_REMOVED lines=8> */
[----:B------:R-:W2:Y:S01]  /*16390*/  SHFL.IDX PT, R21, R21, R2, 0x1c1f ;  /* 0x001c1f0215157589 */ /* 0x000ea200000e0000 */
[----:B------:R-:W-:-:S02]  /*163a0*/  SEL R53, R57, R52, P0 ;  /* 0x0000003439357207 */ /* 0x000fc40000000000 */
[----:B------:R-:W-:Y:S01]  /*163b0*/  SEL R59, R46, R61, P0 ;  /* 0x0000003d2e3b7207 */ /* 0x000fe20000000000 */
[----:B------:R-:W-:Y:S01]  /*163c0*/  SHFL.IDX PT, R37, R37, R0, 0x1c1f ;  /* 0x001c1f0025257589 */ /* 0x000fe200000e0000 */
[----:B------:R-:W-:Y:S02]  /*163d0*/  SEL R63, R38, R65, P0 ;  /* 0x00000041263f7207 */ /* 0x000fe40000000000 */
[----:B------:R-:W-:Y:S01]  /*163e0*/  SEL R67, R30, R69, P0 ;  /* 0x000000451e437207 */ /* 0x000fe20000000000 */
[----:B------:R-:W3:Y:S01]  /*163f0*/  SHFL.IDX PT, R20, R39, R2, 0x1c1f ;  /* 0x001c1f0227147589 */ /* 0x000ee200000e0000 */
        /* <DEDUP_REMOVED lines=8> */
[----:B------:R-:W4:Y:S01]  /*16480*/  SHFL.IDX PT, R38, R33, R0, 0x1c1f ;  /* 0x001c1f0021267589 */ /* 0x000f2200000e0000 */
[----:B------:R-:W-:Y:S02]  /*16490*/  SEL R73, R75, R34, P0 ;  /* 0x000000224b497207 */ /* 0x000fe40000000000 */
[----:B------:R-:W-:Y:S01]  /*164a0*/  SEL R75, R77, R42, P0 ;  /* 0x0000002a4d4b7207 */ /* 0x000fe20000000000 */
[----:B------:R-:W5:Y:S01]  /*164b0*/  SHFL.IDX PT, R30, R25, R0, 0x1c1f ;  /* 0x001c1f00191e7589 */ /* 0x000f6200000e0000 */
[----:B------:R-:W-:-:S02]  /*164c0*/  SEL R77, R42, R77, P0 ;  /* 0x0000004d2a4d7207 */ /* 0x000fc40000000000 */
[----:B0-----:R-:W-:Y:S01]  /*164d0*/  SEL R8, R10, R7, P0 ;  /* 0x000000070a087207 */ /* 0x001fe20000000000 */
[----:B------:R-:W0:Y:S01]  /*164e0*/  SHFL.IDX PT, R34, R29, R0, 0x1c1f ;  /* 0x001c1f001d227589 */ /* 0x000e2200000e0000 */
[----:B------:R-:W-:Y:S02]  /*164f0*/  SEL R4, R6, R3, P0 ;  /* 0x0000000306047207 */ /* 0x000fe40000000000 */
[----:B------:R-:W-:Y:S01]  /*16500*/  SEL R10, R7, R10, P0 ;  /* 0x0000000a070a7207 */ /* 0x000fe20000000000 */
[----:B------:R-:W1:Y:S01]  /*16510*/  SHFL.IDX PT, R42, R41, R0, 0x1c1f ;  /* 0x001c1f00292a7589 */ /* 0x000e6200000e0000 */
[----:B--2---:R-:W-:Y:S02]  /*16520*/  SEL R24, R26, R21, P0 ;  /* 0x000000151a187207 */ /* 0x004fe40000000000 */
[----:B---3--:R-:W-:Y:S01]  /*16530*/  SEL R12, R37, R20, P0 ;  /* 0x00000014250c7207 */ /* 0x008fe20000000000 */
[----:B------:R-:W-:Y:S01]  /*16540*/  SHFL.IDX PT, R49, R49, R0, 0x1c1f ;  /* 0x001c1f0031317589 */ /* 0x000fe200000e0000 */
[----:B------:R-:W-:-:S02]  /*16550*/  SEL R14, R20, R37, P0 ;  /* 0x00000025140e7207 */ /* 0x000fc40000000000 */
[----:B------:R-:W-:Y:S01]  /*16560*/  SEL R6, R3, R6, P0 ;  /* 0x0000000603067207 */ /* 0x000fe20000000000 */
[----:B------:R-:W-:Y:S01]  /*16570*/  SHFL.IDX PT, R53, R53, R0, 0x1c1f ;  /* 0x001c1f0035357589 */ /* 0x000fe200000e0000 */
[----:B------:R-:W-:-:S03]  /*16580*/  SEL R26, R21, R26, P0 ;  /* 0x0000001a151a7207 */ /* 0x000fc60000000000 */
[----:B------:R-:W-:Y:S01]  /*16590*/  SHFL.IDX PT, R59, R59, R0, 0x1c1f ;  /* 0x001c1f003b3b7589 */ /* 0x000fe200000e0000 */
[----:B----4-:R-:W-:Y:S02]  /*165a0*/  SEL R36, R38, R35, P0 ;  /* 0x0000002326247207 */ /* 0x010fe40000000000 */
[----:B------:R-:W-:Y:S01]  /*165b0*/  SEL R38, R35, R38, P0 ;  /* 0x0000002623267207 */ /* 0x000fe20000000000 */
[----:B------:R-:W-:Y:S01]  /*165c0*/  SHFL.IDX PT, R63, R63, R0, 0x1c1f ;  /* 0x001c1f003f3f7589 */ /* 0x000fe200000e0000 */
[----:B-----5:R-:W-:Y:S02]  /*165d0*/  SEL R28, R30, R27, P0 ;  /* 0x0000001b1e1c7207 */ /* 0x020fe40000000000 */
[----:B------:R-:W-:Y:S01]  /*165e0*/  SEL R30, R27, R30, P0 ;  /* 0x0000001e1b1e7207 */ /* 0x000fe20000000000 */
[----:B------:R-:W-:Y:S01]  /*165f0*/  SHFL.IDX PT, R67, R67, R0, 0x1c1f ;  /* 0x001c1f0043437589 */ /* 0x000fe200000e0000 */
[----:B0-----:R-:W-:Y:S02]  /*16600*/  SEL R32, R34, R31, P0 ;  /* 0x0000001f22207207 */ /* 0x001fe40000000000 */
[----:B------:R-:W-:Y:S01]  /*16610*/  SEL R34, R31, R34, P0 ;  /* 0x000000221f227207 */ /* 0x000fe20000000000 */
[----:B------:R-:W-:Y:S01]  /*16620*/  SHFL.IDX PT, R71, R71, R0, 0x1c1f ;  /* 0x001c1f0047477589 */ /* 0x000fe200000e0000 */
[----:B-1----:R-:W-:-:S02]  /*16630*/  SEL R40, R42, R43, P0 ;  /* 0x0000002b2a287207 */ /* 0x002fc40000000000 */
[----:B------:R-:W-:Y:S01]  /*16640*/  SEL R42, R43, R42, P0 ;  /* 0x0000002a2b2a7207 */ /* 0x000fe20000000000 */
[----:B------:R0:W1:Y:S04]  /*16650*/  SHFL.IDX PT, R44, R47, R2, 0x1c1f ;  /* 0x001c1f022f2c7589 */ /* 0x00006800000e0000 */
[----:B------:R-:W2:Y:S04]  /*16660*/  SHFL.IDX PT, R46, R51, R2, 0x1c1f ;  /* 0x001c1f02332e7589 */ /* 0x000ea800000e0000 */
[----:B------:R-:W3:Y:S01]  /*16670*/  SHFL.IDX PT, R48, R57, R2, 0x1c1f ;  /* 0x001c1f0239307589 */ /* 0x000ee200000e0000 */
[----:B0-----:R-:W-:-:S03]  /*16680*/  MOV R47, RZ ;  /* 0x000000ff002f7202 */ /* 0x001fc60000000f00 */
[----:B------:R-:W0:Y:S04]  /*16690*/  SHFL.IDX PT, R50, R61, R2, 0x1c1f ;  /* 0x001c1f023d327589 */ /* 0x000e2800000e0000 */
[----:B------:R-:W4:Y:S04]  /*166a0*/  SHFL.IDX PT, R52, R65, R2, 0x1c1f ;  /* 0x001c1f0241347589 */ /* 0x000f2800000e0000 */
[----:B------:R-:W5:Y:S04]  /*166b0*/  SHFL.IDX PT, R56, R69, R2, 0x1c1f ;  /* 0x001c1f0245387589 */ /* 0x000f6800000e0000 */
[----:B------:R-:W5:Y:S01]  /*166c0*/  SHFL.IDX PT, R58, R73, R2, 0x1c1f ;  /* 0x001c1f02493a7589 */ /* 0x000f6200000e0000 */
[----:B-1----:R-:W-:-:S02]  /*166d0*/  SEL R5, R45, R44, P0 ;  /* 0x0000002c2d057207 */ /* 0x002fc40000000000 */
[----:B------:R-:W-:Y:S01]  /*166e0*/  SEL R7, R44, R45, P0 ;  /* 0x0000002d2c077207 */ /* 0x000fe20000000000 */
[----:B------:R1:W1:Y:S01]  /*166f0*/  SHFL.IDX PT, R75, R75, R0, 0x1c1f ;  /* 0x001c1f004b4b7589 */ /* 0x00026200000e0000 */
[----:B--2---:R-:W-:Y:S02]  /*16700*/  SEL R9, R49, R46, P0 ;  /* 0x0000002e31097207 */ /* 0x004fe40000000000 */
[----:B------:R-:W-:Y:S01]  /*16710*/  SEL R11, R46, R49, P0 ;  /* 0x000000312e0b7207 */ /* 0x000fe20000000000 */
[----:B------:R2:W1:Y:S01]  /*16720*/  SHFL.IDX PT, R60, R77, R2, 0x1c1f ;  /* 0x001c1f024d3c7589 */ /* 0x00046200000e0000 */
[----:B---3--:R-:W-:Y:S02]  /*16730*/  SEL R25, R53, R48, P0 ;  /* 0x0000003035197207 */ /* 0x008fe40000000000 */
[----:B------:R-:W-:Y:S02]  /*16740*/  SEL R27, R48, R53, P0 ;  /* 0x00000035301b7207 */ /* 0x000fe40000000000 */
[----:B0-----:R-:W-:-:S02]  /*16750*/  SEL R29, R59, R50, P0 ;  /* 0x000000323b1d7207 */ /* 0x001fc40000000000 */
[----:B------:R-:W-:Y:S02]  /*16760*/  SEL R31, R50, R59, P0 ;  /* 0x0000003b321f7207 */ /* 0x000fe40000000000 */
[----:B----4-:R-:W-:Y:S02]  /*16770*/  SEL R33, R63, R52, P0 ;  /* 0x000000343f217207 */ /* 0x010fe40000000000 */
[----:B------:R-:W-:Y:S02]  /*16780*/  SEL R35, R52, R63, P0 ;  /* 0x0000003f34237207 */ /* 0x000fe40000000000 */
[----:B-----5:R-:W-:Y:S02]  /*16790*/  SEL R37, R67, R56, P0 ;  /* 0x0000003843257207 */ /* 0x020fe40000000000 */
[----:B------:R-:W-:Y:S02]  /*167a0*/  SEL R39, R56, R67, P0 ;  /* 0x0000004338277207 */ /* 0x000fe40000000000 */
[----:B------:R-:W-:-:S02]  /*167b0*/  SEL R13, R71, R58, P0 ;  /* 0x0000003a470d7207 */ /* 0x000fc40000000000 */
[----:B--2---:R-:W-:-:S07]  /*167c0*/  SEL R15, R58, R71, P0 ;  /* 0x000000473a0f7207 */ /* 0x004fce0000000000 */
.L_x_907:
[----:B------:R-:W-:Y:S05]  /*167d0*/  WARPSYNC.ALL ;  /* 0x0000000000007948 */ /* 0x000fea0003800000 */
[----:B------:R-:W-:Y:S01]  /*167e0*/  BAR.SYNC.DEFER_BLOCKING 0x1, 0x100 ;  /* 0x0044000000007b1d */ /* 0x000fe20000010000 */
[----:B-1----:R-:W-:-:S05]  /*167f0*/  SEL R41, R75, R60, P0 ;  /* 0x0000003c4b297207 */ /* 0x002fca0000000000 */
[----:B------:R-:W-:Y:S01]  /*16800*/  ULDC.64 UR4, c[0x0][0xc00] ;  /* 0x0003000000047ab9 */ /* 0x000fe20000000a00 */
[----:B------:R-:W-:Y:S01]  /*16810*/  SEL R43, R60, R75, P0 ;  /* 0x0000004b3c2b7207 */ /* 0x000fe20000000000 */
[----:B------:R-:W2:Y:S01]  /*16820*/  LDL R44, [R1+0xc] ;  /* 0x00000c00012c7983 */ /* 0x000ea20000100800 */
[----:B------:R-:W-:Y:S01]  /*16830*/  ISETP.NE.U32.AND P1, PT, RZ, UR4, PT ;  /* 0x00000004ff007c0c */ /* 0x000fe2000bf25070 */
[----:B------:R-:W0:Y:S01]  /*16840*/  LDC R49, c[0x0][0xbe8] ;  /* 0x0002fa00ff317b82 */ /* 0x000e220000000800 */
[----:B------:R-:W-:Y:S02]  /*16850*/  IADD3 R20, P2, R211, UR4, RZ ;  /* 0x00000004d3147c10 */ /* 0x000fe4000ff5e0ff */
[----:B------:R-:W-:Y:S02]  /*16860*/  ISETP.NE.AND.EX P1, PT, RZ, UR5, PT, P1 ;  /* 0x00000005ff007c0c */ /* 0x000fe4000bf25310 */
[----:B------:R-:W-:Y:S01]  /*16870*/  IADD3.X R21, R212, UR5, RZ, P2, !PT ;  /* 0x00000005d4157c10 */ /* 0x000fe200097fe4ff */
[----:B------:R-:W-:-:S02]  /*16880*/  ULDC.64 UR4, c[0x0][0xc08] ;  /* 0x0003020000047ab9 */ /* 0x000fc40000000a00 */
[----:B------:R-:W-:Y:S01]  /*16890*/  ISETP.NE.U32.AND P0, PT, RZ, UR4, PT ;  /* 0x00000004ff007c0c */ /* 0x000fe2000bf05070 */
[----:B------:R1:W-:Y:S04]  /*168a0*/  STSM.16.M88.4 [R78], R4 ;  /* 0x000000044e007844 */ /* 0x0003e80000000200 */
[----:B------:R-:W-:Y:S04]  /*168b0*/  STSM.16.M88.4 [R76], R8 ;  /* 0x000000084c007844 */ /* 0x000fe80000000200 */
[----:B------:R-:W-:Y:S04]  /*168c0*/  STSM.16.M88.4 [R74], R24 ;  /* 0x000000184a007844 */ /* 0x000fe80000000200 */
[----:B------:R-:W-:Y:S04]  /*168d0*/  STSM.16.M88.4 [R72], R28 ;  /* 0x0000001c48007844 */ /* 0x000fe80000000200 */
[----:B------:R-:W-:Y:S04]  /*168e0*/  STSM.16.M88.4 [R70], R32 ;  /* 0x0000002046007844 */ /* 0x000fe80000000200 */
[----:B------:R-:W-:Y:S04]  /*168f0*/  STSM.16.M88.4 [R66], R36 ;  /* 0x0000002442007844 */ /* 0x000fe80000000200 */
[----:B------:R2:W-:Y:S01]  /*16900*/  STSM.16.M88.4 [R64], R12 ;  /* 0x0000000c40007844 */ /* 0x0005e20000000200 */
[----:B------:R-:W-:-:S03]  /*16910*/  ISETP.NE.AND.EX P0, PT, RZ, UR5, PT, P0 ;  /* 0x00000005ff007c0c */ /* 0x000fc6000bf05300 */
[----:B------:R3:W-:Y:S01]  /*16920*/  STSM.16.M88.4 [R62], R40 ;  /* 0x000000283e007844 */ /* 0x0007e20000000200 */
[----:B------:R-:W-:Y:S09]  /*16930*/  BAR.SYNC.DEFER_BLOCKING 0x1, 0x100 ;  /* 0x0044000000007b1d */ /* 0x000ff20000010000 */
[----:B------:R-:W-:Y:S01]  /*16940*/  @P0 IADD3 R2, P3, R211, UR4, RZ ;  /* 0x00000004d3020c10 */ /* 0x000fe2000ff7e0ff */
[----:B------:R-:W-:-:S02]  /*16950*/  ULDC UR4, c[0x0][0xa88] ;  /* 0x0002a20000047ab9 */ /* 0x000fc40000000800 */
[----:B------:R-:W-:Y:S01]  /*16960*/  IMAD.U32 R0, RZ, RZ, UR4 ;  /* 0x00000004ff007e24 */ /* 0x000fe2000f8e00ff */
[----:B------:R-:W-:Y:S01]  /*16970*/  @P0 IADD3.X R3, R212, UR5, RZ, P3, !PT ;  /* 0x00000005d4030c10 */ /* 0x000fe20009ffe4ff */
[----:B------:R3:W5:Y:S01]  /*16980*/  @P1 LDG.E R47, desc[UR60][R20.64] ;  /* 0x0000003c142f1981 */ /* 0x000762000c1e1900 */
[----:B0-----:R-:W-:-:S03]  /*16990*/  ISETP.NE.AND P2, PT, R49, 0x1, PT ;  /* 0x000000013100780c */ /* 0x001fc60003f45270 */
[----:B------:R3:W5:Y:S10]  /*169a0*/  @P0 LDG.E R0, desc[UR60][R2.64] ;  /* 0x0000003c02000981 */ /* 0x000774000c1e1900 */
[----:B-1----:R-:W0:Y:S08]  /*169b0*/  @P2 LDC R4, c[0x0][0xbec] ;  /* 0x0002fb00ff042b82 */ /* 0x002e300000000800 */
[----:B------:R-:W1:Y:S01]  /*169c0*/  @P2 LDC R5, c[0x0][0xbf0] ;  /* 0x0002fc00ff052b82 */ /* 0x000e620000000800 */
[----:B--2---:R-:W-:Y:S01]  /*169d0*/  IMAD R13, R215, 0x80, R44 ;  /* 0x00000080d70d7824 */ /* 0x004fe200078e022c */
[----:B01-3--:R-:W-:Y:S06]  /*169e0*/  @P0 BRA `(.L_x_664) ;  /* 0x0000000000100947 */ /* 0x00bfec0003800000 */
[----:B------:R-:W-:Y:S05]  /*169f0*/  @!P1 BRA `(.L_x_664) ;  /* 0x00000000000c9947 */ /* 0x000fea0003800000 */
[----:B------:R-:W2:Y:S04]  /*16a00*/  LDG.E R3, desc[UR60][R20.64] ;  /* 0x0000003c14037981 */ /* 0x000ea8000c1e1900 */
[----:B-----5:R-:W2:Y:S02]  /*16a10*/  LDG.E R0, desc[UR60][R20.64+0x4] ;  /* 0x0000043c14007981 */ /* 0x020ea4000c1e1900 */
[----:B--2---:R-:W-:-:S07]  /*16a20*/  IMAD.IADD R0, R0, 0x1, -R3 ;  /* 0x0000000100007824 */ /* 0x004fce00078e0a03 */
.L_x_664:
[----:B------:R-:W2:Y:S01]  /*16a30*/  LDL R10, [R1+0x8] ;  /* 0x00000800010a7983 */ /* 0x000ea20000100800 */
[----:B------:R-:W-:Y:S01]  /*16a40*/  @P2 IMAD.HI.U32 R2, R13, R4, RZ ;  /* 0x000000040d022227 */ /* 0x000fe200078e00ff */
[----:B------:R-:W-:Y:S01]  /*16a50*/  SHF.R.S32.HI R46, RZ, 0x1f, R210 ;  /* 0x0000001fff2e7819 */ /* 0x000fe200000114d2 */
[----:B------:R-:W-:Y:S01]  /*16a60*/  ULDC.64 UR4, c[0x0][0xb90] ;  /* 0x0002e40000047ab9 */ /* 0x000fe20000000a00 */
[----:B------:R-:W-:Y:S01]  /*16a70*/  MOV R7, R13 ;  /* 0x0000000d00077202 */ /* 0x000fe20000000f00 */
[----:B------:R-:W-:Y:S01]  /*16a80*/  IMAD R11, R216, 0x40, R202 ;  /* 0x00000040d80b7824 */ /* 0x000fe200078e02ca */
[--C-:B-----5:R-:W-:Y:S01]  /*16a90*/  SHF.R.S32.HI R3, RZ, 0x1f, R47.reuse ;  /* 0x0000001fff037819 */ /* 0x120fe2000001142f */
[----:B------:R-:W-:Y:S01]  /*16aa0*/  IMAD R9, R46, UR4, RZ ;  /* 0x000000042e097c24 */ /* 0x000fe2000f8e02ff */
[----:B------:R-:W-:Y:S01]  /*16ab0*/  @P2 SHF.R.U32.HI R7, RZ, R5, R2 ;  /* 0x00000005ff072219 */ /* 0x000fe20000011602 */
[----:B------:R-:W-:Y:S01]  /*16ac0*/  IMAD.MOV.U32 R2, RZ, RZ, R47 ;  /* 0x000000ffff027224 */ /* 0x000fe200078e002f */
[----:B------:R-:W-:Y:S01]  /*16ad0*/  SEL R214, R214, RZ, !P1 ;  /* 0x000000ffd6d67207 */ /* 0x000fe20004800000 */
[C---:B------:R-:W-:Y:S01]  /*16ae0*/  IMAD R9, R210.reuse, UR5, R9 ;  /* 0x00000005d2097c24 */ /* 0x040fe2000f8e0209 */
[----:B------:R-:W-:Y:S01]  /*16af0*/  SEL R207, R207, RZ, !P1 ;  /* 0x000000ffcfcf7207 */ /* 0x000fe20004800000 */
[----:B------:R-:W-:Y:S01]  /*16b00*/  IMAD.WIDE.U32 R4, R210, UR4, R2 ;  /* 0x00000004d2047c25 */ /* 0x000fe2000f8e0002 */
[----:B------:R-:W-:Y:S01]  /*16b10*/  ULDC.64 UR4, c[0x0][0xb98] ;  /* 0x0002e60000047ab9 */ /* 0x000fe20000000a00 */
[----:B------:R-:W0:Y:S02]  /*16b20*/  @P2 LDC R53, c[0x0][0xbec] ;  /* 0x0002fb00ff352b82 */ /* 0x000e240000000800 */
[----:B------:R-:W-:Y:S01]  /*16b30*/  IMAD.MOV R2, RZ, RZ, -R7 ;  /* 0x000000ffff027224 */ /* 0x000fe200078e0a07 */
[----:B------:R-:W-:Y:S01]  /*16b40*/  IADD3 R5, R5, R9, RZ ;  /* 0x0000000905057210 */ /* 0x000fe20007ffe0ff */
[----:B------:R-:W-:Y:S01]  /*16b50*/  IMAD.WIDE R54, R11, 0x2, R54 ;  /* 0x000000020b367825 */ /* 0x000fe200078e0236 */
[----:B------:R-:W-:-:S03]  /*16b60*/  SHF.R.S32.HI R11, RZ, 0x1f, R7 ;  /* 0x0000001fff0b7819 */ /* 0x000fc60000011407 */
[----:B------:R-:W-:Y:S01]  /*16b70*/  IMAD R9, R49, R2, R13 ;  /* 0x0000000231097224 */ /* 0x000fe200078e020d */
[----:B------:R-:W-:Y:S01]  /*16b80*/  IADD3 R29, P3, R54, 0x4000, RZ ;  /* 0x00004000361d7810 */ /* 0x000fe20007f7e0ff */
[----:B------:R-:W-:Y:S01]  /*16b90*/  IMAD R2, R214, UR4, RZ ;  /* 0x00000004d6027c24 */ /* 0x000fe2000f8e02ff */
[----:B------:R-:W-:Y:S01]  /*16ba0*/  IADD3 R13, P4, R54, 0x2000, RZ ;  /* 0x00002000360d7810 */ /* 0x000fe20007f9e0ff */
[----:B------:R-:W-:Y:S01]  /*16bb0*/  IMAD.WIDE.U32 R4, R207, UR4, R4 ;  /* 0x00000004cf047c25 */ /* 0x000fe2000f8e0004 */
[----:B------:R-:W-:Y:S02]  /*16bc0*/  LOP3.LUT R28, R29, 0x380, RZ, 0xc0, !PT ;  /* 0x000003801d1c7812 */ /* 0x000fe400078ec0ff */
[----:B------:R-:W-:Y:S01]  /*16bd0*/  LOP3.LUT R12, R13, 0x380, RZ, 0xc0, !PT ;  /* 0x000003800d0c7812 */ /* 0x000fe200078ec0ff */
[----:B------:R-:W-:Y:S01]  /*16be0*/  IMAD R6, R207, UR5, R2 ;  /* 0x00000005cf067c24 */ /* 0x000fe2000f8e0202 */
[----:B------:R-:W-:Y:S01]  /*16bf0*/  SHF.R.S32.HI R2, RZ, 0x1f, R9 ;  /* 0x0000001fff027819 */ /* 0x000fe20000011409 */
[----:B------:R-:W-:Y:S01]  /*16c00*/  ULDC.64 UR4, c[0x0][0xb88] ;  /* 0x0002e20000047ab9 */ /* 0x000fe20000000a00 */
[----:B------:R-:W-:Y:S01]  /*16c10*/  IADD3 R4, P1, R7, R4, RZ ;  /* 0x0000000407047210 */ /* 0x000fe20007f3e0ff */
[----:B------:R-:W-:Y:S01]  /*16c20*/  IMAD R51, R0, R49, RZ ;  /* 0x0000003100337224 */ /* 0x000fe200078e02ff */
[----:B------:R-:W-:Y:S01]  /*16c30*/  IADD3 R7, P0, R54, 0x1000, RZ ;  /* 0x0000100036077810 */ /* 0x000fe20007f1e0ff */
[----:B------:R-:W-:Y:S01]  /*16c40*/  IMAD R2, R2, UR4, RZ ;  /* 0x0000000402027c24 */ /* 0x000fe2000f8e02ff */
[----:B------:R-:W-:-:S02]  /*16c50*/  IADD3.X R5, R11, R5, R6, P1, !PT ;  /* 0x000000050b057210 */ /* 0x000fc40000ffe406 */
[----:B------:R-:W-:Y:S01]  /*16c60*/  SHF.R.U64 R28, R28, 0x3, RZ ;  /* 0x000000031c1c7819 */ /* 0x000fe200000012ff */
[C---:B------:R-:W-:Y:S01]  /*16c70*/  IMAD R11, R9.reuse, UR5, R2 ;  /* 0x00000005090b7c24 */ /* 0x040fe2000f8e0202 */
[----:B------:R-:W-:Y:S01]  /*16c80*/  SHF.R.U64 R12, R12, 0x3, RZ ;  /* 0x000000030c0c7819 */ /* 0x000fe200000012ff */
[----:B------:R-:W-:Y:S01]  /*16c90*/  IMAD.WIDE.U32 R4, R9, UR4, R4 ;  /* 0x0000000409047c25 */ /* 0x000fe2000f8e0004 */
[----:B------:R-:W-:Y:S01]  /*16ca0*/  ULDC.64 UR4, c[0x0][0xb50] ;  /* 0x0002d40000047ab9 */ /* 0x000fe20000000a00 */
[----:B------:R-:W-:Y:S02]  /*16cb0*/  LOP3.LUT R28, R28, R29, RZ, 0x3c, !PT ;  /* 0x0000001d1c1c7212 */ /* 0x000fe400078e3cff */
[----:B------:R-:W-:Y:S01]  /*16cc0*/  IMAD.IADD R5, R5, 0x1, R11 ;  /* 0x0000000105057824 */ /* 0x000fe200078e020b */
[C---:B------:R-:W-:Y:S01]  /*16cd0*/  LEA R2, P1, R4.reuse, UR4, 0x2 ;  /* 0x0000000404027c11 */ /* 0x040fe2000f8210ff */
[--C-:B------:R-:W-:Y:S01]  /*16ce0*/  IMAD.X R9, RZ, RZ, R55.reuse, P0 ;  /* 0x000000ffff097224 */ /* 0x100fe200000e0637 */
[----:B------:R-:W-:Y:S01]  /*16cf0*/  LOP3.LUT P0, RZ, R217, 0x3, RZ, 0xc0, !PT ;  /* 0x00000003d9ff7812 */ /* 0x000fe2000780c0ff */
[----:B------:R-:W-:Y:S01]  /*16d00*/  IMAD.X R29, RZ, RZ, R55, P3 ;  /* 0x000000ffff1d7224 */ /* 0x000fe200018e0637 */
[----:B------:R-:W-:Y:S01]  /*16d10*/  LEA.HI.X R4, R4, UR5, R5, 0x2, P1 ;  /* 0x0000000504047c11 */ /* 0x000fe200088f1405 */
[----:B------:R-:W-:Y:S01]  /*16d20*/  SHFL.IDX PT, R20, R2, RZ, 0x1c1f ;  /* 0x001c1fff02147589 */ /* 0x000fe200000e0000 */
[C---:B------:R-:W-:Y:S01]  /*16d30*/  IADD3 R25, P1, R54.reuse, 0x3000, RZ ;  /* 0x0000300036197810 */ /* 0x040fe20007f3e0ff */
[----:B------:R-:W-:Y:S01]  /*16d40*/  ULDC.64 UR4, c[0x0][0xaa0] ;  /* 0x0002a80000047ab9 */ /* 0x000fe20000000a00 */
[----:B------:R-:W-:Y:S01]  /*16d50*/  IADD3 R5, P3, R54, 0x7000, RZ ;  /* 0x0000700036057810 */ /* 0x000fe20007f7e0ff */
[----:B------:R-:W1:Y:S01]  /*16d60*/  SHFL.IDX PT, R21, R4, RZ, 0x1c1f ;  /* 0x001c1fff04157589 */ /* 0x000e6200000e0000 */
[----:B------:R-:W-:-:S02]  /*16d70*/  LOP3.LUT R24, R25, 0x380, RZ, 0xc0, !PT ;  /* 0x0000038019187812 */ /* 0x000fc400078ec0ff */
[----:B------:R-:W-:Y:S01]  /*16d80*/  LOP3.LUT R8, R7, 0x380, RZ, 0xc0, !PT ;  /* 0x0000038007087812 */ /* 0x000fe200078ec0ff */
[----:B------:R-:W-:Y:S01]  /*16d90*/  SHFL.IDX PT, R44, R2, 0x1, 0x1c1f ;  /* 0x003c1f00022c7f89 */ /* 0x000fe200000e0000 */
[----:B------:R-:W-:Y:S01]  /*16da0*/  SHF.R.U64 R24, R24, 0x3, RZ ;  /* 0x0000000318187819 */ /* 0x000fe200000012ff */
[--C-:B------:R-:W-:Y:S01]  /*16db0*/  IMAD.X R41, RZ, RZ, R55.reuse, P3 ;  /* 0x000000ffff297224 */ /* 0x100fe200018e0637 */
[----:B------:R-:W-:Y:S01]  /*16dc0*/  LOP3.LUT R12, R12, R13, RZ, 0x3c, !PT ;  /* 0x0000000d0c0c7212 */ /* 0x000fe200078e3cff */
[----:B------:R-:W3:Y:S01]  /*16dd0*/  SHFL.IDX PT, R45, R4, 0x1, 0x1c1f ;  /* 0x003c1f00042d7f89 */ /* 0x000ee200000e0000 */
[----:B------:R-:W-:Y:S01]  /*16de0*/  LOP3.LUT R24, R24, R25, RZ, 0x3c, !PT ;  /* 0x0000001918187212 */ /* 0x000fe200078e3cff */
[----:B------:R-:W-:Y:S01]  /*16df0*/  IMAD.X R25, RZ, RZ, R55, P1 ;  /* 0x000000ffff197224 */ /* 0x000fe200008e0637 */
[----:B------:R-:W-:Y:S02]  /*16e00*/  IADD3.X R13, RZ, R55, RZ, P4, !PT ;  /* 0x00000037ff0d7210 */ /* 0x000fe400027fe4ff */
[----:B------:R-:W-:-:S02]  /*16e10*/  IADD3 R33, P5, R54, 0x5000, RZ ;  /* 0x0000500036217810 */ /* 0x000fc40007fbe0ff */
[----:B------:R-:W-:Y:S02]  /*16e20*/  IADD3 R37, P4, R54, 0x6000, RZ ;  /* 0x0000600036257810 */ /* 0x000fe40007f9e0ff */
[----:B------:R-:W-:Y:S02]  /*16e30*/  SHF.R.U64 R8, R8, 0x3, RZ ;  /* 0x0000000308087819 */ /* 0x000fe400000012ff */
[----:B------:R-:W-:Y:S02]  /*16e40*/  LOP3.LUT R32, R33, 0x380, RZ, 0xc0, !PT ;  /* 0x0000038021207812 */ /* 0x000fe400078ec0ff */
[----:B------:R-:W-:Y:S02]  /*16e50*/  LOP3.LUT R36, R37, 0x380, RZ, 0xc0, !PT ;  /* 0x0000038025247812 */ /* 0x000fe400078ec0ff */
[----:B------:R-:W-:Y:S02]  /*16e60*/  LOP3.LUT R8, R8, R7, RZ, 0x3c, !PT ;  /* 0x0000000708087212 */ /* 0x000fe400078e3cff */
[----:B------:R-:W-:-:S02]  /*16e70*/  LOP3.LUT R7, R54, 0x380, RZ, 0xc0, !PT ;  /* 0x0000038036077812 */ /* 0x000fc400078ec0ff */
[----:B------:R-:W-:Y:S02]  /*16e80*/  SHF.R.U64 R32, R32, 0x3, RZ ;  /* 0x0000000320207819 */ /* 0x000fe400000012ff */
[----:B------:R-:W-:Y:S02]  /*16e90*/  SHF.R.U64 R36, R36, 0x3, RZ ;  /* 0x0000000324247819 */ /* 0x000fe400000012ff */
[----:B------:R-:W-:Y:S02]  /*16ea0*/  SHF.R.U64 R7, R7, 0x3, RZ ;  /* 0x0000000307077819 */ /* 0x000fe400000012ff */
[----:B------:R-:W-:Y:S02]  /*16eb0*/  LOP3.LUT R32, R32, R33, RZ, 0x3c, !PT ;  /* 0x0000002120207212 */ /* 0x000fe400078e3cff */
[----:B------:R-:W-:Y:S01]  /*16ec0*/  LOP3.LUT R36, R36, R37, RZ, 0x3c, !PT ;  /* 0x0000002524247212 */ /* 0x000fe200078e3cff */
[----:B------:R-:W-:Y:S01]  /*16ed0*/  IMAD.X R37, RZ, RZ, R55, P4 ;  /* 0x000000ffff257224 */ /* 0x000fe200020e0637 */
[----:B------:R-:W-:-:S02]  /*16ee0*/  IADD3.X R33, RZ, R55, RZ, P5, !PT ;  /* 0x00000037ff217210 */ /* 0x000fc40002ffe4ff */
[----:B------:R-:W-:Y:S01]  /*16ef0*/  LOP3.LUT R54, R7, R54, RZ, 0x3c, !PT ;  /* 0x0000003607367212 */ /* 0x000fe200078e3cff */
[----:B------:R-:W-:Y:S01]  /*16f00*/  BSSY B1, `(.L_x_665) ;  /* 0x0000054000017945 */ /* 0x000fe20003800000 */
[----:B------:R-:W-:Y:S02]  /*16f10*/  SHF.R.S32.HI R48, RZ, 0x1f, R208 ;  /* 0x0000001fff307819 */ /* 0x000fe400000114d0 */
[----:B------:R-:W-:Y:S01]  /*16f20*/  SHF.R.S32.HI R50, RZ, 0x1f, R202 ;  /* 0x0000001fff327819 */ /* 0x000fe200000114ca */
[----:B--2---:R-:W-:-:S04]  /*16f30*/  IMAD R6, R215, 0x80, R10 ;  /* 0x00000080d7067824 */ /* 0x004fc800078e020a */
[C---:B------:R-:W-:Y:S01]  /*16f40*/  VIADD R0, R6.reuse, 0x8 ;  /* 0x0000000806007836 */ /* 0x040fe20000000000 */
[----:B------:R-:W-:-:S04]  /*16f50*/  ISETP.GE.OR P1, PT, R6, R51, P0 ;  /* 0x000000330600720c */ /* 0x000fc80000726670 */
[----:B------:R-:W-:Y:S02]  /*16f60*/  ISETP.GE.OR P0, PT, R0, R51, P0 ;  /* 0x000000330000720c */ /* 0x000fe40000706670 */
[----:B------:R-:W-:-:S04]  /*16f70*/  LOP3.LUT R0, R5, 0x380, RZ, 0xc0, !PT ;  /* 0x0000038005007812 */ /* 0x000fc800078ec0ff */
[----:B------:R-:W-:-:S03]  /*16f80*/  SHF.R.U64 R0, R0, 0x3, RZ ;  /* 0x0000000300007819 */ /* 0x000fc600000012ff */
[----:B-1----:R-:W-:Y:S01]  /*16f90*/  @!P1 ST.E desc[UR60][R20.64], R88 ;  /* 0x0000005814009985 */ /* 0x002fe2000c10193c */
[----:B------:R-:W-:-:S03]  /*16fa0*/  LOP3.LUT R40, R0, R5, RZ, 0x3c, !PT ;  /* 0x0000000500287212 */ /* 0x000fc600078e3cff */
[----:B---3--:R1:W-:Y:S01]  /*16fb0*/  @!P0 ST.E desc[UR60][R44.64], R89 ;  /* 0x000000592c008985 */ /* 0x0083e2000c10193c */
[----:B------:R-:W-:Y:S02]  /*16fc0*/  IMAD R0, R3, UR4, RZ ;  /* 0x0000000403007c24 */ /* 0x000fe4000f8e02ff */
[C---:B------:R-:W-:Y:S01]  /*16fd0*/  IMAD.WIDE.U32 R2, R47.reuse, UR4, RZ ;  /* 0x000000042f027c25 */ /* 0x040fe2000f8e00ff */
[----:B------:R2:W5:Y:S01]  /*16fe0*/  LD.E.128 R4, desc[UR60][R54.64] ;  /* 0x0000003c36047980 */ /* 0x000562000c101d00 */
[----:B-1----:R-:W1:Y:S02]  /*16ff0*/  @P2 LDC R45, c[0x0][0xbf0] ;  /* 0x0002fc00ff2d2b82 */ /* 0x002e640000000800 */
[----:B------:R-:W-:Y:S01]  /*17000*/  IMAD R21, R47, UR5, R0 ;  /* 0x000000052f157c24 */ /* 0x000fe2000f8e0200 */
[----:B------:R-:W-:Y:S01]  /*17010*/  LEA R0, R209, R216, 0x5 ;  /* 0x000000d8d1007211 */ /* 0x000fe200078e28ff */
[----:B------:R-:W-:Y:S01]  /*17020*/  ULDC.64 UR4, c[0x0][0xae8] ;  /* 0x0002ba0000047ab9 */ /* 0x000fe20000000a00 */
[----:B------:R-:W5:Y:S01]  /*17030*/  LD.E.128 R8, desc[UR60][R8.64] ;  /* 0x0000003c08087980 */ /* 0x000f62000c101d00 */
[----:B------:R-:W-:-:S02]  /*17040*/  IMAD.IADD R3, R3, 0x1, R21 ;  /* 0x0000000103037824 */ /* 0x000fc400078e0215 */
[----:B------:R-:W-:Y:S01]  /*17050*/  IMAD R21, R46, UR4, RZ ;  /* 0x000000042e157c24 */ /* 0x000fe2000f8e02ff */
[----:B------:R-:W5:Y:S01]  /*17060*/  LD.E.128 R12, desc[UR60][R12.64] ;  /* 0x0000003c0c0c7980 */ /* 0x000f62000c101d00 */
[----:B------:R-:W-:Y:S02]  /*17070*/  IMAD R44, R215, 0x80, R0 ;  /* 0x00000080d72c7824 */ /* 0x000fe400078e0200 */
[C---:B------:R-:W-:Y:S01]  /*17080*/  IMAD R21, R210.reuse, UR5, R21 ;  /* 0x00000005d2157c24 */ /* 0x040fe2000f8e0215 */
[----:B------:R-:W5:Y:S01]  /*17090*/  LD.E.128 R24, desc[UR60][R24.64] ;  /* 0x0000003c18187980 */ /* 0x000f62000c101d00 */
[----:B------:R-:W-:Y:S01]  /*170a0*/  IMAD.WIDE.U32 R2, R210, UR4, R2 ;  /* 0x00000004d2027c25 */ /* 0x000fe2000f8e0002 */
[----:B------:R-:W-:Y:S02]  /*170b0*/  ULDC.64 UR4, c[0x0][0xaf0] ;  /* 0x0002bc0000047ab9 */ /* 0x000fe40000000a00 */
[----:B------:R-:W5:Y:S01]  /*170c0*/  LD.E.128 R28, desc[UR60][R28.64] ;  /* 0x0000003c1c1c7980 */ /* 0x000f62000c101d00 */
[----:B0-----:R-:W-:-:S03]  /*170d0*/  @P2 IMAD.HI.U32 R0, R44, R53, RZ ;  /* 0x000000352c002227 */ /* 0x001fc600078e00ff */
[----:B------:R-:W5:Y:S01]  /*170e0*/  LD.E.128 R32, desc[UR60][R32.64] ;  /* 0x0000003c20207980 */ /* 0x000f62000c101d00 */
[----:B------:R-:W-:Y:S02]  /*170f0*/  IMAD.IADD R3, R3, 0x1, R21 ;  /* 0x0000000103037824 */ /* 0x000fe400078e0215 */
[----:B------:R-:W-:Y:S01]  /*17100*/  IMAD.MOV.U32 R21, RZ, RZ, R44 ;  /* 0x000000ffff157224 */ /* 0x000fe200078e002c */
[----:B-1----:R-:W-:Y:S01]  /*17110*/  @P2 SHF.R.U32.HI R21, RZ, R45, R0 ;  /* 0x0000002dff152219 */ /* 0x002fe20000011600 */
[----:B------:R-:W-:Y:S01]  /*17120*/  IMAD R20, R214, UR4, RZ ;  /* 0x00000004d6147c24 */ /* 0x000fe2000f8e02ff */
[----:B------:R-:W5:Y:S01]  /*17130*/  LD.E.128 R36, desc[UR60][R36.64] ;  /* 0x0000003c24247980 */ /* 0x000f62000c101d00 */
[C---:B------:R-:W-:Y:S01]  /*17140*/  IMAD.WIDE.U32 R2, R207.reuse, UR4, R2 ;  /* 0x00000004cf027c25 */ /* 0x040fe2000f8e0002 */
[----:B------:R-:W-:Y:S02]  /*17150*/  SHF.R.S32.HI R0, RZ, 0x1f, R21 ;  /* 0x0000001fff007819 */ /* 0x000fe40000011415 */
[----:B------:R-:W5:Y:S01]  /*17160*/  LD.E.128 R40, desc[UR60][R40.64] ;  /* 0x0000003c28287980 */ /* 0x000f62000c101d00 */
[----:B------:R-:W-:Y:S01]  /*17170*/  IMAD R45, R207, UR5, R20 ;  /* 0x00000005cf2d7c24 */ /* 0x000fe2000f8e0214 */
[----:B------:R-:W-:Y:S01]  /*17180*/  IADD3 R20, -R21, RZ, RZ ;  /* 0x000000ff15147210 */ /* 0x000fe20007ffe1ff */
[----:B------:R-:W-:Y:S01]  /*17190*/  ULDC.64 UR4, c[0x0][0xae0] ;  /* 0x0002b80000047ab9 */ /* 0x000fe20000000a00 */
[----:B------:R-:W-:Y:S01]  /*171a0*/  @!PT LDS RZ, [RZ] ;  /* 0x00000000fffff984 */ /* 0x000fe20000000800 */
[----:B------:R-:W-:Y:S01]  /*171b0*/  @!PT LDS RZ, [RZ] ;  /* 0x00000000fffff984 */ /* 0x000fe20000000800 */
[----:B------:R-:W-:Y:S01]  /*171c0*/  @!PT LDS RZ, [RZ] ;  /* 0x00000000fffff984 */ /* 0x000fe20000000800 */
[----:B------:R-:W-:Y:S01]  /*171d0*/  @!PT LDS RZ, [RZ] ;  /* 0x00000000fffff984 */ /* 0x000fe20000000800 */
[----:B------:R0:W-:Y:S06]  /*171e0*/  MEMBAR.ALL.CTA ;  /* 0x0000000000007992 */ /* 0x0001ec0000008000 */
[----:B0-----:R-:W0:Y:S01]  /*171f0*/  FENCE.VIEW.ASYNC.S ;  /* 0x00000000000073c6 */ /* 0x001e220000000000 */
[----:B------:R-:W-:-:S02]  /*17200*/  IMAD.IADD R3, R3, 0x1, R45 ;  /* 0x0000000103037824 */ /* 0x000fc400078e022d */
[----:B------:R-:W-:Y:S02]  /*17210*/  IMAD R0, R0, UR4, RZ ;  /* 0x0000000400007c24 */ /* 0x000fe4000f8e02ff */
[----:B------:R-:W-:Y:S02]  /*17220*/  IMAD R45, R49, R20, R44 ;  /* 0x00000014312d7224 */ /* 0x000fe400078e022c */
[C---:B------:R-:W-:Y:S02]  /*17230*/  IMAD R47, R21.reuse, UR5, R0 ;  /* 0x00000005152f7c24 */ /* 0x040fe4000f8e0200 */
[----:B------:R-:W-:Y:S01]  /*17240*/  IMAD.WIDE.U32 R2, R21, UR4, R2 ;  /* 0x0000000415027c25 */ /* 0x000fe2000f8e0002 */
[----:B------:R-:W-:Y:S01]  /*17250*/  SHF.R.S32.HI R0, RZ, 0x1f, R45 ;  /* 0x0000001fff007819 */ /* 0x000fe2000001142d */
[----:B------:R-:W-:Y:S02]  /*17260*/  ULDC.64 UR4, c[0x0][0xad8] ;  /* 0x0002b60000047ab9 */ /* 0x000fe40000000a00 */
[----:B------:R-:W-:-:S02]  /*17270*/  IMAD R46, R215, 0x80, R216 ;  /* 0x00000080d72e7824 */ /* 0x000fc400078e02d8 */
[----:B------:R-:W-:Y:S02]  /*17280*/  IMAD.IADD R3, R3, 0x1, R47 ;  /* 0x0000000103037824 */ /* 0x000fe400078e022f */
[----:B------:R-:W-:Y:S01]  /*17290*/  IMAD R20, R0, UR4, RZ ;  /* 0x0000000400147c24 */ /* 0x000fe2000f8e02ff */
[C---:B------:R-:W-:Y:S01]  /*172a0*/  IADD3 R0, R46.reuse, 0x20, RZ ;  /* 0x000000202e007810 */ /* 0x040fe20007ffe0ff */
[C---:B------:R-:W-:Y:S01]  /*172b0*/  IMAD.WIDE.U32 R2, R45.reuse, UR4, R2 ;  /* 0x000000042d027c25 */ /* 0x040fe2000f8e0002 */
[-C--:B------:R-:W-:Y:S02]  /*172c0*/  ISETP.GE.AND P2, PT, R46, R51.reuse, PT ;  /* 0x000000332e00720c */ /* 0x080fe40003f46270 */
[----:B------:R-:W-:Y:S01]  /*172d0*/  ISETP.GE.AND P0, PT, R0, R51, PT ;  /* 0x000000330000720c */ /* 0x000fe20003f06270 */
[----:B------:R-:W-:Y:S01]  /*172e0*/  IMAD R21, R45, UR5, R20 ;  /* 0x000000052d157c24 */ /* 0x000fe2000f8e0214 */
[----:B------:R-:W-:Y:S01]  /*172f0*/  ULDC.64 UR4, c[0x0][0xa80] ;  /* 0x0002a00000047ab9 */ /* 0x000fe20000000a00 */
[----:B------:R-:W-:Y:S01]  /*17300*/  VIADD R0, R18, 0x22820 ;  /* 0x0002282012007836 */ /* 0x000fe20000000000 */
[----:B------:R-:W-:Y:S01]  /*17310*/  LEA R44, P3, R2, UR4, 0x1 ;  /* 0x00000004022c7c11 */ /* 0x000fe2000f8608ff */
[----:B------:R-:W-:-:S02]  /*17320*/  IMAD.IADD R3, R3, 0x1, R21 ;  /* 0x0000000103037824 */ /* 0x000fc400078e0215 */
[----:B------:R-:W-:Y:S01]  /*17330*/  VIADD R20, R46, 0x40 ;  /* 0x000000402e147836 */ /* 0x000fe20000000000 */
[----:B------:R-:W-:Y:S02]  /*17340*/  PRMT R0, RZ, 0x654, R0 ;  /* 0x00000654ff007816 */ /* 0x000fe40000000000 */
[----:B------:R-:W-:Y:S02]  /*17350*/  LEA.HI.X R45, R2, UR5, R3, 0x1, P3 ;  /* 0x00000005022d7c11 */ /* 0x000fe400098f0c03 */
[----:B0-----:R2:W-:Y:S01]  /*17360*/  SYNCS.ARRIVE.TRANS64.RED.A1T0 RZ, [R0+URZ], RZ ;  /* 0x000000ff00ff79a7 */ /* 0x0015e2000810043f */
[----:B------:R2:W0:Y:S01]  /*17370*/  SHFL.IDX PT, R3, R44, RZ, 0x181f ;  /* 0x00181fff2c037589 */ /* 0x00042200000e0000 */
[----:B------:R-:W-:-:S03]  /*17380*/  ISETP.GE.AND P1, PT, R20, R51, PT ;  /* 0x000000331400720c */ /* 0x000fc60003f26270 */
[----:B------:R2:W1:Y:S01]  /*17390*/  SHFL.IDX PT, R21, R45, RZ, 0x181f ;  /* 0x00181fff2d157589 */ /* 0x00046200000e0000 */
[----:B------:R-:W-:Y:S09]  /*173a0*/  @P2 BRA `(.L_x_666) ;  /* 0x0000000000242947 */ /* 0x000ff20003800000 */
[----:B------:R-:W-:Y:S02]  /*173b0*/  ULDC UR4, c[0x0][0xac8] ;  /* 0x0002b20000047ab9 */ /* 0x000fe40000000800 */
[----:B------:R-:W-:Y:S02]  /*173c0*/  ISETP.GE.AND P2, PT, R202, UR4, PT ;  /* 0x00000004ca007c0c */ /* 0x000fe4000bf46270 */
[----:B------:R-:W-:-:S11]  /*173d0*/  ISETP.GE.AND P3, PT, R208, UR4, PT ;  /* 0x00000004d0007c0c */ /* 0x000fd6000bf66270 */
[-C--:B0-----:R-:W-:Y:S02]  /*173e0*/  @!P2 LEA R2, P4, R202, R3.reuse, 0x1 ;  /* 0x00000003ca02a211 */ /* 0x081fe400078808ff */
[----:B------:R-:W-:Y:S02]  /*173f0*/  @!P3 LEA R20, P5, R208, R3, 0x1 ;  /* 0x00000003d014b211 */ /* 0x000fe400078a08ff */
[-C--:B-1----:R-:W-:Y:S02]  /*17400*/  @!P2 LEA.HI.X R3, R202, R21.reuse, R50, 0x1, P4 ;  /* 0x00000015ca03a211 */ /* 0x082fe400020f0c32 */
[----:B------:R-:W-:-:S03]  /*17410*/  @!P3 LEA.HI.X R21, R208, R21, R48, 0x1, P5 ;  /* 0x00000015d015b211 */ /* 0x000fc600028f0c30 */
[----:B-----5:R3:W-:Y:S04]  /*17420*/  @!P2 ST.E.128 desc[UR60][R2.64], R4 ;  /* 0x000000040200a985 */ /* 0x0207e8000c101d3c */
[----:B------:R3:W-:Y:S02]  /*17430*/  @!P3 ST.E.128 desc[UR60][R20.64], R28 ;  /* 0x0000001c1400b985 */ /* 0x0007e4000c101d3c */
.L_x_666:
[----:B------:R-:W-:Y:S05]  /*17440*/  BSYNC B1 ;  /* 0x0000000000017941 */ /* 0x000fea0003800000 */
.L_x_665:
[----:B---3-5:R3:W4:Y:S01]  /*17450*/  SHFL.IDX PT, R5, R45, 0x1, 0x181f ;  /* 0x00381f002d057f89 */ /* 0x02872200000e0000 */
[----:B------:R-:W-:Y:S03]  /*17460*/  BSSY B1, `(.L_x_667) ;  /* 0x000000c000017945 */ /* 0x000fe60003800000 */
[----:B0-----:R3:W0:Y:S01]  /*17470*/  SHFL.IDX PT, R3, R44, 0x1, 0x181f ;  /* 0x00381f002c037f89 */ /* 0x00162200000e0000 */
[----:B------:R-:W-:Y:S05]  /*17480*/  @P0 BRA `(.L_x_668) ;  /* 0x0000000000240947 */ /* 0x000fea0003800000 */
[----:B------:R-:W-:Y:S02]  /*17490*/  ULDC UR4, c[0x0][0xac8] ;  /* 0x0002b20000047ab9 */ /* 0x000fe40000000800 */
[----:B------:R-:W-:Y:S02]  /*174a0*/  ISETP.GE.AND P3, PT, R202, UR4, PT ;  /* 0x00000004ca007c0c */ /* 0x000fe4000bf66270 */
[----:B------:R-:W-:-:S11]  /*174b0*/  ISETP.GE.AND P4, PT, R208, UR4, PT ;  /* 0x00000004d0007c0c */ /* 0x000fd6000bf86270 */
[-C--:B0-----:R-:W-:Y:S02]  /*174c0*/  @!P3 LEA R2, P0, R202, R3.reuse, 0x1 ;  /* 0x00000003ca02b211 */ /* 0x081fe400078008ff */
[----:B------:R-:W-:Y:S02]  /*174d0*/  @!P4 LEA R4, P2, R208, R3, 0x1 ;  /* 0x00000003d004c211 */ /* 0x000fe400078408ff */
[-C--:B----4-:R-:W-:Y:S02]  /*174e0*/  @!P3 LEA.HI.X R3, R202, R5.reuse, R50, 0x1, P0 ;  /* 0x00000005ca03b211 */ /* 0x090fe400000f0c32 */
[----:B------:R-:W-:-:S03]  /*174f0*/  @!P4 LEA.HI.X R5, R208, R5, R48, 0x1, P2 ;  /* 0x00000005d005c211 */ /* 0x000fc600010f0c30 */
[----:B------:R0:W-:Y:S04]  /*17500*/  @!P3 ST.E.128 desc[UR60][R2.64], R8 ;  /* 0x000000080200b985 */ /* 0x0001e8000c101d3c */
[----:B------:R0:W-:Y:S02]  /*17510*/  @!P4 ST.E.128 desc[UR60][R4.64], R32 ;  /* 0x000000200400c985 */ /* 0x0001e4000c101d3c */
.L_x_668:
[----:B------:R-:W-:Y:S05]  /*17520*/  BSYNC B1 ;  /* 0x0000000000017941 */ /* 0x000fea0003800000 */
.L_x_667:
[----:B0---4-:R0:W4:Y:S01]  /*17530*/  SHFL.IDX PT, R5, R45, 0x2, 0x181f ;  /* 0x00581f002d057f89 */ /* 0x01112200000e0000 */
[----:B------:R-:W-:Y:S03]  /*17540*/  BSSY B1, `(.L_x_669) ;  /* 0x000000c000017945 */ /* 0x000fe60003800000 */
[----:B------:R0:W0:Y:S01]  /*17550*/  SHFL.IDX PT, R3, R44, 0x2, 0x181f ;  /* 0x00581f002c037f89 */ /* 0x00002200000e0000 */
        /* <DEDUP_REMOVED lines=10> */
.L_x_670:
[----:B------:R-:W-:Y:S05]  /*17600*/  BSYNC B1 ;  /* 0x0000000000017941 */ /* 0x000fea0003800000 */
.L_x_669:
[----:B--2---:R-:W-:Y:S01]  /*17610*/  IADD3 R0, R46, 0x60, RZ ;  /* 0x000000602e007810 */ /* 0x004fe20007ffe0ff */
[----:B0--3--:R-:W2:Y:S03]  /*17620*/  SHFL.IDX PT, R45, R45, 0x3, 0x181f ;  /* 0x00781f002d2d7f89 */ /* 0x009ea600000e0000 */
[----:B------:R-:W-:Y:S01]  /*17630*/  ISETP.GE.AND P0, PT, R0, R51, PT ;  /* 0x000000330000720c */ /* 0x000fe20003f06270 */
[----:B----4-:R3:W4:-:S12]  /*17640*/  SHFL.IDX PT, R5, R44, 0x3, 0x181f ;  /* 0x00781f002c057f89 */ /* 0x01071800000e0000 */
[----:B---3--:R-:W-:Y:S05]  /*17650*/  @P0 BRA `(.L_x_671) ;  /* 0x0000000c00240947 */ /* 0x008fea0003800000 */
[----:B------:R-:W-:Y:S02]  /*17660*/  ULDC UR4, c[0x0][0xac8] ;  /* 0x0002b20000047ab9 */ /* 0x000fe40000000800 */
[----:B------:R-:W-:-:S13]  /*17670*/  ISETP.GE.AND P1, PT, R202, UR4, PT ;  /* 0x00000004ca007c0c */ /* 0x000fda000bf26270 */
[----:B----4-:R-:W-:-:S04]  /*17680*/  @!P1 LEA R2, P0, R202, R5, 0x1 ;  /* 0x00000005ca029211 */ /* 0x010fc800078008ff */
[----:B--2---:R-:W-:Y:S02]  /*17690*/  @!P1 LEA.HI.X R3, R202, R45, R50, 0x1, P0 ;  /* 0x0000002dca039211 */ /* 0x004fe400000f0c32 */
[----:B------:R-:W-:-:S03]  /*176a0*/  ISETP.GE.AND P0, PT, R208, UR4, PT ;  /* 0x00000004d0007c0c */ /* 0x000fc6000bf06270 */
[----:B------:R3:W-:Y:S10]  /*176b0*/  @!P1 ST.E.128 desc[UR60][R2.64], R24 ;  /* 0x0000001802009985 */ /* 0x0007f4000c101d3c */
[----:B------:R-:W-:Y:S05]  /*176c0*/  @P0 BRA `(.L_x_671) ;  /* 0x0000000c00080947 */ /* 0x000fea0003800000 */
[----:B---3--:R-:W-:-:S04]  /*176d0*/  LEA R2, P0, R208, R5, 0x1 ;  /* 0x00000005d0027211 */ /* 0x008fc800078008ff */
[----:B------:R-:W-:-:S05]  /*176e0*/  LEA.HI.X R3, R208, R45, R48, 0x1, P0 ;  /* 0x0000002dd0037211 */ /* 0x000fca00000f0c30 */
[----:B------:R0:W-:Y:S01]  /*176f0*/  ST.E.128 desc[UR60][R2.64], R40 ;  /* 0x0000002802007985 */ /* 0x0001e2000c101d3c */
[----:B------:R-:W-:Y:S05]  /*17700*/  BRA `(.L_x_671) ;  /* 0x0000000800f87947 */ /* 0x000fea0003800000 */
.L_x_662:
[----:B------:R-:W-:Y:S01]  /*17710*/  ULDC.64 UR4, c[0x0][0xc00] ;  /* 0x0003000000047ab9 */ /* 0x000fe20000000a00 */
[----:B------:R-:W-:Y:S01]  /*17720*/  IMAD.MOV.U32 R0, RZ, RZ, RZ ;  /* 0x000000ffff007224 */ /* 0x000fe200078e00ff */
[----:B------:R-:W-:Y:S01]  /*17730*/  ISETP.NE.U32.AND P0, PT, RZ, UR4, PT ;  /* 0x00000004ff007c0c */ /* 0x000fe2000bf05070 */
[----:B------:R-:W2:Y:S01]  /*17740*/  LDC R21, c[0x0][0xbe8] ;  /* 0x0002fa00ff157b82 */ /* 0x000ea20000000800 */
[----:B------:R-:W-:Y:S02]  /*17750*/  IADD3 R2, P1, R211, UR4, RZ ;  /* 0x00000004d3027c10 */ /* 0x000fe4000ff3e0ff */
[----:B------:R-:W-:Y:S02]  /*17760*/  ISETP.NE.AND.EX P0, PT, RZ, UR5, PT, P0 ;  /* 0x00000005ff007c0c */ /* 0x000fe4000bf05300 */
[----:B------:R-:W-:Y:S01]  /*17770*/  IADD3.X R3, R212, UR5, RZ, P1, !PT ;  /* 0x00000005d4037c10 */ /* 0x000fe20008ffe4ff */
[----:B------:R-:W-:Y:S02]  /*17780*/  ULDC.64 UR4, c[0x0][0xc08] ;  /* 0x0003020000047ab9 */ /* 0x000fe40000000a00 */
[----:B------:R-:W-:-:S04]  /*17790*/  ISETP.NE.U32.AND P1, PT, RZ, UR4, PT ;  /* 0x00000004ff007c0c */ /* 0x000fc8000bf25070 */
[----:B------:R-:W-:-:S04]  /*177a0*/  ISETP.NE.AND.EX P1, PT, RZ, UR5, PT, P1 ;  /* 0x00000005ff007c0c */ /* 0x000fc8000bf25310 */
[----:B------:R3:W5:Y:S01]  /*177b0*/  @P0 LDG.E R0, desc[UR60][R2.64] ;  /* 0x0000003c02000981 */ /* 0x000762000c1e1900 */
[----:B------:R-:W4:Y:S08]  /*177c0*/  S2R R7, SR_TID.X ;  /* 0x0000000000077919 */ /* 0x000f300000002100 */
[----:B------:R-:W-:Y:S01]  /*177d0*/  @P1 IADD3 R4, P2, R211, UR4, RZ ;  /* 0x00000004d3041c10 */ /* 0x000fe2000ff5e0ff */
[----:B------:R-:W-:-:S02]  /*177e0*/  ULDC UR4, c[0x0][0xa88] ;  /* 0x0002a20000047ab9 */ /* 0x000fc40000000800 */
[----:B------:R-:W-:Y:S01]  /*177f0*/  IMAD.U32 R6, RZ, RZ, UR4 ;  /* 0x00000004ff067e24 */ /* 0x000fe2000f8e00ff */
[----:B------:R-:W-:-:S05]  /*17800*/  @P1 IADD3.X R5, R212, UR5, RZ, P2, !PT ;  /* 0x00000005d4051c10 */ /* 0x000fca00097fe4ff */
[----:B------:R3:W5:Y:S01]  /*17810*/  @P1 LDG.E R6, desc[UR60][R4.64] ;  /* 0x0000003c04061981 */ /* 0x000762000c1e1900 */
[----:B--2---:R-:W-:-:S13]  /*17820*/  ISETP.NE.AND P2, PT, R21, 0x1, PT ;  /* 0x000000011500780c */ /* 0x004fda0003f45270 */
[----:B------:R-:W2:Y:S01]  /*17830*/  @P2 LDC R12, c[0x0][0xbec] ;  /* 0x0002fb00ff0c2b82 */ /* 0x000ea20000000800 */
[----:B----4-:R-:W-:-:S07]  /*17840*/  VIADD R7, R7, 0xffffff80 ;  /* 0xffffff8007077836 */ /* 0x010fce0000000000 */
[----:B------:R-:W4:Y:S01]  /*17850*/  @P2 LDC R25, c[0x0][0xbf0] ;  /* 0x0002fc00ff192b82 */ /* 0x000f220000000800 */
[----:B------:R-:W-:Y:S01]  /*17860*/  ISETP.GE.AND P3, PT, R7, 0x80, PT ;  /* 0x000000800700780c */ /* 0x000fe20003f66270 */
[----:B---3--:R-:W-:-:S12]  /*17870*/  @P1 BRA `(.L_x_672) ;  /* 0x0000000000101947 */ /* 0x008fd80003800000 */
[----:B------:R-:W-:Y:S05]  /*17880*/  @!P0 BRA `(.L_x_672) ;  /* 0x00000000000c8947 */ /* 0x000fea0003800000 */
[----:B------:R-:W3:Y:S04]  /*17890*/  LDG.E R5, desc[UR60][R2.64] ;  /* 0x0000003c02057981 */ /* 0x000ee8000c1e1900 */
[----:B-----5:R-:W3:Y:S02]  /*178a0*/  LDG.E R6, desc[UR60][R2.64+0x4] ;  /* 0x0000043c02067981 */ /* 0x020ee4000c1e1900 */
[----:B---3--:R-:W-:-:S07]  /*178b0*/  IADD3 R6, -R5, R6, RZ ;  /* 0x0000000605067210 */ /* 0x008fce0007ffe1ff */
.L_x_672:
[----:B------:R-:W-:Y:S01]  /*178c0*/  BSSY B1, `(.L_x_673) ;  /* 0x000002e000017945 */ /* 0x000fe20003800000 */
[----:B------:R-:W-:Y:S02]  /*178d0*/  SHF.R.S32.HI R10, RZ, 0x1f, R210 ;  /* 0x0000001fff0a7819 */ /* 0x000fe400000114d2 */
[----:B------:R-:W-:Y:S02]  /*178e0*/  SEL R207, R207, RZ, !P0 ;  /* 0x000000ffcfcf7207 */ /* 0x000fe40004000000 */
[----:B------:R-:W-:Y:S02]  /*178f0*/  SEL R214, R214, RZ, !P0 ;  /* 0x000000ffd6d67207 */ /* 0x000fe40004000000 */
[----:B-----5:R-:W-:Y:S01]  /*17900*/  SHF.R.S32.HI R11, RZ, 0x1f, R0 ;  /* 0x0000001fff0b7819 */ /* 0x020fe20000011400 */
[----:B------:R-:W-:Y:S06]  /*17910*/  @P3 BRA `(.L_x_674) ;  /* 0x0000000000a03947 */ /* 0x000fec0003800000 */
[----:B------:R-:W3:Y:S01]  /*17920*/  S2R R2, SR_TID.X ;  /* 0x0000000000027919 */ /* 0x000ee20000002100 */
[----:B------:R-:W5:Y:S02]  /*17930*/  LDC R9, c[0x0][0xbe8] ;  /* 0x0002fa00ff097b82 */ /* 0x000f640000000800 */
[----:B-----5:R-:W-:Y:S02]  /*17940*/  IMAD R3, R6, R9, RZ ;  /* 0x0000000906037224 */ /* 0x020fe400078e02ff */
[----:B---3--:R-:W-:-:S04]  /*17950*/  IMAD R2, R215, 0x80, R2 ;  /* 0x00000080d7027824 */ /* 0x008fc800078e0202 */
[----:B------:R-:W-:-:S05]  /*17960*/  VIADD R8, R2, 0xffffff80 ;  /* 0xffffff8002087836 */ /* 0x000fca0000000000 */
[----:B------:R-:W-:-:S13]  /*17970*/  ISETP.GE.AND P0, PT, R8, R3, PT ;  /* 0x000000030800720c */ /* 0x000fda0003f06270 */
[----:B------:R-:W-:Y:S05]  /*17980*/  @P0 BRA `(.L_x_674) ;  /* 0x0000000000840947 */ /* 0x000fea0003800000 */
[----:B------:R-:W-:Y:S01]  /*17990*/  ISETP.NE.AND P0, PT, R9, 0x1, PT ;  /* 0x000000010900780c */ /* 0x000fe20003f05270 */
[----:B------:R-:W-:Y:S01]  /*179a0*/  ULDC.64 UR4, c[0x0][0xb90] ;  /* 0x0002e40000047ab9 */ /* 0x000fe20000000a00 */
[----:B------:R-:W-:Y:S01]  /*179b0*/  MOV R2, R0 ;  /* 0x0000000000027202 */ /* 0x000fe20000000f00 */
[----:B------:R-:W-:Y:S02]  /*179c0*/  IMAD R7, R10, UR4, RZ ;  /* 0x000000040a077c24 */ /* 0x000fe4000f8e02ff */
[----:B------:R-:W-:Y:S02]  /*179d0*/  IMAD.MOV.U32 R3, RZ, RZ, R11 ;  /* 0x000000ffff037224 */ /* 0x000fe400078e000b */
[----:B------:R-:W-:Y:S02]  /*179e0*/  IMAD.MOV.U32 R5, RZ, RZ, R8 ;  /* 0x000000ffff057224 */ /* 0x000fe400078e0008 */
[----:B------:R-:W-:-:S04]  /*179f0*/  IMAD.WIDE.U32 R2, R210, UR4, R2 ;  /* 0x00000004d2027c25 */ /* 0x000fc8000f8e0002 */
[----:B------:R-:W3:Y:S01]  /*17a00*/  @P0 LDC R13, c[0x0][0xbec] ;  /* 0x0002fb00ff0d0b82 */ /* 0x000ee20000000800 */
[----:B------:R-:W-:Y:S01]  /*17a10*/  IMAD R7, R210, UR5, R7 ;  /* 0x00000005d2077c24 */ /* 0x000fe2000f8e0207 */
[----:B------:R-:W-:-:S03]  /*17a20*/  ULDC.64 UR4, c[0x0][0xb98] ;  /* 0x0002e60000047ab9 */ /* 0x000fc60000000a00 */
[----:B------:R-:W-:-:S03]  /*17a30*/  IMAD.IADD R3, R3, 0x1, R7 ;  /* 0x0000000103037824 */ /* 0x000fc600078e0207 */
[----:B------:R-:W5:Y:S01]  /*17a40*/  @P0 LDC R15, c[0x0][0xbf0] ;  /* 0x0002fc00ff0f0b82 */ /* 0x000f620000000800 */
[----:B------:R-:W-:-:S04]  /*17a50*/  IMAD.WIDE.U32 R2, R207, UR4, R2 ;  /* 0x00000004cf027c25 */ /* 0x000fc8000f8e0002 */
[----:B---3--:R-:W-:-:S05]  /*17a60*/  @P0 IMAD.HI.U32 R4, R8, R13, RZ ;  /* 0x0000000d08040227 */ /* 0x008fca00078e00ff */
[----:B-----5:R-:W-:Y:S01]  /*17a70*/  @P0 SHF.R.U32.HI R5, RZ, R15, R4 ;  /* 0x0000000fff050219 */ /* 0x020fe20000011604 */
[----:B------:R-:W-:-:S03]  /*17a80*/  IMAD R4, R214, UR4, RZ ;  /* 0x00000004d6047c24 */ /* 0x000fc6000f8e02ff */
[----:B------:R-:W-:Y:S01]  /*17a90*/  IADD3 R2, P0, R5, R2, RZ ;  /* 0x0000000205027210 */ /* 0x000fe20007f1e0ff */
[----:B------:R-:W-:-:S04]  /*17aa0*/  IMAD.MOV R7, RZ, RZ, -R5 ;  /* 0x000000ffff077224 */ /* 0x000fc800078e0a05 */
[----:B------:R-:W-:Y:S01]  /*17ab0*/  IMAD R7, R9, R7, R8 ;  /* 0x0000000709077224 */ /* 0x000fe200078e0208 */
[----:B------:R-:W-:Y:S01]  /*17ac0*/  SHF.R.S32.HI R9, RZ, 0x1f, R5 ;  /* 0x0000001fff097819 */ /* 0x000fe20000011405 */
[----:B------:R-:W-:Y:S01]  /*17ad0*/  IMAD R8, R207, UR5, R4 ;  /* 0x00000005cf087c24 */ /* 0x000fe2000f8e0204 */
[----:B------:R-:W-:Y:S02]  /*17ae0*/  ULDC.64 UR4, c[0x0][0xb88] ;  /* 0x0002e20000047ab9 */ /* 0x000fe40000000a00 */
[----:B------:R-:W-:Y:S02]  /*17af0*/  SHF.R.S32.HI R4, RZ, 0x1f, R7 ;  /* 0x0000001fff047819 */ /* 0x000fe40000011407 */
[----:B------:R-:W-:-:S03]  /*17b00*/  IADD3.X R3, R9, R3, R8, P0, !PT ;  /* 0x0000000309037210 */ /* 0x000fc600007fe408 */
[----:B------:R-:W-:Y:S02]  /*17b10*/  IMAD R4, R4, UR4, RZ ;  /* 0x0000000404047c24 */ /* 0x000fe4000f8e02ff */
[----:B------:R-:W-:-:S04]  /*17b20*/  IMAD.WIDE.U32 R2, R7, UR4, R2 ;  /* 0x0000000407027c25 */ /* 0x000fc8000f8e0002 */
[----:B------:R-:W-:Y:S01]  /*17b30*/  IMAD R5, R7, UR5, R4 ;  /* 0x0000000507057c24 */ /* 0x000fe2000f8e0204 */
[----:B------:R-:W-:Y:S02]  /*17b40*/  ULDC.64 UR4, c[0x0][0xb50] ;  /* 0x0002d40000047ab9 */ /* 0x000fe40000000a00 */
[----:B------:R-:W-:Y:S02]  /*17b50*/  LEA R4, P0, R2, UR4, 0x2 ;  /* 0x0000000402047c11 */ /* 0x000fe4000f8010ff */
[----:B------:R-:W-:-:S04]  /*17b60*/  IADD3 R3, R3, R5, RZ ;  /* 0x0000000503037210 */ /* 0x000fc80007ffe0ff */
[----:B------:R-:W-:Y:S01]  /*17b70*/  LEA.HI.X R5, R2, UR5, R3, 0x2, P0 ;  /* 0x0000000502057c11 */ /* 0x000fe200080f1403 */
[----:B------:R-:W-:-:S05]  /*17b80*/  IMAD.MOV.U32 R3, RZ, RZ, -0x800000 ;  /* 0xff800000ff037424 */ /* 0x000fca00078e00ff */
[----:B------:R3:W-:Y:S02]  /*17b90*/  STG.E desc[UR60][R4.64], R3 ;  /* 0x0000000304007986 */ /* 0x0007e4000c10193c */
.L_x_674:
[----:B------:R-:W-:Y:S05]  /*17ba0*/  BSYNC B1 ;  /* 0x0000000000017941 */ /* 0x000fea0003800000 */
.L_x_673:
[----:B------:R-:W-:Y:S02]  /*17bb0*/  ULDC.64 UR4, c[0x0][0xaa0] ;  /* 0x0002a80000047ab9 */ /* 0x000fe40000000a00 */
[----:B---3--:R-:W-:-:S04]  /*17bc0*/  IMAD R3, R11, UR4, RZ ;  /* 0x000000040b037c24 */ /* 0x008fc8000f8e02ff */
[C---:B------:R-:W-:Y:S02]  /*17bd0*/  IMAD R5, R0.reuse, UR5, R3 ;  /* 0x0000000500057c24 */ /* 0x040fe4000f8e0203 */
[----:B------:R-:W-:Y:S01]  /*17be0*/  IMAD.WIDE.U32 R2, R0, UR4, RZ ;  /* 0x0000000400027c25 */ /* 0x000fe2000f8e00ff */
[----:B------:R-:W-:-:S03]  /*17bf0*/  ULDC.64 UR4, c[0x0][0xae8] ;  /* 0x0002ba0000047ab9 */ /* 0x000fc60000000a00 */
[----:B------:R-:W-:Y:S02]  /*17c00*/  IMAD R0, R209, 0x20, R216 ;  /* 0x00000020d1007824 */ /* 0x000fe400078e02d8 */
[----:B------:R-:W-:Y:S02]  /*17c10*/  IMAD.IADD R3, R3, 0x1, R5 ;  /* 0x0000000103037824 */ /* 0x000fe400078e0205 */
[----:B------:R-:W-:Y:S01]  /*17c20*/  IMAD R7, R10, UR4, RZ ;  /* 0x000000040a077c24 */ /* 0x000fe2000f8e02ff */
[----:B------:R-:W-:Y:S01]  /*17c30*/  LEA R9, R215, R0, 0x7 ;  /* 0x00000000d7097211 */ /* 0x000fe200078e38ff */
[----:B------:R-:W-:-:S04]  /*17c40*/  IMAD.WIDE.U32 R2, R210, UR4, R2 ;  /* 0x00000004d2027c25 */ /* 0x000fc8000f8e0002 */
[----:B--2---:R-:W-:-:S04]  /*17c50*/  @P2 IMAD.HI.U32 R0, R9, R12, RZ ;  /* 0x0000000c09002227 */ /* 0x004fc800078e00ff */
[----:B------:R-:W-:Y:S01]  /*17c60*/  IMAD R7, R210, UR5, R7 ;  /* 0x00000005d2077c24 */ /* 0x000fe2000f8e0207 */
[----:B------:R-:W-:Y:S01]  /*17c70*/  ULDC.64 UR4, c[0x0][0xaf0] ;  /* 0x0002bc0000047ab9 */ /* 0x000fe20000000a00 */
[----:B------:R-:W-:Y:S01]  /*17c80*/  IMAD.MOV.U32 R5, RZ, RZ, R9 ;  /* 0x000000ffff057224 */ /* 0x000fe200078e0009 */
[----:B----4-:R-:W-:Y:S01]  /*17c90*/  @P2 SHF.R.U32.HI R5, RZ, R25, R0 ;  /* 0x00000019ff052219 */ /* 0x010fe20000011600 */
[----:B------:R-:W-:Y:S02]  /*17ca0*/  IMAD R4, R214, UR4, RZ ;  /* 0x00000004d6047c24 */ /* 0x000fe4000f8e02ff */
[----:B------:R-:W-:Y:S01]  /*17cb0*/  IMAD.IADD R3, R3, 0x1, R7 ;  /* 0x0000000103037824 */ /* 0x000fe200078e0207 */
[----:B------:R-:W-:Y:S01]  /*17cc0*/  SHF.R.S32.HI R0, RZ, 0x1f, R5 ;  /* 0x0000001fff007819 */ /* 0x000fe20000011405 */
[C---:B------:R-:W-:Y:S02]  /*17cd0*/  IMAD R7, R207.reuse, UR5, R4 ;  /* 0x00000005cf077c24 */ /* 0x040fe4000f8e0204 */
[----:B------:R-:W-:Y:S01]  /*17ce0*/  IMAD.WIDE.U32 R2, R207, UR4, R2 ;  /* 0x00000004cf027c25 */ /* 0x000fe2000f8e0002 */
[----:B------:R-:W-:-:S03]  /*17cf0*/  ULDC.64 UR4, c[0x0][0xae0] ;  /* 0x0002b80000047ab9 */ /* 0x000fc60000000a00 */
[----:B------:R-:W-:Y:S01]  /*17d00*/  IMAD.MOV R4, RZ, RZ, -R5 ;  /* 0x000000ffff047224 */ /* 0x000fe200078e0a05 */
[----:B------:R-:W-:Y:S01]  /*17d10*/  IADD3 R3, R3, R7, RZ ;  /* 0x0000000703037210 */ /* 0x000fe20007ffe0ff */
[----:B------:R-:W-:Y:S02]  /*17d20*/  IMAD R0, R0, UR4, RZ ;  /* 0x0000000400007c24 */ /* 0x000fe4000f8e02ff */
[----:B------:R-:W-:Y:S02]  /*17d30*/  IMAD R7, R21, R4, R9 ;  /* 0x0000000415077224 */ /* 0x000fe400078e0209 */
[C---:B------:R-:W-:Y:S02]  /*17d40*/  IMAD R9, R5.reuse, UR5, R0 ;  /* 0x0000000505097c24 */ /* 0x040fe4000f8e0200 */
[----:B------:R-:W-:Y:S01]  /*17d50*/  IMAD.WIDE.U32 R2, R5, UR4, R2 ;  /* 0x0000000405027c25 */ /* 0x000fe2000f8e0002 */
[----:B------:R-:W-:Y:S01]  /*17d60*/  SHF.R.S32.HI R0, RZ, 0x1f, R7 ;  /* 0x0000001fff007819 */ /* 0x000fe20000011407 */
[----:B------:R-:W-:-:S02]  /*17d70*/  ULDC.64 UR4, c[0x0][0xad8] ;  /* 0x0002b60000047ab9 */ /* 0x000fc40000000a00 */
[----:B------:R-:W-:Y:S02]  /*17d80*/  IMAD.IADD R3, R3, 0x1, R9 ;  /* 0x0000000103037824 */ /* 0x000fe400078e0209 */
[----:B------:R-:W-:Y:S02]  /*17d90*/  IMAD R0, R0, UR4, RZ ;  /* 0x0000000400007c24 */ /* 0x000fe4000f8e02ff */
[----:B------:R-:W-:-:S04]  /*17da0*/  IMAD.WIDE.U32 R2, R7, UR4, R2 ;  /* 0x0000000407027c25 */ /* 0x000fc8000f8e0002 */
[----:B------:R-:W-:Y:S01]  /*17db0*/  IMAD R7, R7, UR5, R0 ;  /* 0x0000000507077c24 */ /* 0x000fe2000f8e0200 */
[----:B------:R-:W-:Y:S02]  /*17dc0*/  ULDC.64 UR4, c[0x0][0xa80] ;  /* 0x0002a00000047ab9 */ /* 0x000fe40000000a00 */
[----:B------:R-:W-:Y:S01]  /*17dd0*/  LEA R0, P0, R2, UR4, 0x1 ;  /* 0x0000000402007c11 */ /* 0x000fe2000f8008ff */
[----:B------:R-:W-:Y:S01]  /*17de0*/  IMAD.IADD R3, R3, 0x1, R7 ;  /* 0x0000000103037824 */ /* 0x000fe200078e0207 */
[----:B------:R-:W-:-:S04]  /*17df0*/  UMOV UR4, 0xffffffff ;  /* 0xffffffff00047882 */ /* 0x000fc80000000000 */
[----:B------:R-:W-:Y:S01]  /*17e00*/  LEA.HI.X R2, R2, UR5, R3, 0x1, P0 ;  /* 0x0000000502027c11 */ /* 0x000fe200080f0c03 */
[----:B------:R-:W-:Y:S06]  /*17e10*/  BRA.DIV UR4, `(.L_x_675) ;  /* 0x0000009e04d87947 */ /* 0x000fec000b800000 */
[----:B------:R2:W3:Y:S04]  /*17e20*/  SHFL.IDX PT, R3, R2, RZ, 0x181f ;  /* 0x00181fff02037589 */ /* 0x0004e800000e0000 */
[----:B------:R2:W4:Y:S02]  /*17e30*/  SHFL.IDX PT, R14, R0, RZ, 0x181f ;  /* 0x00181fff000e7589 */ /* 0x00052400000e0000 */
.L_x_910:
[----:B------:R-:W-:Y:S01]  /*17e40*/  IMAD R21, R6, R21, RZ ;  /* 0x0000001506157224 */ /* 0x000fe200078e02ff */
[----:B------:R-:W-:Y:S01]  /*17e50*/  BSSY B1, `(.L_x_676) ;  /* 0x000000f000017945 */ /* 0x000fe20003800000 */
[----:B------:R-:W-:-:S05]  /*17e60*/  IMAD R6, R215, 0x80, R216 ;  /* 0x00000080d7067824 */ /* 0x000fca00078e02d8 */
[----:B------:R-:W-:-:S13]  /*17e70*/  ISETP.GE.AND P0, PT, R6, R21, PT ;  /* 0x000000150600720c */ /* 0x000fda0003f06270 */
[----:B------:R-:W-:Y:S05]  /*17e80*/  @P0 BRA `(.L_x_677) ;  /* 0x00000000002c0947 */ /* 0x000fea0003800000 */
[----:B------:R-:W-:Y:S01]  /*17e90*/  ULDC UR4, c[0x0][0xac8] ;  /* 0x0002b20000047ab9 */ /* 0x000fe20000000800 */
[----:B------:R-:W-:Y:S02]  /*17ea0*/  SHF.R.S32.HI R8, RZ, 0x1f, R202 ;  /* 0x0000001fff087819 */ /* 0x000fe400000114ca */
[----:B------:R-:W-:Y:S02]  /*17eb0*/  ISETP.GE.AND P2, PT, R202, UR4, PT ;  /* 0x00000004ca007c0c */ /* 0x000fe4000bf46270 */
[----:B------:R-:W-:Y:S02]  /*17ec0*/  ISETP.GE.AND P3, PT, R208, UR4, PT ;  /* 0x00000004d0007c0c */ /* 0x000fe4000bf66270 */
[----:B------:R-:W-:-:S09]  /*17ed0*/  SHF.R.S32.HI R7, RZ, 0x1f, R208 ;  /* 0x0000001fff077819 */ /* 0x000fd200000114d0 */
[-C--:B----4-:R-:W-:Y:S02]  /*17ee0*/  @!P2 LEA R4, P0, R202, R14.reuse, 0x1 ;  /* 0x0000000eca04a211 */ /* 0x090fe400078008ff */
[----:B------:R-:W-:Y:S02]  /*17ef0*/  @!P3 LEA R14, P1, R208, R14, 0x1 ;  /* 0x0000000ed00eb211 */ /* 0x000fe400078208ff */
[-C--:B---3--:R-:W-:Y:S02]  /*17f00*/  @!P2 LEA.HI.X R5, R202, R3.reuse, R8, 0x1, P0 ;  /* 0x00000003ca05a211 */ /* 0x088fe400000f0c08 */
[----:B------:R-:W-:-:S03]  /*17f10*/  @!P3 LEA.HI.X R15, R208, R3, R7, 0x1, P1 ;  /* 0x00000003d00fb211 */ /* 0x000fc600008f0c07 */
[----:B------:R3:W-:Y:S04]  /*17f20*/  @!P2 ST.E.128 desc[UR60][R4.64], RZ ;  /* 0x000000ff0400a985 */ /* 0x0007e8000c101d3c */
[----:B------:R3:W-:Y:S02]  /*17f30*/  @!P3 ST.E.128 desc[UR60][R14.64], RZ ;  /* 0x000000ff0e00b985 */ /* 0x0007e4000c101d3c */
.L_x_677:
[----:B------:R-:W-:Y:S05]  /*17f40*/  BSYNC B1 ;  /* 0x0000000000017941 */ /* 0x000fea0003800000 */
.L_x_676:
[----:B------:R-:W-:-:S03]  /*17f50*/  UMOV UR4, 0xffffffff ;  /* 0xffffffff00047882 */ /* 0x000fc60000000000 */
[----:B------:R-:W-:Y:S05]  /*17f60*/  BRA.DIV UR4, `(.L_x_678) ;  /* 0x0000009e04b87947 */ /* 0x000fea000b800000 */
[----:B---3--:R3:W0:Y:S04]  /*17f70*/  SHFL.IDX PT, R3, R2, 0x1, 0x181f ;  /* 0x00381f0002037f89 */ /* 0x00862800000e0000 */
[----:B----4-:R3:W4:Y:S02]  /*17f80*/  SHFL.IDX PT, R14, R0, 0x1, 0x181f ;  /* 0x00381f00000e7f89 */ /* 0x01072400000e0000 */
.L_x_914:
[----:B------:R-:W-:Y:S01]  /*17f90*/  IADD3 R4, R6, 0x20, RZ ;  /* 0x0000002006047810 */ /* 0x000fe20007ffe0ff */
[----:B------:R-:W-:Y:S03]  /*17fa0*/  BSSY B1, `(.L_x_679) ;  /* 0x000000e000017945 */ /* 0x000fe60003800000 */
        /* <DEDUP_REMOVED lines=9> */
[-C--:B0-----:R-:W-:Y:S02]  /*18040*/  @!P2 LEA.HI.X R5, R202, R3.reuse, R8, 0x1, P0 ;  /* 0x00000003ca05a211 */ /* 0x081fe400000f0c08 */
[----:B------:R-:W-:-:S03]  /*18050*/  @!P3 LEA.HI.X R15, R208, R3, R7, 0x1, P1 ;  /* 0x00000003d00fb211 */ /* 0x000fc600008f0c07 */
[----:B------:R0:W-:Y:S04]  /*18060*/  @!P2 ST.E.128 desc[UR60][R4.64], RZ ;  /* 0x000000ff0400a985 */ /* 0x0001e8000c101d3c */
[----:B------:R0:W-:Y:S02]  /*18070*/  @!P3 ST.E.128 desc[UR60][R14.64], RZ ;  /* 0x000000ff0e00b985 */ /* 0x0001e4000c101d3c */
.L_x_680:
[----:B------:R-:W-:Y:S05]  /*18080*/  BSYNC B1 ;  /* 0x0000000000017941 */ /* 0x000fea0003800000 */
.L_x_679:
[----:B------:R-:W-:-:S03]  /*18090*/  UMOV UR4, 0xffffffff ;  /* 0xffffffff00047882 */ /* 0x000fc60000000000 */
[----:B------:R-:W-:Y:S05]  /*180a0*/  BRA.DIV UR4, `(.L_x_681) ;  /* 0x0000009e04b07947 */ /* 0x000fea000b800000 */
[----:B0-----:R0:W0:Y:S04]  /*180b0*/  SHFL.IDX PT, R3, R2, 0x2, 0x181f ;  /* 0x00581f0002037f89 */ /* 0x00102800000e0000 */
[----:B----4-:R4:W0:Y:S02]  /*180c0*/  SHFL.IDX PT, R14, R0, 0x2, 0x181f ;  /* 0x00581f00000e7f89 */ /* 0x01082400000e0000 */
.L_x_918:
[----:B------:R-:W-:Y:S01]  /*180d0*/  VIADD R4, R6, 0x40 ;  /* 0x0000004006047836 */ /* 0x000fe20000000000 */
[----:B------:R-:W-:Y:S04]  /*180e0*/  BSSY B1, `(.L_x_682) ;  /* 0x000000e000017945 */ /* 0x000fe80003800000 */
[----:B------:R-:W-:-:S13]  /*180f0*/  ISETP.GE.AND P0, PT, R4, R21, PT ;  /* 0x000000150400720c */ /* 0x000fda0003f06270 */
[----:B------:R-:W-:Y:S05]  /*18100*/  @P0 BRA `(.L_x_683) ;  /* 0x00000000002c0947 */ /* 0x000fea0003800000 */
[----:B------:R-:W-:Y:S01]  /*18110*/  ULDC UR4, c[0x0][0xac8] ;  /* 0x0002b20000047ab9 */ /* 0x000fe20000000800 */
[----:B------:R-:W-:Y:S02]  /*18120*/  SHF.R.S32.HI R8, RZ, 0x1f, R202 ;  /* 0x0000001fff087819 */ /* 0x000fe400000114ca */
[----:B------:R-:W-:Y:S02]  /*18130*/  ISETP.GE.AND P2, PT, R202, UR4, PT ;  /* 0x00000004ca007c0c */ /* 0x000fe4000bf46270 */
[----:B------:R-:W-:Y:S02]  /*18140*/  ISETP.GE.AND P3, PT, R208, UR4, PT ;  /* 0x00000004d0007c0c */ /* 0x000fe4000bf66270 */
[----:B------:R-:W-:-:S09]  /*18150*/  SHF.R.S32.HI R7, RZ, 0x1f, R208 ;  /* 0x0000001fff077819 */ /* 0x000fd200000114d0 */
[-C--:B0-----:R-:W-:Y:S02]  /*18160*/  @!P2 LEA R4, P0, R202, R14.reuse, 0x1 ;  /* 0x0000000eca04a211 */ /* 0x081fe400078008ff */
[----:B------:R-:W-:Y:S02]  /*18170*/  @!P3 LEA R14, P1, R208, R14, 0x1 ;  /* 0x0000000ed00eb211 */ /* 0x000fe400078208ff */
[-C--:B------:R-:W-:Y:S02]  /*18180*/  @!P2 LEA.HI.X R5, R202, R3.reuse, R8, 0x1, P0 ;  /* 0x00000003ca05a211 */ /* 0x080fe400000f0c08 */
[----:B------:R-:W-:-:S03]  /*18190*/  @!P3 LEA.HI.X R15, R208, R3, R7, 0x1, P1 ;  /* 0x00000003d00fb211 */ /* 0x000fc600008f0c07 */
[----:B------:R0:W-:Y:S04]  /*181a0*/  @!P2 ST.E.128 desc[UR60][R4.64], RZ ;  /* 0x000000ff0400a985 */ /* 0x0001e8000c101d3c */
[----:B------:R0:W-:Y:S02]  /*181b0*/  @!P3 ST.E.128 desc[UR60][R14.64], RZ ;  /* 0x000000ff0e00b985 */ /* 0x0001e4000c101d3c */
.L_x_683:
[----:B------:R-:W-:Y:S05]  /*181c0*/  BSYNC B1 ;  /* 0x0000000000017941 */ /* 0x000fea0003800000 */
.L_x_682:
[----:B------:R-:W-:-:S03]  /*181d0*/  UMOV UR4, 0xffffffff ;  /* 0xffffffff00047882 */ /* 0x000fc60000000000 */
[----:B------:R-:W-:Y:S05]  /*181e0*/  BRA.DIV UR4, `(.L_x_684) ;  /* 0x0000009e04a87947 */ /* 0x000fea000b800000 */
[----:B0-----:R0:W0:Y:S04]  /*181f0*/  SHFL.IDX PT, R3, R2, 0x3, 0x181f ;  /* 0x00781f0002037f89 */ /* 0x00102800000e0000 */
[----:B------:R0:W0:Y:S02]  /*18200*/  SHFL.IDX PT, R14, R0, 0x3, 0x181f ;  /* 0x00781f00000e7f89 */ /* 0x00002400000e0000 */
.L_x_922:
[----:B0-234-:R-:W-:-:S05]  /*18210*/  VIADD R0, R6, 0x60 ;  /* 0x0000006006007836 */ /* 0x01dfca0000000000 */
[----:B------:R-:W-:-:S13]  /*18220*/  ISETP.GE.AND P0, PT, R0, R21, PT ;  /* 0x000000150000720c */ /* 0x000fda0003f06270 */
[----:B------:R-:W-:Y:S05]  /*18230*/  @P0 BRA `(.L_x_671) ;  /* 0x00000000002c0947 */ /* 0x000fea0003800000 */
[----:B------:R-:W-:Y:S01]  /*18240*/  ULDC UR4, c[0x0][0xac8] ;  /* 0x0002b20000047ab9 */ /* 0x000fe20000000800 */
[----:B------:R-:W-:Y:S02]  /*18250*/  SHF.R.S32.HI R7, RZ, 0x1f, R202 ;  /* 0x0000001fff077819 */ /* 0x000fe400000114ca */
[----:B------:R-:W-:Y:S02]  /*18260*/  ISETP.GE.AND P2, PT, R202, UR4, PT ;  /* 0x00000004ca007c0c */ /* 0x000fe4000bf46270 */
[----:B------:R-:W-:Y:S02]  /*18270*/  ISETP.GE.AND P3, PT, R208, UR4, PT ;  /* 0x00000004d0007c0c */ /* 0x000fe4000bf66270 */
[----:B------:R-:W-:-:S09]  /*18280*/  SHF.R.S32.HI R2, RZ, 0x1f, R208 ;  /* 0x0000001fff027819 */ /* 0x000fd200000114d0 */
[-C--:B------:R-:W-:Y:S02]  /*18290*/  @!P2 LEA R4, P0, R202, R14.reuse, 0x1 ;  /* 0x0000000eca04a211 */ /* 0x080fe400078008ff */
[----:B------:R-:W-:Y:S02]  /*182a0*/  @!P3 LEA R14, P1, R208, R14, 0x1 ;  /* 0x0000000ed00eb211 */ /* 0x000fe400078208ff */
[-C--:B------:R-:W-:Y:S02]  /*182b0*/  @!P2 LEA.HI.X R5, R202, R3.reuse, R7, 0x1, P0 ;  /* 0x00000003ca05a211 */ /* 0x080fe400000f0c07 */
[----:B------:R-:W-:-:S03]  /*182c0*/  @!P3 LEA.HI.X R15, R208, R3, R2, 0x1, P1 ;  /* 0x00000003d00fb211 */ /* 0x000fc600008f0c02 */
[----:B------:R0:W-:Y:S04]  /*182d0*/  @!P2 ST.E.128 desc[UR60][R4.64], RZ ;  /* 0x000000ff0400a985 */ /* 0x0001e8000c101d3c */
[----:B------:R0:W-:Y:S02]  /*182e0*/  @!P3 ST.E.128 desc[UR60][R14.64], RZ ;  /* 0x000000ff0e00b985 */ /* 0x0001e4000c101d3c */
.L_x_671:
[----:B------:R-:W-:Y:S05]  /*182f0*/  BSYNC B0 ;  /* 0x0000000000007941 */ /* 0x000fea0003800000 */
.L_x_661:
[----:B------:R-:W-:Y:S02]  /*18300*/  ULDC UR4, c[0x0][0xc3c] ;  /* 0x00030f0000047ab9 */ /* 0x000fe40000000800 */
[----:B-1----:R-:W-:-:S13]  /*18310*/  ISETP.GE.AND P0, PT, R171, UR4, PT ;  /* 0x00000004ab007c0c */ /* 0x002fda000bf06270 */
[----:B------:R-:W-:Y:S05]  /*18320*/  @!P0 BRA `(.L_x_685) ;  /* 0xfffffe8c004c8947 */ /* 0x000fea000383ffff */
[----:B------:R-:W-:Y:S05]  /*18330*/  BRA `(.L_x_521) ;  /* 0x0000007800287947 */ /* 0x000fea0003800000 */
.L_x_519:
[----:B------:R-:W-:-:S08]  /*18340*/  NOP ;  /* 0x0000000000007918 */ /* 0x000fd00000000000 */
[----:B--2---:R-:W0:-:S00]  /*18350*/  USETMAXREG.DEALLOC.CTAPOOL 0x28 ;  /* 0x00000028000079c8 */ /* 0x004e0000080e0500 */
        /* <DEDUP_REMOVED lines=8> */
[----:B------:R0:W1:Y:S01]  /*183e0*/  @P0 LDS.128 R16, [R0+0x228d0] ;  /* 0x0228d00000100984 */ /* 0x0000620000000c00 */
[----:B------:R-:W-:Y:S06]  /*183f0*/  @P0 BAR.ARV 0x4, 0x180 ;  /* 0x0106000000000b1d */ /* 0x000fec0000002000 */
[----:B------:R-:W-:Y:S05]  /*18400*/  @P0 BRA `(.L_x_686) ;  /* 0x0000000800040947 */ /* 0x000fea0003800000 */
[----:B------:R-:W2:Y:S01]  /*18410*/  S2R R2, SR_TID.X ;  /* 0x0000000000027919 */ /* 0x000ea20000002100 */
[----:B------:R-:W-:Y:S01]  /*18420*/  ULDC UR4, c[0x0][0xc3c] ;  /* 0x00030f0000047ab9 */ /* 0x000fe20000000800 */
[----:B0-----:R-:W-:Y:S01]  /*18430*/  IMAD.MOV.U32 R0, RZ, RZ, RZ ;  /* 0x000000ffff007224 */ /* 0x001fe200078e00ff */
[----:B------:R-:W0:Y:S01]  /*18440*/  S2UR UR6, SR_CTAID.X ;  /* 0x00000000000679c3 */ /* 0x000e220000002500 */
[----:B------:R-:W-:Y:S01]  /*18450*/  ULDC UR5, c[0x0][0xc38] ;  /* 0x00030e0000057ab9 */ /* 0x000fe20000000800 */
[----:B--2---:R-:W-:-:S04]  /*18460*/  LOP3.LUT R5, R2, 0x1f, RZ, 0xc0, !PT ;  /* 0x0000001f02057812 */ /* 0x004fc800078ec0ff */
[----:B------:R-:W-:-:S04]  /*18470*/  ISETP.NE.AND P0, PT, R5, 0x1f, PT ;  /* 0x0000001f0500780c */ /* 0x000fc80003f05270 */
[----:B------:R-:W-:-:S13]  /*18480*/  ISETP.GE.OR P1, PT, R5, UR4, !P0 ;  /* 0x0000000405007c0c */ /* 0x000fda000c726670 */
[----:B------:R-:W2:Y:S02]  /*18490*/  @!P1 LDC.64 R2, c[0x0][0xc80] ;  /* 0x00032000ff029b82 */ /* 0x000ea40000000a00 */
[----:B--2---:R-:W-:-:S05]  /*184a0*/  @!P1 IMAD.WIDE.U32 R2, R5, 0x4, R2 ;  /* 0x0000000405029825 */ /* 0x004fca00078e0002 */
[----:B------:R-:W2:Y:S01]  /*184b0*/  @!P1 LDG.E R0, desc[UR60][R2.64] ;  /* 0x0000003c02009981 */ /* 0x000ea2000c1e1900 */
[C---:B------:R-:W-:Y:S01]  /*184c0*/  ISETP.NE.AND P1, PT, R5.reuse, RZ, PT ;  /* 0x000000ff0500720c */ /* 0x040fe20003f25270 */
[----:B------:R-:W-:Y:S01]  /*184d0*/  UMOV UR4, URZ ;  /* 0x0000003f00047c82 */ /* 0x000fe20008000000 */
[C---:B------:R-:W-:Y:S01]  /*184e0*/  ISETP.GE.U32.AND P2, PT, R5.reuse, 0x2, PT ;  /* 0x000000020500780c */ /* 0x040fe20003f46070 */
[----:B-1----:R-:W-:Y:S01]  /*184f0*/  IMAD.MOV.U32 R16, RZ, RZ, RZ ;  /* 0x000000ffff107224 */ /* 0x002fe200078e00ff */
        /* <DEDUP_REMOVED lines=16> */
[----:B-1----:R-:W-:-:S04]  /*18600*/  SEL R7, R6, RZ, P5 ;  /* 0x000000ff06077207 */ /* 0x002fc80002800000 */
[----:B------:R-:W-:-:S05]  /*18610*/  IADD3 R7, R2, R7, RZ ;  /* 0x0000000702077210 */ /* 0x000fca0007ffe0ff */
[----:B------:R-:W1:Y:S02]  /*18620*/  SHFL.IDX PT, R4, R7, 0x1f, 0x1f ;  /* 0x03e01f0007047f89 */ /* 0x000e6400000e0000 */
[----:B-1----:R-:W-:-:S04]  /*18630*/  IMAD R4, R4, UR5, RZ ;  /* 0x0000000504047c24 */ /* 0x002fc8000f8e02ff */
[----:B------:R-:W-:Y:S01]  /*18640*/  IMAD.MOV.U32 R3, RZ, RZ, R4 ;  /* 0x000000ffff037224 */ /* 0x000fe200078e0004 */
[----:B0-----:R-:W-:-:S13]  /*18650*/  ISETP.GT.AND P6, PT, R4, UR6, PT ;  /* 0x0000000604007c0c */ /* 0x001fda000bfc4270 */
[----:B------:R-:W-:Y:S05]  /*18660*/  @P6 BRA `(.L_x_687) ;  /* 0x00000000009c6947 */ /* 0x000fea0003800000 */
[----:B------:R-:W0:Y:S01]  /*18670*/  LDC R10, c[0x0][0xc3c] ;  /* 0x00030f00ff0a7b82 */ /* 0x000e220000000800 */
[----:B------:R-:W-:Y:S01]  /*18680*/  IMAD.MOV.U32 R4, RZ, RZ, R3 ;  /* 0x000000ffff047224 */ /* 0x000fe200078e0003 */
[----:B------:R-:W-:Y:S01]  /*18690*/  UMOV UR4, URZ ;  /* 0x0000003f00047c82 */ /* 0x000fe20008000000 */
[----:B------:R-:W-:Y:S01]  /*186a0*/  ULDC UR7, c[0x0][0xc3c] ;  /* 0x00030f0000077ab9 */ /* 0x000fe20000000800 */
[----:B------:R-:W-:-:S05]  /*186b0*/  ULDC UR5, c[0x0][0xc38] ;  /* 0x00030e0000057ab9 */ /* 0x000fca0000000800 */
.L_x_691:
[----:B------:R-:W-:Y:S01]  /*186c0*/  UIADD3 UR4, UR4, 0x1f, URZ ;  /* 0x0000001f04047890 */ /* 0x000fe2000fffe03f */
[----:B------:R-:W-:-:S05]  /*186d0*/  MOV R19, UR7 ;  /* 0x0000000700137c02 */ /* 0x000fca0008000f00 */
[----:B0-----:R-:W-:-:S13]  /*186e0*/  ISETP.LE.AND P6, PT, R10, UR4, PT ;  /* 0x000000040a007c0c */ /* 0x001fda000bfc3270 */
[----:B------:R-:W-:Y:S05]  /*186f0*/  @P6 BRA `(.L_x_688) ;  /* 0x0000000400246947 */ /* 0x000fea0003800000 */
[----:B------:R-:W-:Y:S01]  /*18700*/  VIADD R7, R5, UR4 ;  /* 0x0000000405077c36 */ /* 0x000fe20008000000 */
[----:B------:R-:W-:Y:S01]  /*18710*/  BSSY B0, `(.L_x_689) ;  /* 0x0000007000007945 */ /* 0x000fe20003800000 */
[----:B------:R-:W-:-:S03]  /*18720*/  IMAD.MOV.U32 R0, RZ, RZ, RZ ;  /* 0x000000ffff007224 */ /* 0x000fc600078e00ff */
[----:B------:R-:W-:-:S13]  /*18730*/  ISETP.GE.OR P6, PT, R7, R10, !P0 ;  /* 0x0000000a0700720c */ /* 0x000fda00047c6670 */
[----:B------:R-:W-:Y:S05]  /*18740*/  @P6 BRA `(.L_x_690) ;  /* 0x00000000000c6947 */ /* 0x000fea0003800000 */
[----:B------:R-:W0:Y:S02]  /*18750*/  LDC.64 R2, c[0x0][0xc80] ;  /* 0x00032000ff027b82 */ /* 0x000e240000000a00 */
[----:B0-----:R-:W-:-:S05]  /*18760*/  IMAD.WIDE R2, R7, 0x4, R2 ;  /* 0x0000000407027825 */ /* 0x001fca00078e0202 */
[----:B------:R0:W5:Y:S02]  /*18770*/  LDG.E R0, desc[UR60][R2.64] ;  /* 0x0000003c02007981 */ /* 0x000164000c1e1900 */
.L_x_690:
[----:B------:R-:W-:Y:S05]  /*18780*/  BSYNC B0 ;  /* 0x0000000000007941 */ /* 0x000fea0003800000 */
.L_x_689:
        /* <DEDUP_REMOVED lines=15> */
[----:B------:R-:W0:Y:S02]  /*18880*/  SHFL.IDX PT, R3, R9, 0x1f, 0x1f ;  /* 0x03e01f0009037f89 */ /* 0x000e2400000e0000 */
[----:B0-----:R-:W-:-:S05]  /*18890*/  IMAD R3, R3, UR5, RZ ;  /* 0x0000000503037c24 */ /* 0x001fca000f8e02ff */
[----:B------:R-:W-:-:S04]  /*188a0*/  IADD3 R4, R3, R4, RZ ;  /* 0x0000000403047210 */ /* 0x000fc80007ffe0ff */
[----:B------:R-:W-:-:S13]  /*188b0*/  ISETP.GT.AND P6, PT, R4, UR6, PT ;  /* 0x0000000604007c0c */ /* 0x000fda000bfc4270 */
[----:B------:R-:W-:Y:S05]  /*188c0*/  @!P6 BRA `(.L_x_691) ;  /* 0xfffffffc007ce947 */ /* 0x000fea000383ffff */
[----:B------:R-:W-:-:S07]  /*188d0*/  IMAD.MOV.U32 R7, RZ, RZ, R9 ;  /* 0x000000ffff077224 */ /* 0x000fce00078e0009 */
.L_x_687:
[----:B------:R-:W-:-:S04]  /*188e0*/  IMAD.IADD R9, R4, 0x1, -R3 ;  /* 0x0000000104097824 */ /* 0x000fc800078e0a03 */
[----:B------:R-:W-:-:S05]  /*188f0*/  IMAD R2, R7, UR5, R9 ;  /* 0x0000000507027c24 */ /* 0x000fca000f8e0209 */
[----:B------:R-:W-:-:S13]  /*18900*/  ISETP.GT.AND P0, PT, R2, UR6, PT ;  /* 0x0000000602007c0c */ /* 0x000fda000bf04270 */
[----:B------:R-:W-:-:S04]  /*18910*/  VOTE.ANY R4, PT, !P0 ;  /* 0x0000000000047806 */ /* 0x000fc800040e0100 */
[----:B------:R-:W0:Y:S01]  /*18920*/  POPC R19, R4 ;  /* 0x0000000400137309 */ /* 0x000e220000000000 */
[----:B------:R-:W-:Y:S01]  /*18930*/  ISETP.NE.AND P0, PT, R4, RZ, PT ;  /* 0x000000ff0400720c */ /* 0x000fe20003f05270 */
[----:B0-----:R-:W0:Y:S02]  /*18940*/  SHFL.IDX PT, R0, R0, R19, 0x1f ;  /* 0x00001f1300007589 */ /* 0x001e2400000e0000 */
[----:B0-----:R-:W-:-:S04]  /*18950*/  IABS R8, R0 ;  /* 0x0000000000087213 */ /* 0x001fc80000000000 */
[----:B------:R-:W0:Y:S08]  /*18960*/  I2F.RP R6, R8 ;  /* 0x0000000800067306 */ /* 0x000e300000209400 */
[----:B0-----:R-:W0:Y:S02]  /*18970*/  MUFU.RCP R6, R6 ;  /* 0x0000000600067308 */ /* 0x001e240000001000 */
[----:B0-----:R-:W-:-:S06]  /*18980*/  VIADD R2, R6, 0xffffffe ;  /* 0x0ffffffe06027836 */ /* 0x001fcc0000000000 */
[----:B------:R0:W1:Y:S01]  /*18990*/  F2I.FTZ.U32.TRUNC.NTZ R3, R2 ;  /* 0x0000000200037305 */ /* 0x000062000021f000 */
[----:B------:R-:W-:Y:S05]  /*189a0*/  @!P0 BRA `(.L_x_692) ;  /* 0x0000000000088947 */ /* 0x000fea0003800000 */
[----:B------:R-:W-:-:S06]  /*189b0*/  IADD3 R16, R19, -0x1, RZ ;  /* 0xffffffff13107810 */ /* 0x000fcc0007ffe0ff */
[----:B------:R2:W3:Y:S02]  /*189c0*/  SHFL.IDX PT, R16, R7, R16, 0x1f ;  /* 0x00001f1007107589 */ /* 0x0004e400000e0000 */
.L_x_692:
[----:B---3--:R-:W-:Y:S01]  /*189d0*/  IMAD R16, R16, UR5, R9 ;  /* 0x0000000510107c24 */ /* 0x008fe2000f8e0209 */
[----:B0-----:R-:W-:Y:S01]  /*189e0*/  IABS R2, R0 ;  /* 0x0000000000027213 */ /* 0x001fe20000000000 */
[----:B-12---:R-:W-:Y:S02]  /*189f0*/  IMAD.MOV R7, RZ, RZ, -R3 ;  /* 0x000000ffff077224 */ /* 0x006fe400078e0a03 */
[----:B------:R-:W-:Y:S01]  /*18a00*/  VIADD R19, R19, UR4 ;  /* 0x0000000413137c36 */ /* 0x000fe20008000000 */
[----:B------:R-:W-:Y:S01]  /*18a10*/  IADD3 R9, -R16, UR6, RZ ;  /* 0x0000000610097c10 */ /* 0x000fe2000fffe1ff */
[----:B------:R-:W-:Y:S02]  /*18a20*/  IMAD.MOV R6, RZ, RZ, -R2 ;  /* 0x000000ffff067224 */ /* 0x000fe400078e0a02 */
[----:B------:R-:W-:Y:S01]  /*18a30*/  IMAD R7, R7, R8, RZ ;  /* 0x0000000807077224 */ /* 0x000fe200078e02ff */
[----:B------:R-:W-:Y:S01]  /*18a40*/  IABS R4, R9 ;  /* 0x0000000900047213 */ /* 0x000fe20000000000 */
[----:B------:R-:W-:-:S04]  /*18a50*/  IMAD.MOV.U32 R2, RZ, RZ, RZ ;  /* 0x000000ffff027224 */ /* 0x000fc800078e00ff */
[----:B------:R-:W-:Y:S01]  /*18a60*/  IMAD.HI.U32 R2, R3, R7, R2 ;  /* 0x0000000703027227 */ /* 0x000fe200078e0002 */
[----:B------:R-:W-:-:S03]  /*18a70*/  MOV R3, R4 ;  /* 0x0000000400037202 */ /* 0x000fc60000000f00 */
[----:B------:R-:W-:Y:S02]  /*18a80*/  IMAD.MOV.U32 R4, RZ, RZ, R6 ;  /* 0x000000ffff047224 */ /* 0x000fe400078e0006 */
        /* <DEDUP_REMOVED lines=9> */
[----:B------:R-:W-:-:S06]  /*18b20*/  @P0 IADD3 R2, R2, 0x1, RZ ;  /* 0x0000000102020810 */ /* 0x000fcc0007ffe0ff */
[----:B------:R-:W-:Y:S01]  /*18b30*/  @!P2 IMAD.MOV R2, RZ, RZ, -R2 ;  /* 0x000000ffff02a224 */ /* 0x000fe200078e0a02 */
[----:B------:R-:W-:-:S04]  /*18b40*/  @!P1 LOP3.LUT R2, RZ, R0, RZ, 0x33, !PT ;  /* 0x00000000ff029212 */ /* 0x000fc800078e33ff */
[----:B------:R-:W-:Y:S01]  /*18b50*/  MOV R18, R2 ;  /* 0x0000000200127202 */ /* 0x000fe20000000f00 */
[----:B------:R-:W-:-:S04]  /*18b60*/  IMAD.MOV R17, RZ, RZ, -R2 ;  /* 0x000000ffff117224 */ /* 0x000fc800078e0a02 */
[----:B------:R-:W-:Y:S01]  /*18b70*/  IMAD R17, R0, R17, R9 ;  /* 0x0000001100117224 */ /* 0x000fe200078e0209 */
[----:B------:R-:W-:Y:S06]  /*18b80*/  BRA `(.L_x_693) ;  /* 0x00000000000c7947 */ /* 0x000fec0003800000 */
.L_x_688:
[----:B------:R-:W-:Y:S02]  /*18b90*/  IMAD.MOV.U32 R17, RZ, RZ, RZ ;  /* 0x000000ffff117224 */ /* 0x000fe400078e00ff */
[----:B------:R-:W-:Y:S02]  /*18ba0*/  IMAD.U32 R16, RZ, RZ, UR6 ;  /* 0x00000006ff107e24 */ /* 0x000fe4000f8e00ff */
[----:B------:R-:W-:-:S07]  /*18bb0*/  IMAD.MOV.U32 R18, RZ, RZ, RZ ;  /* 0x000000ffff127224 */ /* 0x000fce00078e00ff */
.L_x_693:
[----:B------:R-:W-:-:S13]  /*18bc0*/  ISETP.NE.AND P0, PT, R5, RZ, PT ;  /* 0x000000ff0500720c */ /* 0x000fda0003f05270 */
[----:B------:R-:W0:Y:S01]  /*18bd0*/  @!P0 S2R R3, SR_CgaCtaId ;  /* 0x0000000000038919 */ /* 0x000e220000008800 */
[----:B------:R-:W-:-:S04]  /*18be0*/  @!P0 MOV R0, 0x400 ;  /* 0x0000040000008802 */ /* 0x000fc80000000f00 */
[----:B0-----:R-:W-:-:S05]  /*18bf0*/  @!P0 LEA R0, R3, R0, 0x18 ;  /* 0x0000000003008211 */ /* 0x001fca00078ec0ff */
[----:B------:R2:W-:Y:S01]  /*18c00*/  @!P0 STS.128 [R0+0x228d0], R16 ;  /* 0x0228d01000008388 */ /* 0x0005e20000000c00 */
[----:B------:R-:W-:Y:S06]  /*18c10*/  BAR.ARV 0x5, 0x180 ;  /* 0x0146000000007b1d */ /* 0x000fec0000002000 */
.L_x_686:
[----:B------:R3:W-:Y:S01]  /*18c20*/  STL [R1+0x40], RZ ;  /* 0x000040ff01007387 */ /* 0x0007e20000100800 */
[----:B------:R-:W-:Y:S01]  /*18c30*/  ULDC UR4, c[0x0][0xc3c] ;  /* 0x00030f0000047ab9 */ /* 0x000fe20000000800 */
[----:B------:R-:W-:Y:S01]  /*18c40*/  MOV R36, 0x1 ;  /* 0x0000000100247802 */ /* 0x000fe20000000f00 */
[----:B------:R-:W-:Y:S01]  /*18c50*/  IMAD.MOV.U32 R32, RZ, RZ, RZ ;  /* 0x000000ffff207224 */ /* 0x000fe200078e00ff */
[----:B-1----:R-:W-:-:S13]  /*18c60*/  ISETP.GE.AND P0, PT, R19, UR4, PT ;  /* 0x0000000413007c0c */ /* 0x002fda000bf06270 */
[----:B---3--:R-:W-:Y:S05]  /*18c70*/  @P0 BRA `(.L_x_694) ;  /* 0x0000006800dc0947 */ /* 0x008fea0003800000 */
[----:B------:R-:W3:Y:S01]  /*18c80*/  LDL R13, [R1+0x10] ;  /* 0x00001000010d7983 */ /* 0x000ee20000100800 */
[----:B------:R-:W1:Y:S01]  /*18c90*/  S2R R15, SR_TID.X ;  /* 0x00000000000f7919 */ /* 0x000e620000002100 */
[----:B------:R-:W4:Y:S01]  /*18ca0*/  S2UR UR4, SR_CgaCtaId ;  /* 0x00000000000479c3 */ /* 0x000f220000008800 */
[----:B------:R-:W-:Y:S02]  /*18cb0*/  MOV R22, 0x400 ;  /* 0x0000040000167802 */ /* 0x000fe40000000f00 */
[C---:B-1----:R-:W-:Y:S01]  /*18cc0*/  LOP3.LUT R14, R15.reuse, 0x7f, RZ, 0xc0, !PT ;  /* 0x0000007f0f0e7812 */ /* 0x042fe200078ec0ff */
[----:B------:R-:W-:-:S03]  /*18cd0*/  IMAD.SHL.U32 R5, R15, 0x20, RZ ;  /* 0x000000200f057824 */ /* 0x000fc600078e00ff */
[----:B------:R-:W-:Y:S01]  /*18ce0*/  SHF.L.U32 R7, R14, 0x4, RZ ;  /* 0x000000040e077819 */ /* 0x000fe200000006ff */
[----:B------:R-:W-:Y:S01]  /*18cf0*/  IMAD.SHL.U32 R2, R15, 0x80, RZ ;  /* 0x000000800f027824 */ /* 0x000fe200078e00ff */
[----:B------:R-:W-:Y:S01]  /*18d00*/  LOP3.LUT R6, R5, 0x80, RZ, 0xc0, !PT ;  /* 0x0000008005067812 */ /* 0x000fe200078ec0ff */
[----:B0-2---:R-:W-:Y:S01]  /*18d10*/  IMAD.SHL.U32 R0, R15, 0x10, RZ ;  /* 0x000000100f007824 */ /* 0x005fe200078e00ff */
[----:B------:R-:W-:Y:S01]  /*18d20*/  LOP3.LUT R8, R7, 0x600, RZ, 0xc0, !PT ;  /* 0x0000060007087812 */ /* 0x000fe200078ec0ff */
[C---:B------:R-:W-:Y:S01]  /*18d30*/  IMAD.SHL.U32 R11, R15.reuse, 0x4, RZ ;  /* 0x000000040f0b7824 */ /* 0x040fe200078e00ff */
[--C-:B------:R-:W-:Y:S02]  /*18d40*/  SHF.R.U32.HI R4, RZ, 0x1, R15.reuse ;  /* 0x00000001ff047819 */ /* 0x100fe4000001160f */
[----:B------:R-:W-:Y:S01]  /*18d50*/  LOP3.LUT R3, R2, 0x380, RZ, 0xc0, !PT ;  /* 0x0000038002037812 */ /* 0x000fe200078ec0ff */
[----:B------:R-:W-:Y:S01]  /*18d60*/  IMAD.SHL.U32 R10, R15, 0x2, RZ ;  /* 0x000000020f0a7824 */ /* 0x000fe200078e00ff */
[----:B------:R-:W-:-:S02]  /*18d70*/  LOP3.LUT R6, R6, 0x10, R15, 0xf8, !PT ;  /* 0x0000001006067812 */ /* 0x000fc400078ef80f */
[----:B------:R-:W-:Y:S02]  /*18d80*/  LOP3.LUT R8, R8, 0x60, R5, 0xf8, !PT ;  /* 0x0000006008087812 */ /* 0x000fe400078ef805 */
[----:B------:R-:W-:Y:S02]  /*18d90*/  LOP3.LUT R9, R0, 0x3f0, RZ, 0xc0, !PT ;  /* 0x000003f000097812 */ /* 0x000fe400078ec0ff */
[----:B------:R-:W-:Y:S02]  /*18da0*/  LOP3.LUT R3, R3, 0x30, R4, 0xf8, !PT ;  /* 0x0000003003037812 */ /* 0x000fe400078ef804 */
[----:B------:R-:W-:Y:S02]  /*18db0*/  LOP3.LUT R6, R6, 0x10, R11, 0x78, !PT ;  /* 0x0000001006067812 */ /* 0x000fe400078e780b */
[----:B------:R-:W-:Y:S02]  /*18dc0*/  LOP3.LUT R5, R8, 0x100, R5, 0xf8, !PT ;  /* 0x0000010008057812 */ /* 0x000fe400078ef805 */
[----:B------:R-:W-:-:S02]  /*18dd0*/  LOP3.LUT R10, R9, 0x70, R10, 0x78, !PT ;  /* 0x00000070090a7812 */ /* 0x000fc400078e780a */
[----:B------:R-:W-:Y:S02]  /*18de0*/  LOP3.LUT R3, R3, 0x70, R0, 0x78, !PT ;  /* 0x0000007003037812 */ /* 0x000fe400078e7800 */
[----:B------:R-:W-:Y:S02]  /*18df0*/  LOP3.LUT R4, R5, R6, RZ, 0xfc, !PT ;  /* 0x0000000605047212 */ /* 0x000fe400078efcff */
[----:B------:R-:W-:Y:S02]  /*18e00*/  LOP3.LUT R12, R10, 0x400, R7, 0xf8, !PT ;  /* 0x000004000a0c7812 */ /* 0x000fe400078ef807 */
[----:B------:R-:W-:Y:S01]  /*18e10*/  LOP3.LUT R2, R3, 0xc00, R2, 0xf8, !PT ;  /* 0x00000c0003027812 */ /* 0x000fe200078ef802 */
[----:B------:R4:W-:Y:S01]  /*18e20*/  STL [R1+0x18], R4 ;  /* 0x0000180401007387 */ /* 0x0009e20000100800 */
[----:B------:R-:W-:-:S03]  /*18e30*/  LOP3.LUT P0, RZ, R15, 0x4, RZ, 0xc0, !PT ;  /* 0x000000040fff7812 */ /* 0x000fc6000780c0ff */
[----:B------:R-:W-:Y:S01]  /*18e40*/  STL [R1+0x14], R12 ;  /* 0x0000140c01007387 */ /* 0x000fe20000100800 */
[----:B------:R-:W-:-:S03]  /*18e50*/  SHF.R.U32.HI R3, RZ, 0x3, R14 ;  /* 0x00000003ff037819 */ /* 0x000fc6000001160e */
[----:B------:R0:W-:Y:S01]  /*18e60*/  STL [R1+0x1c], R2 ;  /* 0x00001c0201007387 */ /* 0x0001e20000100800 */
[----:B----4-:R-:W-:Y:S01]  /*18e70*/  IMAD.U32 R4, RZ, RZ, UR4 ;  /* 0x00000004ff047e24 */ /* 0x010fe2000f8e00ff */
[----:B------:R-:W-:-:S04]  /*18e80*/  LOP3.LUT R31, R0, 0x70, RZ, 0xc0, !PT ;  /* 0x00000070001f7812 */ /* 0x000fc800078ec0ff */
[----:B------:R-:W-:Y:S02]  /*18e90*/  LEA R22, R4, R22, 0x18 ;  /* 0x0000001604167211 */ /* 0x000fe400078ec0ff */
[----:B0-----:R-:W-:Y:S02]  /*18ea0*/  MOV R2, 0x40 ;  /* 0x0000004000027802 */ /* 0x001fe40000000f00 */
[----:B------:R-:W-:Y:S02]  /*18eb0*/  LOP3.LUT R3, R3, 0x70, R0, 0xf8, !PT ;  /* 0x0000007003037812 */ /* 0x000fe400078ef800 */
[----:B------:R-:W-:Y:S01]  /*18ec0*/  SEL R2, R2, 0xffffffc0, !P0 ;  /* 0xffffffc002027807 */ /* 0x000fe20004000000 */
[----:B------:R-:W-:Y:S01]  /*18ed0*/  IMAD.IADD R0, R22, 0x1, R12 ;  /* 0x0000000116007824 */ /* 0x000fe200078e020c */
[----:B------:R-:W-:Y:S01]  /*18ee0*/  BSSY B7, `(.L_x_694) ;  /* 0x0000690000077945 */ /* 0x000fe20003800000 */
[----:B------:R-:W-:Y:S01]  /*18ef0*/  IMAD.MOV.U32 R37, RZ, RZ, 0x1 ;  /* 0x00000001ff257424 */ /* 0x000fe200078e00ff */
[----:B------:R-:W-:Y:S01]  /*18f00*/  MOV R32, RZ ;  /* 0x000000ff00207202 */ /* 0x000fe20000000f00 */
[----:B------:R-:W-:-:S02]  /*18f10*/  IMAD.MOV.U32 R34, RZ, RZ, RZ ;  /* 0x000000ffff227224 */ /* 0x000fc400078e00ff */
[----:B------:R-:W-:Y:S01]  /*18f20*/  IMAD.MOV.U32 R36, RZ, RZ, 0x1 ;  /* 0x00000001ff247424 */ /* 0x000fe200078e00ff */
[----:B------:R-:W-:Y:S01]  /*18f30*/  ULDC.64 UR36, c[0x0][0x198] ;  /* 0x0000660000247ab9 */ /* 0x000fe20000000a00 */
[----:B------:R-:W-:Y:S01]  /*18f40*/  ULDC UR38, c[0x0][0xc] ;  /* 0x0000030000267ab9 */ /* 0x000fe20000000800 */
[C---:B---3--:R-:W-:Y:S02]  /*18f50*/  LOP3.LUT R6, R13.reuse, 0x2, RZ, 0xfc, !PT ;  /* 0x000000020d067812 */ /* 0x048fe400078efcff */
[----:B------:R-:W-:-:S03]  /*18f60*/  LOP3.LUT R5, R13, 0x1, RZ, 0xfc, !PT ;  /* 0x000000010d057812 */ /* 0x000fc600078efcff */
[----:B------:R-:W-:Y:S04]  /*18f70*/  STL [R1+0x44], R6 ;  /* 0x0000440601007387 */ /* 0x000fe80000100800 */
[----:B------:R-:W-:Y:S04]  /*18f80*/  STL [R1+0x38], R5 ;  /* 0x0000380501007387 */ /* 0x000fe80000100800 */
[----:B------:R0:W-:Y:S04]  /*18f90*/  STL [R1+0x20], R2 ;  /* 0x0000200201007387 */ /* 0x0001e80000100800 */
[----:B------:R1:W-:Y:S04]  /*18fa0*/  STL [R1+0xc], R4 ;  /* 0x00000c0401007387 */ /* 0x0003e80000100800 */
[----:B------:R1:W-:Y:S04]  /*18fb0*/  STL [R1+0x40], RZ ;  /* 0x000040ff01007387 */ /* 0x0003e80000100800 */
[----:B------:R1:W-:Y:S01]  /*18fc0*/  STL [R1+0x24], R0 ;  /* 0x0000240001007387 */ /* 0x0003e20000100800 */
[----:B0-----:R-:W-:-:S07]  /*18fd0*/  LOP3.LUT R2, R3, 0x80, RZ, 0xfc, !PT ;  /* 0x0000008003027812 */ /* 0x001fce00078efcff */
.L_x_802:
[----:B0-----:R-:W0:Y:S02]  /*18fe0*/  LDC.64 R24, c[0x0][0xc88] ;  /* 0x00032200ff187b82 */ /* 0x001e240000000a00 */
[----:B0-----:R-:W-:-:S06]  /*18ff0*/  IMAD.WIDE R24, R19, 0x4, R24 ;  /* 0x0000000413187825 */ /* 0x001fcc00078e0218 */
[----:B-1----:R-:W1:Y:S01]  /*19000*/  LDG.E R24, desc[UR60][R24.64] ;  /* 0x0000003c18187981 */ /* 0x002e62000c1e1900 */
[----:B------:R-:W-:Y:S05]  /*19010*/  YIELD ;  /* 0x0000000000007946 */ /* 0x000fea0003800000 */
[----:B------:R-:W-:Y:S01]  /*19020*/  ULDC.64 UR4, c[0x0][0xa28] ;  /* 0x00028a0000047ab9 */ /* 0x000fe20000000a00 */
[----:B------:R-:W-:Y:S01]  /*19030*/  ULDC.64 UR8, c[0x0][0xa18] ;  /* 0x0002860000087ab9 */ /* 0x000fe20000000a00 */
[----:B------:R-:W-:Y:S01]  /*19040*/  ISETP.NE.U32.AND P0, PT, RZ, UR4, PT ;  /* 0x00000004ff007c0c */ /* 0x000fe2000bf05070 */
[----:B------:R-:W-:Y:S01]  /*19050*/  IMAD.MOV.U32 R9, RZ, RZ, RZ ;  /* 0x000000ffff097224 */ /* 0x000fe200078e00ff */
[----:B------:R-:W-:-:S02]  /*19060*/  ULDC.64 UR6, c[0x0][0xa10] ;  /* 0x0002840000067ab9 */ /* 0x000fc40000000a00 */
[----:B------:R-:W-:Y:S02]  /*19070*/  ISETP.NE.AND.EX P0, PT, RZ, UR5, PT, P0 ;  /* 0x00000005ff007c0c */ /* 0x000fe4000bf05300 */
[----:B------:R-:W-:-:S04]  /*19080*/  ISETP.NE.U32.AND P2, PT, RZ, UR8, PT ;  /* 0x00000008ff007c0c */ /* 0x000fc8000bf45070 */
[----:B------:R-:W-:Y:S01]  /*19090*/  ISETP.NE.AND.EX P2, PT, RZ, UR9, PT, P2 ;  /* 0x00000009ff007c0c */ /* 0x000fe2000bf45320 */
[----:B------:R-:W-:Y:S01]  /*190a0*/  IMAD.MOV.U32 R28, RZ, RZ, RZ ;  /* 0x000000ffff1c7224 */ /* 0x000fe200078e00ff */
[----:B-12---:R-:W-:-:S05]  /*190b0*/  SHF.R.S32.HI R0, RZ, 0x1f, R24 ;  /* 0x0000001fff007819 */ /* 0x006fca0000011418 */
[C---:B------:R-:W-:Y:S02]  /*190c0*/  @P0 LEA R2, P1, R24.reuse, UR4, 0x2 ;  /* 0x0000000418020c11 */ /* 0x040fe4000f8210ff */
[C---:B------:R-:W-:Y:S01]  /*190d0*/  SHF.L.U32 R26, R24.reuse, 0x2, RZ ;  /* 0x00000002181a7819 */ /* 0x040fe200000006ff */
[----:B------:R0:W-:Y:S01]  /*190e0*/  STL [R1+0x34], R0 ;  /* 0x0000340001007387 */ /* 0x0001e20000100800 */
[C-C-:B------:R-:W-:Y:S01]  /*190f0*/  @P0 LEA.HI.X R3, R24.reuse, UR5, R0.reuse, 0x2, P1 ;  /* 0x0000000518030c11 */ /* 0x140fe200088f1400 */
[----:B------:R-:W-:Y:S01]  /*19100*/  ULDC.64 UR4, c[0x0][0xa00] ;  /* 0x0002800000047ab9 */ /* 0x000fe20000000a00 */
[----:B------:R-:W-:-:S03]  /*19110*/  SHF.L.U64.HI R27, R24, 0x2, R0 ;  /* 0x00000002181b7819 */ /* 0x000fc60000010200 */
[----:B------:R1:W2:Y:S01]  /*19120*/  @P0 LDG.E R9, desc[UR60][R2.64] ;  /* 0x0000003c02090981 */ /* 0x0002a2000c1e1900 */
[----:B------:R-:W-:Y:S02]  /*19130*/  ISETP.NE.U32.AND P0, PT, RZ, UR4, PT ;  /* 0x00000004ff007c0c */ /* 0x000fe4000bf05070 */
[----:B------:R-:W-:Y:S01]  /*19140*/  ISETP.NE.U32.AND P1, PT, RZ, UR6, PT ;  /* 0x00000006ff007c0c */ /* 0x000fe2000bf25070 */
[----:B0-----:R-:W-:Y:S01]  /*19150*/  IMAD.MOV.U32 R0, RZ, RZ, RZ ;  /* 0x000000ffff007224 */ /* 0x001fe200078e00ff */
[----:B------:R-:W-:Y:S02]  /*19160*/  ISETP.NE.AND.EX P0, PT, RZ, UR5, PT, P0 ;  /* 0x00000005ff007c0c */ /* 0x000fe4000bf05300 */
[----:B------:R-:W-:Y:S02]  /*19170*/  ISETP.NE.AND.EX P1, PT, RZ, UR7, PT, P1 ;  /* 0x00000007ff007c0c */ /* 0x000fe4000bf25310 */
[C---:B------:R-:W-:Y:S02]  /*19180*/  IADD3 R4, P4, R26.reuse, UR6, RZ ;  /* 0x000000061a047c10 */ /* 0x040fe4000ff9e0ff */
[----:B-1----:R-:W-:Y:S01]  /*19190*/  IADD3 R2, P3, R26, UR4, RZ ;  /* 0x000000041a027c10 */ /* 0x002fe2000ff7e0ff */
[----:B------:R-:W-:Y:S01]  /*191a0*/  ULDC UR4, c[0x0][0x288] ;  /* 0x0000a20000047ab9 */ /* 0x000fe20000000800 */
[----:B------:R-:W-:-:S02]  /*191b0*/  IADD3.X R5, R27, UR7, RZ, P4, !PT ;  /* 0x000000071b057c10 */ /* 0x000fc4000a7fe4ff */
[C---:B------:R-:W-:Y:S02]  /*191c0*/  IADD3.X R3, R27.reuse, UR5, RZ, P3, !PT ;  /* 0x000000051b037c10 */ /* 0x040fe40009ffe4ff */
[----:B------:R-:W-:Y:S01]  /*191d0*/  @P2 IADD3 R6, P3, R26, UR8, RZ ;  /* 0x000000081a062c10 */ /* 0x000fe2000ff7e0ff */
[----:B------:R-:W-:Y:S01]  /*191e0*/  IMAD.U32 R8, RZ, RZ, UR4 ;  /* 0x00000004ff087e24 */ /* 0x000fe2000f8e00ff */
[----:B------:R-:W-:Y:S01]  /*191f0*/  ULDC.64 UR4, c[0x0][0x418] ;  /* 0x0001060000047ab9 */ /* 0x000fe20000000a00 */
[----:B------:R-:W5:Y:S01]  /*19200*/  @P0 LDG.E R28, desc[UR60][R2.64] ;  /* 0x0000003c021c0981 */ /* 0x000f62000c1e1900 */
[----:B------:R-:W-:-:S03]  /*19210*/  @P2 IADD3.X R7, R27, UR9, RZ, P3, !PT ;  /* 0x000000091b072c10 */ /* 0x000fc60009ffe4ff */
[----:B------:R-:W5:Y:S04]  /*19220*/  @P1 LDG.E R0, desc[UR60][R4.64] ;  /* 0x0000003c04001981 */ /* 0x000f68000c1e1900 */
[----:B------:R0:W3:Y:S01]  /*19230*/  @P2 LDG.E R8, desc[UR60][R6.64] ;  /* 0x0000003c06082981 */ /* 0x0000e2000c1e1900 */
[----:B------:R-:W-:-:S03]  /*19240*/  UISETP.NE.U32.AND UP0, UPT, UR4, URZ, UPT ;  /* 0x0000003f0400728c */ /* 0x000fc6000bf05070 */
[----:B------:R-:W-:Y:S01]  /*19250*/  ULDC UR4, c[0x0][0x424] ;  /* 0x0001090000047ab9 */ /* 0x000fe20000000800 */
[----:B------:R-:W-:-:S03]  /*19260*/  UISETP.NE.AND.EX UP0, UPT, UR5, URZ, UPT, UP0 ;  /* 0x0000003f0500728c */ /* 0x000fc6000bf05300 */
[----:B------:R-:W-:Y:S01]  /*19270*/  ULDC UR5, c[0x0][0x2f0] ;  /* 0x0000bc0000057ab9 */ /* 0x000fe20000000800 */
[----:B------:R-:W-:-:S04]  /*19280*/  USEL UR4, UR4, 0x1, UP0 ;  /* 0x0000000104047887 */ /* 0x000fc80008000000 */
[----:B------:R-:W-:-:S03]  /*19290*/  UIMAD UR4, UR4, UR5, URZ ;  /* 0x00000005040472a4 */ /* 0x000fc6000f8e023f */
[----:B------:R-:W-:Y:S02]  /*192a0*/  ULDC UR5, c[0x0][0x348] ;  /* 0x0000d20000057ab9 */ /* 0x000fe40000000800 */
[----:B0-----:R-:W-:Y:S01]  /*192b0*/  MOV R6, UR5 ;  /* 0x0000000500067c02 */ /* 0x001fe20008000f00 */
[----:B------:R-:W-:Y:S01]  /*192c0*/  IMAD.U32 R7, RZ, RZ, UR4 ;  /* 0x00000004ff077e24 */ /* 0x000fe2000f8e00ff */
[----:B--2---:R0:W-:Y:S04]  /*192d0*/  STL [R1+0x4], R9 ;  /* 0x0000040901007387 */ /* 0x0041e80000100800 */
[----:B---3--:R0:W-:Y:S01]  /*192e0*/  STL [R1+0x3c], R8 ;  /* 0x00003c0801007387 */ /* 0x0081e20000100800 */
[----:B------:R-:W-:Y:S05]  /*192f0*/  @P2 BRA `(.L_x_695) ;  /* 0x0000000000142947 */ /* 0x000fea0003800000 */
[----:B------:R-:W-:Y:S05]  /*19300*/  @!P0 BRA `(.L_x_695) ;  /* 0x0000000000108947 */ /* 0x000fea0003800000 */
[----:B0-----:R-:W2:Y:S04]  /*19310*/  LDG.E R8, desc[UR60][R2.64] ;  /* 0x0000003c02087981 */ /* 0x001ea8000c1e1900 */
[----:B------:R-:W2:Y:S02]  /*19320*/  LDG.E R2, desc[UR60][R2.64+0x4] ;  /* 0x0000043c02027981 */ /* 0x000ea4000c1e1900 */
[----:B--2---:R-:W-:-:S05]  /*19330*/  IMAD.IADD R2, R2, 0x1, -R8 ;  /* 0x0000000102027824 */ /* 0x004fca00078e0a08 */
[----:B------:R1:W-:Y:S02]  /*19340*/  STL [R1+0x3c], R2 ;  /* 0x00003c0201007387 */ /* 0x0003e40000100800 */
.L_x_695:
[----:B------:R-:W-:Y:S01]  /*19350*/  ULDC.64 UR4, c[0x0][0xa20] ;  /* 0x0002880000047ab9 */ /* 0x000fe20000000a00 */
[----:B------:R-:W-:Y:S01]  /*19360*/  IMAD.MOV.U32 R35, RZ, RZ, R24 ;  /* 0x000000ffff237224 */ /* 0x000fe200078e0018 */
[----:B------:R-:W-:-:S04]  /*19370*/  ISETP.NE.U32.AND P0, PT, RZ, UR4, PT ;  /* 0x00000004ff007c0c */ /* 0x000fc8000bf05070 */
[----:B------:R-:W-:-:S13]  /*19380*/  ISETP.NE.AND.EX P0, PT, RZ, UR5, PT, P0 ;  /* 0x00000005ff007c0c */ /* 0x000fda000bf05300 */
[----:B------:R-:W-:Y:S05]  /*19390*/  @!P0 BRA `(.L_x_696) ;  /* 0x0000000000108947 */ /* 0x000fea0003800000 */
[----:B-1----:R-:W-:-:S04]  /*193a0*/  IADD3 R2, P0, R26, UR4, RZ ;  /* 0x000000041a027c10 */ /* 0x002fc8000ff1e0ff */
[----:B------:R-:W-:-:S05]  /*193b0*/  IADD3.X R3, R27, UR5, RZ, P0, !PT ;  /* 0x000000051b037c10 */ /* 0x000fca00087fe4ff */
[----:B------:R1:W5:Y:S01]  /*193c0*/  LDG.E R7, desc[UR60][R2.64] ;  /* 0x0000003c02077981 */ /* 0x000362000c1e1900 */
[----:B------:R-:W-:Y:S05]  /*193d0*/  BRA `(.L_x_697) ;  /* 0x0000000000247947 */ /* 0x000fea0003800000 */
.L_x_696:
[----:B------:R-:W-:Y:S02]  /*193e0*/  ULDC.64 UR4, c[0x0][0xa08] ;  /* 0x0002820000047ab9 */ /* 0x000fe40000000a00 */
[----:B------:R-:W-:-:S04]  /*193f0*/  ISETP.NE.U32.AND P0, PT, RZ, UR4, PT ;  /* 0x00000004ff007c0c */ /* 0x000fc8000bf05070 */
[----:B------:R-:W-:-:S13]  /*19400*/  ISETP.NE.AND.EX P0, PT, RZ, UR5, PT, P0 ;  /* 0x00000005ff007c0c */ /* 0x000fda000bf05300 */
[----:B------:R-:W-:Y:S05]  /*19410*/  @!P0 BRA `(.L_x_697) ;  /* 0x0000000000148947 */ /* 0x000fea0003800000 */
[----:B-1----:R-:W1:Y:S02]  /*19420*/  LDC.64 R2, c[0x0][0xa08] ;  /* 0x00028200ff027b82 */ /* 0x002e640000000a00 */
[----:B-1----:R-:W-:-:S05]  /*19430*/  IMAD.WIDE R2, R35, 0x4, R2 ;  /* 0x0000000423027825 */ /* 0x002fca00078e0202 */
[----:B------:R-:W2:Y:S04]  /*19440*/  LDG.E R7, desc[UR60][R2.64] ;  /* 0x0000003c02077981 */ /* 0x000ea8000c1e1900 */
[----:B------:R-:W2:Y:S02]  /*19450*/  LDG.E R2, desc[UR60][R2.64+0x4] ;  /* 0x0000043c02027981 */ /* 0x000ea4000c1e1900 */
[----:B--2---:R-:W-:-:S07]  /*19460*/  IADD3 R7, -R7, R2, RZ ;  /* 0x0000000207077210 */ /* 0x004fce0007ffe1ff */
.L_x_697:
[----:B-1----:R-:W2:Y:S04]  /*19470*/  @P1 LDG.E R2, desc[UR60][R4.64] ;  /* 0x0000003c04021981 */ /* 0x002ea8000c1e1900 */
[----:B------:R-:W2:Y:S01]  /*19480*/  @P1 LDG.E R4, desc[UR60][R4.64+0x4] ;  /* 0x0000043c04041981 */ /* 0x000ea2000c1e1900 */
[----:B-----5:R-:W-:Y:S01]  /*19490*/  IMAD.IADD R7, R7, 0x1, -R9 ;  /* 0x0000000107077824 */ /* 0x020fe200078e0a09 */
[----:B------:R-:W-:Y:S01]  /*194a0*/  BSSY B0, `(.L_x_698) ;  /* 0x00000da000007945 */ /* 0x000fe20003800000 */
[----:B--2---:R-:W-:-:S04]  /*194b0*/  @P1 IMAD.IADD R6, R4, 0x1, -R2 ;  /* 0x0000000104061824 */ /* 0x004fc800078e0a02 */
[----:B------:R-:W-:-:S05]  /*194c0*/  IMAD.IADD R25, R7, 0x1, R6 ;  /* 0x0000000107197824 */ /* 0x000fca00078e0206 */
[----:B------:R-:W-:-:S05]  /*194d0*/  IADD3 R33, R25, 0x9f, RZ ;  /* 0x0000009f19217810 */ /* 0x000fca0007ffe0ff */
[----:B------:R-:W-:-:S05]  /*194e0*/  IMAD.HI R33, R33, 0x66666667, RZ ;  /* 0x6666666721217827 */ /* 0x000fca00078e02ff */
[----:B------:R-:W-:-:S04]  /*194f0*/  SHF.R.U32.HI R2, RZ, 0x1f, R33 ;  /* 0x0000001fff027819 */ /* 0x000fc80000011621 */
[----:B------:R-:W-:-:S05]  /*19500*/  LEA.HI.SX32 R33, R33, R2, 0x1a ;  /* 0x0000000221217211 */ /* 0x000fca00078fd2ff */
[--C-:B------:R-:W-:Y:S02]  /*19510*/  IMAD R2, R33, 0xa0, -R7.reuse ;  /* 0x000000a021027824 */ /* 0x100fe400078e0a07 */
[----:B------:R-:W-:-:S03]  /*19520*/  IMAD.MOV R7, RZ, RZ, -R7 ;  /* 0x000000ffff077224 */ /* 0x000fc600078e0a07 */
[----:B------:R-:W-:Y:S02]  /*19530*/  VIMNMX R2, R2, R6, PT ;  /* 0x0000000602027248 */ /* 0x000fe40003fe0100 */
[----:B------:R-:W-:-:S04]  /*19540*/  VIMNMX R7, RZ, R7, !PT ;  /* 0x00000007ff077248 */ /* 0x000fc80007fe0100 */
        /* <DEDUP_REMOVED lines=11> */
[----:B------:R-:W-:Y:S01]  /*19600*/  UMOV UR4, 0xffffffff ;  /* 0xffffffff00047882 */ /* 0x000fe20000000000 */
[----:B------:R-:W-:Y:S02]  /*19610*/  SEL R2, R35, RZ, !P1 ;  /* 0x000000ff23027207 */ /* 0x000fe40004800000 */
[----:B------:R-:W-:Y:S05]  /*19620*/  BRA.DIV UR4, `(.L_x_700) ;  /* 0x0000008a04e07947 */ /* 0x000fea000b800000 */
[----:B------:R-:W1:Y:S02]  /*19630*/  S2R R5, SR_TID.X ;  /* 0x0000000000057919 */ /* 0x000e640000002100 */
[----:B-1----:R-:W-:-:S04]  /*19640*/  SHF.R.U32.HI R5, RZ, 0x5, R5 ;  /* 0x00000005ff057819 */ /* 0x002fc80000011605 */
[----:B------:R-:W-:-:S05]  /*19650*/  LOP3.LUT R5, R5, 0x3, RZ, 0xc0, !PT ;  /* 0x0000000305057812 */ /* 0x000fca00078ec0ff */
[----:B------:R1:W2:Y:S02]  /*19660*/  SHFL.IDX PT, R14, R5, RZ, 0x1f ;  /* 0x00001fff050e7589 */ /* 0x0002a400000e0000 */
.L_x_925:
[----:B--2---:R-:W-:Y:S02]  /*19670*/  ISETP.NE.AND P0, PT, R14, RZ, PT ;  /* 0x000000ff0e00720c */ /* 0x004fe40003f05270 */
[----:B------:R-:W-:-:S11]  /*19680*/  PLOP3.LUT P6, PT, PT, PT, PT, 0x8, 0x0 ;  /* 0x000000000000781c */ /* 0x000fd60003fce170 */
[----:B------:R-:W-:Y:S05]  /*19690*/  @P0 BRA `(.L_x_701) ;  /* 0x00000000000c0947 */ /* 0x000fea0003800000 */
[----:B------:R-:W-:-:S03]  /*196a0*/  UMOV UR4, 0xffffffff ;  /* 0xffffffff00047882 */ /* 0x000fc60000000000 */
[----:B------:R-:W-:Y:S05]  /*196b0*/  BRA.DIV UR4, `(.L_x_702) ;  /* 0x0000008a04f07947 */ /* 0x000fea000b800000 */
[----:B------:R-:W-:-:S13]  /*196c0*/  ELECT P6, URZ, PT ;  /* 0x00000000003f782f */ /* 0x000fda00038c0000 */
.L_x_701:
[----:B-1----:R-:W2:Y:S01]  /*196d0*/  LDL R5, [R1+0x40] ;  /* 0x0000400001057983 */ /* 0x002ea20000100800 */
[----:B------:R-:W-:Y:S01]  /*196e0*/  BSSY B1, `(.L_x_703) ;  /* 0x0000008000017945 */ /* 0x000fe20003800000 */
[----:B--2---:R-:W-:-:S04]  /*196f0*/  IADD3 R5, R5, 0x1, RZ ;  /* 0x0000000105057810 */ /* 0x004fc80007ffe0ff */
[----:B------:R-:W-:-:S04]  /*19700*/  LEA.HI R6, R5, R5, RZ, 0x1 ;  /* 0x0000000505067211 */ /* 0x000fc800078f08ff */
[----:B------:R-:W-:-:S05]  /*19710*/  LOP3.LUT R6, R6, 0xfffffffe, RZ, 0xc0, !PT ;  /* 0xfffffffe06067812 */ /* 0x000fca00078ec0ff */
[----:B------:R-:W-:-:S05]  /*19720*/  IMAD.IADD R5, R5, 0x1, -R6 ;  /* 0x0000000105057824 */ /* 0x000fca00078e0a06 */
[----:B------:R-:W-:-:S04]  /*19730*/  SHF.L.U32 R5, R5, 0x1f, RZ ;  /* 0x0000001f05057819 */ /* 0x000fc800000006ff */
[----:B------:R-:W1:Y:S02]  /*19740*/  SYNCS.PHASECHK.TRANS64.TRYWAIT P0, [R22+URZ+0x22820], R5 ;  /* 0x02282005160075a7 */ /* 0x000e64000800017f */
[----:B-1----:R-:W-:Y:S05]  /*19750*/  @!P0 BRA `(.L_x_704) ;  /* 0x0000008800e88947 */ /* 0x002fea0003800000 */
.L_x_928:
[----:B------:R-:W-:Y:S05]  /*19760*/  BSYNC B1 ;  /* 0x0000000000017941 */ /* 0x000fea0003800000 */
.L_x_703:
[----:B------:R-:W-:Y:S04]  /*19770*/  BSSY B1, `(.L_x_705) ;  /* 0x000004d000017945 */ /* 0x000fe80003800000 */
[----:B------:R-:W-:Y:S05]  /*19780*/  @!P6 BRA `(.L_x_706) ;  /* 0x00000004002ce947 */ /* 0x000fea0003800000 */
[----:B------:R-:W2:Y:S01]  /*19790*/  S2R R6, SR_TID.X ;  /* 0x0000000000067919 */ /* 0x000ea20000002100 */
[----:B-1----:R-:W-:Y:S01]  /*197a0*/  IMAD R5, R34, 0x8, R22 ;  /* 0x0000000822057824 */ /* 0x002fe200078e0216 */
[----:B------:R-:W-:Y:S01]  /*197b0*/  BSSY B2, `(.L_x_707) ;  /* 0x0000006000027945 */ /* 0x000fe20003800000 */
[----:B--2---:R-:W-:Y:S02]  /*197c0*/  LOP3.LUT R7, R6, 0x7f, RZ, 0xc0, !PT ;  /* 0x0000007f06077812 */ /* 0x004fe400078ec0ff */
[----:B------:R-:W-:Y:S02]  /*197d0*/  SHF.L.U32 R6, R37, 0x1f, RZ ;  /* 0x0000001f25067819 */ /* 0x000fe400000006ff */
[----:B------:R-:W-:Y:S02]  /*197e0*/  ISETP.NE.AND P1, PT, R7, RZ, PT ;  /* 0x000000ff0700720c */ /* 0x000fe40003f25270 */
[----:B------:R-:W1:Y:S02]  /*197f0*/  SYNCS.PHASECHK.TRANS64.TRYWAIT P0, [R5+URZ+0x228a0], R6 ;  /* 0x0228a006050075a7 */ /* 0x000e64000800017f */
[----:B-1----:R-:W-:Y:S09]  /*19800*/  @!P0 BRA `(.L_x_708) ;  /* 0x0000008800d08947 */ /* 0x002ff20003800000 */
.L_x_929:
[----:B------:R-:W-:Y:S05]  /*19810*/  BSYNC B2 ;  /* 0x0000000000027941 */ /* 0x000fea0003800000 */
.L_x_707:
[----:B------:R-:W-:Y:S04]  /*19820*/  BSSY B2, `(.L_x_709) ;  /* 0x0000009000027945 */ /* 0x000fe80003800000 */
[----:B------:R-:W-:Y:S05]  /*19830*/  @P1 BRA `(.L_x_710) ;  /* 0x00000000001c1947 */ /* 0x000fea0003800000 */
[----:B------:R-:W0:Y:S02]  /*19840*/  S2R R7, SR_TID.X ;  /* 0x0000000000077919 */ /* 0x000e240000002100 */
[----:B0-----:R-:W-:Y:S01]  /*19850*/  LOP3.LUT R8, R7, 0x1f, RZ, 0xc0, !PT ;  /* 0x0000001f07087812 */ /* 0x001fe200078ec0ff */
[----:B------:R-:W-:-:S03]  /*19860*/  IMAD.MOV.U32 R7, RZ, RZ, 0x5000 ;  /* 0x00005000ff077424 */ /* 0x000fc600078e00ff */
[----:B------:R-:W-:Y:S01]  /*19870*/  ISETP.NE.AND P0, PT, R8, RZ, PT ;  /* 0x000000ff0800720c */ /* 0x000fe20003f05270 */
[----:B------:R2:W-:-:S12]  /*19880*/  SYNCS.ARRIVE.TRANS64 RZ, [R5+URZ+0x22890], R7 ;  /* 0x0228900705ff79a7 */ /* 0x0005d8000800003f */
[----:B--2---:R-:W-:Y:S05]  /*19890*/  @!P0 BRA `(.L_x_710) ;  /* 0x0000000000048947 */ /* 0x004fea0003800000 */
[----:B------:R-:W-:Y:S01]  /*198a0*/  BPT.TRAP 0x1 ;  /* 0x000000040000795c */ /* 0x000fe20000300000 */
.L_x_710:
[----:B------:R-:W-:Y:S05]  /*198b0*/  BSYNC B2 ;  /* 0x0000000000027941 */ /* 0x000fea0003800000 */
.L_x_709:
[----:B------:R-:W-:Y:S01]  /*198c0*/  MOV R11, RZ ;  /* 0x000000ff000b7202 */ /* 0x000fe20000000f00 */
[----:B0-----:R-:W-:Y:S01]  /*198d0*/  IMAD R8, R3, 0xa0, R0 ;  /* 0x000000a003087824 */ /* 0x001fe200078e0200 */
[----:B------:R-:W-:Y:S01]  /*198e0*/  UIADD3 UR4, UP0, UR36, 0x570, URZ ;  /* 0x0000057024047890 */ /* 0x000fe2000ff1e03f */
[----:B------:R-:W-:Y:S01]  /*198f0*/  IMAD R7, R34, 0x5000, R22 ;  /* 0x0000500022077824 */ /* 0x000fe200078e0216 */
[----:B------:R-:W-:Y:S01]  /*19900*/  R2UR UR10, R11 ;  /* 0x000000000b0a72ca */ /* 0x000fe200000e0000 */
[----:B------:R-:W-:Y:S01]  /*19910*/  VIADD R8, R8, 0xffffff60 ;  /* 0xffffff6008087836 */ /* 0x000fe20000000000 */
[----:B------:R-:W-:Y:S01]  /*19920*/  PLOP3.LUT P0, PT, PT, PT, PT, 0x80, 0x0 ;  /* 0x000000000000781c */ /* 0x000fe20003f0f070 */
[----:B------:R-:W-:Y:S01]  /*19930*/  VIADD R9, R5, 0x22890 ;  /* 0x0002289005097836 */ /* 0x000fe20000000000 */
[----:B------:R-:W-:Y:S01]  /*19940*/  UIADD3.X UR5, URZ, UR37, URZ, UP0, !UPT ;  /* 0x000000253f057290 */ /* 0x000fe200087fe43f */
[----:B------:R-:W-:Y:S01]  /*19950*/  VIADD R10, R7, 0x18400 ;  /* 0x00018400070a7836 */ /* 0x000fe20000000000 */
[----:B------:R-:W-:Y:S01]  /*19960*/  UMOV UR6, 0x0 ;  /* 0x0000000000067882 */ /* 0x000fe20000000000 */
[----:B------:R-:W-:-:S09]  /*19970*/  UMOV UR7, 0x12f00000 ;  /* 0x12f0000000077882 */ /* 0x000fd20000000000 */
.L_x_711:
[----:B------:R-:W-:-:S13]  /*19980*/  @P0 ELECT P2, URZ, PT ;  /* 0x00000000003f082f */ /* 0x000fda0003840000 */
[----:B------:R-:W-:Y:S02]  /*19990*/  @P2 R2UR UR13, R2 ;  /* 0x00000000020d22ca */ /* 0x000fe400000e0000 */
[----:B------:R-:W-:Y:S02]  /*199a0*/  @P2 R2UR UR12, R18 ;  /* 0x00000000120c22ca */ /* 0x000fe400000e0000 */
[----:B------:R-:W-:Y:S02]  /*199b0*/  @P2 R2UR UR11, R8 ;  /* 0x00000000080b22ca */ /* 0x000fe400000e0000 */
[----:B------:R-:W-:Y:S02]  /*199c0*/  @P2 R2UR UR9, R9 ;  /* 0x00000000090922ca */ /* 0x000fe400000e0000 */
[----:B------:R-:W-:Y:S02]  /*199d0*/  @P2 R2UR UR8, R10 ;  /* 0x000000000a0822ca */ /* 0x000fe400000e0000 */
[----:B------:R-:W-:-:S02]  /*199e0*/  @P2 PLOP3.LUT P0, PT, P2, PT, PT, 0x8, 0x0 ;  /* 0x000000000000281c */ /* 0x000fc4000170e170 */
[----:B------:R-:W-:-:S09]  /*199f0*/  PLOP3.LUT P2, PT, PT, PT, PT, 0x8, 0x0 ;  /* 0x000000000000781c */ /* 0x000fd20003f4e170 */
[----:B------:R0:W-:Y:S02]  /*19a00*/  UTMALDG.4D [UR8], [UR4], desc[UR6] ;  /* 0x00000608040075b4 */ /* 0x0001e40008019000 */
[----:B0-----:R-:W-:Y:S05]  /*19a10*/  @P0 BRA.U.ANY `(.L_x_711) ;  /* 0xfffffffd00d80947 */ /* 0x001fea000393ffff */
[----:B------:R-:W0:Y:S01]  /*19a20*/  SYNCS.PHASECHK.TRANS64.TRYWAIT P0, [R5+URZ+0x228c0], R6 ;  /* 0x0228c006050075a7 */ /* 0x000e22000800017f */
[----:B------:R-:W-:Y:S04]  /*19a30*/  BSSY B2, `(.L_x_712) ;  /* 0x0000002000027945 */ /* 0x000fe80003800000 */
[----:B0-----:R-:W-:Y:S05]  /*19a40*/  @!P0 BRA `(.L_x_713) ;  /* 0x0000008800548947 */ /* 0x001fea0003800000 */
.L_x_930:
[----:B------:R-:W-:Y:S05]  /*19a50*/  BSYNC B2 ;  /* 0x0000000000027941 */ /* 0x000fea0003800000 */
.L_x_712:
[----:B------:R-:W-:Y:S01]  /*19a60*/  BSSY B2, `(.L_x_714) ;  /* 0x000000b000027945 */ /* 0x000fe20003800000 */
[----:B------:R-:W-:Y:S01]  /*19a70*/  MOV R12, 0x0 ;  /* 0x00000000000c7802 */ /* 0x000fe20000000f00 */
[----:B------:R-:W-:Y:S02]  /*19a80*/  IMAD.MOV.U32 R13, RZ, RZ, 0x12f00000 ;  /* 0x12f00000ff0d7424 */ /* 0x000fe400078e00ff */
[----:B------:R-:W-:Y:S05]  /*19a90*/  @P1 BRA `(.L_x_715) ;  /* 0x00000000001c1947 */ /* 0x000fea0003800000 */
[----:B------:R-:W2:Y:S01]  /*19aa0*/  S2R R9, SR_TID.X ;  /* 0x0000000000097919 */ /* 0x000ea20000002100 */
[----:B01----:R-:W-:-:S04]  /*19ab0*/  IMAD.MOV.U32 R6, RZ, RZ, 0x5000 ;  /* 0x00005000ff067424 */ /* 0x003fc800078e00ff */
[----:B------:R3:W-:Y:S01]  /*19ac0*/  SYNCS.ARRIVE.TRANS64 RZ, [R5+URZ+0x228b0], R6 ;  /* 0x0228b00605ff79a7 */ /* 0x0007e2000800003f */
[----:B--2---:R-:W-:-:S04]  /*19ad0*/  LOP3.LUT R9, R9, 0x1f, RZ, 0xc0, !PT ;  /* 0x0000001f09097812 */ /* 0x004fc800078ec0ff */
[----:B------:R-:W-:-:S13]  /*19ae0*/  ISETP.NE.AND P0, PT, R9, RZ, PT ;  /* 0x000000ff0900720c */ /* 0x000fda0003f05270 */
[----:B---3--:R-:W-:Y:S05]  /*19af0*/  @!P0 BRA `(.L_x_715) ;  /* 0x0000000000048947 */ /* 0x008fea0003800000 */
[----:B------:R-:W-:Y:S01]  /*19b00*/  BPT.TRAP 0x1 ;  /* 0x000000040000795c */ /* 0x000fe20000300000 */
.L_x_715:
[----:B------:R-:W-:Y:S05]  /*19b10*/  BSYNC B2 ;  /* 0x0000000000027941 */ /* 0x000fea0003800000 */
.L_x_714:
[----:B------:R-:W-:Y:S01]  /*19b20*/  R2UR UR10, R11 ;  /* 0x000000000b0a72ca */ /* 0x000fe200000e0000 */
[----:B------:R-:W-:Y:S01]  /*19b30*/  UIADD3 UR4, UP0, UR36, 0x670, URZ ;  /* 0x0000067024047890 */ /* 0x000fe2000ff1e03f */
[----:B------:R-:W-:Y:S01]  /*19b40*/  R2UR UR6, R12 ;  /* 0x000000000c0672ca */ /* 0x000fe200000e0000 */
[----:B------:R-:W-:Y:S01]  /*19b50*/  VIADD R7, R7, 0xa400 ;  /* 0x0000a40007077836 */ /* 0x000fe20000000000 */
[----:B------:R-:W-:Y:S01]  /*19b60*/  R2UR UR7, R13 ;  /* 0x000000000d0772ca */ /* 0x000fe200000e0000 */
[----:B------:R-:W-:Y:S01]  /*19b70*/  UIADD3.X UR5, URZ, UR37, URZ, UP0, !UPT ;  /* 0x000000253f057290 */ /* 0x000fe200087fe43f */
[----:B------:R-:W-:Y:S02]  /*19b80*/  PLOP3.LUT P0, PT, PT, PT, PT, 0x80, 0x0 ;  /* 0x000000000000781c */ /* 0x000fe40003f0f070 */
[----:B01----:R-:W-:-:S11]  /*19b90*/  IADD3 R5, R5, 0x228b0, RZ ;  /* 0x000228b005057810 */ /* 0x003fd60007ffe0ff */
.L_x_716:
        /* <DEDUP_REMOVED lines=9> */
[----:B--2---:R-:W-:Y:S05]  /*19c30*/  @P0 BRA.U.ANY `(.L_x_716) ;  /* 0xfffffffd00d80947 */ /* 0x004fea000393ffff */
.L_x_706:
[----:B------:R-:W-:Y:S05]  /*19c40*/  BSYNC B1 ;  /* 0x0000000000017941 */ /* 0x000fea0003800000 */
.L_x_705:
[----:B------:R-:W-:Y:S01]  /*19c50*/  VIADD R3, R3, 0xfffffffe ;  /* 0xfffffffe03037836 */ /* 0x000fe20000000000 */
[----:B------:R-:W-:Y:S01]  /*19c60*/  PLOP3.LUT P0, PT, PT, PT, PT, 0x8, 0x0 ;  /* 0x000000000000781c */ /* 0x000fe20003f0e170 */
[----:B------:R-:W-:-:S03]  /*19c70*/  VIADD R34, R34, 0x1 ;  /* 0x0000000122227836 */ /* 0x000fc60000000000 */
[----:B------:R-:W-:Y:S02]  /*19c80*/  ISETP.GE.AND P2, PT, R3, R4, PT ;  /* 0x000000040300720c */ /* 0x000fe40003f46270 */
[----:B------:R-:W-:-:S04]  /*19c90*/  ISETP.NE.AND P1, PT, R34, 0x2, PT ;  /* 0x000000022200780c */ /* 0x000fc80003f25270 */
[----:B-1----:R-:W-:Y:S02]  /*19ca0*/  SEL R5, RZ, 0x1, P1 ;  /* 0x00000001ff057807 */ /* 0x002fe40000800000 */
[----:B------:R-:W-:Y:S02]  /*19cb0*/  SEL R34, R34, RZ, P1 ;  /* 0x000000ff22227207 */ /* 0x000fe40000800000 */
[----:B------:R-:W-:-:S03]  /*19cc0*/  LOP3.LUT R37, R37, R5, RZ, 0x3c, !PT ;  /* 0x0000000525257212 */ /* 0x000fc600078e3cff */
[----:B------:R-:W-:Y:S05]  /*19cd0*/  @!P2 BRA `(.L_x_699) ;  /* 0x000000040058a947 */ /* 0x000fea0003800000 */
.L_x_729:
[----:B------:R-:W-:Y:S05]  /*19ce0*/  YIELD ;  /* 0x0000000000007946 */ /* 0x000fea0003800000 */
[----:B------:R-:W-:Y:S04]  /*19cf0*/  BSSY B1, `(.L_x_717) ;  /* 0x000004c000017945 */ /* 0x000fe80003800000 */
[----:B------:R-:W-:Y:S05]  /*19d00*/  @!P6 BRA `(.L_x_718) ;  /* 0x000000040028e947 */ /* 0x000fea0003800000 */
[----:B------:R-:W1:Y:S01]  /*19d10*/  S2R R5, SR_TID.X ;  /* 0x0000000000057919 */ /* 0x000e620000002100 */
[----:B------:R-:W-:Y:S01]  /*19d20*/  SHF.L.U32 R6, R37, 0x1f, RZ ;  /* 0x0000001f25067819 */ /* 0x000fe200000006ff */
[----:B------:R-:W-:Y:S01]  /*19d30*/  BSSY B2, `(.L_x_719) ;  /* 0x0000006000027945 */ /* 0x000fe20003800000 */
[----:B-1----:R-:W-:Y:S01]  /*19d40*/  LOP3.LUT R7, R5, 0x7f, RZ, 0xc0, !PT ;  /* 0x0000007f05077812 */ /* 0x002fe200078ec0ff */
[----:B------:R-:W-:-:S03]  /*19d50*/  IMAD R5, R34, 0x8, R22 ;  /* 0x0000000822057824 */ /* 0x000fc600078e0216 */
[----:B------:R-:W-:Y:S01]  /*19d60*/  ISETP.NE.AND P2, PT, R7, RZ, PT ;  /* 0x000000ff0700720c */ /* 0x000fe20003f45270 */
[----:B------:R-:W1:Y:S02]  /*19d70*/  SYNCS.PHASECHK.TRANS64.TRYWAIT P1, [R5+URZ+0x228a0], R6 ;  /* 0x0228a006050075a7 */ /* 0x000e64000802017f */
[----:B-1----:R-:W-:Y:S10]  /*19d80*/  @!P1 BRA `(.L_x_720) ;  /* 0x0000008400989947 */ /* 0x002ff40003800000 */
.L_x_931:
[----:B------:R-:W-:Y:S05]  /*19d90*/  BSYNC B2 ;  /* 0x0000000000027941 */ /* 0x000fea0003800000 */
.L_x_719:
[----:B------:R-:W-:Y:S04]  /*19da0*/  BSSY B2, `(.L_x_721) ;  /* 0x0000009000027945 */ /* 0x000fe80003800000 */
[----:B------:R-:W-:Y:S05]  /*19db0*/  @P2 BRA `(.L_x_722) ;  /* 0x00000000001c2947 */ /* 0x000fea0003800000 */
[----:B------:R-:W0:Y:S02]  /*19dc0*/  S2R R7, SR_TID.X ;  /* 0x0000000000077919 */ /* 0x000e240000002100 */
[----:B0-----:R-:W-:Y:S02]  /*19dd0*/  LOP3.LUT R8, R7, 0x1f, RZ, 0xc0, !PT ;  /* 0x0000001f07087812 */ /* 0x001fe400078ec0ff */
[----:B------:R-:W-:Y:S02]  /*19de0*/  MOV R7, 0x5000 ;  /* 0x0000500000077802 */ /* 0x000fe40000000f00 */
[----:B------:R-:W-:Y:S02]  /*19df0*/  ISETP.NE.AND P1, PT, R8, RZ, PT ;  /* 0x000000ff0800720c */ /* 0x000fe40003f25270 */
[----:B------:R2:W-:Y:S11]  /*19e00*/  SYNCS.ARRIVE.TRANS64 RZ, [R5+URZ+0x22890], R7 ;  /* 0x0228900705ff79a7 */ /* 0x0005f6000800003f */
[----:B--2---:R-:W-:Y:S05]  /*19e10*/  @!P1 BRA `(.L_x_722) ;  /* 0x0000000000049947 */ /* 0x004fea0003800000 */
[----:B------:R-:W-:Y:S01]  /*19e20*/  BPT.TRAP 0x1 ;  /* 0x000000040000795c */ /* 0x000fe20000300000 */
.L_x_722:
[----:B------:R-:W-:Y:S05]  /*19e30*/  BSYNC B2 ;  /* 0x0000000000027941 */ /* 0x000fea0003800000 */
.L_x_721:
[----:B------:R-:W-:Y:S01]  /*19e40*/  IMAD.MOV.U32 R11, RZ, RZ, RZ ;  /* 0x000000ffff0b7224 */ /* 0x000fe200078e00ff */
[----:B------:R-:W-:Y:S01]  /*19e50*/  UIADD3 UR4, UP0, UR36, 0x570, URZ ;  /* 0x0000057024047890 */ /* 0x000fe2000ff1e03f */
[----:B------:R-:W-:Y:S01]  /*19e60*/  IMAD R7, R34, 0x5000, R22 ;  /* 0x0000500022077824 */ /* 0x000fe200078e0216 */
[----:B------:R-:W-:Y:S01]  /*19e70*/  PLOP3.LUT P1, PT, PT, PT, PT, 0x80, 0x0 ;  /* 0x000000000000781c */ /* 0x000fe20003f2f070 */
[----:B0-----:R-:W-:Y:S01]  /*19e80*/  IMAD R8, R3, 0xa0, R0 ;  /* 0x000000a003087824 */ /* 0x001fe200078e0200 */
[----:B------:R-:W-:Y:S01]  /*19e90*/  R2UR UR10, R11 ;  /* 0x000000000b0a72ca */ /* 0x000fe200000e0000 */
[----:B------:R-:W-:Y:S01]  /*19ea0*/  VIADD R9, R5, 0x22890 ;  /* 0x0002289005097836 */ /* 0x000fe20000000000 */
[----:B------:R-:W-:Y:S01]  /*19eb0*/  UIADD3.X UR5, URZ, UR37, URZ, UP0, !UPT ;  /* 0x000000253f057290 */ /* 0x000fe200087fe43f */
[----:B------:R-:W-:Y:S01]  /*19ec0*/  VIADD R10, R7, 0x18400 ;  /* 0x00018400070a7836 */ /* 0x000fe20000000000 */
[----:B------:R-:W-:Y:S01]  /*19ed0*/  UMOV UR6, 0x0 ;  /* 0x0000000000067882 */ /* 0x000fe20000000000 */
[----:B------:R-:W-:-:S10]  /*19ee0*/  UMOV UR7, 0x12f00000 ;  /* 0x12f0000000077882 */ /* 0x000fd40000000000 */
.L_x_723:
        /* <DEDUP_REMOVED lines=13> */
.L_x_932:
[----:B------:R-:W-:Y:S05]  /*19fc0*/  BSYNC B2 ;  /* 0x0000000000027941 */ /* 0x000fea0003800000 */
.L_x_724:
        /* <DEDUP_REMOVED lines=11> */
.L_x_727:
[----:B------:R-:W-:Y:S05]  /*1a080*/  BSYNC B2 ;  /* 0x0000000000027941 */ /* 0x000fea0003800000 */
.L_x_726:
        /* <DEDUP_REMOVED lines=8> */
.L_x_728:
        /* <DEDUP_REMOVED lines=9> */
[----:B-1----:R-:W-:Y:S05]  /*1a1a0*/  @P1 BRA.U.ANY `(.L_x_728) ;  /* 0xfffffffd00d81947 */ /* 0x002fea000393ffff */
.L_x_718:
[----:B------:R-:W-:Y:S05]  /*1a1b0*/  BSYNC B1 ;  /* 0x0000000000017941 */ /* 0x000fea0003800000 */
.L_x_717:
[C---:B------:R-:W-:Y:S01]  /*1a1c0*/  ISETP.GT.AND P2, PT, R3.reuse, R4, PT ;  /* 0x000000040300720c */ /* 0x040fe20003f44270 */
[----:B------:R-:W-:Y:S02]  /*1a1d0*/  VIADD R34, R34, 0x1 ;  /* 0x0000000122227836 */ /* 0x000fe40000000000 */
[----:B------:R-:W-:-:S03]  /*1a1e0*/  VIADD R3, R3, 0xffffffff ;  /* 0xffffffff03037836 */ /* 0x000fc60000000000 */
[----:B------:R-:W-:-:S04]  /*1a1f0*/  ISETP.NE.AND P1, PT, R34, 0x2, PT ;  /* 0x000000022200780c */ /* 0x000fc80003f25270 */
[----:B------:R-:W-:Y:S02]  /*1a200*/  SEL R5, RZ, 0x1, P1 ;  /* 0x00000001ff057807 */ /* 0x000fe40000800000 */
[----:B------:R-:W-:Y:S02]  /*1a210*/  SEL R34, R34, RZ, P1 ;  /* 0x000000ff22227207 */ /* 0x000fe40000800000 */
[----:B------:R-:W-:Y:S01]  /*1a220*/  LOP3.LUT R37, R37, R5, RZ, 0x3c, !PT ;  /* 0x0000000525257212 */ /* 0x000fe200078e3cff */
[----:B------:R-:W-:Y:S06]  /*1a230*/  @P2 BRA `(.L_x_729) ;  /* 0xfffffff800a82947 */ /* 0x000fec000383ffff */
.L_x_699:
[----:B------:R-:W-:Y:S05]  /*1a240*/  BSYNC B0 ;  /* 0x0000000000007941 */ /* 0x000fea0003800000 */
.L_x_698:
[----:B------:R-:W-:Y:S05]  /*1a250*/  @!P0 WARPSYNC.ALL ;  /* 0x0000000000008948 */ /* 0x000fea0003800000 */
[----:B------:R-:W-:Y:S01]  /*1a260*/  @!P0 BAR.SYNC.DEFER_BLOCKING 0xc, 0x180 ;  /* 0x0306000000008b1d */ /* 0x000fe20000010000 */
[----:B------:R-:W-:-:S13]  /*1a270*/  ISETP.GT.AND P0, PT, R25, RZ, PT ;  /* 0x000000ff1900720c */ /* 0x000fda0003f04270 */
[----:B------:R-:W-:Y:S05]  /*1a280*/  @P0 BRA `(.L_x_730) ;  /* 0x0000000000440947 */ /* 0x000fea0003800000 */
[----:B------:R-:W1:Y:S02]  /*1a290*/  S2R R5, SR_TID.X ;  /* 0x0000000000057919 */ /* 0x000e640000002100 */
[----:B-1----:R-:W-:-:S04]  /*1a2a0*/  LOP3.LUT R5, R5, 0x7f, RZ, 0xc0, !PT ;  /* 0x0000007f05057812 */ /* 0x002fc800078ec0ff */
[----:B------:R-:W-:-:S13]  /*1a2b0*/  ISETP.NE.AND P0, PT, R5, RZ, PT ;  /* 0x000000ff0500720c */ /* 0x000fda0003f05270 */
[----:B------:R-:W-:Y:S05]  /*1a2c0*/  @P0 BRA `(.L_x_731) ;  /* 0x0000004800c00947 */ /* 0x000fea0003800000 */
[----:B------:R-:W1:Y:S01]  /*1a2d0*/  S2R R5, SR_LANEID ;  /* 0x0000000000057919 */ /* 0x000e620000000000 */
[----:B------:R-:W-:Y:S01]  /*1a2e0*/  VOTEU.ANY UR4, UPT, PT ;  /* 0x0000000000047886 */ /* 0x000fe200038e0100 */
[----:B------:R-:W2:Y:S01]  /*1a2f0*/  LDC.64 R2, c[0x0][0xc60] ;  /* 0x00031800ff027b82 */ /* 0x000ea20000000a00 */
[----:B------:R-:W1:Y:S02]  /*1a300*/  FLO.U32 R0, UR4 ;  /* 0x0000000400007d00 */ /* 0x000e6400080e0000 */
[----:B-1----:R-:W-:-:S06]  /*1a310*/  ISETP.EQ.U32.AND P0, PT, R0, R5, PT ;  /* 0x000000050000720c */ /* 0x002fcc0003f02070 */
[----:B------:R-:W2:Y:S07]  /*1a320*/  POPC R5, UR4 ;  /* 0x0000000400057d09 */ /* 0x000eae0008000000 */
[----:B--2---:R-:W2:Y:S01]  /*1a330*/  @P0 ATOMG.E.ADD.STRONG.GPU PT, R3, desc[UR60][R2.64], R5 ;  /* 0x00000005020309a8 */ /* 0x004ea200081ee1fc */
[----:B------:R-:W1:Y:S02]  /*1a340*/  S2R R4, SR_LTMASK ;  /* 0x0000000000047919 */ /* 0x000e640000003900 */
[----:B-1----:R-:W-:-:S04]  /*1a350*/  LOP3.LUT R4, R4, UR4, RZ, 0xc0, !PT ;  /* 0x0000000404047c12 */ /* 0x002fc8000f8ec0ff */
[----:B------:R-:W1:Y:S01]  /*1a360*/  POPC R7, R4 ;  /* 0x0000000400077309 */ /* 0x000e620000000000 */
[----:B--2---:R-:W1:Y:S02]  /*1a370*/  SHFL.IDX PT, R0, R3, R0, 0x1f ;  /* 0x00001f0003007589 */ /* 0x004e6400000e0000 */
[----:B-1----:R-:W-:Y:S01]  /*1a380*/  IADD3 R16, R0, UR38, R7 ;  /* 0x0000002600107c10 */ /* 0x002fe2000fffe007 */
[----:B------:R-:W-:Y:S06]  /*1a390*/  BRA `(.L_x_731) ;  /* 0x00000048008c7947 */ /* 0x000fec0003800000 */
.L_x_730:
        /* <DEDUP_REMOVED lines=13> */
[----:B------:R-:W-:Y:S01]  /*1a470*/  IMAD.U32 R7, RZ, RZ, UR9 ;  /* 0x00000009ff077e24 */ /* 0x000fe2000f8e00ff */
[----:B------:R-:W-:Y:S01]  /*1a480*/  MOV R13, RZ ;  /* 0x000000ff000d7202 */ /* 0x000fe20000000f00 */
[----:B------:R-:W-:-:S02]  /*1a490*/  IMAD.U32 R11, RZ, RZ, UR5 ;  /* 0x00000005ff0b7e24 */ /* 0x000fc4000f8e00ff */
[----:B0-----:R-:W-:Y:S02]  /*1a4a0*/  IMAD.MOV.U32 R8, RZ, RZ, 0x70 ;  /* 0x00000070ff087424 */ /* 0x001fe400078e00ff */
[----:B------:R-:W-:-:S07]  /*1a4b0*/  IMAD.MOV.U32 R12, RZ, RZ, 0x1 ;  /* 0x00000001ff0c7424 */ /* 0x000fce00078e00ff */
[----:B------:R-:W-:-:S07]  /*1a4c0*/  LEPC R20, `(.L_x_733) ;  /* 0x000000001014794e */ /* 0x000fce0000000000 */
[----:B-1----:R-:W-:Y:S05]  /*1a4d0*/  CALL.ABS.NOINC R2 ;  /* 0x0000000002007343 */ /* 0x002fea0003c00000 */
.L_x_733:
[----:B------:R-:W-:Y:S05]  /*1a4e0*/  BSYNC B6 ;  /* 0x0000000000067941 */ /* 0x000fea0003800000 */
.L_x_732:
        /* <DEDUP_REMOVED lines=12> */
[----:B------:R-:W1:Y:S01]  /*1a5b0*/  LDC.64 R2, c[0x4][R2] ;  /* 0x0100000002027b82 */ /* 0x000e620000000a00 */
[----:B------:R-:W-:Y:S01]  /*1a5c0*/  IMAD.U32 R5, RZ, RZ, UR7 ;  /* 0x00000007ff057e24 */ /* 0x000fe2000f8e00ff */
[----:B0-----:R-:W-:Y:S01]  /*1a5d0*/  MOV R8, 0x70 ;  /* 0x0000007000087802 */ /* 0x001fe20000000f00 */
[----:B------:R-:W-:Y:S02]  /*1a5e0*/  IMAD.U32 R7, RZ, RZ, UR9 ;  /* 0x00000009ff077e24 */ /* 0x000fe4000f8e00ff */
[----:B------:R-:W-:-:S02]  /*1a5f0*/  IMAD.U32 R10, RZ, RZ, UR4 ;  /* 0x00000004ff0a7e24 */ /* 0x000fc4000f8e00ff */
[----:B------:R-:W-:Y:S02]  /*1a600*/  IMAD.U32 R11, RZ, RZ, UR5 ;  /* 0x00000005ff0b7e24 */ /* 0x000fe4000f8e00ff */
[----:B------:R-:W-:Y:S02]  /*1a610*/  IMAD.MOV.U32 R12, RZ, RZ, 0x1 ;  /* 0x00000001ff0c7424 */ /* 0x000fe400078e00ff */
[----:B------:R-:W-:-:S07]  /*1a620*/  IMAD.MOV.U32 R13, RZ, RZ, RZ ;  /* 0x000000ffff0d7224 */ /* 0x000fce00078e00ff */
[----:B------:R-:W-:-:S07]  /*1a630*/  LEPC R20, `(.L_x_735) ;  /* 0x000000001014794e */ /* 0x000fce0000000000 */
[----:B-1----:R-:W-:Y:S05]  /*1a640*/  CALL.ABS.NOINC R2 ;  /* 0x0000000002007343 */ /* 0x002fea0003c00000 */
.L_x_735:
[----:B------:R-:W-:Y:S05]  /*1a650*/  BSYNC B6 ;  /* 0x0000000000067941 */ /* 0x000fea0003800000 */
.L_x_734:
        /* <DEDUP_REMOVED lines=20> */
.L_x_737:
[----:B------:R-:W-:Y:S05]  /*1a7a0*/  BSYNC B6 ;  /* 0x0000000000067941 */ /* 0x000fea0003800000 */
.L_x_736:
        /* <DEDUP_REMOVED lines=11> */
[----:B------:R-:W-:Y:S01]  /*1a860*/  MOV R12, 0x1 ;  /* 0x00000001000c7802 */ /* 0x000fe20000000f00 */
[----:B------:R-:W-:Y:S02]  /*1a870*/  IMAD.U32 R6, RZ, RZ, UR6 ;  /* 0x00000006ff067e24 */ /* 0x000fe4000f8e00ff */
[----:B------:R-:W-:-:S02]  /*1a880*/  IMAD.U32 R10, RZ, RZ, UR8 ;  /* 0x00000008ff0a7e24 */ /* 0x000fc4000f8e00ff */
[----:B------:R-:W-:Y:S02]  /*1a890*/  IMAD.U32 R11, RZ, RZ, UR9 ;  /* 0x00000009ff0b7e24 */ /* 0x000fe4000f8e00ff */
[----:B0-----:R-:W-:Y:S02]  /*1a8a0*/  IMAD.MOV.U32 R8, RZ, RZ, 0x70 ;  /* 0x00000070ff087424 */ /* 0x001fe400078e00ff */
[----:B------:R-:W-:-:S07]  /*1a8b0*/  IMAD.MOV.U32 R13, RZ, RZ, RZ ;  /* 0x000000ffff0d7224 */ /* 0x000fce00078e00ff */
[----:B------:R-:W-:-:S07]  /*1a8c0*/  LEPC R20, `(.L_x_739) ;  /* 0x000000001014794e */ /* 0x000fce0000000000 */
[----:B-1----:R-:W-:Y:S05]  /*1a8d0*/  CALL.ABS.NOINC R2 ;  /* 0x0000000002007343 */ /* 0x002fea0003c00000 */
.L_x_739:
[----:B------:R-:W-:Y:S05]  /*1a8e0*/  BSYNC B6 ;  /* 0x0000000000067941 */ /* 0x000fea0003800000 */
.L_x_738:
[----:B------:R-:W2:Y:S01]  /*1a8f0*/  LDL R21, [R1+0x4] ;  /* 0x0000040001157983 */ /* 0x000ea20000100800 */
[----:B------:R-:W-:Y:S01]  /*1a900*/  ULDC.64 UR4, c[0x0][0x9f8] ;  /* 0x00027e0000047ab9 */ /* 0x000fe20000000a00 */
[----:B------:R-:W1:Y:S01]  /*1a910*/  LDC R12, c[0x0][0x430] ;  /* 0x00010c00ff0c7b82 */ /* 0x000e620000000800 */
[----:B------:R-:W-:Y:S01]  /*1a920*/  ISETP.NE.U32.AND P0, PT, RZ, UR4, PT ;  /* 0x00000004ff007c0c */ /* 0x000fe2000bf05070 */
[----:B------:R-:W3:Y:S03]  /*1a930*/  LDL R13, [R1+0x44] ;  /* 0x00004400010d7983 */ /* 0x000ee60000100800 */
[----:B------:R-:W-:Y:S01]  /*1a940*/  ISETP.NE.AND.EX P0, PT, RZ, UR5, PT, P0 ;  /* 0x00000005ff007c0c */ /* 0x000fe2000bf05300 */
[----:B------:R-:W4:-:S12]  /*1a950*/  S2R R2, SR_TID.X ;  /* 0x0000000000027919 */ /* 0x000f180000002100 */
[----:B------:R-:W-:-:S04]  /*1a960*/  @P0 IADD3 R26, P1, R26, UR4, RZ ;  /* 0x000000041a1a0c10 */ /* 0x000fc8000ff3e0ff */
[----:B------:R-:W-:-:S05]  /*1a970*/  @P0 IADD3.X R27, R27, UR5, RZ, P1, !PT ;  /* 0x000000051b1b0c10 */ /* 0x000fca0008ffe4ff */
[----:B------:R-:W3:Y:S01]  /*1a980*/  @P0 LDG.E R35, desc[UR60][R26.64] ;  /* 0x0000003c1a230981 */ /* 0x000ee2000c1e1900 */
[----:B------:R-:W0:Y:S01]  /*1a990*/  S2R R20, SR_TID.X ;  /* 0x0000000000147919 */ /* 0x000e220000002100 */
[----:B-1----:R-:W-:Y:S02]  /*1a9a0*/  ISETP.NE.AND P2, PT, R12, 0x1, PT ;  /* 0x000000010c00780c */ /* 0x002fe40003f45270 */
[----:B----4-:R-:W-:-:S04]  /*1a9b0*/  LOP3.LUT R2, R2, 0x7f, RZ, 0xc0, !PT ;  /* 0x0000007f02027812 */ /* 0x010fc800078ec0ff */
[----:B------:R-:W-:-:S07]  /*1a9c0*/  SHF.R.U32.HI R2, RZ, 0x3, R2 ;  /* 0x00000003ff027819 */ /* 0x000fce0000011602 */
[----:B------:R-:W1:Y:S01]  /*1a9d0*/  @P2 LDC R3, c[0x0][0x434] ;  /* 0x00010d00ff032b82 */ /* 0x000e620000000800 */
[----:B0-----:R-:W-:-:S04]  /*1a9e0*/  IMAD.MOV.U32 R9, RZ, RZ, 0xa0 ;  /* 0x000000a0ff097424 */ /* 0x001fc800078e00ff */
[----:B------:R-:W-:Y:S02]  /*1a9f0*/  IMAD R9, R33, R9, -0xa0 ;  /* 0xffffff6021097424 */ /* 0x000fe400078e0209 */
[----:B------:R-:W-:-:S05]  /*1aa00*/  IMAD.SHL.U32 R20, R20, 0x10, RZ ;  /* 0x0000001014147824 */ /* 0x000fca00078e00ff */
[----:B------:R-:W-:Y:S02]  /*1aa10*/  LOP3.LUT R20, R2, 0x70, R20, 0xf8, !PT ;  /* 0x0000007002147812 */ /* 0x000fe400078ef814 */
[----:B------:R-:W0:Y:S02]  /*1aa20*/  @P2 LDC R2, c[0x0][0x438] ;  /* 0x00010e00ff022b82 */ /* 0x000e240000000800 */
[----:B------:R-:W-:Y:S02]  /*1aa30*/  IADD3 R0, R20, R9, RZ ;  /* 0x0000000914007210 */ /* 0x000fe40007ffe0ff */
[----:B------:R-:W4:Y:S02]  /*1aa40*/  S2R R20, SR_TID.X ;  /* 0x0000000000147919 */ /* 0x000f240000002100 */
[----:B------:R-:W-:-:S13]  /*1aa50*/  ISETP.GE.AND P1, PT, R0, R25, PT ;  /* 0x000000190000720c */ /* 0x000fda0003f26270 */
[----:B------:R-:W3:Y:S01]  /*1aa60*/  @!P1 LDC.64 R4, c[0x0][0x418] ;  /* 0x00010600ff049b82 */ /* 0x000ee20000000a00 */
[C---:B----4-:R-:W-:Y:S02]  /*1aa70*/  LOP3.LUT R29, R20.reuse, 0x7f, RZ, 0xc0, !PT ;  /* 0x0000007f141d7812 */ /* 0x050fe400078ec0ff */
[----:B------:R-:W-:Y:S02]  /*1aa80*/  SHF.L.U32 R20, R20, 0x4, RZ ;  /* 0x0000000414147819 */ /* 0x000fe400000006ff */
[----:B------:R-:W-:-:S04]  /*1aa90*/  SHF.R.U32.HI R29, RZ, 0x3, R29 ;  /* 0x00000003ff1d7819 */ /* 0x000fc8000001161d */
[----:B------:R-:W-:-:S04]  /*1aaa0*/  LOP3.LUT R20, R29, 0x70, R20, 0xf8, !PT ;  /* 0x000000701d147812 */ /* 0x000fc800078ef814 */
[----:B------:R-:W-:-:S05]  /*1aab0*/  LOP3.LUT R20, R20, 0x80, RZ, 0xfc, !PT ;  /* 0x0000008014147812 */ /* 0x000fca00078efcff */
[----:B------:R-:W-:Y:S01]  /*1aac0*/  IMAD.IADD R9, R20, 0x1, R9 ;  /* 0x0000000114097824 */ /* 0x000fe200078e0209 */
[----:B------:R-:W-:Y:S01]  /*1aad0*/  LOP3.LUT R23, R23, 0xfffffffd, RZ, 0xc0, !PT ;  /* 0xfffffffd17177812 */ /* 0x000fe200078ec0ff */
[----:B------:R-:W-:Y:S01]  /*1aae0*/  UMOV UR4, 0xffffffff ;  /* 0xffffffff00047882 */ /* 0x000fe20000000000 */
[----:B--2---:R-:W-:-:S04]  /*1aaf0*/  IMAD.IADD R0, R0, 0x1, R21 ;  /* 0x0000000100007824 */ /* 0x004fc800078e0215 */
[----:B-1----:R-:W-:-:S04]  /*1ab00*/  @P2 IMAD.HI.U32 R3, R0, R3, RZ ;  /* 0x0000000300032227 */ /* 0x002fc800078e00ff */
[----:B------:R-:W-:Y:S01]  /*1ab10*/  IMAD.MOV.U32 R8, RZ, RZ, R0 ;  /* 0x000000ffff087224 */ /* 0x000fe200078e0000 */
[----:B0-----:R-:W-:Y:S02]  /*1ab20*/  @P2 SHF.R.U32.HI R8, RZ, R2, R3 ;  /* 0x00000002ff082219 */ /* 0x001fe40000011603 */
[----:B------:R-:W0:Y:S02]  /*1ab30*/  @!P1 LDC.64 R2, c[0x0][0x428] ;  /* 0x00010a00ff029b82 */ /* 0x000e240000000a00 */
[--C-:B------:R-:W-:Y:S01]  /*1ab40*/  @!P1 SHF.R.S32.HI R7, RZ, 0x1f, R8.reuse ;  /* 0x0000001fff079819 */ /* 0x100fe20000011408 */
[----:B------:R-:W-:Y:S01]  /*1ab50*/  @!P1 IMAD.MOV.U32 R6, RZ, RZ, R8 ;  /* 0x000000ffff069224 */ /* 0x000fe200078e0008 */
[----:B---3--:R-:W-:-:S03]  /*1ab60*/  SHF.R.S32.HI R14, RZ, 0x1f, R35 ;  /* 0x0000001fff0e7819 */ /* 0x008fc60000011423 */
[----:B0-----:R-:W-:-:S04]  /*1ab70*/  @!P1 IMAD.WIDE.U32 R6, R35, R2, R6 ;  /* 0x0000000223069225 */ /* 0x001fc800078e0006 */
[----:B------:R-:W-:-:S04]  /*1ab80*/  @!P1 IMAD R2, R14, R2, RZ ;  /* 0x000000020e029224 */ /* 0x000fc800078e02ff */
[----:B------:R-:W-:Y:S01]  /*1ab90*/  @!P1 IMAD R3, R35, R3, R2 ;  /* 0x0000000323039224 */ /* 0x000fe200078e0202 */
[----:B------:R-:W-:Y:S02]  /*1aba0*/  @!P1 LEA R2, P0, R6, R4, 0x2 ;  /* 0x0000000406029211 */ /* 0x000fe400078010ff */
[----:B------:R-:W0:Y:S01]  /*1abb0*/  @P2 LDC R4, c[0x0][0x434] ;  /* 0x00010d00ff042b82 */ /* 0x000e220000000800 */
[----:B------:R-:W-:-:S05]  /*1abc0*/  @!P1 IMAD.IADD R3, R7, 0x1, R3 ;  /* 0x0000000107039824 */ /* 0x000fca00078e0203 */
[----:B------:R-:W-:Y:S02]  /*1abd0*/  @!P1 LEA.HI.X R3, R6, R5, R3, 0x2, P0 ;  /* 0x0000000506039211 */ /* 0x000fe400000f1403 */
[----:B------:R-:W-:Y:S01]  /*1abe0*/  ISETP.GE.AND P0, PT, R9, R25, PT ;  /* 0x000000190900720c */ /* 0x000fe20003f06270 */
[----:B------:R-:W1:Y:S03]  /*1abf0*/  @P2 LDC R6, c[0x0][0x438] ;  /* 0x00010e00ff062b82 */ /* 0x000e660000000800 */
[----:B------:R-:W-:Y:S01]  /*1ac00*/  ISETP.GT.U32.OR P0, PT, R20, 0x9f, P0 ;  /* 0x0000009f1400780c */ /* 0x000fe20000704470 */
[----:B------:R-:W-:-:S06]  /*1ac10*/  IMAD.MOV.U32 R5, RZ, RZ, RZ ;  /* 0x000000ffff057224 */ /* 0x000fcc00078e00ff */
[----:B------:R2:W5:Y:S01]  /*1ac20*/  @!P1 LDG.E R5, desc[UR60][R2.64] ;  /* 0x0000003c02059981 */ /* 0x000562000c1e1900 */
[----:B------:R-:W-:-:S05]  /*1ac30*/  IADD3 R10, R9, R21, RZ ;  /* 0x00000015090a7210 */ /* 0x000fca0007ffe0ff */
[----:B--2---:R-:W2:Y:S01]  /*1ac40*/  @!P0 LDC.64 R2, c[0x0][0x428] ;  /* 0x00010a00ff028b82 */ /* 0x004ea20000000a00 */
[----:B0-----:R-:W-:-:S04]  /*1ac50*/  @P2 IMAD.HI.U32 R4, R10, R4, RZ ;  /* 0x000000040a042227 */ /* 0x001fc800078e00ff */
[----:B------:R-:W-:Y:S01]  /*1ac60*/  IMAD.MOV.U32 R11, RZ, RZ, R10 ;  /* 0x000000ffff0b7224 */ /* 0x000fe200078e000a */
[----:B-1----:R-:W-:Y:S01]  /*1ac70*/  @P2 SHF.R.U32.HI R11, RZ, R6, R4 ;  /* 0x00000006ff0b2219 */ /* 0x002fe20000011604 */
[----:B------:R-:W-:-:S03]  /*1ac80*/  IMAD.MOV R4, RZ, RZ, -R8 ;  /* 0x000000ffff047224 */ /* 0x000fc600078e0a08 */
[--C-:B------:R-:W-:Y:S01]  /*1ac90*/  @!P0 SHF.R.S32.HI R7, RZ, 0x1f, R11.reuse ;  /* 0x0000001fff078819 */ /* 0x100fe2000001140b */
[----:B------:R-:W-:Y:S02]  /*1aca0*/  IMAD R4, R12, R4, R0 ;  /* 0x000000040c047224 */ /* 0x000fe400078e0200 */
[----:B------:R-:W-:Y:S02]  /*1acb0*/  @!P0 IMAD.MOV.U32 R6, RZ, RZ, R11 ;  /* 0x000000ffff068224 */ /* 0x000fe400078e000b */
[-C--:B--2---:R-:W-:Y:S02]  /*1acc0*/  @!P0 IMAD R0, R14, R2.reuse, RZ ;  /* 0x000000020e008224 */ /* 0x084fe400078e02ff */
[----:B------:R-:W-:-:S04]  /*1acd0*/  @!P0 IMAD.WIDE.U32 R6, R35, R2, R6 ;  /* 0x0000000223068225 */ /* 0x000fc800078e0006 */
[----:B------:R-:W-:Y:S02]  /*1ace0*/  @!P0 IMAD R0, R35, R3, R0 ;  /* 0x0000000323008224 */ /* 0x000fe400078e0200 */
[----:B------:R-:W0:Y:S03]  /*1acf0*/  @!P0 LDC.64 R2, c[0x0][0x418] ;  /* 0x00010600ff028b82 */ /* 0x000e260000000a00 */
[----:B------:R-:W-:Y:S01]  /*1ad00*/  @!P0 IADD3 R0, R0, R7, RZ ;  /* 0x0000000700008210 */ /* 0x000fe20007ffe0ff */
[----:B------:R1:W-:Y:S01]  /*1ad10*/  STL [R1+0x8], R14 ;  /* 0x0000080e01007387 */ /* 0x0003e20000100800 */
[----:B------:R-:W-:Y:S01]  /*1ad20*/  IMAD.MOV.U32 R9, RZ, RZ, RZ ;  /* 0x000000ffff097224 */ /* 0x000fe200078e00ff */
[----:B0-----:R-:W-:-:S04]  /*1ad30*/  @!P0 LEA R2, P1, R6, R2, 0x2 ;  /* 0x0000000206028211 */ /* 0x001fc800078210ff */
[----:B------:R-:W-:Y:S02]  /*1ad40*/  @!P0 LEA.HI.X R3, R6, R3, R0, 0x2, P1 ;  /* 0x0000000306038211 */ /* 0x000fe400008f1400 */
[----:B------:R-:W-:-:S03]  /*1ad50*/  ISETP.GT.U32.AND P1, PT, R20, 0x9f, PT ;  /* 0x0000009f1400780c */ /* 0x000fc60003f24070 */
[----:B------:R1:W5:Y:S01]  /*1ad60*/  @!P0 LDG.E R9, desc[UR60][R2.64] ;  /* 0x0000003c02098981 */ /* 0x000362000c1e1900 */
[----:B------:R-:W-:Y:S01]  /*1ad70*/  ISETP.NE.AND P0, PT, R13, 0x3, PT ;  /* 0x000000030d00780c */ /* 0x000fe20003f05270 */
[----:B------:R-:W-:-:S08]  /*1ad80*/  IMAD.MOV R8, RZ, RZ, -R11 ;  /* 0x000000ffff087224 */ /* 0x000fd000078e0a0b */
[----:B------:R-:W-:-:S04]  /*1ad90*/  @P1 LOP3.LUT R23, R23, 0x2, RZ, 0xfc, !PT ;  /* 0x0000000217171812 */ /* 0x000fc800078efcff */
[----:B------:R-:W-:Y:S01]  /*1ada0*/  LOP3.LUT R23, R23, 0xfffffffb, RZ, 0xc0, !PT ;  /* 0xfffffffb17177812 */ /* 0x000fe200078ec0ff */
[----:B------:R-:W-:-:S03]  /*1adb0*/  IMAD R8, R12, R8, R10 ;  /* 0x000000080c087224 */ /* 0x000fc600078e020a */
[----:B------:R-:W-:Y:S01]  /*1adc0*/  @P0 LOP3.LUT R23, R23, 0x4, RZ, 0xfc, !PT ;  /* 0x0000000417170812 */ /* 0x000fe200078efcff */
[----:B-1----:R-:W-:Y:S06]  /*1add0*/  BRA.DIV UR4, `(.L_x_740) ;  /* 0x0000007604ac7947 */ /* 0x002fec000b800000 */
.L_x_935:
[----:B------:R-:W-:Y:S01]  /*1ade0*/  SHF.R.S32.HI R0, RZ, 0x1f, R18 ;  /* 0x0000001fff007819 */ /* 0x000fe20000011412 */
[----:B------:R-:W-:-:S04]  /*1adf0*/  VIADD R6, R33, 0xffffffff ;  /* 0xffffffff21067836 */ /* 0x000fc80000000000 */
[----:B------:R0:W-:Y:S01]  /*1ae00*/  STL [R1], R0 ;  /* 0x0000000001007387 */ /* 0x0001e20000100800 */
[----:B------:R-:W-:Y:S05]  /*1ae10*/  @!P0 BRA `(.L_x_741) ;  /* 0x0000000000048947 */ /* 0x000fea0003800000 */
[----:B------:R-:W-:Y:S01]  /*1ae20*/  BPT.TRAP 0x1 ;  /* 0x000000040000795c */ /* 0x000fe20000300000 */
.L_x_741:
[----:B------:R-:W-:Y:S01]  /*1ae30*/  LEA R7, R32, R22, 0x3 ;  /* 0x0000001620077211 */ /* 0x000fe200078e18ff */
[----:B------:R-:W-:Y:S01]  /*1ae40*/  BSSY B0, `(.L_x_742) ;  /* 0x0000007000007945 */ /* 0x000fe20003800000 */
[----:B0-----:R-:W-:-:S04]  /*1ae50*/  SHF.L.U32 R0, R36, 0x1f, RZ ;  /* 0x0000001f24007819 */ /* 0x001fc800000006ff */
[----:B------:R0:W1:Y:S01]  /*1ae60*/  SYNCS.PHASECHK.TRANS64.TRYWAIT P0, [R7+URZ+0x22880], R0 ;  /* 0x02288000070075a7 */ /* 0x000062000800017f */
[----:B------:R0:W-:Y:S02]  /*1ae70*/  STL [R1+0x30], R0 ;  /* 0x0000300001007387 */ /* 0x0001e40000100800 */
[----:B0-----:R-:W-:-:S05]  /*1ae80*/  SHF.R.S32.HI R0, RZ, 0x1f, R4 ;  /* 0x0000001fff007819 */ /* 0x001fca0000011404 */
[----:B------:R0:W-:Y:S02]  /*1ae90*/  STL [R1+0x28], R0 ;  /* 0x0000280001007387 */ /* 0x0001e40000100800 */
[----:B01----:R-:W-:Y:S05]  /*1aea0*/  @!P0 BRA `(.L_x_743) ;  /* 0x0000007400a88947 */ /* 0x003fea0003800000 */
.L_x_936:
[----:B------:R-:W-:Y:S05]  /*1aeb0*/  BSYNC B0 ;  /* 0x0000000000007941 */ /* 0x000fea0003800000 */
.L_x_742:
[----:B0-----:R-:W2:Y:S04]  /*1aec0*/  LDL R0, [R1+0x28] ;  /* 0x0000280001007983 */ /* 0x001ea80000100800 */
[----:B------:R-:W3:Y:S01]  /*1aed0*/  LDL R10, [R1] ;  /* 0x00000000010a7983 */ /* 0x000ee20000100800 */
[----:B-----5:R-:W-:Y:S01]  /*1aee0*/  SHF.R.S32.HI R12, RZ, 0x1f, R5 ;  /* 0x0000001fff0c7819 */ /* 0x020fe20000011405 */
[----:B------:R-:W0:Y:S01]  /*1aef0*/  LDC R11, c[0x0][0x2f4] ;  /* 0x0000bd00ff0b7b82 */ /* 0x000e220000000800 */
[----:B------:R-:W-:Y:S01]  /*1af00*/  ULDC.64 UR4, c[0x0][0x328] ;  /* 0x0000ca0000047ab9 */ /* 0x000fe20000000a00 */
[----:B------:R-:W-:Y:S01]  /*1af10*/  ULDC.64 UR6, c[0x0][0x338] ;  /* 0x0000ce0000067ab9 */ /* 0x000fe20000000a00 */
[----:B------:R-:W-:Y:S01]  /*1af20*/  IMAD.WIDE.U32 R2, R4, UR4, RZ ;  /* 0x0000000404027c25 */ /* 0x000fe2000f8e00ff */
[----:B------:R3:W-:Y:S01]  /*1af30*/  STL [R1+0x2c], R12 ;  /* 0x00002c0c01007387 */ /* 0x0007e20000100800 */
[----:B------:R-:W-:Y:S01]  /*1af40*/  ULDC.64 UR8, c[0x0][0x330] ;  /* 0x0000cc0000087ab9 */ /* 0x000fe20000000a00 */
[----:B------:R-:W-:Y:S01]  /*1af50*/  LOP3.LUT R23, R23, 0xfffffffe, RZ, 0xc0, !PT ;  /* 0xfffffffe17177812 */ /* 0x000fe200078ec0ff */
[----:B------:R-:W-:Y:S01]  /*1af60*/  ULDC.64 UR10, c[0x0][0x318] ;  /* 0x0000c600000a7ab9 */ /* 0x000fe20000000a00 */
[----:B------:R-:W4:Y:S01]  /*1af70*/  LDL R13, [R1+0x14] ;  /* 0x00001400010d7983 */ /* 0x000f220000100800 */
[----:B------:R-:W1:Y:S01]  /*1af80*/  S2R R14, SR_TID.X ;  /* 0x00000000000e7919 */ /* 0x000e620000002100 */
[----:B0-----:R-:W-:-:S02]  /*1af90*/  ISETP.GE.AND P1, PT, R31, R11, PT ;  /* 0x0000000b1f00720c */ /* 0x001fc40003f26270 */
[----:B------:R-:W-:Y:S02]  /*1afa0*/  SHF.R.S32.HI R30, RZ, 0x1f, R8 ;  /* 0x0000001fff1e7819 */ /* 0x000fe40000011408 */
[----:B------:R-:W-:-:S09]  /*1afb0*/  ISETP.GE.AND P0, PT, R31, R11, PT ;  /* 0x0000000b1f00720c */ /* 0x000fd20003f06270 */
[----:B------:R-:W-:Y:S02]  /*1afc0*/  @P1 LOP3.LUT R23, R23, 0x1, RZ, 0xfc, !PT ;  /* 0x0000000117171812 */ /* 0x000fe400078efcff */
[----:B------:R-:W-:Y:S02]  /*1afd0*/  SHF.R.S32.HI R29, RZ, 0x1f, R9 ;  /* 0x0000001fff1d7819 */ /* 0x000fe40000011409 */
[----:B-1----:R-:W-:Y:S01]  /*1afe0*/  LOP3.LUT R14, R14, 0x7f, RZ, 0xc0, !PT ;  /* 0x0000007f0e0e7812 */ /* 0x002fe200078ec0ff */
[----:B------:R-:W-:-:S03]  /*1aff0*/  IMAD R6, R6, -0xa0, R25 ;  /* 0xffffff6006067824 */ /* 0x000fc600078e0219 */
[----:B------:R-:W-:-:S05]  /*1b000*/  SHF.R.U32.HI R14, RZ, 0x3, R14 ;  /* 0x00000003ff0e7819 */ /* 0x000fca000001160e */
[----:B------:R-:W-:-:S05]  /*1b010*/  IMAD.IADD R6, R6, 0x1, -R14 ;  /* 0x0000000106067824 */ /* 0x000fca00078e0a0e */
[----:B------:R-:W-:Y:S02]  /*1b020*/  ISETP.GE.AND P2, PT, R6, 0x1, PT ;  /* 0x000000010600780c */ /* 0x000fe40003f46270 */
[----:B------:R-:W-:-:S11]  /*1b030*/  LOP3.LUT R23, R23, 0xffffffbf, RZ, 0xc0, !PT ;  /* 0xffffffbf17177812 */ /* 0x000fd600078ec0ff */
[----:B------:R-:W-:Y:S01]  /*1b040*/  @P2 LOP3.LUT R23, R23, 0x40, RZ, 0xfc, !PT ;  /* 0x0000004017172812 */ /* 0x000fe200078efcff */
[----:B--2---:R-:W-:-:S04]  /*1b050*/  IMAD R0, R0, UR4, RZ ;  /* 0x0000000400007c24 */ /* 0x004fc8000f8e02ff */
[----:B------:R-:W-:-:S04]  /*1b060*/  IMAD R0, R4, UR5, R0 ;  /* 0x0000000504007c24 */ /* 0x000fc8000f8e0200 */
[----:B------:R-:W-:Y:S02]  /*1b070*/  IMAD.IADD R3, R3, 0x1, R0 ;  /* 0x0000000103037824 */ /* 0x000fe400078e0200 */
[----:B------:R-:W-:Y:S02]  /*1b080*/  IMAD R0, R12, UR6, RZ ;  /* 0x000000060c007c24 */ /* 0x000fe4000f8e02ff */
[----:B------:R-:W-:-:S04]  /*1b090*/  IMAD.WIDE.U32 R2, R5, UR6, R2 ;  /* 0x0000000605027c25 */ /* 0x000fc8000f8e0002 */
[----:B------:R-:W-:-:S04]  /*1b0a0*/  IMAD R0, R5, UR7, R0 ;  /* 0x0000000705007c24 */ /* 0x000fc8000f8e0200 */
[----:B------:R-:W-:Y:S02]  /*1b0b0*/  IMAD.IADD R3, R3, 0x1, R0 ;  /* 0x0000000103037824 */ /* 0x000fe400078e0200 */
[----:B---3--:R-:W-:Y:S02]  /*1b0c0*/  IMAD R12, R10, UR8, RZ ;  /* 0x000000080a0c7c24 */ /* 0x008fe4000f8e02ff */
[----:B------:R-:W-:-:S04]  /*1b0d0*/  IMAD.WIDE.U32 R2, R18, UR8, R2 ;  /* 0x0000000812027c25 */ /* 0x000fc8000f8e0002 */
[----:B------:R-:W-:Y:S01]  /*1b0e0*/  IMAD R12, R18, UR9, R12 ;  /* 0x00000009120c7c24 */ /* 0x000fe2000f8e020c */
[----:B------:R-:W-:-:S04]  /*1b0f0*/  IADD3 R2, P1, R2, UR10, RZ ;  /* 0x0000000a02027c10 */ /* 0x000fc8000ff3e0ff */
[----:B------:R-:W-:Y:S01]  /*1b100*/  IADD3.X R0, R3, UR11, R12, P1, !PT ;  /* 0x0000000b03007c10 */ /* 0x000fe20008ffe40c */
[----:B------:R-:W-:Y:S02]  /*1b110*/  IMAD R3, R30, UR4, RZ ;  /* 0x000000041e037c24 */ /* 0x000fe4000f8e02ff */
[----:B------:R-:W-:-:S04]  /*1b120*/  IMAD.WIDE.U32 R10, R8, UR4, RZ ;  /* 0x00000004080a7c25 */ /* 0x000fc8000f8e00ff */
[----:B------:R-:W-:-:S04]  /*1b130*/  IMAD R3, R8, UR5, R3 ;  /* 0x0000000508037c24 */ /* 0x000fc8000f8e0203 */
[----:B------:R-:W-:Y:S02]  /*1b140*/  IMAD.IADD R11, R11, 0x1, R3 ;  /* 0x000000010b0b7824 */ /* 0x000fe400078e0203 */
[----:B------:R-:W-:Y:S02]  /*1b150*/  IMAD R3, R29, UR6, RZ ;  /* 0x000000061d037c24 */ /* 0x000fe4000f8e02ff */
[----:B------:R-:W-:-:S04]  /*1b160*/  IMAD.WIDE.U32 R10, R9, UR6, R10 ;  /* 0x00000006090a7c25 */ /* 0x000fc8000f8e000a */
[----:B------:R-:W-:-:S05]  /*1b170*/  IMAD R3, R9, UR7, R3 ;  /* 0x0000000709037c24 */ /* 0x000fca000f8e0203 */
[----:B------:R-:W-:-:S03]  /*1b180*/  IADD3 R11, R11, R3, RZ ;  /* 0x000000030b0b7210 */ /* 0x000fc60007ffe0ff */
[----:B------:R-:W-:Y:S01]  /*1b190*/  IMAD.WIDE.U32 R10, R18, UR8, R10 ;  /* 0x00000008120a7c25 */ /* 0x000fe2000f8e000a */
[----:B------:R-:W-:Y:S02]  /*1b1a0*/  UMOV UR4, 0xffffffff ;  /* 0xffffffff00047882 */ /* 0x000fe40000000000 */
[----:B------:R-:W-:Y:S01]  /*1b1b0*/  IADD3 R20, P1, R10, UR10, RZ ;  /* 0x0000000a0a147c10 */ /* 0x000fe2000ff3e0ff */
[----:B----4-:R-:W-:-:S03]  /*1b1c0*/  IMAD R21, R32, 0x5000, R13 ;  /* 0x0000500020157824 */ /* 0x010fc600078e020d */
[----:B------:R-:W-:Y:S01]  /*1b1d0*/  IADD3.X R10, R12, UR11, R11, P1, !PT ;  /* 0x0000000b0c0a7c10 */ /* 0x000fe20008ffe40b */
[----:B------:R-:W-:Y:S08]  /*1b1e0*/  BRA.DIV UR4, `(.L_x_744) ;  /* 0x0000007204f07947 */ /* 0x000ff0000b800000 */
[----:B------:R-:W0:Y:S01]  /*1b1f0*/  SHFL.IDX PT, R12, R2, RZ, 0x181f ;  /* 0x00181fff020c7589 */ /* 0x000e2200000e0000 */
[C---:B------:R-:W-:Y:S02]  /*1b200*/  ISETP.GE.AND P2, PT, R6.reuse, 0x21, PT ;  /* 0x000000210600780c */ /* 0x040fe40003f46270 */
[----:B------:R-:W-:Y:S01]  /*1b210*/  LOP3.LUT R23, R23, 0xffffffef, RZ, 0xc0, !PT ;  /* 0xffffffef17177812 */ /* 0x000fe200078ec0ff */
[----:B------:R-:W1:Y:S01]  /*1b220*/  SHFL.IDX PT, R3, R0, RZ, 0x181f ;  /* 0x00181fff00037589 */ /* 0x000e6200000e0000 */
[C---:B------:R-:W-:Y:S02]  /*1b230*/  ISETP.GE.AND P3, PT, R6.reuse, 0x91, PT ;  /* 0x000000910600780c */ /* 0x040fe40003f66270 */
[C---:B------:R-:W-:Y:S02]  /*1b240*/  ISETP.GE.AND P5, PT, R6.reuse, 0x31, PT ;  /* 0x000000310600780c */ /* 0x040fe40003fa6270 */
[----:B------:R-:W-:Y:S02]  /*1b250*/  ISETP.GE.AND P4, PT, R6, 0x61, PT ;  /* 0x000000610600780c */ /* 0x000fe40003f86270 */
[----:B0-----:R-:W-:-:S05]  /*1b260*/  IADD3 R12, P1, R31, R12, RZ ;  /* 0x0000000c1f0c7210 */ /* 0x001fca0007f3e0ff */
[----:B-1----:R-:W-:Y:S01]  /*1b270*/  IMAD.X R13, RZ, RZ, R3, P1 ;  /* 0x000000ffff0d7224 */ /* 0x002fe200008e0603 */
[----:B------:R-:W-:Y:S01]  /*1b280*/  ISETP.LT.OR P1, PT, R6, 0x1, P0 ;  /* 0x000000010600780c */ /* 0x000fe20000721670 */
[----:B------:R-:W-:Y:S02]  /*1b290*/  IMAD.IADD R3, R22, 0x1, R21 ;  /* 0x0000000116037824 */ /* 0x000fe400078e0215 */
[----:B------:R-:W-:Y:S10]  /*1b2a0*/  SHFL.IDX PT, R21, R0, 0x1, 0x181f ;  /* 0x00381f0000157f89 */ /* 0x000ff400000e0000 */
[----:B------:R0:W-:Y:S04]  /*1b2b0*/  LDGSTS.E.BYPASS.LTC128B.128 [R3+0xa400], desc[UR60][R12.64], !P1 ;  /* 0x0a4000000c037fae */ /* 0x0001e8000c901d7c */
[----:B0-----:R-:W0:Y:S02]  /*1b2c0*/  SHFL.IDX PT, R12, R2, 0x1, 0x181f ;  /* 0x00381f00020c7f89 */ /* 0x001e2400000e0000 */
[----:B0-----:R-:W-:-:S04]  /*1b2d0*/  IADD3 R12, P1, R31, R12, RZ ;  /* 0x0000000c1f0c7210 */ /* 0x001fc80007f3e0ff */
[----:B------:R-:W-:Y:S02]  /*1b2e0*/  IADD3.X R13, RZ, R21, RZ, P1, !PT ;  /* 0x00000015ff0d7210 */ /* 0x000fe40000ffe4ff */
[----:B------:R-:W-:Y:S01]  /*1b2f0*/  ISETP.LT.OR P1, PT, R6, 0x11, P0 ;  /* 0x000000110600780c */ /* 0x000fe20000721670 */
[----:B------:R-:W-:-:S12]  /*1b300*/  SHFL.IDX PT, R21, R0, 0x2, 0x181f ;  /* 0x00581f0000157f89 */ /* 0x000fd800000e0000 */
[----:B------:R0:W-:Y:S04]  /*1b310*/  LDGSTS.E.BYPASS.LTC128B.128 [R3+0xac00], desc[UR60][R12.64], !P1 ;  /* 0x0ac000000c037fae */ /* 0x0001e8000c901d7c */
[----:B0-----:R-:W0:Y:S02]  /*1b320*/  SHFL.IDX PT, R12, R2, 0x2, 0x181f ;  /* 0x00581f00020c7f89 */ /* 0x001e2400000e0000 */
[----:B0-----:R-:W-:-:S05]  /*1b330*/  IADD3 R12, P1, R31, R12, RZ ;  /* 0x0000000c1f0c7210 */ /* 0x001fca0007f3e0ff */
[----:B------:R-:W-:Y:S01]  /*1b340*/  IMAD.X R13, RZ, RZ, R21, P1 ;  /* 0x000000ffff0d7224 */ /* 0x000fe200008e0615 */
        /* <DEDUP_REMOVED lines=16> */
[----:B0-----:R-:W-:-:S04]  /*1b450*/  IADD3 R12, P1, R31, R12, RZ ;  /* 0x0000000c1f0c7210 */ /* 0x001fc80007f3e0ff */
[----:B------:R-:W-:Y:S02]  /*1b460*/  IADD3.X R13, RZ, R21, RZ, P1, !PT ;  /* 0x00000015ff0d7210 */ /* 0x000fe40000ffe4ff */
[----:B------:R-:W-:Y:S01]  /*1b470*/  ISETP.LT.OR P1, PT, R6, 0x51, P0 ;  /* 0x000000510600780c */ /* 0x000fe20000721670 */
[----:B------:R-:W-:Y:S04]  /*1b480*/  SHFL.IDX PT, R21, R0, 0x6, 0x181f ;  /* 0x00d81f0000157f89 */ /* 0x000fe800000e0000 */
[----:B------:R-:W-:Y:S08]  /*1b490*/  SHFL.IDX PT, R0, R0, 0x7, 0x181f ;  /* 0x00f81f0000007f89 */ /* 0x000ff000000e0000 */
[----:B------:R0:W-:Y:S04]  /*1b4a0*/  LDGSTS.E.BYPASS.LTC128B.128 [R3+0xcc00], desc[UR60][R12.64], !P1 ;  /* 0x0cc000000c037fae */ /* 0x0001e8000c901d7c */
[----:B0-----:R-:W0:Y:S04]  /*1b4b0*/  SHFL.IDX PT, R12, R2, 0x6, 0x181f ;  /* 0x00d81f00020c7f89 */ /* 0x001e2800000e0000 */
[----:B------:R-:W1:Y:S01]  /*1b4c0*/  SHFL.IDX PT, R2, R2, 0x7, 0x181f ;  /* 0x00f81f0002027f89 */ /* 0x000e6200000e0000 */
[----:B0-----:R-:W-:-:S05]  /*1b4d0*/  IADD3 R12, P1, R31, R12, RZ ;  /* 0x0000000c1f0c7210 */ /* 0x001fca0007f3e0ff */
[----:B------:R-:W-:Y:S01]  /*1b4e0*/  IMAD.X R13, RZ, RZ, R21, P1 ;  /* 0x000000ffff0d7224 */ /* 0x000fe200008e0615 */
[----:B------:R-:W-:-:S13]  /*1b4f0*/  ISETP.LT.OR P1, PT, R6, 0x61, P0 ;  /* 0x000000610600780c */ /* 0x000fda0000721670 */
[----:B------:R1:W-:Y:S02]  /*1b500*/  LDGSTS.E.BYPASS.LTC128B.128 [R3+0xd400], desc[UR60][R12.64], !P1 ;  /* 0x0d4000000c037fae */ /* 0x0003e4000c901d7c */
[----:B-1----:R-:W-:-:S05]  /*1b510*/  IADD3 R12, P1, R31, R2, RZ ;  /* 0x000000021f0c7210 */ /* 0x002fca0007f3e0ff */
[----:B------:R-:W-:Y:S01]  /*1b520*/  IMAD.X R13, RZ, RZ, R0, P1 ;  /* 0x000000ffff0d7224 */ /* 0x000fe200008e0600 */
[----:B------:R-:W-:Y:S01]  /*1b530*/  ISETP.LT.OR P1, PT, R6, 0x71, P0 ;  /* 0x000000710600780c */ /* 0x000fe20000721670 */
[----:B------:R-:W-:-:S12]  /*1b540*/  SHFL.IDX PT, R0, R10, RZ, 0x181f ;  /* 0x00181fff0a007589 */ /* 0x000fd800000e0000 */
[----:B------:R0:W-:Y:S04]  /*1b550*/  LDGSTS.E.BYPASS.LTC128B.128 [R3+0xdc00], desc[UR60][R12.64], !P1 ;  /* 0x0dc000000c037fae */ /* 0x0001e8000c901d7c */
[----:B0-----:R-:W0:Y:S02]  /*1b560*/  SHFL.IDX PT, R12, R20, RZ, 0x181f ;  /* 0x00181fff140c7589 */ /* 0x001e2400000e0000 */
[----:B0-----:R-:W-:-:S05]  /*1b570*/  IADD3 R12, P1, R31, R12, RZ ;  /* 0x0000000c1f0c7210 */ /* 0x001fca0007f3e0ff */
[----:B------:R-:W-:Y:S01]  /*1b580*/  IMAD.X R13, RZ, RZ, R0, P1 ;  /* 0x000000ffff0d7224 */ /* 0x000fe200008e0600 */
[C---:B------:R-:W-:Y:S01]  /*1b590*/  ISETP.LT.OR P1, PT, R6.reuse, 0x81, P0 ;  /* 0x000000810600780c */ /* 0x040fe20000721670 */
[----:B------:R0:W1:Y:S04]  /*1b5a0*/  SHFL.IDX PT, R0, R10, 0x1, 0x181f ;  /* 0x00381f000a007f89 */ /* 0x00006800000e0000 */
[----:B------:R0:W2:Y:S08]  /*1b5b0*/  SHFL.IDX PT, R10, R20, 0x1, 0x181f ;  /* 0x00381f00140a7f89 */ /* 0x0000b000000e0000 */
[----:B------:R0:W-:Y:S01]  /*1b5c0*/  LDGSTS.E.BYPASS.LTC128B.128 [R3+0xe400], desc[UR60][R12.64], !P1 ;  /* 0x0e4000000c037fae */ /* 0x0001e2000c901d7c */
[----:B------:R-:W-:-:S13]  /*1b5d0*/  ISETP.GE.AND P1, PT, R6, 0x11, PT ;  /* 0x000000110600780c */ /* 0x000fda0003f26270 */
        /* <DEDUP_REMOVED lines=12> */
[----:B012---:R-:W-:-:S07]  /*1b6a0*/  @P3 LOP3.LUT R23, R23, 0x100, RZ, 0xfc, !PT ;  /* 0x0000010017173812 */ /* 0x007fce00078efcff */
.L_x_958:
[----:B------:R-:W-:Y:S02]  /*1b6b0*/  ISETP.LT.OR P0, PT, R6, 0x91, P0 ;  /* 0x000000910600780c */ /* 0x000fe40000701670 */
[----:B------:R-:W-:-:S04]  /*1b6c0*/  IADD3 R10, P3, R31, R10, RZ ;  /* 0x0000000a1f0a7210 */ /* 0x000fc80007f7e0ff */
[----:B------:R-:W-:-:S07]  /*1b6d0*/  IADD3.X R11, RZ, R0, RZ, P3, !PT ;  /* 0x00000000ff0b7210 */ /* 0x000fce0001ffe4ff */
[----:B------:R-:W-:Y:S01]  /*1b6e0*/  @!PT LDS RZ, [RZ] ;  /* 0x00000000fffff984 */ /* 0x000fe20000000800 */
[----:B------:R-:W-:Y:S01]  /*1b6f0*/  @!PT LDS RZ, [RZ] ;  /* 0x00000000fffff984 */ /* 0x000fe20000000800 */
[----:B------:R-:W-:Y:S01]  /*1b700*/  @!PT LDS RZ, [RZ] ;  /* 0x00000000fffff984 */ /* 0x000fe20000000800 */
[----:B------:R0:W-:Y:S01]  /*1b710*/  LDGSTS.E.BYPASS.LTC128B.128 [R3+0xec00], desc[UR60][R10.64], !P0 ;  /* 0x0ec000000a037fae */ /* 0x0001e2000c101d7c */
[----:B------:R-:W-:Y:S01]  /*1b720*/  PLOP3.LUT P0, PT, PT, PT, PT, 0x80, 0x0 ;  /* 0x000000000000781c */ /* 0x000fe20003f0f070 */
[----:B------:R-:W-:-:S12]  /*1b730*/  NOP ;  /* 0x0000000000007918 */ /* 0x000fd80000000000 */
.L_x_745:
[----:B------:R-:W-:Y:S02]  /*1b740*/  PLOP3.LUT P3, PT, P3, P0, PT, 0xa2, 0x0 ;  /* 0x000000000000781c */ /* 0x000fe40001f61472 */
[----:B------:R-:W-:-:S08]  /*1b750*/  @P0 R2UR P3, UR4, R7 ;  /* 0x00000000070402ca */ /* 0x000fd00000060000 */
[----:B------:R-:W-:-:S05]  /*1b760*/  @P0 PLOP3.LUT P0, PT, P3, PT, PT, 0x80, 0x0 ;  /* 0x000000000000081c */ /* 0x000fca0001f0f070 */
[----:B------:R-:W-:Y:S01]  /*1b770*/  @!P3 SYNCS.ARRIVE.TRANS64.RED.A0T1 RZ, [UR4+0x22870], RZ ;  /* 0x022870ffffffb9a7 */ /* 0x000fe20008200404 */
[----:B------:R-:W-:Y:S07]  /*1b780*/  @!P3 ARRIVES.LDGSTSBAR.64.TRANSCNT [UR4+0x22870] ;  /* 0x02287000ff00b9b0 */ /* 0x000fee0008000a84 */
[----:B------:R-:W-:Y:S05]  /*1b790*/  @P0 BRA.U.ANY `(.L_x_745) ;  /* 0xfffffffd00e80947 */ /* 0x000fea000393ffff */
[----:B------:R-:W-:Y:S01]  /*1b7a0*/  NOP ;  /* 0x0000000000007918 */ /* 0x000fe20000000000 */
[----:B------:R-:W2:Y:S02]  /*1b7b0*/  LDL R0, [R1+0x44] ;  /* 0x0000440001007983 */ /* 0x000ea40000100800 */
[----:B--2---:R-:W-:-:S13]  /*1b7c0*/  ISETP.NE.AND P6, PT, R0, 0x3, PT ;  /* 0x000000030000780c */ /* 0x004fda0003fc5270 */
[----:B------:R-:W-:Y:S05]  /*1b7d0*/  @!P6 BRA `(.L_x_746) ;  /* 0x000000000004e947 */ /* 0x000fea0003800000 */
[----:B------:R-:W-:Y:S01]  /*1b7e0*/  BPT.TRAP 0x1 ;  /* 0x000000040000795c */ /* 0x000fe20000300000 */
.L_x_746:
[----:B------:R1:W-:Y:S01]  /*1b7f0*/  SYNCS.ARRIVE.TRANS64.A1T0 RZ, [R7+URZ+0x22870], RZ ;  /* 0x022870ff07ff79a7 */ /* 0x0003e2000810003f */
[----:B------:R-:W-:Y:S05]  /*1b800*/  @!P6 BRA `(.L_x_747) ;  /* 0x000000000004e947 */ /* 0x000fea0003800000 */
[----:B------:R-:W-:Y:S01]  /*1b810*/  BPT.TRAP 0x1 ;  /* 0x000000040000795c */ /* 0x000fe20000300000 */
.L_x_747:
[----:B------:R-:W2:Y:S01]  /*1b820*/  LDL R0, [R1+0x30] ;  /* 0x0000300001007983 */ /* 0x000ea20000100800 */
[----:B------:R-:W-:Y:S01]  /*1b830*/  BSSY B0, `(.L_x_748) ;  /* 0x0000003000007945 */ /* 0x000fe20003800000 */
[----:B--2---:R-:W2:Y:S03]  /*1b840*/  SYNCS.PHASECHK.TRANS64.TRYWAIT P0, [R7+URZ+0x22840], R0 ;  /* 0x02284000070075a7 */ /* 0x004ea6000800017f */
[----:B--2---:R-:W-:Y:S05]  /*1b850*/  @!P0 BRA `(.L_x_749) ;  /* 0x0000007800788947 */ /* 0x004fea0003800000 */
.L_x_959:
[----:B------:R-:W-:Y:S05]  /*1b860*/  BSYNC B0 ;  /* 0x0000000000007941 */ /* 0x000fea0003800000 */
.L_x_748:
[----:B--2---:R-:W2:Y:S01]  /*1b870*/  LDL.LU R0, [R1+0x28] ;  /* 0x0000280001007983 */ /* 0x004ea20000300800 */
[----:B------:R-:W-:Y:S01]  /*1b880*/  ULDC.64 UR4, c[0x0][0x300] ;  /* 0x0000c00000047ab9 */ /* 0x000fe20000000a00 */
[----:B------:R-:W-:Y:S01]  /*1b890*/  ULDC.64 UR6, c[0x0][0x310] ;  /* 0x0000c40000067ab9 */ /* 0x000fe20000000a00 */
[----:B------:R-:W3:Y:S01]  /*1b8a0*/  LDC R12, c[0x0][0x2f4] ;  /* 0x0000bd00ff0c7b82 */ /* 0x000ee20000000800 */
[----:B------:R-:W4:Y:S04]  /*1b8b0*/  LDL.LU R6, [R1+0x2c] ;  /* 0x00002c0001067983 */ /* 0x000f280000300800 */
[----:B------:R-:W5:Y:S01]  /*1b8c0*/  LDL R2, [R1] ;  /* 0x0000000001027983 */ /* 0x000f620000100800 */
[----:B0-----:R-:W-:Y:S01]  /*1b8d0*/  IMAD.WIDE.U32 R10, R4, UR4, RZ ;  /* 0x00000004040a7c25 */ /* 0x001fe2000f8e00ff */
[----:B---3--:R-:W-:-:S03]  /*1b8e0*/  ISETP.GE.AND P3, PT, R31, R12, PT ;  /* 0x0000000c1f00720c */ /* 0x008fc60003f66270 */
[----:B--2---:R-:W-:-:S04]  /*1b8f0*/  IMAD R0, R0, UR4, RZ ;  /* 0x0000000400007c24 */ /* 0x004fc8000f8e02ff */
[----:B------:R-:W-:-:S04]  /*1b900*/  IMAD R0, R4, UR5, R0 ;  /* 0x0000000504007c24 */ /* 0x000fc8000f8e0200 */
[----:B------:R-:W-:Y:S02]  /*1b910*/  IMAD.IADD R11, R11, 0x1, R0 ;  /* 0x000000010b0b7824 */ /* 0x000fe400078e0200 */
[----:B----4-:R-:W-:Y:S02]  /*1b920*/  IMAD R0, R6, UR6, RZ ;  /* 0x0000000606007c24 */ /* 0x010fe4000f8e02ff */
[----:B------:R-:W-:-:S04]  /*1b930*/  IMAD.WIDE.U32 R10, R5, UR6, R10 ;  /* 0x00000006050a7c25 */ /* 0x000fc8000f8e000a */
[----:B------:R-:W-:Y:S02]  /*1b940*/  IMAD R0, R5, UR7, R0 ;  /* 0x0000000705007c24 */ /* 0x000fe4000f8e0200 */
[----:B------:R-:W-:-:S04]  /*1b950*/  IMAD.WIDE.U32 R4, R8, UR4, RZ ;  /* 0x0000000408047c25 */ /* 0x000fc8000f8e00ff */
[----:B------:R-:W-:Y:S02]  /*1b960*/  IMAD.IADD R11, R11, 0x1, R0 ;  /* 0x000000010b0b7824 */ /* 0x000fe400078e0200 */
[----:B------:R-:W-:-:S04]  /*1b970*/  IMAD R0, R30, UR4, RZ ;  /* 0x000000041e007c24 */ /* 0x000fc8000f8e02ff */
[----:B------:R-:W-:Y:S01]  /*1b980*/  IMAD R0, R8, UR5, R0 ;  /* 0x0000000508007c24 */ /* 0x000fe2000f8e0200 */
[----:B------:R-:W-:Y:S02]  /*1b990*/  ULDC.64 UR4, c[0x0][0x308] ;  /* 0x0000c20000047ab9 */ /* 0x000fe40000000a00 */
[----:B------:R-:W-:-:S04]  /*1b9a0*/  IMAD.WIDE.U32 R10, R18, UR4, R10 ;  /* 0x00000004120a7c25 */ /* 0x000fc8000f8e000a */
[----:B------:R-:W-:Y:S02]  /*1b9b0*/  IMAD.IADD R5, R5, 0x1, R0 ;  /* 0x0000000105057824 */ /* 0x000fe400078e0200 */
[----:B------:R-:W-:Y:S02]  /*1b9c0*/  IMAD R0, R29, UR6, RZ ;  /* 0x000000061d007c24 */ /* 0x000fe4000f8e02ff */
[----:B------:R-:W-:-:S04]  /*1b9d0*/  IMAD.WIDE.U32 R4, R9, UR6, R4 ;  /* 0x0000000609047c25 */ /* 0x000fc8000f8e0004 */
[----:B------:R-:W-:Y:S01]  /*1b9e0*/  IMAD R0, R9, UR7, R0 ;  /* 0x0000000709007c24 */ /* 0x000fe2000f8e0200 */
[----:B------:R-:W-:Y:S01]  /*1b9f0*/  ULDC.64 UR6, c[0x0][0x2e8] ;  /* 0x0000ba0000067ab9 */ /* 0x000fe20000000a00 */
[----:B-----5:R-:W-:Y:S01]  /*1ba00*/  IMAD R2, R2, UR4, RZ ;  /* 0x0000000402027c24 */ /* 0x020fe2000f8e02ff */
[----:B------:R-:W-:Y:S02]  /*1ba10*/  IADD3 R8, P0, R10, UR6, RZ ;  /* 0x000000060a087c10 */ /* 0x000fe4000ff1e0ff */
[----:B------:R-:W-:Y:S01]  /*1ba20*/  IADD3 R5, R5, R0, RZ ;  /* 0x0000000005057210 */ /* 0x000fe20007ffe0ff */
[C---:B------:R-:W-:Y:S02]  /*1ba30*/  IMAD R2, R18.reuse, UR5, R2 ;  /* 0x0000000512027c24 */ /* 0x040fe4000f8e0202 */
[----:B------:R-:W-:-:S03]  /*1ba40*/  IMAD.WIDE.U32 R4, R18, UR4, R4 ;  /* 0x0000000412047c25 */ /* 0x000fc6000f8e0004 */
[----:B------:R-:W-:Y:S01]  /*1ba50*/  IADD3.X R6, R11, UR7, R2, P0, !PT ;  /* 0x000000070b067c10 */ /* 0x000fe200087fe402 */
[----:B------:R-:W-:Y:S01]  /*1ba60*/  UMOV UR4, 0xffffffff ;  /* 0xffffffff00047882 */ /* 0x000fe20000000000 */
[----:B------:R-:W-:-:S04]  /*1ba70*/  IADD3 R0, P0, R4, UR6, RZ ;  /* 0x0000000604007c10 */ /* 0x000fc8000ff1e0ff */
[----:B------:R-:W-:Y:S01]  /*1ba80*/  IADD3.X R2, R2, UR7, R5, P0, !PT ;  /* 0x0000000702027c10 */ /* 0x000fe200087fe405 */
[----:B------:R-:W-:Y:S08]  /*1ba90*/  BRA.DIV UR4, `(.L_x_750) ;  /* 0x0000007a04007947 */ /* 0x000ff0000b800000 */
[----:B------:R-:W0:Y:S01]  /*1baa0*/  SHFL.IDX PT, R5, R8, RZ, 0x181f ;  /* 0x00181fff08057589 */ /* 0x000e2200000e0000 */
[----:B------:R-:W-:-:S03]  /*1bab0*/  LOP3.LUT R23, R23, 0xffffefff, RZ, 0xc0, !PT ;  /* 0xffffefff17177812 */ /* 0x000fc600078ec0ff */
[----:B------:R-:W2:Y:S01]  /*1bac0*/  SHFL.IDX PT, R4, R6, RZ, 0x181f ;  /* 0x00181fff06047589 */ /* 0x000ea200000e0000 */
[----:B------:R-:W-:-:S04]  /*1bad0*/  @P4 LOP3.LUT R23, R23, 0x1000, RZ, 0xfc, !PT ;  /* 0x0000100017174812 */ /* 0x000fc800078efcff */
[C---:B------:R-:W-:Y:S02]  /*1bae0*/  LOP3.LUT P4, RZ, R23.reuse, 0x40, RZ, 0xc0, !PT ;  /* 0x0000004017ff7812 */ /* 0x040fe4000788c0ff */
[----:B------:R-:W-:-:S04]  /*1baf0*/  LOP3.LUT R23, R23, 0xfffff7ff, RZ, 0xc0, !PT ;  /* 0xfffff7ff17177812 */ /* 0x000fc800078ec0ff */
[----:B------:R-:W-:-:S04]  /*1bb00*/  @P1 LOP3.LUT R23, R23, 0x800, RZ, 0xfc, !PT ;  /* 0x0000080017171812 */ /* 0x000fc800078efcff */
[C---:B------:R-:W-:Y:S02]  /*1bb10*/  LOP3.LUT P1, RZ, R23.reuse, 0x10, RZ, 0xc0, !PT ;  /* 0x0000001017ff7812 */ /* 0x040fe4000782c0ff */
[----:B------:R-:W-:Y:S02]  /*1bb20*/  LOP3.LUT R23, R23, 0xfffffbff, RZ, 0xc0, !PT ;  /* 0xfffffbff17177812 */ /* 0x000fe400078ec0ff */
[----:B0-----:R-:W-:Y:S02]  /*1bb30*/  @P4 IADD3 R5, P0, R31, R5, RZ ;  /* 0x000000051f054210 */ /* 0x001fe40007f1e0ff */
[----:B------:R-:W-:-:S03]  /*1bb40*/  @P2 LOP3.LUT R23, R23, 0x400, RZ, 0xfc, !PT ;  /* 0x0000040017172812 */ /* 0x000fc600078efcff */
[----:B--2---:R-:W-:Y:S01]  /*1bb50*/  @P4 IMAD.X R4, RZ, RZ, R4, P0 ;  /* 0x000000ffff044224 */ /* 0x004fe200000e0604 */
[C---:B------:R-:W-:Y:S02]  /*1bb60*/  LOP3.LUT P2, RZ, R23.reuse, 0x8, RZ, 0xc0, !PT ;  /* 0x0000000817ff7812 */ /* 0x040fe4000784c0ff */
[----:B------:R-:W-:Y:S02]  /*1bb70*/  LOP3.LUT P6, RZ, R23, 0x80, RZ, 0xc0, !PT ;  /* 0x0000008017ff7812 */ /* 0x000fe400078cc0ff */
[----:B------:R-:W-:-:S04]  /*1bb80*/  @P4 LOP3.LUT R5, R5, R4, RZ, 0x3c, !PT ;  /* 0x0000000405054212 */ /* 0x000fc800078e3cff */
[----:B------:R-:W-:-:S04]  /*1bb90*/  @P4 LOP3.LUT R4, R5, R4, RZ, 0x3c, !PT ;  /* 0x0000000405044212 */ /* 0x000fc800078e3cff */
[----:B------:R-:W-:-:S05]  /*1bba0*/  @P4 LOP3.LUT R5, R5, R4, RZ, 0x3c, !PT ;  /* 0x0000000405054212 */ /* 0x000fca00078e3cff */
[----:B------:R-:W-:Y:S01]  /*1bbb0*/  @!PT LDS RZ, [RZ] ;  /* 0x00000000fffff984 */ /* 0x000fe20000000800 */
[----:B------:R0:W-:Y:S01]  /*1bbc0*/  @P4 LDGSTS.E.BYPASS.LTC128B.128 [R3+0x18400], desc[UR60][R4.64], !P3 ;  /* 0x1840000004034fae */ /* 0x0001e2000d901d7c */
[----:B------:R-:W-:-:S03]  /*1bbd0*/  LOP3.LUT P4, RZ, R23, 0x1000, RZ, 0xc0, !PT ;  /* 0x0000100017ff7812 */ /* 0x000fc6000788c0ff */
[----:B0-----:R-:W0:Y:S04]  /*1bbe0*/  SHFL.IDX PT, R5, R8, 0x1, 0x181f ;  /* 0x00381f0008057f89 */ /* 0x001e2800000e0000 */
[----:B------:R-:W2:Y:S01]  /*1bbf0*/  SHFL.IDX PT, R4, R6, 0x1, 0x181f ;  /* 0x00381f0006047f89 */ /* 0x000ea200000e0000 */
[----:B0-----:R-:W-:-:S05]  /*1bc00*/  @P1 IADD3 R5, P0, R31, R5, RZ ;  /* 0x000000051f051210 */ /* 0x001fca0007f1e0ff */
[----:B--2---:R-:W-:-:S05]  /*1bc10*/  @P1 IMAD.X R4, RZ, RZ, R4, P0 ;  /* 0x000000ffff041224 */ /* 0x004fca00000e0604 */
[----:B------:R-:W-:-:S04]  /*1bc20*/  @P1 LOP3.LUT R5, R5, R4, RZ, 0x3c, !PT ;  /* 0x0000000405051212 */ /* 0x000fc800078e3cff */
[----:B------:R-:W-:-:S04]  /*1bc30*/  @P1 LOP3.LUT R4, R5, R4, RZ, 0x3c, !PT ;  /* 0x0000000405041212 */ /* 0x000fc800078e3cff */
[----:B------:R-:W-:-:S05]  /*1bc40*/  @P1 LOP3.LUT R5, R5, R4, RZ, 0x3c, !PT ;  /* 0x0000000405051212 */ /* 0x000fca00078e3cff */
        /* <DEDUP_REMOVED lines=13> */
[----:B0-----:R-:W-:-:S04]  /*1bd20*/  @P5 IADD3 R5, P0, R31, R5, RZ ;  /* 0x000000051f055210 */ /* 0x001fc80007f1e0ff */
[----:B--2---:R-:W-:-:S04]  /*1bd30*/  @P5 IADD3.X R4, RZ, R4, RZ, P0, !PT ;  /* 0x00000004ff045210 */ /* 0x004fc800007fe4ff */
[----:B------:R-:W-:-:S04]  /*1bd40*/  @P5 LOP3.LUT R5, R5, R4, RZ, 0x3c, !PT ;  /* 0x0000000405055212 */ /* 0x000fc800078e3cff */
[----:B------:R-:W-:-:S04]  /*1bd50*/  @P5 LOP3.LUT R4, R5, R4, RZ, 0x3c, !PT ;  /* 0x0000000405045212 */ /* 0x000fc800078e3cff */
[----:B------:R-:W-:-:S05]  /*1bd60*/  @P5 LOP3.LUT R5, R5, R4, RZ, 0x3c, !PT ;  /* 0x0000000405055212 */ /* 0x000fca00078e3cff */
[----:B------:R0:W-:Y:S01]  /*1bd70*/  @P5 LDGSTS.E.BYPASS.LTC128B.128 [R3+0x19c00], desc[UR60][R4.64], !P3 ;  /* 0x19c0000004035fae */ /* 0x0001e2000d901d7c */
[----:B------:R-:W-:-:S03]  /*1bd80*/  LOP3.LUT P5, RZ, R23, 0x20, RZ, 0xc0, !PT ;  /* 0x0000002017ff7812 */ /* 0x000fc600078ac0ff */
[----:B0-----:R-:W0:Y:S04]  /*1bd90*/  SHFL.IDX PT, R5, R8, 0x4, 0x181f ;  /* 0x00981f0008057f89 */ /* 0x001e2800000e0000 */
[----:B------:R-:W2:Y:S06]  /*1bda0*/  SHFL.IDX PT, R4, R6, 0x4, 0x181f ;  /* 0x00981f0006047f89 */ /* 0x000eac00000e0000 */
[----:B0-----:R-:W-:-:S05]  /*1bdb0*/  @P5 IADD3 R5, P0, R31, R5, RZ ;  /* 0x000000051f055210 */ /* 0x001fca0007f1e0ff */
[----:B--2---:R-:W-:-:S05]  /*1bdc0*/  @P5 IMAD.X R4, RZ, RZ, R4, P0 ;  /* 0x000000ffff045224 */ /* 0x004fca00000e0604 */
[----:B------:R-:W-:-:S04]  /*1bdd0*/  @P5 LOP3.LUT R5, R5, R4, RZ, 0x3c, !PT ;  /* 0x0000000405055212 */ /* 0x000fc800078e3cff */
[----:B------:R-:W-:-:S04]  /*1bde0*/  @P5 LOP3.LUT R4, R5, R4, RZ, 0x3c, !PT ;  /* 0x0000000405045212 */ /* 0x000fc800078e3cff */
[----:B------:R-:W-:-:S05]  /*1bdf0*/  @P5 LOP3.LUT R5, R5, R4, RZ, 0x3c, !PT ;  /* 0x0000000405055212 */ /* 0x000fca00078e3cff */
[----:B------:R0:W-:Y:S04]  /*1be00*/  @P5 LDGSTS.E.BYPASS.LTC128B.128 [R3+0x1a400], desc[UR60][R4.64], !P3 ;  /* 0x1a40000004035fae */ /* 0x0001e8000d901d7c */
[----:B0-----:R-:W0:Y:S04]  /*1be10*/  SHFL.IDX PT, R5, R8, 0x5, 0x181f ;  /* 0x00b81f0008057f89 */ /* 0x001e2800000e0000 */
[----:B------:R-:W2:Y:S01]  /*1be20*/  SHFL.IDX PT, R4, R6, 0x5, 0x181f ;  /* 0x00b81f0006047f89 */ /* 0x000ea200000e0000 */
[----:B0-----:R-:W-:-:S05]  /*1be30*/  @P6 IADD3 R5, P0, R31, R5, RZ ;  /* 0x000000051f056210 */ /* 0x001fca0007f1e0ff */
[----:B--2---:R-:W-:-:S05]  /*1be40*/  @P6 IMAD.X R4, RZ, RZ, R4, P0 ;  /* 0x000000ffff046224 */ /* 0x004fca00000e0604 */
[----:B------:R-:W-:-:S04]  /*1be50*/  @P6 LOP3.LUT R5, R5, R4, RZ, 0x3c, !PT ;  /* 0x0000000405056212 */ /* 0x000fc800078e3cff */
[----:B------:R-:W-:-:S04]  /*1be60*/  @P6 LOP3.LUT R4, R5, R4, RZ, 0x3c, !PT ;  /* 0x0000000405046212 */ /* 0x000fc800078e3cff */
[----:B------:R-:W-:-:S05]  /*1be70*/  @P6 LOP3.LUT R5, R5, R4, RZ, 0x3c, !PT ;  /* 0x0000000405056212 */ /* 0x000fca00078e3cff */
[----:B------:R0:W-:Y:S04]  /*1be80*/  @P6 LDGSTS.E.BYPASS.LTC128B.128 [R3+0x1ac00], desc[UR60][R4.64], !P3 ;  /* 0x1ac0000004036fae */ /* 0x0001e8000d901d7c */
[----:B0-----:R-:W0:Y:S04]  /*1be90*/  SHFL.IDX PT, R5, R8, 0x6, 0x181f ;  /* 0x00d81f0008057f89 */ /* 0x001e2800000e0000 */
[----:B------:R-:W2:Y:S04]  /*1bea0*/  SHFL.IDX PT, R4, R6, 0x6, 0x181f ;  /* 0x00d81f0006047f89 */ /* 0x000ea800000e0000 */
[----:B------:R-:W-:Y:S01]  /*1beb0*/  SHFL.IDX PT, R6, R6, 0x7, 0x181f ;  /* 0x00f81f0006067f89 */ /* 0x000fe200000e0000 */
[----:B0-----:R-:W-:-:S05]  /*1bec0*/  @P4 IADD3 R5, P0, R31, R5, RZ ;  /* 0x000000051f054210 */ /* 0x001fca0007f1e0ff */
[----:B--2---:R-:W-:-:S05]  /*1bed0*/  @P4 IMAD.X R4, RZ, RZ, R4, P0 ;  /* 0x000000ffff044224 */ /* 0x004fca00000e0604 */
[----:B------:R-:W-:-:S04]  /*1bee0*/  @P4 LOP3.LUT R5, R5, R4, RZ, 0x3c, !PT ;  /* 0x0000000405054212 */ /* 0x000fc800078e3cff */
[----:B------:R-:W-:-:S04]  /*1bef0*/  @P4 LOP3.LUT R4, R5, R4, RZ, 0x3c, !PT ;  /* 0x0000000405044212 */ /* 0x000fc800078e3cff */
[----:B------:R-:W-:-:S05]  /*1bf00*/  @P4 LOP3.LUT R5, R5, R4, RZ, 0x3c, !PT ;  /* 0x0000000405054212 */ /* 0x000fca00078e3cff */
[----:B------:R0:W-:Y:S04]  /*1bf10*/  @P4 LDGSTS.E.BYPASS.LTC128B.128 [R3+0x1b400], desc[UR60][R4.64], !P3 ;  /* 0x1b40000004034fae */ /* 0x0001e8000d901d7c */
[----:B0-----:R-:W0:Y:S04]  /*1bf20*/  SHFL.IDX PT, R4, R8, 0x7, 0x181f ;  /* 0x00f81f0008047f89 */ /* 0x001e2800000e0000 */
[----:B------:R-:W2:Y:S04]  /*1bf30*/  SHFL.IDX PT, R8, R0, RZ, 0x181f ;  /* 0x00181fff00087589 */ /* 0x000ea800000e0000 */
[----:B------:R-:W-:Y:S01]  /*1bf40*/  SHFL.IDX PT, R0, R0, 0x1, 0x181f ;  /* 0x00381f0000007f89 */ /* 0x000fe200000e0000 */
[----:B0-----:R-:W-:-:S04]  /*1bf50*/  @P1 IADD3 R4, P0, R31, R4, RZ ;  /* 0x000000041f041210 */ /* 0x001fc80007f1e0ff */
[----:B------:R-:W-:Y:S02]  /*1bf60*/  @P1 IADD3.X R5, RZ, R6, RZ, P0, !PT ;  /* 0x00000006ff051210 */ /* 0x000fe400007fe4ff */
[----:B------:R-:W0:Y:S04]  /*1bf70*/  SHFL.IDX PT, R6, R2, RZ, 0x181f ;  /* 0x00181fff02067589 */ /* 0x000e2800000e0000 */
[----:B------:R2:W-:Y:S04]  /*1bf80*/  @P1 LDGSTS.E.BYPASS.LTC128B.128 [R3+0x1bc00], desc[UR60][R4.64], !P3 ;  /* 0x1bc0000004031fae */ /* 0x0005e8000d901d7c */
[----:B------:R-:W3:Y:S01]  /*1bf90*/  SHFL.IDX PT, R2, R2, 0x1, 0x181f ;  /* 0x00381f0002027f89 */ /* 0x000ee200000e0000 */
[----:B--2---:R-:W-:-:S05]  /*1bfa0*/  @P2 IADD3 R4, P0, R31, R8, RZ ;  /* 0x000000081f042210 */ /* 0x004fca0007f1e0ff */
[----:B0-----:R-:W-:-:S05]  /*1bfb0*/  @P2 IMAD.X R5, RZ, RZ, R6, P0 ;  /* 0x000000ffff052224 */ /* 0x001fca00000e0606 */
[----:B------:R0:W-:Y:S03]  /*1bfc0*/  @P2 LDGSTS.E.BYPASS.LTC128B.128 [R3+0x1c400], desc[UR60][R4.64], !P3 ;  /* 0x1c40000004032fae */ /* 0x0001e6000d901d7c */
.L_x_981:
[----:B------:R-:W-:-:S13]  /*1bfd0*/  LOP3.LUT P1, RZ, R23, 0x100, RZ, 0xc0, !PT ;  /* 0x0000010017ff7812 */ /* 0x000fda000782c0ff */
[----:B------:R-:W-:-:S05]  /*1bfe0*/  @P1 IADD3 R0, P0, R31, R0, RZ ;  /* 0x000000001f001210 */ /* 0x000fca0007f1e0ff */
[----:B---3--:R-:W-:Y:S01]  /*1bff0*/  @P1 IMAD.X R2, RZ, RZ, R2, P0 ;  /* 0x000000ffff021224 */ /* 0x008fe200000e0602 */
[----:B------:R-:W-:Y:S01]  /*1c000*/  PLOP3.LUT P0, PT, PT, PT, PT, 0x80, 0x0 ;  /* 0x000000000000781c */ /* 0x000fe20003f0f070 */
[----:B0-----:R-:W-:-:S03]  /*1c010*/  @P1 IMAD.MOV.U32 R4, RZ, RZ, R0 ;  /* 0x000000ffff041224 */ /* 0x001fc600078e0000 */
[----:B------:R-:W-:-:S05]  /*1c020*/  @P1 MOV R5, R2 ;  /* 0x0000000200051202 */ /* 0x000fca0000000f00 */
[----:B------:R-:W-:Y:S01]  /*1c030*/  @!PT LDS RZ, [RZ] ;  /* 0x00000000fffff984 */ /* 0x000fe20000000800 */
[----:B------:R-:W-:Y:S01]  /*1c040*/  @!PT LDS RZ, [RZ] ;  /* 0x00000000fffff984 */ /* 0x000fe20000000800 */
[----:B------:R-:W-:Y:S01]  /*1c050*/  @!PT LDS RZ, [RZ] ;  /* 0x00000000fffff984 */ /* 0x000fe20000000800 */
[----:B------:R0:W-:Y:S01]  /*1c060*/  @P1 LDGSTS.E.BYPASS.LTC128B.128 [R3+0x1cc00], desc[UR60][R4.64], !P3 ;  /* 0x1cc0000004031fae */ /* 0x0001e2000d901d7c */
[----:B------:R-:W-:-:S03]  /*1c070*/  NOP ;  /* 0x0000000000007918 */ /* 0x000fc60000000000 */
.L_x_751:
        /* <DEDUP_REMOVED lines=11> */
.L_x_752:
[----:B0-----:R0:W5:Y:S01]  /*1c130*/  LDL.LU R3, [R1+0x34] ;  /* 0x0000340001037983 */ /* 0x0011620000300800 */
[----:B------:R-:W-:Y:S01]  /*1c140*/  VIADD R0, R22, 0x14400 ;  /* 0x0001440016007836 */ /* 0x000fe20000000000 */
[----:B------:R-:W-:Y:S01]  /*1c150*/  SHF.R.S32.HI R2, RZ, 0x1f, R28 ;  /* 0x0000001fff027819 */ /* 0x000fe2000001141c */
[----:B------:R0:W-:Y:S06]  /*1c160*/  SYNCS.ARRIVE.TRANS64.A1T0 RZ, [R7+URZ+0x22830], RZ ;  /* 0x022830ff07ff79a7 */ /* 0x0001ec000810003f */
[----:B------:R-:W-:Y:S05]  /*1c170*/  WARPSYNC.ALL ;  /* 0x0000000000007948 */ /* 0x000fea0003800000 */
[----:B------:R-:W-:Y:S01]  /*1c180*/  BAR.SYNC.DEFER_BLOCKING 0x8, 0x180 ;  /* 0x0206000000007b1d */ /* 0x000fe20000010000 */
[----:B------:R-:W-:-:S05]  /*1c190*/  LOP3.LUT P1, RZ, R0, 0x3ff, RZ, 0xc0, !PT ;  /* 0x000003ff00ff7812 */ /* 0x000fca000782c0ff */
[----:B------:R-:W-:Y:S01]  /*1c1a0*/  ULDC.64 UR4, c[0x0][0x298] ;  /* 0x0000a60000047ab9 */ /* 0x000fe20000000a00 */
[----:B------:R-:W-:Y:S01]  /*1c1b0*/  ULDC.64 UR6, c[0x0][0xa00] ;  /* 0x0002800000067ab9 */ /* 0x000fe20000000a00 */
[----:B------:R-:W-:Y:S01]  /*1c1c0*/  IMAD R2, R2, UR4, RZ ;  /* 0x0000000402027c24 */ /* 0x000fe2000f8e02ff */
[----:B------:R-:W-:Y:S01]  /*1c1d0*/  ISETP.NE.U32.AND P0, PT, RZ, UR6, PT ;  /* 0x00000006ff007c0c */ /* 0x000fe2000bf05070 */
[C---:B------:R-:W-:Y:S01]  /*1c1e0*/  IMAD.WIDE.U32 R26, R28.reuse, UR4, RZ ;  /* 0x000000041c1a7c25 */ /* 0x040fe2000f8e00ff */
[----:B------:R-:W-:Y:S02]  /*1c1f0*/  BSSY B6, `(.L_x_753) ;  /* 0x0000017000067945 */ /* 0x000fe40003800000 */
[----:B------:R-:W-:Y:S01]  /*1c200*/  ISETP.NE.AND.EX P0, PT, RZ, UR7, PT, P0 ;  /* 0x00000007ff007c0c */ /* 0x000fe2000bf05300 */
[----:B------:R-:W-:-:S03]  /*1c210*/  IMAD R0, R28, UR5, R2 ;  /* 0x000000051c007c24 */ /* 0x000fc6000f8e0202 */
[----:B------:R-:W-:Y:S01]  /*1c220*/  SEL R24, R24, RZ, !P0 ;  /* 0x000000ff18187207 */ /* 0x000fe20004000000 */
[----:B------:R-:W-:Y:S01]  /*1c230*/  IMAD.IADD R28, R27, 0x1, R0 ;  /* 0x000000011b1c7824 */ /* 0x000fe200078e0200 */
[----:B-----5:R-:W-:Y:S01]  /*1c240*/  SEL R29, R3, RZ, !P0 ;  /* 0x000000ff031d7207 */ /* 0x020fe20004000000 */
[----:B------:R-:W-:Y:S06]  /*1c250*/  @!P1 BRA `(.L_x_754) ;  /* 0x0000000000409947 */ /* 0x000fec0003800000 */
[----:B------:R-:W-:Y:S01]  /*1c260*/  MOV R2, 0x0 ;  /* 0x0000000000027802 */ /* 0x000fe20000000f00 */
[----:B------:R-:W-:Y:S01]  /*1c270*/  ULDC.64 UR4, c[0x4][0x98] ;  /* 0x0100260000047ab9 */ /* 0x000fe20000000a00 */
[----:B------:R-:W-:Y:S01]  /*1c280*/  ULDC.64 UR6, c[0x4][0xa0] ;  /* 0x0100280000067ab9 */ /* 0x000fe20000000a00 */
[----:B------:R-:W-:Y:S01]  /*1c290*/  ULDC.64 UR8, c[0x4][0x28] ;  /* 0x01000a0000087ab9 */ /* 0x000fe20000000a00 */
[----:B------:R-:W-:Y:S01]  /*1c2a0*/  IMAD.U32 R4, RZ, RZ, UR4 ;  /* 0x00000004ff047e24 */ /* 0x000fe2000f8e00ff */
[----:B------:R-:W-:Y:S01]  /*1c2b0*/  MOV R5, UR5 ;  /* 0x0000000500057c02 */ /* 0x000fe20008000f00 */
[----:B------:R-:W2:Y:S01]  /*1c2c0*/  LDC.64 R2, c[0x4][R2] ;  /* 0x0100000002027b82 */ /* 0x000ea20000000a00 */
[----:B------:R-:W-:Y:S01]  /*1c2d0*/  IMAD.U32 R6, RZ, RZ, UR6 ;  /* 0x00000006ff067e24 */ /* 0x000fe2000f8e00ff */
[----:B------:R-:W-:Y:S01]  /*1c2e0*/  MOV R11, UR9 ;  /* 0x00000009000b7c02 */ /* 0x000fe20008000f00 */
[----:B01----:R-:W-:Y:S02]  /*1c2f0*/  IMAD.U32 R7, RZ, RZ, UR7 ;  /* 0x00000007ff077e24 */ /* 0x003fe4000f8e00ff */
[----:B------:R-:W-:-:S02]  /*1c300*/  IMAD.U32 R10, RZ, RZ, UR8 ;  /* 0x00000008ff0a7e24 */ /* 0x000fc4000f8e00ff */
[----:B------:R-:W-:Y:S02]  /*1c310*/  IMAD.MOV.U32 R8, RZ, RZ, 0x70 ;  /* 0x00000070ff087424 */ /* 0x000fe400078e00ff */
[----:B------:R-:W-:Y:S02]  /*1c320*/  IMAD.MOV.U32 R12, RZ, RZ, 0x1 ;  /* 0x00000001ff0c7424 */ /* 0x000fe400078e00ff */
[----:B------:R-:W-:-:S07]  /*1c330*/  IMAD.MOV.U32 R13, RZ, RZ, RZ ;  /* 0x000000ffff0d7224 */ /* 0x000fce00078e00ff */
[----:B------:R-:W-:-:S07]  /*1c340*/  LEPC R20, `(.L_x_754) ;  /* 0x000000001014794e */ /* 0x000fce0000000000 */
[----:B--2---:R-:W-:Y:S05]  /*1c350*/  CALL.ABS.NOINC R2 ;  /* 0x0000000002007343 */ /* 0x004fea0003c00000 */
.L_x_754:
[----:B------:R-:W-:Y:S05]  /*1c360*/  BSYNC B6 ;  /* 0x0000000000067941 */ /* 0x000fea0003800000 */
.L_x_753:
[----:B------:R-:W2:Y:S01]  /*1c370*/  LDL R20, [R1] ;  /* 0x0000000001147983 */ /* 0x000ea20000100800 */
[----:B01----:R-:W0:Y:S01]  /*1c380*/  LDC R7, c[0x0][0x448] ;  /* 0x00011200ff077b82 */ /* 0x003e220000000800 */
[----:B------:R-:W-:Y:S01]  /*1c390*/  ULDC.64 UR4, c[0x0][0x2d8] ;  /* 0x0000b60000047ab9 */ /* 0x000fe20000000a00 */
[----:B------:R-:W-:Y:S01]  /*1c3a0*/  MOV R2, R26 ;  /* 0x0000001a00027202 */ /* 0x000fe20000000f00 */
[----:B------:R1:W5:Y:S01]  /*1c3b0*/  LDL R10, [R1+0x3c] ;  /* 0x00003c00010a7983 */ /* 0x0003620000100800 */
[----:B------:R-:W-:Y:S01]  /*1c3c0*/  IMAD.MOV.U32 R3, RZ, RZ, R28 ;  /* 0x000000ffff037224 */ /* 0x000fe200078e001c */
[----:B------:R-:W-:Y:S02]  /*1c3d0*/  ULDC.64 UR6, c[0x0][0x280] ;  /* 0x0000a00000067ab9 */ /* 0x000fe40000000a00 */
[----:B------:R1:W5:Y:S01]  /*1c3e0*/  LDL R9, [R1+0x24] ;  /* 0x0000240001097983 */ /* 0x0003620000100800 */
[----:B------:R-:W-:Y:S01]  /*1c3f0*/  IMAD.WIDE.U32 R2, R18, UR4, R2 ;  /* 0x0000000412027c25 */ /* 0x000fe2000f8e0002 */
[----:B0-----:R-:W-:-:S13]  /*1c400*/  ISETP.NE.AND P0, PT, R7, 0x1, PT ;  /* 0x000000010700780c */ /* 0x001fda0003f05270 */
[----:B------:R-:W0:Y:S01]  /*1c410*/  @P0 LDC R4, c[0x0][0x44c] ;  /* 0x00011300ff040b82 */ /* 0x000e220000000800 */
[----:B------:R-:W-:Y:S02]  /*1c420*/  IMAD.SHL.U32 R17, R17, 0x80, RZ ;  /* 0x0000008011117824 */ /* 0x000fe400078e00ff */
[----:B--2---:R-:W-:Y:S02]  /*1c430*/  IMAD R0, R20, UR4, RZ ;  /* 0x0000000414007c24 */ /* 0x004fe4000f8e02ff */
[----:B------:R-:W2:Y:S02]  /*1c440*/  S2R R20, SR_TID.X ;  /* 0x0000000000147919 */ /* 0x000ea40000002100 */
[----:B------:R-:W-:Y:S01]  /*1c450*/  IMAD R0, R18, UR5, R0 ;  /* 0x0000000512007c24 */ /* 0x000fe2000f8e0200 */
[----:B------:R-:W-:-:S03]  /*1c460*/  ULDC.64 UR4, c[0x0][0x2e0] ;  /* 0x0000b80000047ab9 */ /* 0x000fc60000000a00 */
[----:B------:R-:W-:Y:S02]  /*1c470*/  IMAD.IADD R3, R3, 0x1, R0 ;  /* 0x0000000103037824 */ /* 0x000fe400078e0200 */
[----:B------:R-:W-:Y:S02]  /*1c480*/  IMAD R0, R29, UR4, RZ ;  /* 0x000000041d007c24 */ /* 0x000fe4000f8e02ff */
[----:B------:R-:W-:-:S04]  /*1c490*/  IMAD.WIDE.U32 R2, R24, UR4, R2 ;  /* 0x0000000418027c25 */ /* 0x000fc8000f8e0002 */
[----:B------:R-:W-:Y:S01]  /*1c4a0*/  IMAD R0, R24, UR5, R0 ;  /* 0x0000000518007c24 */ /* 0x000fe2000f8e0200 */
[----:B------:R-:W-:-:S03]  /*1c4b0*/  ULDC.64 UR4, c[0x0][0x2d0] ;  /* 0x0000b40000047ab9 */ /* 0x000fc60000000a00 */
[----:B------:R-:W-:Y:S02]  /*1c4c0*/  IMAD.IADD R3, R3, 0x1, R0 ;  /* 0x0000000103037824 */ /* 0x000fe400078e0200 */
[----:B------:R-:W3:Y:S01]  /*1c4d0*/  @P0 LDC R0, c[0x0][0x450] ;  /* 0x00011400ff000b82 */ /* 0x000ee20000000800 */
[C---:B--2---:R-:W-:Y:S02]  /*1c4e0*/  LOP3.LUT R21, R20.reuse, 0x7f, RZ, 0xc0, !PT ;  /* 0x0000007f14157812 */ /* 0x044fe400078ec0ff */
[----:B------:R-:W-:Y:S02]  /*1c4f0*/  SHF.L.U32 R20, R20, 0x4, RZ ;  /* 0x0000000414147819 */ /* 0x000fe400000006ff */
[----:B------:R-:W-:-:S04]  /*1c500*/  SHF.R.U32.HI R21, RZ, 0x3, R21 ;  /* 0x00000003ff157819 */ /* 0x000fc80000011615 */
[----:B------:R-:W-:-:S04]  /*1c510*/  LOP3.LUT R20, R21, 0x70, R20, 0xf8, !PT ;  /* 0x0000007015147812 */ /* 0x000fc800078ef814 */
[----:B------:R-:W-:-:S05]  /*1c520*/  LOP3.LUT R5, R20, R17, RZ, 0xfc, !PT ;  /* 0x0000001114057212 */ /* 0x000fca00078efcff */
[----:B0-----:R-:W-:-:S04]  /*1c530*/  @P0 IMAD.HI.U32 R6, R5, R4, RZ ;  /* 0x0000000405060227 */ /* 0x001fc800078e00ff */
[----:B------:R-:W-:Y:S01]  /*1c540*/  IMAD.MOV.U32 R4, RZ, RZ, R5 ;  /* 0x000000ffff047224 */ /* 0x000fe200078e0005 */
[----:B---3--:R-:W-:Y:S01]  /*1c550*/  @P0 SHF.R.U32.HI R4, RZ, R0, R6 ;  /* 0x00000000ff040219 */ /* 0x008fe20000011606 */
[----:B------:R-:W0:Y:S04]  /*1c560*/  S2R R20, SR_TID.X ;  /* 0x0000000000147919 */ /* 0x000e280000002100 */
[----:B------:R-:W-:-:S04]  /*1c570*/  IMAD.MOV R0, RZ, RZ, -R4 ;  /* 0x000000ffff007224 */ /* 0x000fc800078e0a04 */
[----:B------:R-:W-:Y:S01]  /*1c580*/  IMAD R0, R7, R0, R5 ;  /* 0x0000000007007224 */ /* 0x000fe200078e0205 */
[----:B------:R-:W-:Y:S01]  /*1c590*/  SHF.R.S32.HI R5, RZ, 0x1f, R4 ;  /* 0x0000001fff057819 */ /* 0x000fe20000011404 */
[----:B------:R-:W-:-:S04]  /*1c5a0*/  IMAD.WIDE.U32 R2, R4, UR4, R2 ;  /* 0x0000000404027c25 */ /* 0x000fc8000f8e0002 */
[----:B------:R-:W-:-:S04]  /*1c5b0*/  IMAD R5, R5, UR4, RZ ;  /* 0x0000000405057c24 */ /* 0x000fc8000f8e02ff */
[----:B------:R-:W-:Y:S01]  /*1c5c0*/  IMAD R5, R4, UR5, R5 ;  /* 0x0000000504057c24 */ /* 0x000fe2000f8e0205 */
[----:B------:R-:W-:Y:S01]  /*1c5d0*/  SHF.R.S32.HI R4, RZ, 0x1f, R0 ;  /* 0x0000001fff047819 */ /* 0x000fe20000011400 */
[----:B------:R-:W-:-:S03]  /*1c5e0*/  ULDC.64 UR4, c[0x0][0x2c8] ;  /* 0x0000b20000047ab9 */ /* 0x000fc60000000a00 */
[----:B------:R-:W-:Y:S01]  /*1c5f0*/  IADD3 R3, R3, R5, RZ ;  /* 0x0000000503037210 */ /* 0x000fe20007ffe0ff */
[----:B------:R-:W-:Y:S02]  /*1c600*/  IMAD R4, R4, UR4, RZ ;  /* 0x0000000404047c24 */ /* 0x000fe4000f8e02ff */
[----:B------:R-:W-:Y:S01]  /*1c610*/  IMAD.WIDE.U32 R2, R0, UR4, R2 ;  /* 0x0000000400027c25 */ /* 0x000fe2000f8e0002 */
[----:B------:R-:W-:-:S03]  /*1c620*/  ULDC UR4, c[0x0][0x2b8] ;  /* 0x0000ae0000047ab9 */ /* 0x000fc60000000800 */
[----:B------:R-:W-:Y:S01]  /*1c630*/  IMAD R4, R0, UR5, R4 ;  /* 0x0000000500047c24 */ /* 0x000fe2000f8e0204 */
[----:B------:R-:W-:Y:S02]  /*1c640*/  IADD3 R0, P1, R2, UR6, RZ ;  /* 0x0000000602007c10 */ /* 0x000fe4000ff3e0ff */
[----:B------:R-:W-:Y:S01]  /*1c650*/  ISETP.GE.AND P0, PT, R31, UR4, PT ;  /* 0x000000041f007c0c */ /* 0x000fe2000bf06270 */
[----:B------:R-:W-:Y:S01]  /*1c660*/  UMOV UR4, 0xffffffff ;  /* 0xffffffff00047882 */ /* 0x000fe20000000000 */
[----:B0-----:R-:W-:Y:S02]  /*1c670*/  LOP3.LUT R20, R20, 0x7f, RZ, 0xc0, !PT ;  /* 0x0000007f14147812 */ /* 0x001fe400078ec0ff */
[----:B------:R-:W-:Y:S02]  /*1c680*/  IADD3.X R4, R3, UR7, R4, P1, !PT ;  /* 0x0000000703047c10 */ /* 0x000fe40008ffe404 */
[----:B------:R-:W-:Y:S01]  /*1c690*/  SHF.R.U32.HI R20, RZ, 0x3, R20 ;  /* 0x00000003ff147819 */ /* 0x000fe20000011614 */
[----:B-1----:R-:W-:Y:S06]  /*1c6a0*/  BRA.DIV UR4, `(.L_x_755) ;  /* 0x0000007a04147947 */ /* 0x002fec000b800000 */
[----:B------:R-:W-:Y:S01]  /*1c6b0*/  IMAD.IADD R17, R20, 0x1, R17 ;  /* 0x0000000114117824 */ /* 0x000fe200078e0211 */
[----:B------:R-:W0:Y:S01]  /*1c6c0*/  SHFL.IDX PT, R3, R0, RZ, 0x181f ;  /* 0x00181fff00037589 */ /* 0x000e2200000e0000 */
[----:B-----5:R-:W-:Y:S02]  /*1c6d0*/  IMAD R5, R10, R7, RZ ;  /* 0x000000070a057224 */ /* 0x020fe400078e02ff */
[C---:B------:R-:W-:Y:S01]  /*1c6e0*/  VIADD R2, R17.reuse, 0x10 ;  /* 0x0000001011027836 */ /* 0x040fe20000000000 */
[----:B------:R-:W-:Y:S02]  /*1c6f0*/  SHFL.IDX PT, R6, R0, 0x1, 0x181f ;  /* 0x00381f0000067f89 */ /* 0x000fe400000e0000 */
[-C--:B------:R-:W-:Y:S02]  /*1c700*/  ISETP.GE.AND P2, PT, R17, R5.reuse, PT ;  /* 0x000000051100720c */ /* 0x080fe40003f46270 */
[----:B------:R-:W-:Y:S01]  /*1c710*/  ISETP.GE.AND P1, PT, R2, R5, PT ;  /* 0x000000050200720c */ /* 0x000fe20003f26270 */
[----:B------:R-:W-:Y:S04]  /*1c720*/  SHFL.IDX PT, R14, R0, 0x7, 0x181f ;  /* 0x00f81f00000e7f89 */ /* 0x000fe800000e0000 */
[----:B------:R-:W1:Y:S06]  /*1c730*/  SHFL.IDX PT, R2, R4, RZ, 0x181f ;  /* 0x00181fff04027589 */ /* 0x000e6c00000e0000 */
[----:B0-----:R-:W-:-:S05]  /*1c740*/  @!P2 IADD3 R3, P3, R31, R3, RZ ;  /* 0x000000031f03a210 */ /* 0x001fca0007f7e0ff */
[----:B-1----:R-:W-:Y:S01]  /*1c750*/  @!P2 IMAD.X R8, RZ, RZ, R2, P3 ;  /* 0x000000ffff08a224 */ /* 0x002fe200018e0602 */
[----:B------:R-:W-:Y:S01]  /*1c760*/  @!P1 IADD3 R6, P3, R31, R6, RZ ;  /* 0x000000061f069210 */ /* 0x000fe20007f7e0ff */
[----:B------:R-:W0:Y:S03]  /*1c770*/  SHFL.IDX PT, R2, R4, 0x1, 0x181f ;  /* 0x00381f0004027f89 */ /* 0x000e2600000e0000 */
[----:B0-----:R-:W-:Y:S01]  /*1c780*/  @!P1 IADD3.X R7, RZ, R2, RZ, P3, !PT ;  /* 0x00000002ff079210 */ /* 0x001fe20001ffe4ff */
[----:B------:R-:W-:Y:S02]  /*1c790*/  @!P2 IMAD.MOV.U32 R2, RZ, RZ, R3 ;  /* 0x000000ffff02a224 */ /* 0x000fe400078e0003 */
[----:B------:R-:W-:-:S05]  /*1c7a0*/  @!P2 IMAD.MOV.U32 R3, RZ, RZ, R8 ;  /* 0x000000ffff03a224 */ /* 0x000fca00078e0008 */
[----:B------:R0:W-:Y:S02]  /*1c7b0*/  @!P2 LDGSTS.E.BYPASS.LTC128B.128 [R9+0x14400], desc[UR60][R2.64], !P0 ;  /* 0x144000000209afae */ /* 0x0001e4000c101d7c */
[----:B0-----:R-:W-:Y:S01]  /*1c7c0*/  @!P1 IMAD.MOV.U32 R2, RZ, RZ, R6 ;  /* 0x000000ffff029224 */ /* 0x001fe200078e0006 */
[----:B------:R-:W-:-:S05]  /*1c7d0*/  @!P1 MOV R3, R7 ;  /* 0x0000000700039202 */ /* 0x000fca0000000f00 */
[----:B------:R0:W-:Y:S02]  /*1c7e0*/  @!P1 LDGSTS.E.BYPASS.LTC128B.128 [R9+0x14c00], desc[UR60][R2.64], !P0 ;  /* 0x14c0000002099fae */ /* 0x0001e4000c101d7c */
[----:B0-----:R-:W-:Y:S02]  /*1c7f0*/  VIADD R2, R17, 0x20 ;  /* 0x0000002011027836 */ /* 0x001fe40000000000 */
[----:B------:R-:W0:Y:S03]  /*1c800*/  SHFL.IDX PT, R3, R0, 0x2, 0x181f ;  /* 0x00581f0000037f89 */ /* 0x000e2600000e0000 */
[----:B------:R-:W-:Y:S02]  /*1c810*/  ISETP.GE.AND P1, PT, R2, R5, PT ;  /* 0x000000050200720c */ /* 0x000fe40003f26270 */
[----:B------:R-:W1:Y:S11]  /*1c820*/  SHFL.IDX PT, R2, R4, 0x2, 0x181f ;  /* 0x00581f0004027f89 */ /* 0x000e7600000e0000 */
[----:B0-----:R-:W-:-:S05]  /*1c830*/  @!P1 IADD3 R3, P2, R31, R3, RZ ;  /* 0x000000031f039210 */ /* 0x001fca0007f5e0ff */
[----:B-1----:R-:W-:-:S05]  /*1c840*/  @!P1 IMAD.X R2, RZ, RZ, R2, P2 ;  /* 0x000000ffff029224 */ /* 0x002fca00010e0602 */
[----:B------:R-:W-:-:S04]  /*1c850*/  @!P1 LOP3.LUT R3, R3, R2, RZ, 0x3c, !PT ;  /* 0x0000000203039212 */ /* 0x000fc800078e3cff */
[----:B------:R-:W-:-:S04]  /*1c860*/  @!P1 LOP3.LUT R2, R3, R2, RZ, 0x3c, !PT ;  /* 0x0000000203029212 */ /* 0x000fc800078e3cff */
[----:B------:R-:W-:-:S05]  /*1c870*/  @!P1 LOP3.LUT R3, R3, R2, RZ, 0x3c, !PT ;  /* 0x0000000203039212 */ /* 0x000fca00078e3cff */
[----:B------:R0:W-:Y:S02]  /*1c880*/  @!P1 LDGSTS.E.BYPASS.LTC128B.128 [R9+0x15400], desc[UR60][R2.64], !P0 ;  /* 0x1540000002099fae */ /* 0x0001e4000c101d7c */
[----:B0-----:R-:W-:Y:S02]  /*1c890*/  VIADD R2, R17, 0x30 ;  /* 0x0000003011027836 */ /* 0x001fe40000000000 */
[----:B------:R-:W0:Y:S03]  /*1c8a0*/  SHFL.IDX PT, R3, R0, 0x3, 0x181f ;  /* 0x00781f0000037f89 */ /* 0x000e2600000e0000 */
[----:B------:R-:W-:Y:S02]  /*1c8b0*/  ISETP.GE.AND P1, PT, R2, R5, PT ;  /* 0x000000050200720c */ /* 0x000fe40003f26270 */
[----:B------:R-:W1:Y:S11]  /*1c8c0*/  SHFL.IDX PT, R2, R4, 0x3, 0x181f ;  /* 0x00781f0004027f89 */ /* 0x000e7600000e0000 */
[----:B0-----:R-:W-:-:S04]  /*1c8d0*/  @!P1 IADD3 R3, P2, R31, R3, RZ ;  /* 0x000000031f039210 */ /* 0x001fc80007f5e0ff */
[----:B-1----:R-:W-:-:S04]  /*1c8e0*/  @!P1 IADD3.X R2, RZ, R2, RZ, P2, !PT ;  /* 0x00000002ff029210 */ /* 0x002fc800017fe4ff */
        /* <DEDUP_REMOVED lines=27> */
[----:B------:R-:W1:Y:S04]  /*1caa0*/  SHFL.IDX PT, R2, R4, 0x6, 0x181f ;  /* 0x00d81f0004027f89 */ /* 0x000e6800000e0000 */
[----:B------:R-:W2:Y:S07]  /*1cab0*/  SHFL.IDX PT, R4, R4, 0x7, 0x181f ;  /* 0x00f81f0004047f89 */ /* 0x000eae00000e0000 */
[----:B0-----:R-:W-:-:S05]  /*1cac0*/  @!P2 IADD3 R3, P1, R31, R3, RZ ;  /* 0x000000031f03a210 */ /* 0x001fca0007f3e0ff */
[----:B-1----:R-:W-:-:S05]  /*1cad0*/  @!P2 IMAD.X R2, RZ, RZ, R2, P1 ;  /* 0x000000ffff02a224 */ /* 0x002fca00008e0602 */
[----:B------:R-:W-:-:S04]  /*1cae0*/  @!P2 LOP3.LUT R3, R3, R2, RZ, 0x3c, !PT ;  /* 0x000000020303a212 */ /* 0x000fc800078e3cff */
[----:B------:R-:W-:-:S04]  /*1caf0*/  @!P2 LOP3.LUT R2, R3, R2, RZ, 0x3c, !PT ;  /* 0x000000020302a212 */ /* 0x000fc800078e3cff */
[----:B------:R-:W-:-:S05]  /*1cb00*/  @!P2 LOP3.LUT R3, R3, R2, RZ, 0x3c, !PT ;  /* 0x000000020303a212 */ /* 0x000fca00078e3cff */
[----:B--2---:R0:W-:Y:S02]  /*1cb10*/  @!P2 LDGSTS.E.BYPASS.LTC128B.128 [R9+0x17400], desc[UR60][R2.64], !P0 ;  /* 0x174000000209afae */ /* 0x0041e4000c101d7c */
.L_x_998:
[----:B------:R-:W-:-:S05]  /*1cb20*/  VIADD R0, R17, 0x70 ;  /* 0x0000007011007836 */ /* 0x000fca0000000000 */
[----:B------:R-:W-:-:S13]  /*1cb30*/  ISETP.GE.AND P1, PT, R0, R5, PT ;  /* 0x000000050000720c */ /* 0x000fda0003f26270 */
[----:B0-----:R-:W-:-:S04]  /*1cb40*/  @!P1 IADD3 R2, P2, R31, R14, RZ ;  /* 0x0000000e1f029210 */ /* 0x001fc80007f5e0ff */
[----:B------:R-:W-:-:S05]  /*1cb50*/  @!P1 IADD3.X R3, RZ, R4, RZ, P2, !PT ;  /* 0x00000004ff039210 */ /* 0x000fca00017fe4ff */
[----:B------:R-:W-:Y:S01]  /*1cb60*/  @!PT LDS RZ, [RZ] ;  /* 0x00000000fffff984 */ /* 0x000fe20000000800 */
[----:B------:R-:W-:Y:S01]  /*1cb70*/  @!PT LDS RZ, [RZ] ;  /* 0x00000000fffff984 */ /* 0x000fe20000000800 */
[----:B------:R-:W-:Y:S01]  /*1cb80*/  @!PT LDS RZ, [RZ] ;  /* 0x00000000fffff984 */ /* 0x000fe20000000800 */
[----:B------:R0:W-:Y:S01]  /*1cb90*/  @!P1 LDGSTS.E.BYPASS.LTC128B.128 [R9+0x17c00], desc[UR60][R2.64], !P0 ;  /* 0x17c0000002099fae */ /* 0x0001e2000c101d7c */
[----:B------:R-:W-:Y:S01]  /*1cba0*/  PLOP3.LUT P0, PT, PT, PT, PT, 0x80, 0x0 ;  /* 0x000000000000781c */ /* 0x000fe20003f0f070 */
[----:B------:R-:W-:-:S12]  /*1cbb0*/  NOP ;  /* 0x0000000000007918 */ /* 0x000fd80000000000 */
.L_x_756:
        /* <DEDUP_REMOVED lines=16> */
[----:B------:R-:W-:Y:S01]  /*1ccc0*/  ISETP.GE.AND P1, PT, R25, 0xa1, PT ;  /* 0x000000a11900780c */ /* 0x000fe20003f26270 */
[----:B------:R-:W1:Y:S02]  /*1ccd0*/  SYNCS.PHASECHK.TRANS64.TRYWAIT P0, [R22+URZ+0x22820], R3 ;  /* 0x02282003160075a7 */ /* 0x000e64000800017f */
[----:B01----:R-:W-:Y:S10]  /*1cce0*/  @!P0 BRA `(.L_x_758) ;  /* 0x0000007c001c8947 */ /* 0x003ff40003800000 */
.L_x_999:
[----:B------:R-:W-:Y:S05]  /*1ccf0*/  BSYNC B0 ;  /* 0x0000000000007941 */ /* 0x000fea0003800000 */
.L_x_757:
[----:B------:R-:W-:Y:S05]  /*1cd00*/  @!P1 BRA `(.L_x_759) ;  /* 0x00000018002c9947 */ /* 0x000fea0003800000 */
[----:B------:R-:W-:Y:S01]  /*1cd10*/  VIADD R33, R33, 0xfffffffe ;  /* 0xfffffffe21217836 */ /* 0x000fe20000000000 */
[----:B------:R-:W-:Y:S01]  /*1cd20*/  MOV R24, R32 ;  /* 0x0000002000187202 */ /* 0x000fe20000000f00 */
[----:B------:R-:W-:-:S07]  /*1cd30*/  IMAD.MOV.U32 R25, RZ, RZ, R36 ;  /* 0x000000ffff197224 */ /* 0x000fce00078e0024 */
.L_x_779:
[----:B-1----:R-:W2:Y:S01]  /*1cd40*/  LDL R0, [R1+0x4] ;  /* 0x0000040001007983 */ /* 0x002ea20000100800 */
[----:B------:R-:W1:Y:S03]  /*1cd50*/  LDC R7, c[0x0][0x430] ;  /* 0x00010c00ff077b82 */ /* 0x000e660000000800 */
[----:B0-----:R-:W3:Y:S01]  /*1cd60*/  LDL R9, [R1+0x8] ;  /* 0x0000080001097983 */ /* 0x001ee20000100800 */
[----:B------:R-:W0:Y:S01]  /*1cd70*/  S2R R2, SR_TID.X ;  /* 0x0000000000027919 */ /* 0x000e220000002100 */
[----:B------:R-:W4:Y:S02]  /*1cd80*/  S2R R8, SR_TID.X ;  /* 0x0000000000087919 */ /* 0x000f240000002100 */
[----:B------:R-:W3:Y:S01]  /*1cd90*/  LDL R12, [R1+0x44] ;  /* 0x00004400010c7983 */ /* 0x000ee20000100800 */
[----:B-1----:R-:W-:-:S13]  /*1cda0*/  ISETP.NE.AND P0, PT, R7, 0x1, PT ;  /* 0x000000010700780c */ /* 0x002fda0003f05270 */
[----:B------:R-:W1:Y:S01]  /*1cdb0*/  @P0 LDC R5, c[0x0][0x434] ;  /* 0x00010d00ff050b82 */ /* 0x000e620000000800 */
[C---:B0-----:R-:W-:Y:S01]  /*1cdc0*/  LOP3.LUT R3, R2.reuse, 0x7f, RZ, 0xc0, !PT ;  /* 0x0000007f02037812 */ /* 0x041fe200078ec0ff */
[----:B------:R-:W-:-:S03]  /*1cdd0*/  IMAD.SHL.U32 R4, R2, 0x10, RZ ;  /* 0x0000001002047824 */ /* 0x000fc600078e00ff */
[----:B------:R-:W-:-:S04]  /*1cde0*/  SHF.R.U32.HI R3, RZ, 0x3, R3 ;  /* 0x00000003ff037819 */ /* 0x000fc80000011603 */
[----:B------:R-:W-:Y:S02]  /*1cdf0*/  LOP3.LUT R4, R3, 0x70, R4, 0xf8, !PT ;  /* 0x0000007003047812 */ /* 0x000fe400078ef804 */
[----:B------:R-:W0:Y:S01]  /*1ce00*/  @P0 LDC R3, c[0x0][0x438] ;  /* 0x00010e00ff030b82 */ /* 0x000e220000000800 */
[----:B------:R-:W-:Y:S01]  /*1ce10*/  LOP3.LUT R2, R2, 0x7f, RZ, 0xc0, !PT ;  /* 0x0000007f02027812 */ /* 0x000fe200078ec0ff */
[----:B----4-:R-:W-:-:S03]  /*1ce20*/  IMAD.SHL.U32 R8, R8, 0x10, RZ ;  /* 0x0000001008087824 */ /* 0x010fc600078e00ff */
[----:B------:R-:W-:-:S04]  /*1ce30*/  SHF.R.U32.HI R6, RZ, 0x3, R2 ;  /* 0x00000003ff067819 */ /* 0x000fc80000011602 */
[----:B------:R-:W-:Y:S02]  /*1ce40*/  LOP3.LUT R8, R6, 0x70, R8, 0xf8, !PT ;  /* 0x0000007006087812 */ /* 0x000fe400078ef808 */
[----:B------:R-:W4:Y:S02]  /*1ce50*/  @P0 LDC R6, c[0x0][0x434] ;  /* 0x00010d00ff060b82 */ /* 0x000f240000000800 */
[----:B------:R-:W-:Y:S01]  /*1ce60*/  LOP3.LUT R8, R8, 0x80, RZ, 0xfc, !PT ;  /* 0x0000008008087812 */ /* 0x000fe200078efcff */
[----:B------:R-:W-:Y:S05]  /*1ce70*/  YIELD ;  /* 0x0000000000007946 */ /* 0x000fea0003800000 */
[----:B------:R-:W-:Y:S01]  /*1ce80*/  ULDC.64 UR4, c[0x0][0x428] ;  /* 0x00010a0000047ab9 */ /* 0x000fe20000000a00 */
[----:B------:R-:W-:Y:S01]  /*1ce90*/  ISETP.GT.U32.AND P1, PT, R8, 0x9f, PT ;  /* 0x0000009f0800780c */ /* 0x000fe20003f24070 */
[----:B------:R-:W-:Y:S01]  /*1cea0*/  ULDC.64 UR6, c[0x0][0x418] ;  /* 0x0001060000067ab9 */ /* 0x000fe20000000a00 */
[----:B--2---:R-:W-:-:S04]  /*1ceb0*/  IMAD R0, R33, 0xa0, R0 ;  /* 0x000000a021007824 */ /* 0x004fc800078e0200 */
[----:B------:R-:W-:-:S04]  /*1cec0*/  IMAD.IADD R4, R4, 0x1, R0 ;  /* 0x0000000104047824 */ /* 0x000fc800078e0200 */
[----:B-1----:R-:W-:Y:S01]  /*1ced0*/  @P0 IMAD.HI.U32 R5, R4, R5, RZ ;  /* 0x0000000504050227 */ /* 0x002fe200078e00ff */
[----:B------:R-:W-:-:S04]  /*1cee0*/  MOV R2, R4 ;  /* 0x0000000400027202 */ /* 0x000fc80000000f00 */
[----:B0-----:R-:W-:Y:S02]  /*1cef0*/  @P0 SHF.R.U32.HI R2, RZ, R3, R5 ;  /* 0x00000003ff020219 */ /* 0x001fe40000011605 */
[----:B------:R-:W0:Y:S01]  /*1cf00*/  @P0 LDC R3, c[0x0][0x438] ;  /* 0x00010e00ff030b82 */ /* 0x000e220000000800 */
[----:B------:R-:W-:-:S04]  /*1cf10*/  IMAD.IADD R0, R8, 0x1, R0 ;  /* 0x0000000108007824 */ /* 0x000fc800078e0200 */
[----:B----4-:R-:W-:-:S04]  /*1cf20*/  @P0 IMAD.HI.U32 R6, R0, R6, RZ ;  /* 0x0000000600060227 */ /* 0x010fc800078e00ff */
[----:B------:R-:W-:Y:S01]  /*1cf30*/  IMAD.MOV.U32 R5, RZ, RZ, R0 ;  /* 0x000000ffff057224 */ /* 0x000fe200078e0000 */
[----:B0-----:R-:W-:Y:S02]  /*1cf40*/  @P0 SHF.R.U32.HI R5, RZ, R3, R6 ;  /* 0x00000003ff050219 */ /* 0x001fe40000011606 */
[----:B------:R-:W-:-:S03]  /*1cf50*/  IADD3 R6, -R2, RZ, RZ ;  /* 0x000000ff02067210 */ /* 0x000fc60007ffe1ff */
[----:B------:R-:W-:Y:S02]  /*1cf60*/  IMAD.MOV R3, RZ, RZ, -R5 ;  /* 0x000000ffff037224 */ /* 0x000fe400078e0a05 */
[C---:B------:R-:W-:Y:S02]  /*1cf70*/  IMAD R4, R7.reuse, R6, R4 ;  /* 0x0000000607047224 */ /* 0x040fe400078e0204 */
[----:B------:R-:W-:Y:S01]  /*1cf80*/  IMAD R7, R7, R3, R0 ;  /* 0x0000000307077224 */ /* 0x000fe200078e0200 */
[----:B------:R-:W-:Y:S01]  /*1cf90*/  SHF.R.S32.HI R3, RZ, 0x1f, R2 ;  /* 0x0000001fff037819 */ /* 0x000fe20000011402 */
[----:B---3--:R-:W-:-:S04]  /*1cfa0*/  IMAD R0, R9, UR4, RZ ;  /* 0x0000000409007c24 */ /* 0x008fc8000f8e02ff */
[C---:B------:R-:W-:Y:S02]  /*1cfb0*/  IMAD R0, R35.reuse, UR5, R0 ;  /* 0x0000000523007c24 */ /* 0x040fe4000f8e0200 */
[----:B------:R-:W-:-:S04]  /*1cfc0*/  IMAD.WIDE.U32 R2, R35, UR4, R2 ;  /* 0x0000000423027c25 */ /* 0x000fc8000f8e0002 */
[----:B------:R-:W-:Y:S01]  /*1cfd0*/  IMAD.IADD R3, R0, 0x1, R3 ;  /* 0x0000000100037824 */ /* 0x000fe200078e0203 */
[----:B------:R-:W-:-:S04]  /*1cfe0*/  LEA R8, P0, R2, UR6, 0x2 ;  /* 0x0000000602087c11 */ /* 0x000fc8000f8010ff */
[----:B------:R-:W-:Y:S01]  /*1cff0*/  LEA.HI.X R9, R2, UR7, R3, 0x2, P0 ;  /* 0x0000000702097c11 */ /* 0x000fe200080f1403 */
[--C-:B------:R-:W-:Y:S01]  /*1d000*/  @!P1 IMAD.MOV.U32 R2, RZ, RZ, R5.reuse ;  /* 0x000000ffff029224 */ /* 0x100fe200078e0005 */
[----:B------:R-:W-:-:S03]  /*1d010*/  @!P1 SHF.R.S32.HI R3, RZ, 0x1f, R5 ;  /* 0x0000001fff039819 */ /* 0x000fc60000011405 */
[----:B------:R0:W2:Y:S01]  /*1d020*/  LDG.E R5, desc[UR60][R8.64] ;  /* 0x0000003c08057981 */ /* 0x0000a2000c1e1900 */
[----:B------:R-:W-:Y:S01]  /*1d030*/  @!P1 IMAD.WIDE.U32 R2, R35, UR4, R2 ;  /* 0x0000000423029c25 */ /* 0x000fe2000f8e0002 */
[----:B------:R-:W-:-:S03]  /*1d040*/  ISETP.NE.AND P2, PT, R12, 0x3, PT ;  /* 0x000000030c00780c */ /* 0x000fc60003f45270 */
[----:B------:R-:W-:Y:S01]  /*1d050*/  VIADD R32, R24, 0x1 ;  /* 0x0000000118207836 */ /* 0x000fe20000000000 */
[----:B------:R-:W-:Y:S02]  /*1d060*/  @!P1 IADD3 R0, R0, R3, RZ ;  /* 0x0000000300009210 */ /* 0x000fe40007ffe0ff */
[----:B------:R-:W-:Y:S01]  /*1d070*/  @!P1 LEA R10, P0, R2, UR6, 0x2 ;  /* 0x00000006020a9c11 */ /* 0x000fe2000f8010ff */
[----:B0-----:R-:W-:-:S03]  /*1d080*/  IMAD.MOV.U32 R8, RZ, RZ, RZ ;  /* 0x000000ffff087224 */ /* 0x001fc600078e00ff */
[----:B------:R-:W-:Y:S02]  /*1d090*/  @!P1 LEA.HI.X R11, R2, UR7, R0, 0x2, P0 ;  /* 0x00000007020b9c11 */ /* 0x000fe400080f1400 */
[----:B------:R-:W-:-:S03]  /*1d0a0*/  ISETP.NE.AND P0, PT, R32, 0x2, PT ;  /* 0x000000022000780c */ /* 0x000fc60003f05270 */
[----:B------:R0:W5:Y:S01]  /*1d0b0*/  @!P1 LDG.E R8, desc[UR60][R10.64] ;  /* 0x0000003c0a089981 */ /* 0x000162000c1e1900 */
[----:B------:R-:W-:Y:S02]  /*1d0c0*/  SEL R36, RZ, 0x1, P0 ;  /* 0x00000001ff247807 */ /* 0x000fe40000000000 */
[C---:B------:R-:W-:Y:S01]  /*1d0d0*/  ISETP.GT.AND P1, PT, R33.reuse, RZ, PT ;  /* 0x000000ff2100720c */ /* 0x040fe20003f24270 */
[----:B------:R-:W-:Y:S01]  /*1d0e0*/  VIADD R33, R33, 0xffffffff ;  /* 0xffffffff21217836 */ /* 0x000fe20000000000 */
[----:B------:R-:W-:Y:S02]  /*1d0f0*/  SEL R32, R32, RZ, P0 ;  /* 0x000000ff20207207 */ /* 0x000fe40000000000 */
[----:B------:R-:W-:Y:S02]  /*1d100*/  LOP3.LUT R36, R25, R36, RZ, 0x3c, !PT ;  /* 0x0000002419247212 */ /* 0x000fe400078e3cff */
[----:B--2---:R-:W-:Y:S01]  /*1d110*/  SHF.R.S32.HI R29, RZ, 0x1f, R5 ;  /* 0x0000001fff1d7819 */ /* 0x004fe20000011405 */
[----:B0-----:R-:W-:Y:S06]  /*1d120*/  @!P2 BRA `(.L_x_760) ;  /* 0x000000000004a947 */ /* 0x001fec0003800000 */
[----:B------:R-:W-:Y:S01]  /*1d130*/  BPT.TRAP 0x1 ;  /* 0x000000040000795c */ /* 0x000fe20000300000 */
.L_x_760:
[----:B------:R-:W-:Y:S01]  /*1d140*/  LEA R0, R32, R22, 0x3 ;  /* 0x0000001620007211 */ /* 0x000fe200078e18ff */
[----:B------:R-:W-:Y:S01]  /*1d150*/  BSSY B0, `(.L_x_761) ;  /* 0x0000005000007945 */ /* 0x000fe20003800000 */
[----:B------:R-:W-:Y:S02]  /*1d160*/  SHF.L.U32 R30, R36, 0x1f, RZ ;  /* 0x0000001f241e7819 */ /* 0x000fe400000006ff */
[----:B------:R-:W-:Y:S02]  /*1d170*/  SHF.R.S32.HI R28, RZ, 0x1f, R4 ;  /* 0x0000001fff1c7819 */ /* 0x000fe40000011404 */
[----:B------:R-:W0:Y:S02]  /*1d180*/  SYNCS.PHASECHK.TRANS64.TRYWAIT P0, [R0+URZ+0x22880], R30 ;  /* 0x0228801e000075a7 */ /* 0x000e24000800017f */
[----:B0-----:R-:W-:Y:S05]  /*1d190*/  @!P0 BRA `(.L_x_762) ;  /* 0x0000007800048947 */ /* 0x001fea0003800000 */
.L_x_1000:
[----:B------:R-:W-:Y:S05]  /*1d1a0*/  BSYNC B0 ;  /* 0x0000000000007941 */ /* 0x000fea0003800000 */
.L_x_761:
[----:B------:R-:W2:Y:S01]  /*1d1b0*/  LDL R9, [R1] ;  /* 0x0000000001097983 */ /* 0x000ea20000100800 */
[----:B------:R-:W-:Y:S01]  /*1d1c0*/  ULDC.64 UR4, c[0x0][0x328] ;  /* 0x0000ca0000047ab9 */ /* 0x000fe20000000a00 */
[----:B------:R-:W-:Y:S02]  /*1d1d0*/  ULDC.64 UR6, c[0x0][0x338] ;  /* 0x0000ce0000067ab9 */ /* 0x000fe40000000a00 */
[----:B------:R-:W3:Y:S01]  /*1d1e0*/  LDL R12, [R1+0x14] ;  /* 0x00001400010c7983 */ /* 0x000ee20000100800 */
[----:B------:R-:W-:Y:S01]  /*1d1f0*/  IMAD R6, R28, UR4, RZ ;  /* 0x000000041c067c24 */ /* 0x000fe2000f8e02ff */
[----:B------:R-:W-:Y:S01]  /*1d200*/  ULDC.64 UR8, c[0x0][0x330] ;  /* 0x0000cc0000087ab9 */ /* 0x000fe20000000a00 */
[C---:B------:R-:W-:Y:S01]  /*1d210*/  IMAD.WIDE.U32 R2, R4.reuse, UR4, RZ ;  /* 0x0000000404027c25 */ /* 0x040fe2000f8e00ff */
[----:B------:R-:W-:Y:S01]  /*1d220*/  SHF.R.S32.HI R27, RZ, 0x1f, R7 ;  /* 0x0000001fff1b7819 */ /* 0x000fe20000011407 */
[----:B------:R-:W-:Y:S01]  /*1d230*/  ULDC.64 UR10, c[0x0][0x318] ;  /* 0x0000c600000a7ab9 */ /* 0x000fe20000000a00 */
[----:B-----5:R-:W-:Y:S01]  /*1d240*/  SHF.R.S32.HI R26, RZ, 0x1f, R8 ;  /* 0x0000001fff1a7819 */ /* 0x020fe20000011408 */
[----:B------:R-:W-:Y:S01]  /*1d250*/  IMAD R6, R4, UR5, R6 ;  /* 0x0000000504067c24 */ /* 0x000fe2000f8e0206 */
[----:B------:R-:W1:Y:S03]  /*1d260*/  LDC R11, c[0x0][0x2f4] ;  /* 0x0000bd00ff0b7b82 */ /* 0x000e660000000800 */
[----:B------:R-:W-:-:S02]  /*1d270*/  IMAD.IADD R3, R3, 0x1, R6 ;  /* 0x0000000103037824 */ /* 0x000fc400078e0206 */
[----:B------:R-:W-:Y:S02]  /*1d280*/  IMAD R6, R29, UR6, RZ ;  /* 0x000000061d067c24 */ /* 0x000fe4000f8e02ff */
[----:B------:R-:W-:-:S04]  /*1d290*/  IMAD.WIDE.U32 R2, R5, UR6, R2 ;  /* 0x0000000605027c25 */ /* 0x000fc8000f8e0002 */
[----:B------:R-:W-:-:S04]  /*1d2a0*/  IMAD R6, R5, UR7, R6 ;  /* 0x0000000705067c24 */ /* 0x000fc8000f8e0206 */
[----:B------:R-:W-:Y:S02]  /*1d2b0*/  IMAD.IADD R3, R3, 0x1, R6 ;  /* 0x0000000103037824 */ /* 0x000fe400078e0206 */
[----:B------:R-:W-:Y:S02]  /*1d2c0*/  IMAD R6, R27, UR4, RZ ;  /* 0x000000041b067c24 */ /* 0x000fe4000f8e02ff */
[----:B------:R-:W-:-:S04]  /*1d2d0*/  IMAD.WIDE.U32 R2, R18, UR8, R2 ;  /* 0x0000000812027c25 */ /* 0x000fc8000f8e0002 */
[----:B------:R-:W-:Y:S01]  /*1d2e0*/  IMAD R6, R7, UR5, R6 ;  /* 0x0000000507067c24 */ /* 0x000fe2000f8e0206 */
[----:B------:R-:W-:Y:S02]  /*1d2f0*/  IADD3 R10, P0, R2, UR10, RZ ;  /* 0x0000000a020a7c10 */ /* 0x000fe4000ff1e0ff */
[----:B-1----:R-:W-:Y:S01]  /*1d300*/  ISETP.GE.AND P2, PT, R31, R11, PT ;  /* 0x0000000b1f00720c */ /* 0x002fe20003f46270 */
[----:B--2---:R-:W-:-:S04]  /*1d310*/  IMAD R17, R9, UR8, RZ ;  /* 0x0000000809117c24 */ /* 0x004fc8000f8e02ff */
[----:B------:R-:W-:-:S05]  /*1d320*/  IMAD R17, R18, UR9, R17 ;  /* 0x0000000912117c24 */ /* 0x000fca000f8e0211 */
[----:B------:R-:W-:Y:S01]  /*1d330*/  IADD3.X R20, R17, UR11, R3, P0, !PT ;  /* 0x0000000b11147c10 */ /* 0x000fe200087fe403 */
[----:B------:R-:W-:Y:S01]  /*1d340*/  IMAD.WIDE.U32 R2, R7, UR4, RZ ;  /* 0x0000000407027c25 */ /* 0x000fe2000f8e00ff */
[----:B------:R-:W-:-:S03]  /*1d350*/  UMOV UR4, 0xffffffff ;  /* 0xffffffff00047882 */ /* 0x000fc60000000000 */
[----:B------:R-:W-:Y:S02]  /*1d360*/  IMAD.IADD R3, R3, 0x1, R6 ;  /* 0x0000000103037824 */ /* 0x000fe400078e0206 */
[----:B------:R-:W-:Y:S02]  /*1d370*/  IMAD R6, R26, UR6, RZ ;  /* 0x000000061a067c24 */ /* 0x000fe4000f8e02ff */
[----:B------:R-:W-:-:S04]  /*1d380*/  IMAD.WIDE.U32 R2, R8, UR6, R2 ;  /* 0x0000000608027c25 */ /* 0x000fc8000f8e0002 */
[----:B------:R-:W-:-:S05]  /*1d390*/  IMAD R6, R8, UR7, R6 ;  /* 0x0000000708067c24 */ /* 0x000fca000f8e0206 */
[----:B------:R-:W-:Y:S01]  /*1d3a0*/  IADD3 R3, R3, R6, RZ ;  /* 0x0000000603037210 */ /* 0x000fe20007ffe0ff */
[----:B---3--:R-:W-:Y:S02]  /*1d3b0*/  IMAD R6, R32, 0x5000, R12 ;  /* 0x0000500020067824 */ /* 0x008fe400078e020c */
[----:B------:R-:W-:-:S03]  /*1d3c0*/  IMAD.WIDE.U32 R2, R18, UR8, R2 ;  /* 0x0000000812027c25 */ /* 0x000fc6000f8e0002 */
[----:B------:R-:W-:-:S04]  /*1d3d0*/  IADD3 R9, P0, R2, UR10, RZ ;  /* 0x0000000a02097c10 */ /* 0x000fc8000ff1e0ff */
[----:B------:R-:W-:Y:S01]  /*1d3e0*/  IADD3.X R17, R17, UR11, R3, P0, !PT ;  /* 0x0000000b11117c10 */ /* 0x000fe200087fe403 */
[----:B------:R-:W-:Y:S08]  /*1d3f0*/  BRA.DIV UR4, `(.L_x_763) ;  /* 0x0000007604807947 */ /* 0x000ff0000b800000 */
[----:B------:R-:W1:Y:S01]  /*1d400*/  SHFL.IDX PT, R2, R10, RZ, 0x181f ;  /* 0x00181fff0a027589 */ /* 0x000e6200000e0000 */
[----:B------:R-:W-:-:S03]  /*1d410*/  IMAD.IADD R6, R22, 0x1, R6 ;  /* 0x0000000116067824 */ /* 0x000fc600078e0206 */
[----:B------:R-:W2:Y:S04]  /*1d420*/  SHFL.IDX PT, R3, R20, RZ, 0x181f ;  /* 0x00181fff14037589 */ /* 0x000ea800000e0000 */
[----:B------:R-:W3:Y:S04]  /*1d430*/  SHFL.IDX PT, R11, R10, 0x1, 0x181f ;  /* 0x00381f000a0b7f89 */ /* 0x000ee800000e0000 */
[----:B------:R-:W4:Y:S04]  /*1d440*/  SHFL.IDX PT, R21, R20, 0x1, 0x181f ;  /* 0x00381f0014157f89 */ /* 0x000f2800000e0000 */
[----:B------:R-:W-:Y:S01]  /*1d450*/  SHFL.IDX PT, R12, R9, RZ, 0x181f ;  /* 0x00181fff090c7589 */ /* 0x000fe200000e0000 */
[----:B-1----:R-:W-:-:S05]  /*1d460*/  IADD3 R2, P0, R31, R2, RZ ;  /* 0x000000021f027210 */ /* 0x002fca0007f1e0ff */
[----:B--2---:R-:W-:-:S05]  /*1d470*/  IMAD.X R3, RZ, RZ, R3, P0 ;  /* 0x000000ffff037224 */ /* 0x004fca00000e0603 */
[----:B------:R3:W-:Y:S02]  /*1d480*/  LDGSTS.E.BYPASS.LTC128B.128 [R6+0xa400], desc[UR60][R2.64], !P2 ;  /* 0x0a40000002067fae */ /* 0x0007e4000d101d7c */
[C---:B---3--:R-:W-:Y:S02]  /*1d490*/  IADD3 R2, P0, R31.reuse, R11, RZ ;  /* 0x0000000b1f027210 */ /* 0x048fe40007f1e0ff */
[----:B------:R-:W-:Y:S03]  /*1d4a0*/  SHFL.IDX PT, R11, R10, 0x7, 0x181f ;  /* 0x00f81f000a0b7f89 */ /* 0x000fe600000e0000 */
[----:B----4-:R-:W-:Y:S02]  /*1d4b0*/  IMAD.X R3, RZ, RZ, R21, P0 ;  /* 0x000000ffff037224 */ /* 0x010fe400000e0615 */
[----:B------:R-:W-:Y:S04]  /*1d4c0*/  SHFL.IDX PT, R21, R20, 0x6, 0x181f ;  /* 0x00d81f0014157f89 */ /* 0x000fe800000e0000 */
[----:B------:R1:W-:Y:S04]  /*1d4d0*/  LDGSTS.E.BYPASS.LTC128B.128 [R6+0xac00], desc[UR60][R2.64], !P2 ;  /* 0x0ac0000002067fae */ /* 0x0003e8000d101d7c */
[----:B-1----:R-:W1:Y:S04]  /*1d4e0*/  SHFL.IDX PT, R2, R10, 0x2, 0x181f ;  /* 0x00581f000a027f89 */ /* 0x002e6800000e0000 */
[----:B------:R-:W2:Y:S01]  /*1d4f0*/  SHFL.IDX PT, R3, R20, 0x2, 0x181f ;  /* 0x00581f0014037f89 */ /* 0x000ea200000e0000 */
[----:B-1----:R-:W-:-:S04]  /*1d500*/  IADD3 R2, P0, R31, R2, RZ ;  /* 0x000000021f027210 */ /* 0x002fc80007f1e0ff */
[----:B--2---:R-:W-:-:S05]  /*1d510*/  IADD3.X R3, RZ, R3, RZ, P0, !PT ;  /* 0x00000003ff037210 */ /* 0x004fca00007fe4ff */
[----:B------:R1:W-:Y:S04]  /*1d520*/  LDGSTS.E.BYPASS.LTC128B.128 [R6+0xb400], desc[UR60][R2.64], !P2 ;  /* 0x0b40000002067fae */ /* 0x0003e8000d101d7c */
[----:B-1----:R-:W1:Y:S04]  /*1d530*/  SHFL.IDX PT, R2, R10, 0x3, 0x181f ;  /* 0x00781f000a027f89 */ /* 0x002e6800000e0000 */
[----:B------:R-:W2:Y:S01]  /*1d540*/  SHFL.IDX PT, R3, R20, 0x3, 0x181f ;  /* 0x00781f0014037f89 */ /* 0x000ea200000e0000 */
[----:B-1----:R-:W-:-:S05]  /*1d550*/  IADD3 R2, P0, R31, R2, RZ ;  /* 0x000000021f027210 */ /* 0x002fca0007f1e0ff */
[----:B--2---:R-:W-:-:S05]  /*1d560*/  IMAD.X R3, RZ, RZ, R3, P0 ;  /* 0x000000ffff037224 */ /* 0x004fca00000e0603 */
        /* <DEDUP_REMOVED lines=12> */
[----:B------:R-:W-:Y:S04]  /*1d630*/  SHFL.IDX PT, R10, R17, RZ, 0x181f ;  /* 0x00181fff110a7589 */ /* 0x000fe800000e0000 */
[----:B------:R-:W-:Y:S01]  /*1d640*/  SHFL.IDX PT, R17, R17, 0x1, 0x181f ;  /* 0x00381f0011117f89 */ /* 0x000fe200000e0000 */
[----:B-1----:R-:W-:-:S04]  /*1d650*/  IADD3 R2, P0, R31, R2, RZ ;  /* 0x000000021f027210 */ /* 0x002fc80007f1e0ff */
[----:B------:R-:W-:-:S05]  /*1d660*/  IADD3.X R3, RZ, R21, RZ, P0, !PT ;  /* 0x00000015ff037210 */ /* 0x000fca00007fe4ff */
[----:B------:R1:W-:Y:S04]  /*1d670*/  LDGSTS.E.BYPASS.LTC128B.128 [R6+0xd400], desc[UR60][R2.64], !P2 ;  /* 0x0d40000002067fae */ /* 0x0003e8000d101d7c */
[----:B-1----:R-:W1:Y:S01]  /*1d680*/  SHFL.IDX PT, R3, R20, 0x7, 0x181f ;  /* 0x00f81f0014037f89 */ /* 0x002e6200000e0000 */
[----:B------:R-:W-:-:S05]  /*1d690*/  IADD3 R2, P0, R31, R11, RZ ;  /* 0x0000000b1f027210 */ /* 0x000fca0007f1e0ff */
[----:B-1----:R-:W-:-:S05]  /*1d6a0*/  IMAD.X R3, RZ, RZ, R3, P0 ;  /* 0x000000ffff037224 */ /* 0x002fca00000e0603 */
[----:B------:R1:W-:Y:S02]  /*1d6b0*/  LDGSTS.E.BYPASS.LTC128B.128 [R6+0xdc00], desc[UR60][R2.64], !P2 ;  /* 0x0dc0000002067fae */ /* 0x0003e4000d101d7c */
[----:B-1----:R-:W-:-:S05]  /*1d6c0*/  IADD3 R2, P0, R31, R12, RZ ;  /* 0x0000000c1f027210 */ /* 0x002fca0007f1e0ff */
[----:B------:R-:W-:-:S05]  /*1d6d0*/  IMAD.X R3, RZ, RZ, R10, P0 ;  /* 0x000000ffff037224 */ /* 0x000fca00000e060a */
[----:B------:R1:W-:Y:S04]  /*1d6e0*/  LDGSTS.E.BYPASS.LTC128B.128 [R6+0xe400], desc[UR60][R2.64], !P2 ;  /* 0x0e40000002067fae */ /* 0x0003e8000d101d7c */
[----:B-1----:R1:W2:Y:S02]  /*1d6f0*/  SHFL.IDX PT, R2, R9, 0x1, 0x181f ;  /* 0x00381f0009027f89 */ /* 0x0022a400000e0000 */
.L_x_1022:
[----:B--2---:R-:W-:-:S05]  /*1d700*/  IADD3 R2, P0, R31, R2, RZ ;  /* 0x000000021f027210 */ /* 0x004fca0007f1e0ff */
[----:B------:R-:W-:Y:S01]  /*1d710*/  IMAD.X R3, RZ, RZ, R17, P0 ;  /* 0x000000ffff037224 */ /* 0x000fe200000e0611 */
[----:B------:R-:W-:-:S04]  /*1d720*/  PLOP3.LUT P0, PT, PT, PT, PT, 0x80, 0x0 ;  /* 0x000000000000781c */ /* 0x000fc80003f0f070 */
[----:B------:R-:W-:Y:S01]  /*1d730*/  @!PT LDS RZ, [RZ] ;  /* 0x00000000fffff984 */ /* 0x000fe20000000800 */
[----:B------:R-:W-:Y:S01]  /*1d740*/  @!PT LDS RZ, [RZ] ;  /* 0x00000000fffff984 */ /* 0x000fe20000000800 */
[----:B------:R-:W-:Y:S01]  /*1d750*/  @!PT LDS RZ, [RZ] ;  /* 0x00000000fffff984 */ /* 0x000fe20000000800 */
[----:B------:R2:W-:Y:S01]  /*1d760*/  LDGSTS.E.BYPASS.LTC128B.128 [R6+0xec00], desc[UR60][R2.64], !P2 ;  /* 0x0ec0000002067fae */ /* 0x0005e2000d101d7c */
[----:B------:R-:W-:-:S08]  /*1d770*/  NOP ;  /* 0x0000000000007918 */ /* 0x000fd00000000000 */
.L_x_764:
[----:B------:R-:W-:Y:S02]  /*1d780*/  PLOP3.LUT P2, PT, P2, P0, PT, 0xa2, 0x0 ;  /* 0x000000000000781c */ /* 0x000fe40001741472 */
[----:B------:R-:W-:-:S08]  /*1d790*/  @P0 R2UR P2, UR4, R0 ;  /* 0x00000000000402ca */ /* 0x000fd00000040000 */
[----:B------:R-:W-:-:S05]  /*1d7a0*/  @P0 PLOP3.LUT P0, PT, P2, PT, PT, 0x80, 0x0 ;  /* 0x000000000000081c */ /* 0x000fca000170f070 */
[----:B------:R-:W-:Y:S01]  /*1d7b0*/  @!P2 SYNCS.ARRIVE.TRANS64.RED.A0T1 RZ, [UR4+0x22870], RZ ;  /* 0x022870ffffffa9a7 */ /* 0x000fe20008200404 */
[----:B------:R-:W-:Y:S07]  /*1d7c0*/  @!P2 ARRIVES.LDGSTSBAR.64.TRANSCNT [UR4+0x22870] ;  /* 0x02287000ff00a9b0 */ /* 0x000fee0008000a84 */
[----:B------:R-:W-:Y:S05]  /*1d7d0*/  @P0 BRA.U.ANY `(.L_x_764) ;  /* 0xfffffffd00e80947 */ /* 0x000fea000393ffff */
[----:B------:R-:W-:Y:S01]  /*1d7e0*/  NOP ;  /* 0x0000000000007918 */ /* 0x000fe20000000000 */
[----:B--2---:R-:W2:Y:S02]  /*1d7f0*/  LDL R2, [R1+0x44] ;  /* 0x0000440001027983 */ /* 0x004ea40000100800 */
[----:B--2---:R-:W-:-:S13]  /*1d800*/  ISETP.NE.AND P3, PT, R2, 0x3, PT ;  /* 0x000000030200780c */ /* 0x004fda0003f65270 */
[----:B------:R-:W-:Y:S05]  /*1d810*/  @!P3 BRA `(.L_x_765) ;  /* 0x000000000004b947 */ /* 0x000fea0003800000 */
[----:B------:R-:W-:Y:S01]  /*1d820*/  BPT.TRAP 0x1 ;  /* 0x000000040000795c */ /* 0x000fe20000300000 */
.L_x_765:
[----:B------:R2:W-:Y:S01]  /*1d830*/  SYNCS.ARRIVE.TRANS64.A1T0 RZ, [R0+URZ+0x22870], RZ ;  /* 0x022870ff00ff79a7 */ /* 0x0005e2000810003f */
[----:B------:R-:W-:Y:S05]  /*1d840*/  @!P3 BRA `(.L_x_766) ;  /* 0x000000000004b947 */ /* 0x000fea0003800000 */
[----:B------:R-:W-:Y:S01]  /*1d850*/  BPT.TRAP 0x1 ;  /* 0x000000040000795c */ /* 0x000fe20000300000 */
.L_x_766:
[----:B------:R-:W3:Y:S01]  /*1d860*/  SYNCS.PHASECHK.TRANS64.TRYWAIT P0, [R0+URZ+0x22840], R30 ;  /* 0x0228401e000075a7 */ /* 0x000ee2000800017f */
[----:B------:R-:W-:Y:S04]  /*1d870*/  BSSY B0, `(.L_x_767) ;  /* 0x0000002000007945 */ /* 0x000fe80003800000 */
[----:B---3--:R-:W-:Y:S05]  /*1d880*/  @!P0 BRA `(.L_x_768) ;  /* 0x0000007c00188947 */ /* 0x008fea0003800000 */
.L_x_1023:
[----:B------:R-:W-:Y:S05]  /*1d890*/  BSYNC B0 ;  /* 0x0000000000007941 */ /* 0x000fea0003800000 */
.L_x_767:
[----:B------:R-:W4:Y:S01]  /*1d8a0*/  LDL R10, [R1] ;  /* 0x00000000010a7983 */ /* 0x000f220000100800 */
[----:B------:R-:W-:Y:S01]  /*1d8b0*/  ULDC.64 UR4, c[0x0][0x300] ;  /* 0x0000c00000047ab9 */ /* 0x000fe20000000a00 */
[----:B------:R-:W-:Y:S01]  /*1d8c0*/  ULDC.64 UR6, c[0x0][0x310] ;  /* 0x0000c40000067ab9 */ /* 0x000fe20000000a00 */
[----:B-1----:R-:W-:Y:S02]  /*1d8d0*/  IMAD R9, R28, UR4, RZ ;  /* 0x000000041c097c24 */ /* 0x002fe4000f8e02ff */
[----:B------:R-:W-:-:S04]  /*1d8e0*/  IMAD.WIDE.U32 R2, R4, UR4, RZ ;  /* 0x0000000404027c25 */ /* 0x000fc8000f8e00ff */
[----:B------:R-:W-:Y:S02]  /*1d8f0*/  IMAD R9, R4, UR5, R9 ;  /* 0x0000000504097c24 */ /* 0x000fe4000f8e0209 */
[----:B------:R-:W-:-:S03]  /*1d900*/  IMAD R29, R29, UR6, RZ ;  /* 0x000000061d1d7c24 */ /* 0x000fc6000f8e02ff */
[----:B------:R-:W-:Y:S01]  /*1d910*/  IADD3 R3, R3, R9, RZ ;  /* 0x0000000903037210 */ /* 0x000fe20007ffe0ff */
[----:B------:R-:W-:Y:S02]  /*1d920*/  IMAD R9, R27, UR4, RZ ;  /* 0x000000041b097c24 */ /* 0x000fe4000f8e02ff */
[----:B------:R-:W-:-:S04]  /*1d930*/  IMAD.WIDE.U32 R2, R5, UR6, R2 ;  /* 0x0000000605027c25 */ /* 0x000fc8000f8e0002 */
[----:B------:R-:W-:Y:S02]  /*1d940*/  IMAD R5, R5, UR7, R29 ;  /* 0x0000000705057c24 */ /* 0x000fe4000f8e021d */
[----:B------:R-:W-:Y:S02]  /*1d950*/  IMAD.MOV.U32 R4, RZ, RZ, R2 ;  /* 0x000000ffff047224 */ /* 0x000fe400078e0002 */
[----:B------:R-:W-:Y:S02]  /*1d960*/  IMAD.IADD R5, R3, 0x1, R5 ;  /* 0x0000000103057824 */ /* 0x000fe400078e0205 */
[C---:B------:R-:W-:Y:S02]  /*1d970*/  IMAD R9, R7.reuse, UR5, R9 ;  /* 0x0000000507097c24 */ /* 0x040fe4000f8e0209 */
[----:B------:R-:W-:Y:S01]  /*1d980*/  IMAD.WIDE.U32 R2, R7, UR4, RZ ;  /* 0x0000000407027c25 */ /* 0x000fe2000f8e00ff */
[----:B------:R-:W-:-:S03]  /*1d990*/  ULDC.64 UR4, c[0x0][0x308] ;  /* 0x0000c20000047ab9 */ /* 0x000fc60000000a00 */
[----:B------:R-:W-:Y:S02]  /*1d9a0*/  IMAD.IADD R3, R3, 0x1, R9 ;  /* 0x0000000103037824 */ /* 0x000fe400078e0209 */
[----:B------:R-:W-:Y:S02]  /*1d9b0*/  IMAD R7, R26, UR6, RZ ;  /* 0x000000061a077c24 */ /* 0x000fe4000f8e02ff */
[----:B------:R-:W-:-:S04]  /*1d9c0*/  IMAD.WIDE.U32 R2, R8, UR6, R2 ;  /* 0x0000000608027c25 */ /* 0x000fc8000f8e0002 */
[----:B------:R-:W-:Y:S01]  /*1d9d0*/  IMAD R7, R8, UR7, R7 ;  /* 0x0000000708077c24 */ /* 0x000fe2000f8e0207 */
[----:B------:R-:W-:Y:S01]  /*1d9e0*/  ULDC.64 UR6, c[0x0][0x2e8] ;  /* 0x0000ba0000067ab9 */ /* 0x000fe20000000a00 */
[----:B------:R-:W-:-:S03]  /*1d9f0*/  IMAD.WIDE.U32 R4, R18, UR4, R4 ;  /* 0x0000000412047c25 */ /* 0x000fc6000f8e0004 */
[----:B------:R-:W-:Y:S02]  /*1da00*/  IADD3 R3, R3, R7, RZ ;  /* 0x0000000703037210 */ /* 0x000fe40007ffe0ff */
[----:B------:R-:W-:Y:S01]  /*1da10*/  IADD3 R4, P0, R4, UR6, RZ ;  /* 0x0000000604047c10 */ /* 0x000fe2000ff1e0ff */
[----:B------:R-:W-:-:S04]  /*1da20*/  IMAD.WIDE.U32 R2, R18, UR4, R2 ;  /* 0x0000000412027c25 */ /* 0x000fc8000f8e0002 */
[----:B----4-:R-:W-:Y:S01]  /*1da30*/  IMAD R8, R10, UR4, RZ ;  /* 0x000000040a087c24 */ /* 0x010fe2000f8e02ff */
[----:B------:R-:W-:Y:S01]  /*1da40*/  UMOV UR4, 0xffffffff ;  /* 0xffffffff00047882 */ /* 0x000fe20000000000 */
[----:B------:R-:W1:Y:S02]  /*1da50*/  LDC R10, c[0x0][0x2f4] ;  /* 0x0000bd00ff0a7b82 */ /* 0x000e640000000800 */
[----:B------:R-:W-:-:S05]  /*1da60*/  IMAD R8, R18, UR5, R8 ;  /* 0x0000000512087c24 */ /* 0x000fca000f8e0208 */
[----:B------:R-:W-:Y:S02]  /*1da70*/  IADD3.X R5, R8, UR7, R5, P0, !PT ;  /* 0x0000000708057c10 */ /* 0x000fe400087fe405 */
[----:B------:R-:W-:-:S04]  /*1da80*/  IADD3 R7, P0, R2, UR6, RZ ;  /* 0x0000000602077c10 */ /* 0x000fc8000ff1e0ff */
[----:B------:R-:W-:Y:S02]  /*1da90*/  IADD3.X R8, R8, UR7, R3, P0, !PT ;  /* 0x0000000708087c10 */ /* 0x000fe400087fe403 */
[----:B-1----:R-:W-:Y:S01]  /*1daa0*/  ISETP.GE.AND P2, PT, R31, R10, PT ;  /* 0x0000000a1f00720c */ /* 0x002fe20003f46270 */
[----:B------:R-:W-:-:S12]  /*1dab0*/  BRA.DIV UR4, `(.L_x_769) ;  /* 0x0000007a04a07947 */ /* 0x000fd8000b800000 */
[----:B------:R-:W1:Y:S04]  /*1dac0*/  SHFL.IDX PT, R2, R4, RZ, 0x181f ;  /* 0x00181fff04027589 */ /* 0x000e6800000e0000 */
[----:B------:R-:W4:Y:S04]  /*1dad0*/  SHFL.IDX PT, R3, R5, RZ, 0x181f ;  /* 0x00181fff05037589 */ /* 0x000f2800000e0000 */
[----:B------:R-:W5:Y:S04]  /*1dae0*/  SHFL.IDX PT, R10, R4, 0x1, 0x181f ;  /* 0x00381f00040a7f89 */ /* 0x000f6800000e0000 */
[----:B------:R-:W0:Y:S01]  /*1daf0*/  SHFL.IDX PT, R9, R5, 0x1, 0x181f ;  /* 0x00381f0005097f89 */ /* 0x000e2200000e0000 */
[----:B-1----:R-:W-:-:S05]  /*1db00*/  IADD3 R2, P0, R31, R2, RZ ;  /* 0x000000021f027210 */ /* 0x002fca0007f1e0ff */
[----:B----4-:R-:W-:-:S05]  /*1db10*/  IMAD.X R3, RZ, RZ, R3, P0 ;  /* 0x000000ffff037224 */ /* 0x010fca00000e0603 */
[----:B------:R5:W-:Y:S02]  /*1db20*/  LDGSTS.E.BYPASS.LTC128B.128 [R6+0x18400], desc[UR60][R2.64], !P2 ;  /* 0x1840000002067fae */ /* 0x000be4000d101d7c */
[C---:B-----5:R-:W-:Y:S02]  /*1db30*/  IADD3 R2, P0, R31.reuse, R10, RZ ;  /* 0x0000000a1f027210 */ /* 0x060fe40007f1e0ff */
[----:B------:R-:W-:Y:S03]  /*1db40*/  SHFL.IDX PT, R10, R4, 0x7, 0x181f ;  /* 0x00f81f00040a7f89 */ /* 0x000fe600000e0000 */
[----:B0-----:R-:W-:Y:S02]  /*1db50*/  IMAD.X R3, RZ, RZ, R9, P0 ;  /* 0x000000ffff037224 */ /* 0x001fe400000e0609 */
[----:B------:R-:W-:Y:S04]  /*1db60*/  SHFL.IDX PT, R9, R5, 0x6, 0x181f ;  /* 0x00d81f0005097f89 */ /* 0x000fe800000e0000 */
        /* <DEDUP_REMOVED lines=22> */
[----:B------:R-:W-:Y:S04]  /*1dcd0*/  SHFL.IDX PT, R4, R8, RZ, 0x181f ;  /* 0x00181fff08047589 */ /* 0x000fe800000e0000 */
[----:B------:R-:W-:Y:S01]  /*1dce0*/  SHFL.IDX PT, R8, R8, 0x1, 0x181f ;  /* 0x00381f0008087f89 */ /* 0x000fe200000e0000 */
[----:B0-----:R-:W-:-:S05]  /*1dcf0*/  IADD3 R2, P0, R31, R2, RZ ;  /* 0x000000021f027210 */ /* 0x001fca0007f1e0ff */
[----:B------:R-:W-:-:S05]  /*1dd00*/  IMAD.X R3, RZ, RZ, R9, P0 ;  /* 0x000000ffff037224 */ /* 0x000fca00000e0609 */
[----:B------:R0:W-:Y:S04]  /*1dd10*/  LDGSTS.E.BYPASS.LTC128B.128 [R6+0x1b400], desc[UR60][R2.64], !P2 ;  /* 0x1b40000002067fae */ /* 0x0001e8000d101d7c */
[----:B0-----:R-:W0:Y:S01]  /*1dd20*/  SHFL.IDX PT, R3, R5, 0x7, 0x181f ;  /* 0x00f81f0005037f89 */ /* 0x001e2200000e0000 */
[----:B------:R-:W-:-:S03]  /*1dd30*/  IADD3 R2, P0, R31, R10, RZ ;  /* 0x0000000a1f027210 */ /* 0x000fc60007f1e0ff */
[----:B------:R-:W1:Y:S01]  /*1dd40*/  SHFL.IDX PT, R5, R7, RZ, 0x181f ;  /* 0x00181fff07057589 */ /* 0x000e6200000e0000 */
[----:B0-----:R-:W-:-:S05]  /*1dd50*/  IADD3.X R3, RZ, R3, RZ, P0, !PT ;  /* 0x00000003ff037210 */ /* 0x001fca00007fe4ff */
[----:B------:R1:W-:Y:S02]  /*1dd60*/  LDGSTS.E.BYPASS.LTC128B.128 [R6+0x1bc00], desc[UR60][R2.64], !P2 ;  /* 0x1bc0000002067fae */ /* 0x0003e4000d101d7c */
[----:B-1----:R-:W-:-:S05]  /*1dd70*/  IADD3 R2, P0, R31, R5, RZ ;  /* 0x000000051f027210 */ /* 0x002fca0007f1e0ff */
[----:B------:R-:W-:-:S05]  /*1dd80*/  IMAD.X R3, RZ, RZ, R4, P0 ;  /* 0x000000ffff037224 */ /* 0x000fca00000e0604 */
[----:B------:R0:W-:Y:S04]  /*1dd90*/  LDGSTS.E.BYPASS.LTC128B.128 [R6+0x1c400], desc[UR60][R2.64], !P2 ;  /* 0x1c40000002067fae */ /* 0x0001e8000d101d7c */
[----:B0-----:R0:W1:Y:S02]  /*1dda0*/  SHFL.IDX PT, R2, R7, 0x1, 0x181f ;  /* 0x00381f0007027f89 */ /* 0x00106400000e0000 */
.L_x_1045:
        /* <DEDUP_REMOVED lines=8> */
.L_x_770:
[----:B------:R-:W-:Y:S02]  /*1de30*/  PLOP3.LUT P2, PT, P2, P0, PT, 0xa2, 0x0 ;  /* 0x000000000000781c */ /* 0x000fe40001741472 */
[----:B------:R-:W-:-:S08]  /*1de40*/  @P0 R2UR P2, UR4, R0 ;  /* 0x00000000000402ca */ /* 0x000fd00000040000 */
[----:B------:R-:W-:-:S05]  /*1de50*/  @P0 PLOP3.LUT P0, PT, P2, PT, PT, 0x80, 0x0 ;  /* 0x000000000000081c */ /* 0x000fca000170f070 */
[----:B------:R-:W-:Y:S01]  /*1de60*/  @!P2 SYNCS.ARRIVE.TRANS64.RED.A0T1 RZ, [UR4+0x22830], RZ ;  /* 0x022830ffffffa9a7 */ /* 0x000fe20008200404 */
[----:B------:R-:W-:Y:S07]  /*1de70*/  @!P2 ARRIVES.LDGSTSBAR.64.TRANSCNT [UR4+0x22830] ;  /* 0x02283000ff00a9b0 */ /* 0x000fee0008000a84 */
[----:B------:R-:W-:Y:S05]  /*1de80*/  @P0 BRA.U.ANY `(.L_x_770) ;  /* 0xfffffffd00e80947 */ /* 0x000fea000393ffff */
[----:B------:R-:W-:Y:S01]  /*1de90*/  NOP ;  /* 0x0000000000007918 */ /* 0x000fe20000000000 */
[----:B-1----:R-:W4:Y:S02]  /*1dea0*/  LDL R2, [R1+0x44] ;  /* 0x0000440001027983 */ /* 0x002f240000100800 */
[----:B----4-:R-:W-:-:S13]  /*1deb0*/  ISETP.NE.AND P3, PT, R2, 0x3, PT ;  /* 0x000000030200780c */ /* 0x010fda0003f65270 */
[----:B------:R-:W-:Y:S05]  /*1dec0*/  @!P3 BRA `(.L_x_771) ;  /* 0x000000000004b947 */ /* 0x000fea0003800000 */
[----:B------:R-:W-:Y:S01]  /*1ded0*/  BPT.TRAP 0x1 ;  /* 0x000000040000795c */ /* 0x000fe20000300000 */
.L_x_771:
[----:B------:R-:W4:Y:S01]  /*1dee0*/  LDL R2, [R1+0x38] ;  /* 0x0000380001027983 */ /* 0x000f220000100800 */
[----:B------:R1:W-:Y:S01]  /*1def0*/  SYNCS.ARRIVE.TRANS64.A1T0 RZ, [R0+URZ+0x22830], RZ ;  /* 0x022830ff00ff79a7 */ /* 0x0003e2000810003f */
[----:B----4-:R-:W-:-:S13]  /*1df00*/  ISETP.NE.AND P0, PT, R2, 0x3, PT ;  /* 0x000000030200780c */ /* 0x010fda0003f05270 */
[----:B-1----:R-:W-:Y:S05]  /*1df10*/  @!P0 BRA `(.L_x_772) ;  /* 0x0000000000048947 */ /* 0x002fea0003800000 */
[----:B------:R-:W-:Y:S01]  /*1df20*/  BPT.TRAP 0x1 ;  /* 0x000000040000795c */ /* 0x000fe20000300000 */
.L_x_772:
[----:B------:R-:W-:Y:S01]  /*1df30*/  LOP3.LUT R3, R25, 0x1, RZ, 0x3c, !PT ;  /* 0x0000000119037812 */ /* 0x000fe200078e3cff */
[----:B--23--:R-:W-:Y:S01]  /*1df40*/  IMAD R0, R24, 0x8, R22 ;  /* 0x0000000818007824 */ /* 0x00cfe200078e0216 */
[----:B------:R-:W-:Y:S02]  /*1df50*/  BSSY B0, `(.L_x_773) ;  /* 0x0000004000007945 */ /* 0x000fe40003800000 */
[----:B------:R-:W-:-:S04]  /*1df60*/  SHF.L.U32 R3, R3, 0x1f, RZ ;  /* 0x0000001f03037819 */ /* 0x000fc800000006ff */
[----:B------:R-:W1:Y:S02]  /*1df70*/  SYNCS.PHASECHK.TRANS64.TRYWAIT P2, [R0+URZ+0x22870], R3 ;  /* 0x02287003000075a7 */ /* 0x000e64000804017f */
[----:B-1----:R-:W-:Y:S05]  /*1df80*/  @!P2 BRA `(.L_x_774) ;  /* 0x00000080001ca947 */ /* 0x002fea0003800000 */
.L_x_1046:
[----:B------:R-:W-:Y:S05]  /*1df90*/  BSYNC B0 ;  /* 0x0000000000007941 */ /* 0x000fea0003800000 */
.L_x_773:
[----:B------:R-:W2:Y:S02]  /*1dfa0*/  LDL R2, [R1+0x44] ;  /* 0x0000440001027983 */ /* 0x000ea40000100800 */
[----:B--2---:R-:W-:-:S13]  /*1dfb0*/  ISETP.NE.AND P2, PT, R2, 0x3, PT ;  /* 0x000000030200780c */ /* 0x004fda0003f45270 */
[----:B------:R-:W-:Y:S05]  /*1dfc0*/  @!P2 BRA `(.L_x_775) ;  /* 0x000000000004a947 */ /* 0x000fea0003800000 */
[----:B------:R-:W-:Y:S01]  /*1dfd0*/  BPT.TRAP 0x1 ;  /* 0x000000040000795c */ /* 0x000fe20000300000 */
.L_x_775:
[----:B-1----:R-:W-:Y:S01]  /*1dfe0*/  SHF.L.U32 R3, R25, 0x1f, RZ ;  /* 0x0000001f19037819 */ /* 0x002fe200000006ff */
[----:B------:R-:W-:-:S03]  /*1dff0*/  IMAD R12, R24, 0x5000, RZ ;  /* 0x00005000180c7824 */ /* 0x000fc600078e02ff */
[----:B------:R-:W1:Y:S02]  /*1e000*/  SYNCS.PHASECHK.TRANS64.TRYWAIT P2, [R0+URZ+0x22860], R3 ;  /* 0x02286003000075a7 */ /* 0x000e64000804017f */
[----:B-1----:R-:W-:Y:S05]  /*1e010*/  @!P2 BRA `(.L_x_776) ;  /* 0x00000080000ca947 */ /* 0x002fea0003800000 */
.L_x_1047:
[----:B------:R-:W1:Y:S04]  /*1e020*/  LDL R2, [R1+0x1c] ;  /* 0x00001c0001027983 */ /* 0x000e680000100800 */
[----:B------:R-:W2:Y:S04]  /*1e030*/  LDL R14, [R1+0x20] ;  /* 0x00002000010e7983 */ /* 0x000ea80000100800 */
[----:B------:R-:W3:Y:S01]  /*1e040*/  LDL R13, [R1+0x18] ;  /* 0x00001800010d7983 */ /* 0x000ee20000100800 */
[----:B------:R-:W-:Y:S05]  /*1e050*/  WARPSYNC.ALL ;  /* 0x0000000000007948 */ /* 0x000fea0003800000 */
[----:B------:R-:W4:Y:S01]  /*1e060*/  LDL R20, [R1+0x44] ;  /* 0x0000440001147983 */ /* 0x000f220000100800 */
[----:B-1----:R-:W-:-:S04]  /*1e070*/  LOP3.LUT R3, R12, R2, RZ, 0xfc, !PT ;  /* 0x000000020c037212 */ /* 0x002fc800078efcff */
[----:B------:R-:W-:Y:S02]  /*1e080*/  IADD3 R2, R22, R3, RZ ;  /* 0x0000000316027210 */ /* 0x000fe40007ffe0ff */
[----:B---3--:R-:W-:-:S03]  /*1e090*/  LOP3.LUT R17, R12, R13, RZ, 0xfc, !PT ;  /* 0x0000000d0c117212 */ /* 0x008fc600078efcff */
[----:B0-----:R-:W0:Y:S01]  /*1e0a0*/  LDSM.16.MT88.4 R4, [R2+0xa400] ;  /* 0x00a400000204783b */ /* 0x001e220000004200 */
[----:B--2---:R-:W-:Y:S01]  /*1e0b0*/  IMAD.IADD R3, R14, 0x1, R2 ;  /* 0x000000010e037824 */ /* 0x004fe200078e0202 */
[C-C-:B0-----:R-:W-:Y:S02]  /*1e0c0*/  PRMT R8, R4.reuse, 0x6420, R5.reuse ;  /* 0x0000642004087816 */ /* 0x141fe40000000005 */
[----:B------:R-:W-:Y:S02]  /*1e0d0*/  PRMT R9, R4, 0x7531, R5 ;  /* 0x0000753104097816 */ /* 0x000fe40000000005 */
[C-C-:B------:R-:W-:Y:S02]  /*1e0e0*/  PRMT R10, R6.reuse, 0x6420, R7.reuse ;  /* 0x00006420060a7816 */ /* 0x140fe40000000007 */
[----:B------:R-:W-:Y:S02]  /*1e0f0*/  PRMT R11, R6, 0x7531, R7 ;  /* 0x00007531060b7816 */ /* 0x000fe40000000007 */
[----:B------:R-:W0:Y:S01]  /*1e100*/  LDSM.16.MT88.4 R4, [R3+0xa400] ;  /* 0x00a400000304783b */ /* 0x000e220000004200 */
[----:B------:R-:W-:-:S05]  /*1e110*/  IMAD.IADD R17, R22, 0x1, R17 ;  /* 0x0000000116117824 */ /* 0x000fca00078e0211 */
[----:B------:R-:W-:Y:S01]  /*1e120*/  STSM.16.M88.4 [R17+0x400], R8 ;  /* 0x0004000811007844 */ /* 0x000fe20000000200 */
[C-C-:B0-----:R-:W-:Y:S02]  /*1e130*/  PRMT R12, R4.reuse, 0x6420, R5.reuse ;  /* 0x00006420040c7816 */ /* 0x141fe40000000005 */
        /* <DEDUP_REMOVED lines=42> */
[----:B----4-:R-:W-:Y:S02]  /*1e3e0*/  ISETP.NE.AND P2, PT, R20, 0x3, PT ;  /* 0x000000031400780c */ /* 0x010fe40003f45270 */
[----:B0-----:R-:W-:-:S02]  /*1e3f0*/  PRMT R12, R8, 0x6420, R9 ;  /* 0x00006420080c7816 */ /* 0x001fc40000000009 */
[----:B------:R-:W-:Y:S02]  /*1e400*/  PRMT R13, R8, 0x7531, R9 ;  /* 0x00007531080d7816 */ /* 0x000fe40000000009 */
[C-C-:B------:R-:W-:Y:S02]  /*1e410*/  PRMT R14, R10.reuse, 0x6420, R11.reuse ;  /* 0x000064200a0e7816 */ /* 0x140fe4000000000b */
[----:B------:R-:W-:Y:S02]  /*1e420*/  PRMT R15, R10, 0x7531, R11 ;  /* 0x000075310a0f7816 */ /* 0x000fe4000000000b */
[C-C-:B-1----:R-:W-:Y:S02]  /*1e430*/  PRMT R8, R4.reuse, 0x6420, R5.reuse ;  /* 0x0000642004087816 */ /* 0x142fe40000000005 */
[----:B------:R-:W-:Y:S02]  /*1e440*/  PRMT R9, R4, 0x7531, R5 ;  /* 0x0000753104097816 */ /* 0x000fe40000000005 */
[----:B------:R-:W-:-:S02]  /*1e450*/  PRMT R10, R6, 0x6420, R7 ;  /* 0x00006420060a7816 */ /* 0x000fc40000000007 */
[----:B------:R-:W-:Y:S01]  /*1e460*/  PRMT R11, R6, 0x7531, R7 ;  /* 0x00007531060b7816 */ /* 0x000fe20000000007 */
[----:B------:R0:W-:Y:S04]  /*1e470*/  STSM.16.M88.4 [R17+0x4400], R12 ;  /* 0x0044000c11007844 */ /* 0x0001e80000000200 */
        /* <DEDUP_REMOVED lines=9> */
.L_x_777:
[----:B-1----:R1:W-:Y:S01]  /*1e510*/  SYNCS.ARRIVE.TRANS64.A1T0 RZ, [R0+URZ+0x22850], RZ ;  /* 0x022850ff00ff79a7 */ /* 0x0023e2000810003f */
[----:B------:R-:W-:Y:S06]  /*1e520*/  BAR.SYNC.DEFER_BLOCKING 0x2, 0x80 ;  /* 0x0082000000007b1d */ /* 0x000fec0000010000 */
[----:B------:R-:W-:Y:S05]  /*1e530*/  @!P0 BRA `(.L_x_778) ;  /* 0x0000000000048947 */ /* 0x000fea0003800000 */
[----:B------:R-:W-:Y:S01]  /*1e540*/  BPT.TRAP 0x1 ;  /* 0x000000040000795c */ /* 0x000fe20000300000 */
.L_x_778:
[----:B------:R-:W2:Y:S01]  /*1e550*/  LDL R2, [R1+0xc] ;  /* 0x00000c0001027983 */ /* 0x000ea20000100800 */
[----:B-1----:R-:W-:Y:S01]  /*1e560*/  VIADD R0, R0, 0x22880 ;  /* 0x0002288000007836 */ /* 0x002fe20000000000 */
[----:B------:R-:W-:Y:S01]  /*1e570*/  MOV R24, R32 ;  /* 0x0000002000187202 */ /* 0x000fe20000000f00 */
[----:B------:R-:W-:-:S03]  /*1e580*/  IMAD.MOV.U32 R25, RZ, RZ, R36 ;  /* 0x000000ffff197224 */ /* 0x000fc600078e0024 */
[----:B--2---:R-:W-:-:S04]  /*1e590*/  PRMT R0, R2, 0x654, R0 ;  /* 0x0000065402007816 */ /* 0x004fc80000000000 */
[----:B------:R1:W-:Y:S01]  /*1e5a0*/  SYNCS.ARRIVE.TRANS64.RED.A1T0 RZ, [R0+URZ], RZ ;  /* 0x000000ff00ff79a7 */ /* 0x0003e2000810043f */
[----:B------:R-:W-:Y:S05]  /*1e5b0*/  @P1 BRA `(.L_x_779) ;  /* 0xffffffe400e01947 */ /* 0x000fea000383ffff */
.L_x_759:
[----:B-1----:R-:W1:Y:S02]  /*1e5c0*/  S2R R0, SR_TID.X ;  /* 0x0000000000007919 */ /* 0x002e640000002100 */
[----:B-1----:R-:W-:Y:S02]  /*1e5d0*/  LOP3.LUT R2, R0, 0x7f, RZ, 0xc0, !PT ;  /* 0x0000007f00027812 */ /* 0x002fe400078ec0ff */
[----:B------:R-:W2:Y:S01]  /*1e5e0*/  LDL R0, [R1+0x38] ;  /* 0x0000380001007983 */ /* 0x000ea20000100800 */
[----:B------:R-:W-:Y:S01]  /*1e5f0*/  BSSY B0, `(.L_x_780) ;  /* 0x0000010000007945 */ /* 0x000fe20003800000 */
[----:B------:R-:W-:Y:S02]  /*1e600*/  ISETP.NE.AND P1, PT, R2, RZ, PT ;  /* 0x000000ff0200720c */ /* 0x000fe40003f25270 */
[----:B--2---:R-:W-:-:S11]  /*1e610*/  ISETP.NE.AND P0, PT, R0, 0x3, PT ;  /* 0x000000030000780c */ /* 0x004fd60003f05270 */
[----:B------:R-:W-:Y:S05]  /*1e620*/  @P1 BRA `(.L_x_781) ;  /* 0x0000000000301947 */ /* 0x000fea0003800000 */
[----:B------:R-:W1:Y:S01]  /*1e630*/  S2R R5, SR_LANEID ;  /* 0x0000000000057919 */ /* 0x000e620000000000 */
[----:B------:R-:W-:Y:S01]  /*1e640*/  VOTEU.ANY UR4, UPT, PT ;  /* 0x0000000000047886 */ /* 0x000fe200038e0100 */
[----:B0-----:R-:W0:Y:S01]  /*1e650*/  LDC.64 R2, c[0x0][0xc60] ;  /* 0x00031800ff027b82 */ /* 0x001e220000000a00 */
[----:B------:R-:W1:Y:S02]  /*1e660*/  FLO.U32 R0, UR4 ;  /* 0x0000000400007d00 */ /* 0x000e6400080e0000 */
[----:B-1----:R-:W-:-:S06]  /*1e670*/  ISETP.EQ.U32.AND P1, PT, R0, R5, PT ;  /* 0x000000050000720c */ /* 0x002fcc0003f22070 */
[----:B------:R-:W0:Y:S07]  /*1e680*/  POPC R5, UR4 ;  /* 0x0000000400057d09 */ /* 0x000e2e0008000000 */
[----:B0-----:R-:W2:Y:S01]  /*1e690*/  @P1 ATOMG.E.ADD.STRONG.GPU PT, R3, desc[UR60][R2.64], R5 ;  /* 0x00000005020319a8 */ /* 0x001ea200081ee1fc */
[----:B------:R-:W0:Y:S02]  /*1e6a0*/  S2R R4, SR_LTMASK ;  /* 0x0000000000047919 */ /* 0x000e240000003900 */
[----:B0-----:R-:W-:-:S04]  /*1e6b0*/  LOP3.LUT R4, R4, UR4, RZ, 0xc0, !PT ;  /* 0x0000000404047c12 */ /* 0x001fc8000f8ec0ff */
[----:B------:R-:W0:Y:S01]  /*1e6c0*/  POPC R7, R4 ;  /* 0x0000000400077309 */ /* 0x000e220000000000 */
[----:B--2---:R-:W0:Y:S02]  /*1e6d0*/  SHFL.IDX PT, R0, R3, R0, 0x1f ;  /* 0x00001f0003007589 */ /* 0x004e2400000e0000 */
[----:B0-----:R-:W-:-:S07]  /*1e6e0*/  IADD3 R16, R0, UR38, R7 ;  /* 0x0000002600107c10 */ /* 0x001fce000fffe007 */
.L_x_781:
[----:B------:R-:W-:Y:S05]  /*1e6f0*/  BSYNC B0 ;  /* 0x0000000000007941 */ /* 0x000fea0003800000 */
.L_x_780:
[----:B------:R-:W-:Y:S05]  /*1e700*/  @!P0 BRA `(.L_x_782) ;  /* 0x0000000000048947 */ /* 0x000fea0003800000 */
[----:B------:R-:W-:Y:S01]  /*1e710*/  BPT.TRAP 0x1 ;  /* 0x000000040000795c */ /* 0x000fe20000300000 */
.L_x_782:
[----:B------:R-:W-:Y:S01]  /*1e720*/  LOP3.LUT R0, R36, 0x1, RZ, 0x3c, !PT ;  /* 0x0000000124007812 */ /* 0x000fe200078e3cff */
[----:B0-----:R-:W-:Y:S01]  /*1e730*/  IMAD R17, R32, 0x8, R22 ;  /* 0x0000000820117824 */ /* 0x001fe200078e0216 */
[----:B------:R-:W-:Y:S02]  /*1e740*/  BSSY B0, `(.L_x_783) ;  /* 0x0000004000007945 */ /* 0x000fe40003800000 */
[----:B------:R-:W-:-:S04]  /*1e750*/  SHF.L.U32 R0, R0, 0x1f, RZ ;  /* 0x0000001f00007819 */ /* 0x000fc800000006ff */
[----:B------:R-:W0:Y:S02]  /*1e760*/  SYNCS.PHASECHK.TRANS64.TRYWAIT P1, [R17+URZ+0x22870], R0 ;  /* 0x02287000110075a7 */ /* 0x000e24000802017f */
[----:B0-----:R-:W-:Y:S05]  /*1e770*/  @!P1 BRA `(.L_x_784) ;  /* 0x0000007800489947 */ /* 0x001fea0003800000 */
.L_x_1048:
[----:B------:R-:W-:Y:S05]  /*1e780*/  BSYNC B0 ;  /* 0x0000000000007941 */ /* 0x000fea0003800000 */
.L_x_783:
[----:B------:R-:W2:Y:S02]  /*1e790*/  LDL R2, [R1+0x44] ;  /* 0x0000440001027983 */ /* 0x000ea40000100800 */
[----:B--2---:R-:W-:-:S13]  /*1e7a0*/  ISETP.NE.AND P1, PT, R2, 0x3, PT ;  /* 0x000000030200780c */ /* 0x004fda0003f25270 */
[----:B------:R-:W-:Y:S05]  /*1e7b0*/  @!P1 BRA `(.L_x_785) ;  /* 0x0000000000049947 */ /* 0x000fea0003800000 */
[----:B------:R-:W-:Y:S01]  /*1e7c0*/  BPT.TRAP 0x1 ;  /* 0x000000040000795c */ /* 0x000fe20000300000 */
.L_x_785:
[----:B0-----:R-:W-:-:S04]  /*1e7d0*/  SHF.L.U32 R0, R36, 0x1f, RZ ;  /* 0x0000001f24007819 */ /* 0x001fc800000006ff */
[----:B------:R-:W0:Y:S02]  /*1e7e0*/  SYNCS.PHASECHK.TRANS64.TRYWAIT P1, [R17+URZ+0x22860], R0 ;  /* 0x02286000110075a7 */ /* 0x000e24000802017f */
[----:B0-----:R-:W-:Y:S05]  /*1e7f0*/  @!P1 BRA `(.L_x_786) ;  /* 0x00000078003c9947 */ /* 0x001fea0003800000 */
.L_x_1049:
[----:B------:R-:W2:Y:S04]  /*1e800*/  LDL R2, [R1+0x1c] ;  /* 0x00001c0001027983 */ /* 0x000ea80000100800 */
[----:B------:R-:W3:Y:S04]  /*1e810*/  LDL R13, [R1+0x20] ;  /* 0x00002000010d7983 */ /* 0x000ee80000100800 */
[----:B------:R-:W4:Y:S01]  /*1e820*/  LDL R12, [R1+0x18] ;  /* 0x00001800010c7983 */ /* 0x000f220000100800 */
[----:B0-----:R-:W-:Y:S01]  /*1e830*/  IMAD R0, R32, 0x5000, RZ ;  /* 0x0000500020007824 */ /* 0x001fe200078e02ff */
[----:B------:R-:W-:Y:S05]  /*1e840*/  WARPSYNC.ALL ;  /* 0x0000000000007948 */ /* 0x000fea0003800000 */
[----:B------:R-:W5:Y:S01]  /*1e850*/  LDL R18, [R1+0x44] ;  /* 0x0000440001127983 */ /* 0x000f620000100800 */
[----:B--2---:R-:W-:-:S05]  /*1e860*/  LOP3.LUT R3, R0, R2, RZ, 0xfc, !PT ;  /* 0x0000000200037212 */ /* 0x004fca00078efcff */
[----:B------:R-:W-:-:S05]  /*1e870*/  IMAD.IADD R2, R22, 0x1, R3 ;  /* 0x0000000116027824 */ /* 0x000fca00078e0203 */
[----:B------:R-:W0:Y:S01]  /*1e880*/  LDSM.16.MT88.4 R4, [R2+0xa400] ;  /* 0x00a400000204783b */ /* 0x000e220000004200 */
[----:B---3--:R-:W-:Y:S02]  /*1e890*/  IADD3 R3, R13, R2, RZ ;  /* 0x000000020d037210 */ /* 0x008fe40007ffe0ff */
[----:B----4-:R-:W-:Y:S02]  /*1e8a0*/  LOP3.LUT R13, R0, R12, RZ, 0xfc, !PT ;  /* 0x0000000c000d7212 */ /* 0x010fe400078efcff */
[C-C-:B0-----:R-:W-:Y:S02]  /*1e8b0*/  PRMT R8, R4.reuse, 0x6420, R5.reuse ;  /* 0x0000642004087816 */ /* 0x141fe40000000005 */
[----:B------:R-:W-:Y:S02]  /*1e8c0*/  PRMT R9, R4, 0x7531, R5 ;  /* 0x0000753104097816 */ /* 0x000fe40000000005 */
[C-C-:B------:R-:W-:Y:S02]  /*1e8d0*/  PRMT R10, R6.reuse, 0x6420, R7.reuse ;  /* 0x00006420060a7816 */ /* 0x140fe40000000007 */
[----:B------:R-:W-:-:S02]  /*1e8e0*/  PRMT R11, R6, 0x7531, R7 ;  /* 0x00007531060b7816 */ /* 0x000fc40000000007 */
[----:B------:R-:W0:Y:S01]  /*1e8f0*/  LDSM.16.MT88.4 R4, [R3+0xa400] ;  /* 0x00a400000304783b */ /* 0x000e220000004200 */
[----:B------:R-:W-:-:S05]  /*1e900*/  IMAD.IADD R0, R22, 0x1, R13 ;  /* 0x0000000116007824 */ /* 0x000fca00078e020d */
[----:B------:R0:W-:Y:S02]  /*1e910*/  STSM.16.M88.4 [R0+0x400], R8 ;  /* 0x0004000800007844 */ /* 0x0001e40000000200 */
        /* <DEDUP_REMOVED lines=41> */
[----:B------:R-:W0:Y:S01]  /*1ebb0*/  LDSM.16.MT88.4 R4, [R2+0xe400] ;  /* 0x00e400000204783b */ /* 0x000e220000004200 */
[----:B-----5:R-:W-:Y:S02]  /*1ebc0*/  ISETP.NE.AND P1, PT, R18, 0x3, PT ;  /* 0x000000031200780c */ /* 0x020fe40003f25270 */
[C-C-:B0-----:R-:W-:Y:S02]  /*1ebd0*/  PRMT R12, R4.reuse, 0x6420, R5.reuse ;  /* 0x00006420040c7816 */ /* 0x141fe40000000005 */
[----:B------:R-:W-:Y:S02]  /*1ebe0*/  PRMT R13, R4, 0x7531, R5 ;  /* 0x00007531040d7816 */ /* 0x000fe40000000005 */
[----:B------:R-:W-:-:S02]  /*1ebf0*/  PRMT R14, R6, 0x6420, R7 ;  /* 0x00006420060e7816 */ /* 0x000fc40000000007 */
[----:B------:R-:W-:Y:S02]  /*1ec00*/  PRMT R15, R6, 0x7531, R7 ;  /* 0x00007531060f7816 */ /* 0x000fe40000000007 */
[----:B------:R-:W0:Y:S04]  /*1ec10*/  LDSM.16.MT88.4 R4, [R3+0xe400] ;  /* 0x00e400000304783b */ /* 0x000e280000004200 */
[----:B------:R1:W-:Y:S01]  /*1ec20*/  STSM.16.M88.4 [R0+0x4400], R12 ;  /* 0x0044000c00007844 */ /* 0x0003e20000000200 */
[C-C-:B0-----:R-:W-:Y:S02]  /*1ec30*/  PRMT R8, R4.reuse, 0x6420, R5.reuse ;  /* 0x0000642004087816 */ /* 0x141fe40000000005 */
[----:B------:R-:W-:Y:S02]  /*1ec40*/  PRMT R9, R4, 0x7531, R5 ;  /* 0x0000753104097816 */ /* 0x000fe40000000005 */
[----:B------:R-:W-:-:S02]  /*1ec50*/  PRMT R10, R6, 0x6420, R7 ;  /* 0x00006420060a7816 */ /* 0x000fc40000000007 */
[----:B------:R-:W-:-:S05]  /*1ec60*/  PRMT R11, R6, 0x7531, R7 ;  /* 0x00007531060b7816 */ /* 0x000fca0000000007 */
[----:B------:R1:W-:Y:S01]  /*1ec70*/  STSM.16.M88.4 [R0+0x4c00], R8 ;  /* 0x004c000800007844 */ /* 0x0003e20000000200 */
[----:B------:R-:W-:Y:S01]  /*1ec80*/  @!PT LDS RZ, [RZ] ;  /* 0x00000000fffff984 */ /* 0x000fe20000000800 */
[----:B------:R-:W-:Y:S01]  /*1ec90*/  @!PT LDS RZ, [RZ] ;  /* 0x00000000fffff984 */ /* 0x000fe20000000800 */
[----:B------:R-:W-:Y:S01]  /*1eca0*/  @!PT LDS RZ, [RZ] ;  /* 0x00000000fffff984 */ /* 0x000fe20000000800 */
[----:B------:R-:W-:Y:S01]  /*1ecb0*/  @!PT LDS RZ, [RZ] ;  /* 0x00000000fffff984 */ /* 0x000fe20000000800 */
[----:B------:R0:W-:Y:S06]  /*1ecc0*/  MEMBAR.ALL.CTA ;  /* 0x0000000000007992 */ /* 0x0001ec0000008000 */
[----:B0-----:R-:W0:Y:S01]  /*1ecd0*/  FENCE.VIEW.ASYNC.S ;  /* 0x00000000000073c6 */ /* 0x001e220000000000 */
[----:B------:R-:W-:Y:S05]  /*1ece0*/  @!P1 BRA `(.L_x_787) ;  /* 0x0000000000049947 */ /* 0x000fea0003800000 */
[----:B------:R-:W-:Y:S01]  /*1ecf0*/  BPT.TRAP 0x1 ;  /* 0x000000040000795c */ /* 0x000fe20000300000 */
.L_x_787:
[----:B0-----:R0:W-:Y:S01]  /*1ed00*/  SYNCS.ARRIVE.TRANS64.A1T0 RZ, [R17+URZ+0x22850], RZ ;  /* 0x022850ff11ff79a7 */ /* 0x0011e2000810003f */
[----:B------:R-:W-:Y:S06]  /*1ed10*/  BAR.SYNC.DEFER_BLOCKING 0x2, 0x80 ;  /* 0x0082000000007b1d */ /* 0x000fec0000010000 */
[----:B------:R-:W-:Y:S05]  /*1ed20*/  @!P0 BRA `(.L_x_788) ;  /* 0x0000000000048947 */ /* 0x000fea0003800000 */
[----:B------:R-:W-:Y:S01]  /*1ed30*/  BPT.TRAP 0x1 ;  /* 0x000000040000795c */ /* 0x000fe20000300000 */
.L_x_788:
[----:B-1----:R-:W2:Y:S01]  /*1ed40*/  LDL R0, [R1+0xc] ;  /* 0x00000c0001007983 */ /* 0x002ea20000100800 */
[----:B0-----:R-:W-:Y:S02]  /*1ed50*/  VIADD R17, R17, 0x22880 ;  /* 0x0002288011117836 */ /* 0x001fe40000000000 */
[----:B------:R-:W-:-:S05]  /*1ed60*/  VIADD R32, R32, 0x1 ;  /* 0x0000000120207836 */ /* 0x000fca0000000000 */
[----:B------:R-:W-:-:S04]  /*1ed70*/  ISETP.NE.AND P0, PT, R32, 0x2, PT ;  /* 0x000000022000780c */ /* 0x000fc80003f05270 */
[----:B------:R-:W-:Y:S02]  /*1ed80*/  SEL R3, RZ, 0x1, P0 ;  /* 0x00000001ff037807 */ /* 0x000fe40000000000 */
[----:B------:R-:W-:Y:S02]  /*1ed90*/  SEL R32, R32, RZ, P0 ;  /* 0x000000ff20207207 */ /* 0x000fe40000000000 */
[----:B------:R-:W-:Y:S02]  /*1eda0*/  LOP3.LUT R36, R36, R3, RZ, 0x3c, !PT ;  /* 0x0000000324247212 */ /* 0x000fe400078e3cff */
[----:B--2---:R-:W-:-:S04]  /*1edb0*/  PRMT R17, R0, 0x654, R17 ;  /* 0x0000065400117816 */ /* 0x004fc80000000011 */
[----:B------:R0:W-:Y:S03]  /*1edc0*/  SYNCS.ARRIVE.TRANS64.RED.A1T0 RZ, [R17+URZ], RZ ;  /* 0x000000ff11ff79a7 */ /* 0x0001e6000810043f */
.L_x_731:
[----:B------:R-:W-:-:S13]  /*1edd0*/  LOP3.LUT P0, RZ, R23, 0x200, RZ, 0xc0, !PT ;  /* 0x0000020017ff7812 */ /* 0x000fda000780c0ff */
[----:B------:R-:W-:Y:S05]  /*1ede0*/  @!P0 BRA `(.L_x_789) ;  /* 0x0000000000288947 */ /* 0x000fea0003800000 */
[----:B------:R-:W-:Y:S05]  /*1edf0*/  WARPSYNC.ALL ;  /* 0x0000000000007948 */ /* 0x000fea0003800000 */
[----:B------:R-:W1:Y:S08]  /*1ee00*/  S2UR UR4, SR_CgaCtaId ;  /* 0x00000000000479c3 */ /* 0x000e700000008800 */
[----:B------:R-:W-:Y:S01]  /*1ee10*/  BAR.SYNC.DEFER_BLOCKING 0x5, 0x180 ;  /* 0x0146000000007b1d */ /* 0x000fe20000010000 */
[----:B------:R-:W-:-:S02]  /*1ee20*/  MOV R22, 0x400 ;  /* 0x0000040000167802 */ /* 0x000fc40000000f00 */
[----:B-1----:R-:W-:-:S04]  /*1ee30*/  MOV R0, UR4 ;  /* 0x0000000400007c02 */ /* 0x002fc80008000f00 */
[----:B------:R-:W-:Y:S01]  /*1ee40*/  LEA R22, R0, R22, 0x18 ;  /* 0x0000001600167211 */ /* 0x000fe200078ec0ff */
[----:B------:R2:W-:Y:S04]  /*1ee50*/  STL [R1+0xc], R0 ;  /* 0x00000c0001007387 */ /* 0x0005e80000100800 */
[----:B0-----:R2:W3:Y:S01]  /*1ee60*/  LDS.128 R16, [R22+0x228d0] ;  /* 0x0228d00016107984 */ /* 0x0014e20000000c00 */
[----:B------:R-:W-:Y:S06]  /*1ee70*/  BAR.ARV 0x4, 0x180 ;  /* 0x0106000000007b1d */ /* 0x000fec0000002000 */
[----:B------:R-:W-:Y:S05]  /*1ee80*/  BRA `(.L_x_790) ;  /* 0x0000000800487947 */ /* 0x000fea0003800000 */
.L_x_789:
[----:B------:R-:W0:Y:S01]  /*1ee90*/  S2R R0, SR_TID.X ;  /* 0x0000000000007919 */ /* 0x000e220000002100 */
[----:B------:R-:W-:Y:S01]  /*1eea0*/  UMOV UR4, 0xffffffff ;  /* 0xffffffff00047882 */ /* 0x000fe20000000000 */
[----:B0-----:R-:W-:-:S04]  /*1eeb0*/  LOP3.LUT R8, R0, 0x1f, RZ, 0xc0, !PT ;  /* 0x0000001f00087812 */ /* 0x001fc800078ec0ff */
[----:B------:R-:W-:Y:S01]  /*1eec0*/  ISETP.NE.AND P0, PT, R8, 0x1f, PT ;  /* 0x0000001f0800780c */ /* 0x000fe20003f05270 */
[----:B------:R-:W-:-:S12]  /*1eed0*/  BRA.DIV UR4, `(.L_x_791) ;  /* 0x0000007204987947 */ /* 0x000fd8000b800000 */
[----:B------:R-:W-:Y:S01]  /*1eee0*/  IMAD.IADD R5, R19, 0x1, R8 ;  /* 0x0000000113057824 */ /* 0x000fe200078e0208 */
[----:B------:R-:W-:-:S04]  /*1eef0*/  ULDC UR4, c[0x0][0xc3c] ;  /* 0x00030f0000047ab9 */ /* 0x000fc80000000800 */
[----:B------:R-:W-:-:S13]  /*1ef00*/  ISETP.GE.OR P1, PT, R5, UR4, !P0 ;  /* 0x0000000405007c0c */ /* 0x000fda000c726670 */
[----:B------:R-:W0:Y:S02]  /*1ef10*/  @!P1 LDC.64 R2, c[0x0][0xc80] ;  /* 0x00032000ff029b82 */ /* 0x000e240000000a00 */
[----:B0-----:R-:W-:-:S06]  /*1ef20*/  @!P1 IMAD.WIDE R2, R5, 0x4, R2 ;  /* 0x0000000405029825 */ /* 0x001fcc00078e0202 */
[----:B------:R-:W2:Y:S01]  /*1ef30*/  @!P1 LDG.E R2, desc[UR60][R2.64] ;  /* 0x0000003c02029981 */ /* 0x000ea2000c1e1900 */
[----:B------:R-:W-:Y:S01]  /*1ef40*/  IMAD.MOV.U32 R5, RZ, RZ, RZ ;  /* 0x000000ffff057224 */ /* 0x000fe200078e00ff */
[C---:B------:R-:W-:Y:S02]  /*1ef50*/  ISETP.GE.U32.AND P2, PT, R8.reuse, 0x2, PT ;  /* 0x000000020800780c */ /* 0x040fe40003f46070 */
[C---:B------:R-:W-:Y:S01]  /*1ef60*/  ISETP.GE.U32.AND P3, PT, R8.reuse, 0x4, PT ;  /* 0x000000040800780c */ /* 0x040fe20003f66070 */
[----:B------:R-:W-:Y:S01]  /*1ef70*/  SHFL.IDX PT, R0, R16, RZ, 0x1f ;  /* 0x00001fff10007589 */ /* 0x000fe200000e0000 */
[C---:B------:R-:W-:Y:S02]  /*1ef80*/  ISETP.GE.U32.AND P4, PT, R8.reuse, 0x8, PT ;  /* 0x000000080800780c */ /* 0x040fe40003f86070 */
[C---:B------:R-:W-:Y:S01]  /*1ef90*/  ISETP.GE.U32.AND P5, PT, R8.reuse, 0x10, PT ;  /* 0x000000100800780c */ /* 0x040fe20003fa6070 */
[----:B------:R-:W-:Y:S01]  /*1efa0*/  SHFL.IDX PT, R4, R16, 0x1, 0x1f ;  /* 0x00201f0010047f89 */ /* 0x000fe200000e0000 */
[----:B--2---:R-:W-:Y:S01]  /*1efb0*/  @!P1 IMAD.MOV.U32 R5, RZ, RZ, R2 ;  /* 0x000000ffff059224 */ /* 0x004fe200078e0002 */
[----:B------:R-:W-:-:S04]  /*1efc0*/  ISETP.NE.AND P1, PT, R8, RZ, PT ;  /* 0x000000ff0800720c */ /* 0x000fc80003f25270 */
        /* <DEDUP_REMOVED lines=14> */
[----:B------:R-:W-:-:S05]  /*1f0b0*/  IADD3 R2, R3, R14, RZ ;  /* 0x0000000e03027210 */ /* 0x000fca0007ffe0ff */
[----:B------:R0:W1:Y:S02]  /*1f0c0*/  SHFL.IDX PT, R14, R2, 0x1f, 0x1f ;  /* 0x03e01f00020e7f89 */ /* 0x00006400000e0000 */
.L_x_1059:
[----:B------:R-:W-:Y:S02]  /*1f0d0*/  ULDC UR4, c[0x0][0xc38] ;  /* 0x00030e0000047ab9 */ /* 0x000fe40000000800 */
[----:B------:R-:W-:-:S04]  /*1f0e0*/  IMAD.U32 R16, RZ, RZ, UR4 ;  /* 0x00000004ff107e24 */ /* 0x000fc8000f8e00ff */
[----:B-1----:R-:W-:-:S04]  /*1f0f0*/  IMAD R14, R14, R16, RZ ;  /* 0x000000100e0e7224 */ /* 0x002fc800078e02ff */
[----:B------:R-:W-:-:S05]  /*1f100*/  IMAD.IADD R7, R4, 0x1, R14 ;  /* 0x0000000104077824 */ /* 0x000fca00078e020e */
[----:B------:R-:W-:-:S13]  /*1f110*/  ISETP.GT.AND P6, PT, R7, R0, PT ;  /* 0x000000000700720c */ /* 0x000fda0003fc4270 */
[----:B------:R-:W-:Y:S05]  /*1f120*/  @P6 BRA `(.L_x_792) ;  /* 0x00000000009c6947 */ /* 0x000fea0003800000 */
.L_x_797:
[----:B0-----:R-:W0:Y:S01]  /*1f130*/  LDC R2, c[0x0][0xc3c] ;  /* 0x00030f00ff027b82 */ /* 0x001e220000000800 */
[----:B------:R-:W-:-:S05]  /*1f140*/  VIADD R19, R19, 0x1f ;  /* 0x0000001f13137836 */ /* 0x000fca0000000000 */
[----:B0-----:R-:W-:-:S13]  /*1f150*/  ISETP.GE.AND P6, PT, R19, R2, PT ;  /* 0x000000021300720c */ /* 0x001fda0003fc6270 */
[----:B------:R-:W-:Y:S05]  /*1f160*/  @P6 BRA `(.L_x_793) ;  /* 0x0000000400446947 */ /* 0x000fea0003800000 */
[----:B------:R-:W0:Y:S01]  /*1f170*/  S2R R3, SR_TID.X ;  /* 0x0000000000037919 */ /* 0x000e220000002100 */
[----:B------:R-:W-:Y:S01]  /*1f180*/  BSSY B0, `(.L_x_794) ;  /* 0x0000009000007945 */ /* 0x000fe20003800000 */
[----:B------:R-:W-:Y:S01]  /*1f190*/  IMAD.MOV.U32 R5, RZ, RZ, RZ ;  /* 0x000000ffff057224 */ /* 0x000fe200078e00ff */
[----:B0-----:R-:W-:-:S04]  /*1f1a0*/  LOP3.LUT R3, R3, 0x1f, RZ, 0xc0, !PT ;  /* 0x0000001f03037812 */ /* 0x001fc800078ec0ff */
[----:B------:R-:W-:-:S04]  /*1f1b0*/  IADD3 R9, R19, R3, RZ ;  /* 0x0000000313097210 */ /* 0x000fc80007ffe0ff */
[----:B------:R-:W-:-:S13]  /*1f1c0*/  ISETP.GE.OR P6, PT, R9, R2, !P0 ;  /* 0x000000020900720c */ /* 0x000fda00047c6670 */
[----:B------:R-:W-:Y:S05]  /*1f1d0*/  @P6 BRA `(.L_x_795) ;  /* 0x00000000000c6947 */ /* 0x000fea0003800000 */
[----:B------:R-:W0:Y:S02]  /*1f1e0*/  LDC.64 R2, c[0x0][0xc80] ;  /* 0x00032000ff027b82 */ /* 0x000e240000000a00 */
[----:B0-----:R-:W-:-:S05]  /*1f1f0*/  IMAD.WIDE R2, R9, 0x4, R2 ;  /* 0x0000000409027825 */ /* 0x001fca00078e0202 */
[----:B------:R0:W5:Y:S02]  /*1f200*/  LDG.E R5, desc[UR60][R2.64] ;  /* 0x0000003c02057981 */ /* 0x000164000c1e1900 */
.L_x_795:
[----:B------:R-:W-:Y:S05]  /*1f210*/  BSYNC B0 ;  /* 0x0000000000007941 */ /* 0x000fea0003800000 */
.L_x_794:
[----:B------:R-:W-:-:S03]  /*1f220*/  UMOV UR4, 0xffffffff ;  /* 0xffffffff00047882 */ /* 0x000fc60000000000 */
[----:B------:R-:W-:Y:S05]  /*1f230*/  BRA.DIV UR4, `(.L_x_796) ;  /* 0x0000007204e47947 */ /* 0x000fea000b800000 */
[----:B-----5:R-:W1:Y:S02]  /*1f240*/  SHFL.UP PT, R14, R5, 0x1, RZ ;  /* 0x04200000050e7989 */ /* 0x020e6400000e00ff */
[----:B-1----:R-:W-:-:S05]  /*1f250*/  SEL R14, R14, RZ, P1 ;  /* 0x000000ff0e0e7207 */ /* 0x002fca0000800000 */
[----:B------:R-:W-:-:S05]  /*1f260*/  IMAD.IADD R13, R5, 0x1, R14 ;  /* 0x00000001050d7824 */ /* 0x000fca00078e020e */
[----:B------:R-:W0:Y:S02]  /*1f270*/  SHFL.UP PT, R14, R13, 0x2, RZ ;  /* 0x044000000d0e7989 */ /* 0x000e2400000e00ff */
        /* <DEDUP_REMOVED lines=11> */
[----:B------:R0:W1:Y:S02]  /*1f330*/  SHFL.IDX PT, R14, R2, 0x1f, 0x1f ;  /* 0x03e01f00020e7f89 */ /* 0x00006400000e0000 */
.L_x_1067:
[----:B------:R-:W-:Y:S02]  /*1f340*/  ULDC UR4, c[0x0][0xc38] ;  /* 0x00030e0000047ab9 */ /* 0x000fe40000000800 */
[----:B------:R-:W-:-:S04]  /*1f350*/  IMAD.U32 R16, RZ, RZ, UR4 ;  /* 0x00000004ff107e24 */ /* 0x000fc8000f8e00ff */
[----:B-1----:R-:W-:-:S05]  /*1f360*/  IMAD R14, R14, R16, RZ ;  /* 0x000000100e0e7224 */ /* 0x002fca00078e02ff */
[----:B------:R-:W-:-:S04]  /*1f370*/  IADD3 R7, R14, R7, RZ ;  /* 0x000000070e077210 */ /* 0x000fc80007ffe0ff */
[----:B------:R-:W-:-:S13]  /*1f380*/  ISETP.GT.AND P6, PT, R7, R0, PT ;  /* 0x000000000700720c */ /* 0x000fda0003fc4270 */
[----:B------:R-:W-:Y:S05]  /*1f390*/  @!P6 BRA `(.L_x_797) ;  /* 0xfffffffc0064e947 */ /* 0x000fea000383ffff */
.L_x_792:
[----:B------:R-:W-:Y:S01]  /*1f3a0*/  IMAD.IADD R7, R7, 0x1, -R14 ;  /* 0x0000000107077824 */ /* 0x000fe200078e0a0e */
[----:B------:R-:W-:-:S03]  /*1f3b0*/  UMOV UR4, 0xffffffff ;  /* 0xffffffff00047882 */ /* 0x000fc60000000000 */
[----:B------:R-:W-:-:S05]  /*1f3c0*/  IMAD R3, R2, R16, R7 ;  /* 0x0000001002037224 */ /* 0x000fca00078e0207 */
[----:B------:R-:W-:Y:S01]  /*1f3d0*/  ISETP.GT.AND P6, PT, R3, R0, PT ;  /* 0x000000000300720c */ /* 0x000fe20003fc4270 */
[----:B------:R-:W-:-:S12]  /*1f3e0*/  BRA.DIV UR4, `(.L_x_798) ;  /* 0x0000007604347947 */ /* 0x000fd8000b800000 */
[----:B------:R-:W-:-:S04]  /*1f3f0*/  VOTE.ANY R3, PT, !P6 ;  /* 0x0000000000037806 */ /* 0x000fc800070e0100 */
[----:B------:R-:W1:Y:S02]  /*1f400*/  POPC R4, R3 ;  /* 0x0000000300047309 */ /* 0x000e640000000000 */
[----:B-1----:R1:W2:Y:S02]  /*1f410*/  SHFL.IDX PT, R5, R5, R4, 0x1f ;  /* 0x00001f0405057589 */ /* 0x0022a400000e0000 */
.L_x_1071:
[----:B------:R-:W-:Y:S01]  /*1f420*/  ISETP.NE.AND P0, PT, R3, RZ, PT ;  /* 0x000000ff0300720c */ /* 0x000fe20003f05270 */
[----:B------:R-:W-:-:S12]  /*1f430*/  IMAD.MOV.U32 R14, RZ, RZ, RZ ;  /* 0x000000ffff0e7224 */ /* 0x000fd800078e00ff */
[----:B------:R-:W-:Y:S05]  /*1f440*/  @!P0 BRA `(.L_x_799) ;  /* 0x0000000000108947 */ /* 0x000fea0003800000 */
[----:B------:R-:W-:Y:S01]  /*1f450*/  UMOV UR4, 0xffffffff ;  /* 0xffffffff00047882 */ /* 0x000fe20000000000 */
[----:B------:R-:W-:Y:S02]  /*1f460*/  VIADD R12, R4, 0xffffffff ;  /* 0xffffffff040c7836 */ /* 0x000fe40000000000 */
[----:B------:R-:W-:Y:S05]  /*1f470*/  BRA.DIV UR4, `(.L_x_800) ;  /* 0x0000007604587947 */ /* 0x000fea000b800000 */
[----:B------:R3:W4:Y:S02]  /*1f480*/  SHFL.IDX PT, R14, R2, R12, 0x1f ;  /* 0x00001f0c020e7589 */ /* 0x00072400000e0000 */
.L_x_799:
[----:B--2---:R-:W-:Y:S01]  /*1f490*/  IABS R6, R5 ;  /* 0x0000000500067213 */ /* 0x004fe20000000000 */
[----:B----4-:R-:W-:Y:S02]  /*1f4a0*/  IMAD R16, R14, R16, R7 ;  /* 0x000000100e107224 */ /* 0x010fe400078e0207 */
[----:B------:R-:W-:Y:S01]  /*1f4b0*/  IMAD.IADD R19, R4, 0x1, R19 ;  /* 0x0000000104137824 */ /* 0x000fe200078e0213 */
[----:B------:R-:W2:Y:S01]  /*1f4c0*/  I2F.RP R8, R6 ;  /* 0x0000000600087306 */ /* 0x000ea20000209400 */
[----:B------:R-:W-:-:S07]  /*1f4d0*/  IMAD.IADD R0, R0, 0x1, -R16 ;  /* 0x0000000100007824 */ /* 0x000fce00078e0a10 */
[----:B--2---:R-:W0:Y:S02]  /*1f4e0*/  MUFU.RCP R8, R8 ;  /* 0x0000000800087308 */ /* 0x004e240000001000 */
[----:B0--3--:R-:W-:-:S06]  /*1f4f0*/  IADD3 R2, R8, 0xffffffe, RZ ;  /* 0x0ffffffe08027810 */ /* 0x009fcc0007ffe0ff */
[----:B------:R0:W2:Y:S02]  /*1f500*/  F2I.FTZ.U32.TRUNC.NTZ R3, R2 ;  /* 0x0000000200037305 */ /* 0x0000a4000021f000 */
[----:B0-----:R-:W-:Y:S02]  /*1f510*/  IMAD.MOV.U32 R2, RZ, RZ, RZ ;  /* 0x000000ffff027224 */ /* 0x001fe400078e00ff */
[----:B--2---:R-:W-:-:S04]  /*1f520*/  IMAD.MOV R7, RZ, RZ, -R3 ;  /* 0x000000ffff077224 */ /* 0x004fc800078e0a03 */
[----:B------:R-:W-:-:S04]  /*1f530*/  IMAD R7, R7, R6, RZ ;  /* 0x0000000607077224 */ /* 0x000fc800078e02ff */
[----:B------:R-:W-:Y:S01]  /*1f540*/  IMAD.HI.U32 R3, R3, R7, R2 ;  /* 0x0000000703037227 */ /* 0x000fe200078e0002 */
[----:B------:R-:W-:Y:S02]  /*1f550*/  IABS R7, R5 ;  /* 0x0000000500077213 */ /* 0x000fe40000000000 */
[----:B------:R-:W-:Y:S02]  /*1f560*/  IABS R2, R0 ;  /* 0x0000000000027213 */ /* 0x000fe40000000000 */
[----:B------:R-:W-:-:S03]  /*1f570*/  IADD3 R7, RZ, -R7, RZ ;  /* 0x80000007ff077210 */ /* 0x000fc60007ffe0ff */
[----:B------:R-:W-:-:S04]  /*1f580*/  IMAD.HI.U32 R3, R3, R2, RZ ;  /* 0x0000000203037227 */ /* 0x000fc800078e00ff */
[----:B------:R-:W-:Y:S01]  /*1f590*/  IMAD R7, R3, R7, R2 ;  /* 0x0000000703077224 */ /* 0x000fe200078e0202 */
[----:B------:R-:W-:-:S04]  /*1f5a0*/  LOP3.LUT R2, R0, R5, RZ, 0x3c, !PT ;  /* 0x0000000500027212 */ /* 0x000fc800078e3cff */
[----:B------:R-:W-:Y:S02]  /*1f5b0*/  ISETP.GT.U32.AND P1, PT, R6, R7, PT ;  /* 0x000000070600720c */ /* 0x000fe40003f24070 */
[----:B------:R-:W-:-:S11]  /*1f5c0*/  ISETP.GE.AND P2, PT, R2, RZ, PT ;  /* 0x000000ff0200720c */ /* 0x000fd60003f46270 */
[----:B------:R-:W-:Y:S02]  /*1f5d0*/  @!P1 IMAD.IADD R7, R7, 0x1, -R6 ;  /* 0x0000000107079824 */ /* 0x000fe400078e0a06 */
[----:B------:R-:W-:Y:S01]  /*1f5e0*/  @!P1 VIADD R3, R3, 0x1 ;  /* 0x0000000103039836 */ /* 0x000fe20000000000 */
[----:B------:R-:W-:Y:S02]  /*1f5f0*/  ISETP.NE.AND P1, PT, R5, RZ, PT ;  /* 0x000000ff0500720c */ /* 0x000fe40003f25270 */
[----:B------:R-:W-:-:S13]  /*1f600*/  ISETP.GE.U32.AND P0, PT, R7, R6, PT ;  /* 0x000000060700720c */ /* 0x000fda0003f06070 */
[----:B------:R-:W-:-:S05]  /*1f610*/  @P0 VIADD R3, R3, 0x1 ;  /* 0x0000000103030836 */ /* 0x000fca0000000000 */
[----:B------:R-:W-:Y:S02]  /*1f620*/  @!P2 IADD3 R3, -R3, RZ, RZ ;  /* 0x000000ff0303a210 */ /* 0x000fe40007ffe1ff */
[----:B------:R-:W-:-:S05]  /*1f630*/  @!P1 LOP3.LUT R3, RZ, R5, RZ, 0x33, !PT ;  /* 0x00000005ff039212 */ /* 0x000fca00078e33ff */
[--C-:B------:R-:W-:Y:S02]  /*1f640*/  IMAD.MOV R17, RZ, RZ, -R3.reuse ;  /* 0x000000ffff117224 */ /* 0x100fe400078e0a03 */
[----:B------:R-:W-:Y:S02]  /*1f650*/  IMAD.MOV.U32 R18, RZ, RZ, R3 ;  /* 0x000000ffff127224 */ /* 0x000fe400078e0003 */
[----:B------:R-:W-:Y:S01]  /*1f660*/  IMAD R17, R5, R17, R0 ;  /* 0x0000001105117224 */ /* 0x000fe200078e0200 */
[----:B------:R-:W-:Y:S06]  /*1f670*/  BRA `(.L_x_801) ;  /* 0x00000000001c7947 */ /* 0x000fec0003800000 */
.L_x_793:
[----:B------:R-:W-:Y:S01]  /*1f680*/  UMOV UR4, URZ ;  /* 0x0000003f00047c82 */ /* 0x000fe20008000000 */
[----:B------:R-:W-:Y:S01]  /*1f690*/  UMOV UR5, URZ ;  /* 0x0000003f00057c82 */ /* 0x000fe20008000000 */
[----:B------:R-:W-:Y:S01]  /*1f6a0*/  ULDC UR6, c[0x0][0xc3c] ;  /* 0x00030f0000067ab9 */ /* 0x000fe20000000800 */
[----:B------:R-:W-:Y:S01]  /*1f6b0*/  MOV R16, R0 ;  /* 0x0000000000107202 */ /* 0x000fe20000000f00 */
[----:B------:R-:W-:Y:S02]  /*1f6c0*/  IMAD.U32 R17, RZ, RZ, UR4 ;  /* 0x00000004ff117e24 */ /* 0x000fe4000f8e00ff */
[----:B------:R-:W-:Y:S02]  /*1f6d0*/  IMAD.U32 R18, RZ, RZ, UR5 ;  /* 0x00000005ff127e24 */ /* 0x000fe4000f8e00ff */
[----:B------:R-:W-:-:S07]  /*1f6e0*/  IMAD.U32 R19, RZ, RZ, UR6 ;  /* 0x00000006ff137e24 */ /* 0x000fce000f8e00ff */
.L_x_801:
[----:B------:R0:W2:Y:S01]  /*1f6f0*/  LDL R2, [R1+0xc] ;  /* 0x00000c0001027983 */ /* 0x0000a20000100800 */
[----:B------:R-:W3:Y:S01]  /*1f700*/  S2R R0, SR_TID.X ;  /* 0x0000000000007919 */ /* 0x000ee20000002100 */
[----:B------:R-:W-:Y:S05]  /*1f710*/  WARPSYNC.ALL ;  /* 0x0000000000007948 */ /* 0x000fea0003800000 */
[----:B---3--:R-:W-:Y:S01]  /*1f720*/  LOP3.LUT R0, R0, 0x1f, RZ, 0xc0, !PT ;  /* 0x0000001f00007812 */ /* 0x008fe200078ec0ff */
[----:B------:R-:W-:Y:S03]  /*1f730*/  BAR.SYNC.DEFER_BLOCKING 0x4, 0x180 ;  /* 0x0106000000007b1d */ /* 0x000fe60000010000 */
[----:B------:R-:W-:-:S13]  /*1f740*/  ISETP.NE.AND P0, PT, R0, RZ, PT ;  /* 0x000000ff0000720c */ /* 0x000fda0003f05270 */
[----:B------:R-:W-:Y:S01]  /*1f750*/  @!P0 MOV R0, 0x400 ;  /* 0x0000040000008802 */ /* 0x000fe20000000f00 */
[----:B--2---:R-:W2:Y:S03]  /*1f760*/  @!P0 S2R R2, SR_CgaCtaId ;  /* 0x0000000000028919 */ /* 0x004ea60000008800 */
[----:B--2---:R-:W-:Y:S01]  /*1f770*/  @!P0 LEA R22, R2, R0, 0x18 ;  /* 0x0000000002168211 */ /* 0x004fe200078ec0ff */
[----:B------:R0:W-:Y:S04]  /*1f780*/  @!P0 STL [R1+0xc], R2 ;  /* 0x00000c0201008387 */ /* 0x0001e80000100800 */
[----:B------:R0:W-:Y:S01]  /*1f790*/  @!P0 STS.128 [R22+0x228d0], R16 ;  /* 0x0228d01016008388 */ /* 0x0001e20000000c00 */
[----:B------:R-:W-:Y:S06]  /*1f7a0*/  BAR.ARV 0x5, 0x180 ;  /* 0x0146000000007b1d */ /* 0x000fec0000002000 */
.L_x_790:
[----:B------:R-:W-:Y:S02]  /*1f7b0*/  ULDC UR4, c[0x0][0xc3c] ;  /* 0x00030f0000047ab9 */ /* 0x000fe40000000800 */
[----:B---3--:R-:W-:-:S13]  /*1f7c0*/  ISETP.GE.AND P0, PT, R19, UR4, PT ;  /* 0x0000000413007c0c */ /* 0x008fda000bf06270 */
[----:B------:R-:W-:Y:S05]  /*1f7d0*/  @!P0 BRA `(.L_x_802) ;  /* 0xffffff9800008947 */ /* 0x000fea000383ffff */
[----:B------:R-:W-:Y:S05]  /*1f7e0*/  BSYNC B7 ;  /* 0x0000000000077941 */ /* 0x000fea0003800000 */
.L_x_694:
[----:B0-2---:R-:W2:Y:S01]  /*1f7f0*/  LDL.LU R0, [R1+0x40] ;  /* 0x0000400001007983 */ /* 0x005ea20000300800 */
[----:B------:R-:W-:Y:S01]  /*1f800*/  BSSY B0, `(.L_x_803) ;  /* 0x000000b000007945 */ /* 0x000fe20003800000 */
[----:B------:R-:W0:Y:S01]  /*1f810*/  S2R R5, SR_CgaCtaId ;  /* 0x0000000000057919 */ /* 0x000e220000008800 */
[----:B--2---:R-:W-:-:S04]  /*1f820*/  IADD3 R0, R0, 0x1, RZ ;  /* 0x0000000100007810 */ /* 0x004fc80007ffe0ff */
        /* <DEDUP_REMOVED lines=8> */
.L_x_1074:
[----:B------:R-:W-:Y:S05]  /*1f8b0*/  BSYNC B0 ;  /* 0x0000000000007941 */ /* 0x000fea0003800000 */
.L_x_803:
[----:B------:R-:W-:-:S03]  /*1f8c0*/  UMOV UR4, 0xffffffff ;  /* 0xffffffff00047882 */ /* 0x000fc60000000000 */
[----:B------:R-:W-:Y:S05]  /*1f8d0*/  BRA.DIV UR4, `(.L_x_805) ;  /* 0x0000007204787947 */ /* 0x000fea000b800000 */
[----:B0-----:R-:W0:Y:S02]  /*1f8e0*/  S2R R0, SR_TID.X ;  /* 0x0000000000007919 */ /* 0x001e240000002100 */
[----:B0-----:R-:W-:-:S04]  /*1f8f0*/  SHF.R.U32.HI R0, RZ, 0x5, R0 ;  /* 0x00000005ff007819 */ /* 0x001fc80000011600 */
[----:B------:R-:W-:-:S05]  /*1f900*/  LOP3.LUT R0, R0, 0x3, RZ, 0xc0, !PT ;  /* 0x0000000300007812 */ /* 0x000fca00078ec0ff */
[----:B------:R0:W2:Y:S02]  /*1f910*/  SHFL.IDX PT, R14, R0, RZ, 0x1f ;  /* 0x00001fff000e7589 */ /* 0x0000a400000e0000 */
.L_x_1077:
[----:B--2---:R-:W-:-:S13]  /*1f920*/  ISETP.NE.AND P0, PT, R14, RZ, PT ;  /* 0x000000ff0e00720c */ /* 0x004fda0003f05270 */
[----:B------:R-:W-:Y:S05]  /*1f930*/  @P0 BRA `(.L_x_521) ;  /* 0x0000000000a80947 */ /* 0x000fea0003800000 */
[----:B------:R-:W-:-:S03]  /*1f940*/  UMOV UR4, 0xffffffff ;  /* 0xffffffff00047882 */ /* 0x000fc60000000000 */
[----:B------:R-:W-:Y:S05]  /*1f950*/  BRA.DIV UR4, `(.L_x_806) ;  /* 0x00000072048c7947 */ /* 0x000fea000b800000 */
[----:B------:R-:W-:-:S13]  /*1f960*/  ELECT P6, URZ, PT ;  /* 0x00000000003f782f */ /* 0x000fda00038c0000 */
.L_x_1080:
[----:B------:R-:W-:Y:S05]  /*1f970*/  @!P6 BRA `(.L_x_521) ;  /* 0x000000000098e947 */ /* 0x000fea0003800000 */
[----:B0-----:R-:W2:Y:S02]  /*1f980*/  LDL.LU R0, [R1+0x10] ;  /* 0x0000100001007983 */ /* 0x001ea40000300800 */
[----:B--2---:R-:W-:-:S04]  /*1f990*/  LOP3.LUT R0, R0, 0x2, RZ, 0xfc, !PT ;  /* 0x0000000200007812 */ /* 0x004fc800078efcff */
[----:B------:R-:W-:-:S13]  /*1f9a0*/  ISETP.NE.AND P0, PT, R0, 0x3, PT ;  /* 0x000000030000780c */ /* 0x000fda0003f05270 */
[----:B------:R-:W-:Y:S05]  /*1f9b0*/  @!P0 BRA `(.L_x_807) ;  /* 0x0000000000048947 */ /* 0x000fea0003800000 */
[----:B------:R-:W-:Y:S01]  /*1f9c0*/  BPT.TRAP 0x1 ;  /* 0x000000040000795c */ /* 0x000fe20000300000 */
.L_x_807:
[----:B------:R-:W-:Y:S01]  /*1f9d0*/  IMAD R5, R32, 0x8, R7 ;  /* 0x0000000820057824 */ /* 0x000fe200078e0207 */
[----:B------:R-:W-:Y:S01]  /*1f9e0*/  SHF.L.U32 R0, R36, 0x1f, RZ ;  /* 0x0000001f24007819 */ /* 0x000fe200000006ff */
[----:B------:R-:W-:-:S03]  /*1f9f0*/  VIADD R32, R32, 0x1 ;  /* 0x0000000120207836 */ /* 0x000fc60000000000 */
[----:B------:R-:W0:Y:S02]  /*1fa00*/  SYNCS.PHASECHK.TRANS64.TRYWAIT P1, [R5+URZ+0x22840], R0 ;  /* 0x02284000050075a7 */ /* 0x000e24000802017f */
[----:B------:R-:W-:-:S04]  /*1fa10*/  ISETP.NE.AND P2, PT, R32, 0x2, PT ;  /* 0x000000022000780c */ /* 0x000fc80003f45270 */
[----:B------:R-:W-:Y:S01]  /*1fa20*/  SEL R3, RZ, 0x1, P2 ;  /* 0x00000001ff037807 */ /* 0x000fe20001000000 */
[----:B0-----:R-:W-:Y:S08]  /*1fa30*/  @!P1 BRA `(.L_x_808) ;  /* 0x0000007000749947 */ /* 0x001ff00003800000 */
.L_x_1081:
[----:B------:R-:W-:Y:S02]  /*1fa40*/  SEL R32, R32, RZ, P2 ;  /* 0x000000ff20207207 */ /* 0x000fe40001000000 */
[----:B------:R-:W-:Y:S01]  /*1fa50*/  LOP3.LUT R2, R36, R3, RZ, 0x3c, !PT ;  /* 0x0000000324027212 */ /* 0x000fe200078e3cff */
[----:B------:R-:W-:Y:S06]  /*1fa60*/  @!P0 BRA `(.L_x_809) ;  /* 0x0000000000048947 */ /* 0x000fec0003800000 */
[----:B------:R-:W-:Y:S01]  /*1fa70*/  BPT.TRAP 0x1 ;  /* 0x000000040000795c */ /* 0x000fe20000300000 */
.L_x_809:
[----:B------:R-:W-:Y:S02]  /*1fa80*/  LEA R3, R32, R7, 0x3 ;  /* 0x0000000720037211 */ /* 0x000fe400078e18ff */
[----:B------:R-:W-:-:S04]  /*1fa90*/  SHF.L.U32 R2, R2, 0x1f, RZ ;  /* 0x0000001f02027819 */ /* 0x000fc800000006ff */
[----:B------:R-:W2:Y:S02]  /*1faa0*/  SYNCS.PHASECHK.TRANS64.TRYWAIT P1, [R3+URZ+0x22840], R2 ;  /* 0x02284002030075a7 */ /* 0x000ea4000802017f */
[----:B--2---:R-:W-:Y:S05]  /*1fab0*/  @!P1 BRA `(.L_x_810) ;  /* 0x0000007000689947 */ /* 0x004fea0003800000 */
.L_x_1082:
[----:B------:R-:W-:Y:S05]  /*1fac0*/  @!P0 BRA `(.L_x_811) ;  /* 0x0000000000048947 */ /* 0x000fea0003800000 */
[----:B------:R-:W-:Y:S01]  /*1fad0*/  BPT.TRAP 0x1 ;  /* 0x000000040000795c */ /* 0x000fe20000300000 */
.L_x_811:
[----:B------:R-:W3:Y:S02]  /*1fae0*/  SYNCS.PHASECHK.TRANS64.TRYWAIT P1, [R5+URZ+0x22860], R0 ;  /* 0x02286000050075a7 */ /* 0x000ee4000802017f */
[----:B---3--:R-:W-:Y:S05]  /*1faf0*/  @!P1 BRA `(.L_x_812) ;  /* 0x00000070006c9947 */ /* 0x008fea0003800000 */
.L_x_1083:
[----:B------:R-:W-:Y:S05]  /*1fb00*/  @!P0 BRA `(.L_x_813) ;  /* 0x0000000000048947 */ /* 0x000fea0003800000 */
[----:B------:R-:W-:Y:S01]  /*1fb10*/  BPT.TRAP 0x1 ;  /* 0x000000040000795c */ /* 0x000fe20000300000 */
.L_x_813:
[----:B------:R-:W4:Y:S02]  /*1fb20*/  SYNCS.PHASECHK.TRANS64.TRYWAIT P1, [R3+URZ+0x22860], R2 ;  /* 0x02286002030075a7 */ /* 0x000f24000802017f */
[----:B----4-:R-:W-:Y:S05]  /*1fb30*/  @!P1 BRA `(.L_x_814) ;  /* 0x0000007000709947 */ /* 0x010fea0003800000 */
.L_x_1084:
[----:B------:R-:W-:Y:S05]  /*1fb40*/  @!P0 BRA `(.L_x_815) ;  /* 0x0000000000048947 */ /* 0x000fea0003800000 */
[----:B------:R-:W-:Y:S01]  /*1fb50*/  BPT.TRAP 0x1 ;  /* 0x000000040000795c */ /* 0x000fe20000300000 */
.L_x_815:
[----:B------:R-:W5:Y:S02]  /*1fb60*/  SYNCS.PHASECHK.TRANS64.TRYWAIT P1, [R5+URZ+0x22880], R0 ;  /* 0x02288000050075a7 */ /* 0x000f64000802017f */
[----:B-----5:R-:W-:Y:S05]  /*1fb70*/  @!P1 BRA `(.L_x_816) ;  /* 0x0000007000749947 */ /* 0x020fea0003800000 */
.L_x_1085:
[----:B------:R-:W-:Y:S05]  /*1fb80*/  @!P0 BRA `(.L_x_817) ;  /* 0x0000000000048947 */ /* 0x000fea0003800000 */
[----:B------:R-:W-:Y:S01]  /*1fb90*/  BPT.TRAP 0x1 ;  /* 0x000000040000795c */ /* 0x000fe20000300000 */
.L_x_817:
[----:B------:R0:W0:Y:S02]  /*1fba0*/  SYNCS.PHASECHK.TRANS64.TRYWAIT P0, [R3+URZ+0x22880], R2 ;  /* 0x02288002030075a7 */ /* 0x000024000800017f */
[----:B0-----:R-:W-:Y:S05]  /*1fbb0*/  @!P0 NANOSLEEP.SYNCS 0x989680 ;  /* 0x009896800000895d */ /* 0x001fea0003900000 */
[----:B------:R-:W0:Y:S02]  /*1fbc0*/  @!P0 SYNCS.PHASECHK.TRANS64 P0, [R3+URZ+0x22880], R2 ;  /* 0x02288002030085a7 */ /* 0x000e24000800007f */
[----:B0-----:R-:W-:Y:S05]  /*1fbd0*/  @!P0 BRA `(.L_x_817) ;  /* 0xfffffffc00f08947 */ /* 0x001fea000383ffff */
.L_x_521:
[----:B------:R-:W-:Y:S05]  /*1fbe0*/  BSYNC B8 ;  /* 0x0000000000087941 */ /* 0x000fea0003800000 */
.L_x_518:
[----:B------:R-:W-:Y:S05]  /*1fbf0*/  EXIT ;  /* 0x000000000000794d */ /* 0x000fea0003800000 */
.L_x_541:
[----:B---3--:R3:W4:Y:S02]  /*1fc00*/  SYNCS.PHASECHK.TRANS64.TRYWAIT P6, [R88+URZ+0x22890], R100 ;  /* 0x02289064580075a7 */ /* 0x00872400080c017f */
[----:B----4-:R-:W-:Y:S05]  /*1fc10*/  @!P6 NANOSLEEP.SYNCS 0x989680 ;  /* 0x009896800000e95d */ /* 0x010fea0003900000 */
[----:B------:R-:W4:Y:S02]  /*1fc20*/  @!P6 SYNCS.PHASECHK.TRANS64 P6, [R88+URZ+0x22890], R100 ;  /* 0x022890645800e5a7 */ /* 0x000f2400080c007f */
[----:B----4-:R-:W-:Y:S05]  /*1fc30*/  @!P6 BRA `(.L_x_541) ;  /* 0xfffffffc00f0e947 */ /* 0x010fea000383ffff */
[----:B------:R-:W-:Y:S05]  /*1fc40*/  BRA `(.L_x_818) ;  /* 0xfffffe2c00507947 */ /* 0x000fea000383ffff */
.L_x_542:
[----:B------:R-:W-:Y:S01]  /*1fc50*/  BSSY B1, `(.L_x_819) ;  /* 0x0000008000017945 */ /* 0x000fe20003800000 */
[----:B01----:R-:W-:Y:S01]  /*1fc60*/  IMAD.MOV.U32 R13, RZ, RZ, R102 ;  /* 0x000000ffff0d7224 */ /* 0x003fe200078e0066 */
[----:B------:R-:W-:Y:S01]  /*1fc70*/  MOV R15, 0xffffffff ;  /* 0xffffffff000f7802 */ /* 0x000fe20000000f00 */
[----:B------:R-:W-:Y:S02]  /*1fc80*/  IMAD.MOV.U32 R12, RZ, RZ, RZ ;  /* 0x000000ffff0c7224 */ /* 0x000fe400078e00ff */
[----:B------:R-:W-:-:S07]  /*1fc90*/  IMAD.MOV.U32 R11, RZ, RZ, 0x1c1f ;  /* 0x00001c1fff0b7424 */ /* 0x000fce00078e00ff */
[----:B--23--:R-:W-:Y:S05]  /*1fca0*/  WARPSYNC.COLLECTIVE R15, `(.L_x_820) ;  /* 0x000000000f087348 */ /* 0x00cfea0003c00000 */
[----:B------:R0:W1:Y:S02]  /*1fcb0*/  SHFL.IDX P6, R14, R13, R12, R11 ;  /* 0x0000000c0d0e7389 */ /* 0x00006400000c000b */
[----:B0123--:R-:W-:Y:S01]  /*1fcc0*/  ENDCOLLECTIVE ;  /* 0x000000000000791b */ /* 0x00ffe20003800000 */
.L_x_820:
[----:B------:R-:W-:Y:S05]  /*1fcd0*/  BSYNC B1 ;  /* 0x0000000000017941 */ /* 0x000fea0003800000 */
.L_x_819:
        /* <DEDUP_REMOVED lines=8> */
.L_x_821:
[----:B------:R-:W-:Y:S05]  /*1fd60*/  BRA `(.L_x_822) ;  /* 0xfffffe2c001c7947 */ /* 0x000fea000383ffff */
.L_x_551:
[----:B------:R-:W-:Y:S01]  /*1fd70*/  BSSY B1, `(.L_x_823) ;  /* 0x0000008000017945 */ /* 0x000fe20003800000 */
[----:B01----:R-:W-:Y:S01]  /*1fd80*/  IMAD.MOV.U32 R13, RZ, RZ, R102 ;  /* 0x000000ffff0d7224 */ /* 0x003fe200078e0066 */
[----:B------:R-:W-:Y:S01]  /*1fd90*/  MOV R11, 0x1c1f ;  /* 0x00001c1f000b7802 */ /* 0x000fe20000000f00 */
[----:B------:R-:W-:Y:S02]  /*1fda0*/  IMAD.MOV.U32 R12, RZ, RZ, 0x1 ;  /* 0x00000001ff0c7424 */ /* 0x000fe400078e00ff */
[----:B------:R-:W-:-:S07]  /*1fdb0*/  IMAD.MOV.U32 R15, RZ, RZ, -0x1 ;  /* 0xffffffffff0f7424 */ /* 0x000fce00078e00ff */
[----:B--234-:R-:W-:Y:S05]  /*1fdc0*/  WARPSYNC.COLLECTIVE R15, `(.L_x_824) ;  /* 0x000000000f087348 */ /* 0x01cfea0003c00000 */
[----:B------:R0:W1:Y:S02]  /*1fdd0*/  SHFL.IDX P6, R14, R13, R12, R11 ;  /* 0x0000000c0d0e7389 */ /* 0x00006400000c000b */
[----:B01234-:R-:W-:Y:S01]  /*1fde0*/  ENDCOLLECTIVE ;  /* 0x000000000000791b */ /* 0x01ffe20003800000 */
.L_x_824:
[----:B------:R-:W-:Y:S05]  /*1fdf0*/  BSYNC B1 ;  /* 0x0000000000017941 */ /* 0x000fea0003800000 */
.L_x_823:
[----:B------:R-:W-:Y:S01]  /*1fe00*/  IMAD.MOV.U32 R13, RZ, RZ, R101 ;  /* 0x000000ffff0d7224 */ /* 0x000fe200078e0065 */
[----:B------:R-:W-:Y:S01]  /*1fe10*/  MOV R12, 0x1 ;  /* 0x00000001000c7802 */ /* 0x000fe20000000f00 */
[----:B------:R-:W-:Y:S02]  /*1fe20*/  IMAD.MOV.U32 R11, RZ, RZ, 0x1c1f ;  /* 0x00001c1fff0b7424 */ /* 0x000fe400078e00ff */
[----:B------:R-:W-:Y:S02]  /*1fe30*/  IMAD.MOV.U32 R15, RZ, RZ, -0x1 ;  /* 0xffffffffff0f7424 */ /* 0x000fe400078e00ff */
[----:B------:R-:W-:-:S07]  /*1fe40*/  IMAD.MOV.U32 R42, RZ, RZ, R14 ;  /* 0x000000ffff2a7224 */ /* 0x000fce00078e000e */
[----:B------:R-:W-:Y:S05]  /*1fe50*/  WARPSYNC.COLLECTIVE R15, `(.L_x_825) ;  /* 0x000000000f087348 */ /* 0x000fea0003c00000 */
[----:B------:R0:W1:Y:S02]  /*1fe60*/  SHFL.IDX P6, R14, R13, R12, R11 ;  /* 0x0000000c0d0e7389 */ /* 0x00006400000c000b */
[----:B01----:R-:W-:Y:S01]  /*1fe70*/  ENDCOLLECTIVE ;  /* 0x000000000000791b */ /* 0x003fe20003800000 */
.L_x_825:
[----:B------:R-:W-:Y:S05]  /*1fe80*/  BRA `(.L_x_826) ;  /* 0xfffffe3800847947 */ /* 0x000fea000383ffff */
.L_x_560:
[----:B------:R-:W-:Y:S01]  /*1fe90*/  BSSY B1, `(.L_x_827) ;  /* 0x0000008000017945 */ /* 0x000fe20003800000 */
[----:B-1----:R-:W-:Y:S01]  /*1fea0*/  IMAD.MOV.U32 R13, RZ, RZ, R102 ;  /* 0x000000ffff0d7224 */ /* 0x002fe200078e0066 */
[----:B------:R-:W-:Y:S01]  /*1feb0*/  MOV R12, 0x2 ;  /* 0x00000002000c7802 */ /* 0x000fe20000000f00 */
[----:B0-----:R-:W-:Y:S02]  /*1fec0*/  IMAD.MOV.U32 R11, RZ, RZ, 0x1c1f ;  /* 0x00001c1fff0b7424 */ /* 0x001fe400078e00ff */
[----:B------:R-:W-:-:S07]  /*1fed0*/  IMAD.MOV.U32 R15, RZ, RZ, -0x1 ;  /* 0xffffffffff0f7424 */ /* 0x000fce00078e00ff */
[----:B--234-:R-:W-:Y:S05]  /*1fee0*/  WARPSYNC.COLLECTIVE R15, `(.L_x_828) ;  /* 0x000000000f087348 */ /* 0x01cfea0003c00000 */
[----:B------:R0:W1:Y:S02]  /*1fef0*/  SHFL.IDX P6, R14, R13, R12, R11 ;  /* 0x0000000c0d0e7389 */ /* 0x00006400000c000b */
[----:B01234-:R-:W-:Y:S01]  /*1ff00*/  ENDCOLLECTIVE ;  /* 0x000000000000791b */ /* 0x01ffe20003800000 */
.L_x_828:
[----:B------:R-:W-:Y:S05]  /*1ff10*/  BSYNC B1 ;  /* 0x0000000000017941 */ /* 0x000fea0003800000 */
.L_x_827:
[----:B------:R-:W-:Y:S01]  /*1ff20*/  MOV R13, R101 ;  /* 0x00000065000d7202 */ /* 0x000fe20000000f00 */
[----:B------:R-:W-:Y:S02]  /*1ff30*/  IMAD.MOV.U32 R12, RZ, RZ, 0x2 ;  /* 0x00000002ff0c7424 */ /* 0x000fe400078e00ff */
[----:B------:R-:W-:Y:S02]  /*1ff40*/  IMAD.MOV.U32 R11, RZ, RZ, 0x1c1f ;  /* 0x00001c1fff0b7424 */ /* 0x000fe400078e00ff */
[----:B------:R-:W-:Y:S02]  /*1ff50*/  IMAD.MOV.U32 R15, RZ, RZ, -0x1 ;  /* 0xffffffffff0f7424 */ /* 0x000fe400078e00ff */
[----:B------:R-:W-:-:S07]  /*1ff60*/  IMAD.MOV.U32 R102, RZ, RZ, R14 ;  /* 0x000000ffff667224 */ /* 0x000fce00078e000e */
[----:B------:R-:W-:Y:S05]  /*1ff70*/  WARPSYNC.COLLECTIVE R15, `(.L_x_829) ;  /* 0x000000000f087348 */ /* 0x000fea0003c00000 */
[----:B------:R0:W1:Y:S02]  /*1ff80*/  SHFL.IDX P6, R14, R13, R12, R11 ;  /* 0x0000000c0d0e7389 */ /* 0x00006400000c000b */
[----:B01----:R-:W-:Y:S01]  /*1ff90*/  ENDCOLLECTIVE ;  /* 0x000000000000791b */ /* 0x003fe20003800000 */
.L_x_829:
[----:B------:R-:W-:Y:S05]  /*1ffa0*/  BRA `(.L_x_830) ;  /* 0xfffffe4400f07947 */ /* 0x000fea000383ffff */
.L_x_570:
[----:B-1----:R1:W2:Y:S02]  /*1ffb0*/  SYNCS.PHASECHK.TRANS64.TRYWAIT P3, [R88+URZ+0x22890], R100 ;  /* 0x02289064580075a7 */ /* 0x0022a4000806017f */
[----:B--2---:R-:W-:Y:S05]  /*1ffc0*/  @!P3 NANOSLEEP.SYNCS 0x989680 ;  /* 0x009896800000b95d */ /* 0x004fea0003900000 */
[----:B------:R-:W2:Y:S02]  /*1ffd0*/  @!P3 SYNCS.PHASECHK.TRANS64 P3, [R88+URZ+0x22890], R100 ;  /* 0x022890645800b5a7 */ /* 0x000ea4000806007f */
[----:B--2---:R-:W-:Y:S05]  /*1ffe0*/  @!P3 BRA `(.L_x_570) ;  /* 0xfffffffc00f0b947 */ /* 0x004fea000383ffff */
[----:B------:R-:W-:Y:S05]  /*1fff0*/  BRA `(.L_x_831) ;  /* 0xfffffe58009c7947 */ /* 0x000fea000383ffff */
.L_x_571:
[----:B------:R-:W-:Y:S01]  /*20000*/  BSSY B1, `(.L_x_832) ;  /* 0x0000008000017945 */ /* 0x000fe20003800000 */
[----:B------:R-:W-:Y:S01]  /*20010*/  MOV R13, R102 ;  /* 0x00000066000d7202 */ /* 0x000fe20000000f00 */
[----:B------:R-:W-:Y:S02]  /*20020*/  IMAD.MOV.U32 R12, RZ, RZ, RZ ;  /* 0x000000ffff0c7224 */ /* 0x000fe400078e00ff */
[----:B------:R-:W-:Y:S02]  /*20030*/  IMAD.MOV.U32 R11, RZ, RZ, 0x1c1f ;  /* 0x00001c1fff0b7424 */ /* 0x000fe400078e00ff */
[----:B------:R-:W-:-:S07]  /*20040*/  IMAD.MOV.U32 R15, RZ, RZ, -0x1 ;  /* 0xffffffffff0f7424 */ /* 0x000fce00078e00ff */
[----:B-1----:R-:W-:Y:S05]  /*20050*/  WARPSYNC.COLLECTIVE R15, `(.L_x_833) ;  /* 0x000000000f087348 */ /* 0x002fea0003c00000 */
[----:B------:R0:W2:Y:S02]  /*20060*/  SHFL.IDX P6, R14, R13, R12, R11 ;  /* 0x0000000c0d0e7389 */ /* 0x0000a400000c000b */
[----:B012---:R-:W-:Y:S01]  /*20070*/  ENDCOLLECTIVE ;  /* 0x000000000000791b */ /* 0x007fe20003800000 */
.L_x_833:
[----:B------:R-:W-:Y:S05]  /*20080*/  BSYNC B1 ;  /* 0x0000000000017941 */ /* 0x000fea0003800000 */
.L_x_832:
[----:B------:R-:W-:Y:S01]  /*20090*/  IMAD.MOV.U32 R13, RZ, RZ, R101 ;  /* 0x000000ffff0d7224 */ /* 0x000fe200078e0065 */
[----:B------:R-:W-:Y:S01]  /*200a0*/  MOV R15, 0xffffffff ;  /* 0xffffffff000f7802 */ /* 0x000fe20000000f00 */
[----:B------:R-:W-:Y:S01]  /*200b0*/  IMAD.MOV.U32 R12, RZ, RZ, RZ ;  /* 0x000000ffff0c7224 */ /* 0x000fe200078e00ff */
[----:B------:R-:W-:Y:S01]  /*200c0*/  MOV R103, R14 ;  /* 0x0000000e00677202 */ /* 0x000fe20000000f00 */
[----:B------:R-:W-:-:S07]  /*200d0*/  IMAD.MOV.U32 R11, RZ, RZ, 0x1c1f ;  /* 0x00001c1fff0b7424 */ /* 0x000fce00078e00ff */
[----:B------:R-:W-:Y:S05]  /*200e0*/  WARPSYNC.COLLECTIVE R15, `(.L_x_834) ;  /* 0x000000000f087348 */ /* 0x000fea0003c00000 */
[----:B------:R0:W1:Y:S02]  /*200f0*/  SHFL.IDX P6, R14, R13, R12, R11 ;  /* 0x0000000c0d0e7389 */ /* 0x00006400000c000b */
[----:B01----:R-:W-:Y:S01]  /*20100*/  ENDCOLLECTIVE ;  /* 0x000000000000791b */ /* 0x003fe20003800000 */
.L_x_834:
[----:B------:R-:W-:Y:S01]  /*20110*/  IMAD.MOV.U32 R105, RZ, RZ, R14 ;  /* 0x000000ffff697224 */ /* 0x000fe200078e000e */
[----:B------:R-:W-:Y:S06]  /*20120*/  BRA `(.L_x_835) ;  /* 0xfffffe5800687947 */ /* 0x000fec000383ffff */
.L_x_576:
[----:B------:R-:W-:Y:S01]  /*20130*/  BSSY B1, `(.L_x_836) ;  /* 0x0000008000017945 */ /* 0x000fe20003800000 */
[----:B----4-:R-:W-:Y:S01]  /*20140*/  IMAD.MOV.U32 R13, RZ, RZ, R102 ;  /* 0x000000ffff0d7224 */ /* 0x010fe200078e0066 */
[----:B------:R-:W-:Y:S01]  /*20150*/  MOV R11, 0x1c1f ;  /* 0x00001c1f000b7802 */ /* 0x000fe20000000f00 */
[----:B------:R-:W-:Y:S02]  /*20160*/  IMAD.MOV.U32 R12, RZ, RZ, 0x1 ;  /* 0x00000001ff0c7424 */ /* 0x000fe400078e00ff */
[----:B------:R-:W-:-:S07]  /*20170*/  IMAD.MOV.U32 R15, RZ, RZ, -0x1 ;  /* 0xffffffffff0f7424 */ /* 0x000fce00078e00ff */
[----:B0123--:R-:W-:Y:S05]  /*20180*/  WARPSYNC.COLLECTIVE R15, `(.L_x_837) ;  /* 0x000000000f087348 */ /* 0x00ffea0003c00000 */
[----:B------:R4:W0:Y:S02]  /*20190*/  SHFL.IDX P6, R14, R13, R12, R11 ;  /* 0x0000000c0d0e7389 */ /* 0x00082400000c000b */
[----:B01234-:R-:W-:Y:S01]  /*201a0*/  ENDCOLLECTIVE ;  /* 0x000000000000791b */ /* 0x01ffe20003800000 */
.L_x_837:
[----:B------:R-:W-:Y:S05]  /*201b0*/  BSYNC B1 ;  /* 0x0000000000017941 */ /* 0x000fea0003800000 */
.L_x_836:
        /* <DEDUP_REMOVED lines=8> */
.L_x_838:
[----:B------:R-:W-:Y:S05]  /*20240*/  BRA `(.L_x_839) ;  /* 0xfffffe6400dc7947 */ /* 0x000fea000383ffff */
.L_x_581:
[----:B------:R-:W-:Y:S01]  /*20250*/  BSSY B1, `(.L_x_840) ;  /* 0x0000008000017945 */ /* 0x000fe20003800000 */
[----:B0-----:R-:W-:Y:S01]  /*20260*/  IMAD.MOV.U32 R13, RZ, RZ, R102 ;  /* 0x000000ffff0d7224 */ /* 0x001fe200078e0066 */
[----:B------:R-:W-:Y:S01]  /*20270*/  MOV R12, 0x2 ;  /* 0x00000002000c7802 */ /* 0x000fe20000000f00 */
[----:B------:R-:W-:Y:S02]  /*20280*/  IMAD.MOV.U32 R11, RZ, RZ, 0x1c1f ;  /* 0x00001c1fff0b7424 */ /* 0x000fe400078e00ff */
[----:B------:R-:W-:-:S07]  /*20290*/  IMAD.MOV.U32 R15, RZ, RZ, -0x1 ;  /* 0xffffffffff0f7424 */ /* 0x000fce00078e00ff */
[----:B-1234-:R-:W-:Y:S05]  /*202a0*/  WARPSYNC.COLLECTIVE R15, `(.L_x_841) ;  /* 0x000000000f087348 */ /* 0x01efea0003c00000 */
[----:B------:R0:W0:Y:S02]  /*202b0*/  SHFL.IDX P6, R14, R13, R12, R11 ;  /* 0x0000000c0d0e7389 */ /* 0x00002400000c000b */
[----:B01234-:R-:W-:Y:S01]  /*202c0*/  ENDCOLLECTIVE ;  /* 0x000000000000791b */ /* 0x01ffe20003800000 */
.L_x_841:
[----:B------:R-:W-:Y:S05]  /*202d0*/  BSYNC B1 ;  /* 0x0000000000017941 */ /* 0x000fea0003800000 */
.L_x_840:
        /* <DEDUP_REMOVED lines=8> */
.L_x_842:
[----:B------:R-:W-:Y:S05]  /*20360*/  BRA `(.L_x_843) ;  /* 0xfffffe7400687947 */ /* 0x000fea000383ffff */
.L_x_586:
[----:B0-----:R0:W1:Y:S02]  /*20370*/  SYNCS.PHASECHK.TRANS64.TRYWAIT P2, [R88+URZ+0x22890], R100 ;  /* 0x02289064580075a7 */ /* 0x001064000804017f */
[----:B-1----:R-:W-:Y:S05]  /*20380*/  @!P2 NANOSLEEP.SYNCS 0x989680 ;  /* 0x009896800000a95d */ /* 0x002fea0003900000 */
[----:B------:R-:W1:Y:S02]  /*20390*/  @!P2 SYNCS.PHASECHK.TRANS64 P2, [R88+URZ+0x22890], R100 ;  /* 0x022890645800a5a7 */ /* 0x000e64000804007f */
[----:B-1----:R-:W-:Y:S05]  /*203a0*/  @!P2 BRA `(.L_x_586) ;  /* 0xfffffffc00f0a947 */ /* 0x002fea000383ffff */
[----:B------:R-:W-:Y:S05]  /*203b0*/  BRA `(.L_x_844) ;  /* 0xfffffe8400387947 */ /* 0x000fea000383ffff */
.L_x_587:
        /* <DEDUP_REMOVED lines=8> */
.L_x_846:
[----:B------:R-:W-:Y:S05]  /*20440*/  BSYNC B1 ;  /* 0x0000000000017941 */ /* 0x000fea0003800000 */
.L_x_845:
        /* <DEDUP_REMOVED lines=8> */
.L_x_847:
[----:B------:R-:W-:Y:S05]  /*204d0*/  BRA `(.L_x_848) ;  /* 0xfffffe84005c7947 */ /* 0x000fea000383ffff */
.L_x_590:
[----:B------:R-:W-:Y:S01]  /*204e0*/  BSSY B1, `(.L_x_849) ;  /* 0x0000008000017945 */ /* 0x000fe20003800000 */
[----:B------:R-:W-:Y:S01]  /*204f0*/  IMAD.MOV.U32 R13, RZ, RZ, R9 ;  /* 0x000000ffff0d7224 */ /* 0x000fe200078e0009 */
[----:B----4-:R-:W-:Y:S01]  /*20500*/  MOV R15, 0xffffffff ;  /* 0xffffffff000f7802 */ /* 0x010fe20000000f00 */
[----:B------:R-:W-:Y:S02]  /*20510*/  IMAD.MOV.U32 R12, RZ, RZ, 0x1 ;  /* 0x00000001ff0c7424 */ /* 0x000fe400078e00ff */
[----:B------:R-:W-:-:S07]  /*20520*/  IMAD.MOV.U32 R11, RZ, RZ, 0x1c1f ;  /* 0x00001c1fff0b7424 */ /* 0x000fce00078e00ff */
[----:B0123--:R-:W-:Y:S05]  /*20530*/  WARPSYNC.COLLECTIVE R15, `(.L_x_850) ;  /* 0x000000000f087348 */ /* 0x00ffea0003c00000 */
[----:B---3--:R3:W4:Y:S02]  /*20540*/  SHFL.IDX P6, R14, R13, R12, R11 ;  /* 0x0000000c0d0e7389 */ /* 0x00872400000c000b */
[----:B01234-:R-:W-:Y:S01]  /*20550*/  ENDCOLLECTIVE ;  /* 0x000000000000791b */ /* 0x01ffe20003800000 */
.L_x_850:
[----:B------:R-:W-:Y:S05]  /*20560*/  BSYNC B1 ;  /* 0x0000000000017941 */ /* 0x000fea0003800000 */
.L_x_849:
        /* <DEDUP_REMOVED lines=8> */
.L_x_851:
[----:B------:R-:W-:Y:S05]  /*205f0*/  BRA `(.L_x_852) ;  /* 0xfffffe84005c7947 */ /* 0x000fea000383ffff */
.L_x_593:
[----:B------:R-:W-:Y:S01]  /*20600*/  BSSY B1, `(.L_x_853) ;  /* 0x0000008000017945 */ /* 0x000fe20003800000 */
[----:B------:R-:W-:Y:S01]  /*20610*/  IMAD.MOV.U32 R13, RZ, RZ, R9 ;  /* 0x000000ffff0d7224 */ /* 0x000fe200078e0009 */
[----:B------:R-:W-:Y:S01]  /*20620*/  MOV R11, 0x1c1f ;  /* 0x00001c1f000b7802 */ /* 0x000fe20000000f00 */
[----:B------:R-:W-:Y:S02]  /*20630*/  IMAD.MOV.U32 R12, RZ, RZ, 0x2 ;  /* 0x00000002ff0c7424 */ /* 0x000fe400078e00ff */
[----:B---3--:R-:W-:-:S07]  /*20640*/  IMAD.MOV.U32 R15, RZ, RZ, -0x1 ;  /* 0xffffffffff0f7424 */ /* 0x008fce00078e00ff */
[----:B012-4-:R-:W-:Y:S05]  /*20650*/  WARPSYNC.COLLECTIVE R15, `(.L_x_854) ;  /* 0x000000000f087348 */ /* 0x017fea0003c00000 */
[----:B------:R3:W0:Y:S02]  /*20660*/  SHFL.IDX P6, R14, R13, R12, R11 ;  /* 0x0000000c0d0e7389 */ /* 0x00062400000c000b */
[----:B01234-:R-:W-:Y:S01]  /*20670*/  ENDCOLLECTIVE ;  /* 0x000000000000791b */ /* 0x01ffe20003800000 */
.L_x_854:
[----:B------:R-:W-:Y:S05]  /*20680*/  BSYNC B1 ;  /* 0x0000000000017941 */ /* 0x000fea0003800000 */
.L_x_853:
        /* <DEDUP_REMOVED lines=8> */
.L_x_855:
[----:B------:R-:W-:Y:S05]  /*20710*/  BRA `(.L_x_856) ;  /* 0xfffffe8400607947 */ /* 0x000fea000383ffff */
.L_x_597:
[----:B0-----:R0:W4:Y:S02]  /*20720*/  SYNCS.PHASECHK.TRANS64.TRYWAIT P3, [R88+URZ+0x228b0], R100 ;  /* 0x0228b064580075a7 */ /* 0x001124000806017f */
[----:B----4-:R-:W-:Y:S05]  /*20730*/  @!P3 NANOSLEEP.SYNCS 0x989680 ;  /* 0x009896800000b95d */ /* 0x010fea0003900000 */
[----:B------:R-:W4:Y:S02]  /*20740*/  @!P3 SYNCS.PHASECHK.TRANS64 P3, [R88+URZ+0x228b0], R100 ;  /* 0x0228b0645800b5a7 */ /* 0x000f24000806007f */
[----:B----4-:R-:W-:Y:S05]  /*20750*/  @!P3 BRA `(.L_x_597) ;  /* 0xfffffffc00f0b947 */ /* 0x010fea000383ffff */
[----:B------:R-:W-:Y:S05]  /*20760*/  BRA `(.L_x_857) ;  /* 0xfffffe8400d47947 */ /* 0x000fea000383ffff */
.L_x_607:
[----:B------:R-:W-:Y:S01]  /*20770*/  BSSY B0, `(.L_x_858) ;  /* 0x0000008000007945 */ /* 0x000fe20003800000 */
[----:B------:R-:W-:Y:S01]  /*20780*/  IMAD.MOV.U32 R13, RZ, RZ, R229 ;  /* 0x000000ffff0d7224 */ /* 0x000fe200078e00e5 */
[----:B------:R-:W-:Y:S01]  /*20790*/  MOV R12, RZ ;  /* 0x000000ff000c7202 */ /* 0x000fe20000000f00 */
[----:B------:R-:W-:Y:S02]  /*207a0*/  IMAD.MOV.U32 R11, RZ, RZ, 0x1f ;  /* 0x0000001fff0b7424 */ /* 0x000fe400078e00ff */
[----:B------:R-:W-:-:S07]  /*207b0*/  IMAD.MOV.U32 R15, RZ, RZ, -0x1 ;  /* 0xffffffffff0f7424 */ /* 0x000fce00078e00ff */
[----:B-----5:R-:W-:Y:S05]  /*207c0*/  WARPSYNC.COLLECTIVE R15, `(.L_x_859) ;  /* 0x000000000f087348 */ /* 0x020fea0003c00000 */
[----:B------:R0:W1:Y:S02]  /*207d0*/  SHFL.IDX P6, R14, R13, R12, R11 ;  /* 0x0000000c0d0e7389 */ /* 0x00006400000c000b */
[----:B01---5:R-:W-:Y:S01]  /*207e0*/  ENDCOLLECTIVE ;  /* 0x000000000000791b */ /* 0x023fe20003800000 */
.L_x_859:
[----:B------:R-:W-:Y:S05]  /*207f0*/  BSYNC B0 ;  /* 0x0000000000007941 */ /* 0x000fea0003800000 */
.L_x_858:
[----:B------:R-:W-:Y:S01]  /*20800*/  IMAD.MOV.U32 R168, RZ, RZ, R14 ;  /* 0x000000ffffa87224 */ /* 0x000fe200078e000e */
[----:B------:R-:W-:Y:S06]  /*20810*/  BRA `(.L_x_860) ;  /* 0xfffffe8c00d07947 */ /* 0x000fec000383ffff */
.L_x_619:
        /* <DEDUP_REMOVED lines=8> */
.L_x_862:
[----:B------:R-:W-:Y:S05]  /*208a0*/  BSYNC B1 ;  /* 0x0000000000017941 */ /* 0x000fea0003800000 */
.L_x_861:
        /* <DEDUP_REMOVED lines=8> */
.L_x_863:
[----:B------:R-:W-:Y:S02]  /*20930*/  IMAD.MOV.U32 R13, RZ, RZ, R30 ;  /* 0x000000ffff0d7224 */ /* 0x000fe400078e001e */
[----:B------:R-:W-:-:S07]  /*20940*/  IMAD.MOV.U32 R0, RZ, RZ, R14 ;  /* 0x000000ffff007224 */ /* 0x000fce00078e000e */
[----:B------:R-:W-:Y:S05]  /*20950*/  WARPSYNC.COLLECTIVE R15, `(.L_x_864) ;  /* 0x000000000f087348 */ /* 0x000fea0003c00000 */
[----:B------:R0:W1:Y:S02]  /*20960*/  SHFL.IDX P6, R14, R13, R12, R11 ;  /* 0x0000000c0d0e7389 */ /* 0x00006400000c000b */
[----:B01----:R-:W-:Y:S01]  /*20970*/  ENDCOLLECTIVE ;  /* 0x000000000000791b */ /* 0x003fe20003800000 */
.L_x_864:
[----:B------:R-:W-:Y:S01]  /*20980*/  MOV R13, R28 ;  /* 0x0000001c000d7202 */ /* 0x000fe20000000f00 */
[----:B------:R-:W-:-:S07]  /*20990*/  IMAD.MOV.U32 R5, RZ, RZ, R14 ;  /* 0x000000ffff057224 */ /* 0x000fce00078e000e */
[----:B------:R-:W-:Y:S05]  /*209a0*/  WARPSYNC.COLLECTIVE R15, `(.L_x_865) ;  /* 0x000000000f087348 */ /* 0x000fea0003c00000 */
[----:B------:R0:W1:Y:S02]  /*209b0*/  SHFL.IDX P6, R14, R13, R12, R11 ;  /* 0x0000000c0d0e7389 */ /* 0x00006400000c000b */
[----:B01----:R-:W-:Y:S01]  /*209c0*/  ENDCOLLECTIVE ;  /* 0x000000000000791b */ /* 0x003fe20003800000 */
.L_x_865:
[----:B------:R-:W-:Y:S05]  /*209d0*/  BRA `(.L_x_866) ;  /* 0xfffffe9400607947 */ /* 0x000fea000383ffff */
.L_x_623:
[----:B0-----:R0:W1:Y:S02]  /*209e0*/  SYNCS.PHASECHK.TRANS64.TRYWAIT P0, [R18+URZ+0x22800], R41 ;  /* 0x02280029120075a7 */ /* 0x001064000800017f */
[----:B-1----:R-:W-:Y:S05]  /*209f0*/  @!P0 NANOSLEEP.SYNCS 0x989680 ;  /* 0x009896800000895d */ /* 0x002fea0003900000 */
[----:B------:R-:W1:Y:S02]  /*20a00*/  @!P0 SYNCS.PHASECHK.TRANS64 P0, [R18+URZ+0x22800], R41 ;  /* 0x02280029120085a7 */ /* 0x000e64000800007f */
[----:B-1----:R-:W-:Y:S05]  /*20a10*/  @!P0 BRA `(.L_x_623) ;  /* 0xfffffffc00f08947 */ /* 0x002fea000383ffff */
[----:B------:R-:W-:Y:S05]  /*20a20*/  BRA `(.L_x_867) ;  /* 0xfffffe9800c07947 */ /* 0x000fea000383ffff */
.L_x_631:
[----:B------:R-:W-:Y:S01]  /*20a30*/  BSSY B1, `(.L_x_868) ;  /* 0x0000008000017945 */ /* 0x000fe20003800000 */
[----:B------:R-:W-:Y:S01]  /*20a40*/  IMAD.MOV.U32 R13, RZ, RZ, R24 ;  /* 0x000000ffff0d7224 */ /* 0x000fe200078e0018 */
[----:B------:R-:W-:Y:S01]  /*20a50*/  MOV R15, 0xffffffff ;  /* 0xffffffff000f7802 */ /* 0x000fe20000000f00 */
[----:B------:R-:W-:Y:S02]  /*20a60*/  IMAD.MOV.U32 R12, RZ, RZ, RZ ;  /* 0x000000ffff0c7224 */ /* 0x000fe400078e00ff */
[----:B------:R-:W-:-:S07]  /*20a70*/  IMAD.MOV.U32 R11, RZ, RZ, 0x1c1f ;  /* 0x00001c1fff0b7424 */ /* 0x000fce00078e00ff */
[----:B0-----:R-:W-:Y:S05]  /*20a80*/  WARPSYNC.COLLECTIVE R15, `(.L_x_869) ;  /* 0x000000000f087348 */ /* 0x001fea0003c00000 */
[----:B------:R1:W2:Y:S02]  /*20a90*/  SHFL.IDX P6, R14, R13, R12, R11 ;  /* 0x0000000c0d0e7389 */ /* 0x0002a400000c000b */
[----:B012---:R-:W-:Y:S01]  /*20aa0*/  ENDCOLLECTIVE ;  /* 0x000000000000791b */ /* 0x007fe20003800000 */
.L_x_869:
[----:B------:R-:W-:Y:S05]  /*20ab0*/  BSYNC B1 ;  /* 0x0000000000017941 */ /* 0x000fea0003800000 */
.L_x_868:
        /* <DEDUP_REMOVED lines=8> */
.L_x_870:
[----:B------:R-:W-:Y:S02]  /*20b40*/  IMAD.MOV.U32 R13, RZ, RZ, R30 ;  /* 0x000000ffff0d7224 */ /* 0x000fe400078e001e */
[----:B------:R-:W-:-:S07]  /*20b50*/  IMAD.MOV.U32 R5, RZ, RZ, R14 ;  /* 0x000000ffff057224 */ /* 0x000fce00078e000e */
[----:B------:R-:W-:Y:S05]  /*20b60*/  WARPSYNC.COLLECTIVE R15, `(.L_x_871) ;  /* 0x000000000f087348 */ /* 0x000fea0003c00000 */
[----:B------:R0:W1:Y:S02]  /*20b70*/  SHFL.IDX P6, R14, R13, R12, R11 ;  /* 0x0000000c0d0e7389 */ /* 0x00006400000c000b */
[----:B01----:R-:W-:Y:S01]  /*20b80*/  ENDCOLLECTIVE ;  /* 0x000000000000791b */ /* 0x003fe20003800000 */
.L_x_871:
[----:B------:R-:W-:Y:S01]  /*20b90*/  IMAD.MOV.U32 R13, RZ, RZ, R28 ;  /* 0x000000ffff0d7224 */ /* 0x000fe200078e001c */
[----:B------:R-:W-:-:S07]  /*20ba0*/  MOV R7, R14 ;  /* 0x0000000e00077202 */ /* 0x000fce0000000f00 */
[----:B------:R-:W-:Y:S05]  /*20bb0*/  WARPSYNC.COLLECTIVE R15, `(.L_x_872) ;  /* 0x000000000f087348 */ /* 0x000fea0003c00000 */
[----:B------:R0:W1:Y:S02]  /*20bc0*/  SHFL.IDX P6, R14, R13, R12, R11 ;  /* 0x0000000c0d0e7389 */ /* 0x00006400000c000b */
[----:B01----:R-:W-:Y:S01]  /*20bd0*/  ENDCOLLECTIVE ;  /* 0x000000000000791b */ /* 0x003fe20003800000 */
.L_x_872:
[----:B------:R-:W-:Y:S01]  /*20be0*/  IMAD.MOV.U32 R21, RZ, RZ, R14 ;  /* 0x000000ffff157224 */ /* 0x000fe200078e000e */
[----:B------:R-:W-:Y:S06]  /*20bf0*/  BRA `(.L_x_873) ;  /* 0xfffffeb0008c7947 */ /* 0x000fec000383ffff */
.L_x_635:
[----:B0-----:R0:W1:Y:S02]  /*20c00*/  SYNCS.PHASECHK.TRANS64.TRYWAIT P1, [R18+URZ+0x22800], R37 ;  /* 0x02280025120075a7 */ /* 0x001064000802017f */
[----:B-1----:R-:W-:Y:S05]  /*20c10*/  @!P1 NANOSLEEP.SYNCS 0x989680 ;  /* 0x009896800000995d */ /* 0x002fea0003900000 */
[----:B------:R-:W1:Y:S02]  /*20c20*/  @!P1 SYNCS.PHASECHK.TRANS64 P1, [R18+URZ+0x22800], R37 ;  /* 0x02280025120095a7 */ /* 0x000e64000802007f */
[----:B-1----:R-:W-:Y:S05]  /*20c30*/  @!P1 BRA `(.L_x_635) ;  /* 0xfffffffc00f09947 */ /* 0x002fea000383ffff */
[----:B------:R-:W-:Y:S05]  /*20c40*/  BRA `(.L_x_874) ;  /* 0xfffffeb400a87947 */ /* 0x000fea000383ffff */
.L_x_641:
[----:B--2---:R2:W3:Y:S02]  /*20c50*/  SYNCS.PHASECHK.TRANS64.TRYWAIT P1, [R3+URZ+0x22830], R4 ;  /* 0x02283004030075a7 */ /* 0x0044e4000802017f */
[----:B---3--:R-:W-:Y:S05]  /*20c60*/  @!P1 NANOSLEEP.SYNCS 0x989680 ;  /* 0x009896800000995d */ /* 0x008fea0003900000 */
[----:B------:R-:W3:Y:S02]  /*20c70*/  @!P1 SYNCS.PHASECHK.TRANS64 P1, [R3+URZ+0x22830], R4 ;  /* 0x02283004030095a7 */ /* 0x000ee4000802007f */
[----:B---3--:R-:W-:Y:S05]  /*20c80*/  @!P1 BRA `(.L_x_641) ;  /* 0xfffffffc00f09947 */ /* 0x008fea000383ffff */
[----:B------:R-:W-:Y:S05]  /*20c90*/  BRA `(.L_x_640) ;  /* 0xfffffed0001c7947 */ /* 0x000fea000383ffff */
.L_x_648:
[----:B-1----:R1:W2:Y:S02]  /*20ca0*/  SYNCS.PHASECHK.TRANS64.TRYWAIT P2, [R13+URZ+0x22830], R12 ;  /* 0x0228300c0d0075a7 */ /* 0x0022a4000804017f */
[----:B--2---:R-:W-:Y:S05]  /*20cb0*/  @!P2 NANOSLEEP.SYNCS 0x989680 ;  /* 0x009896800000a95d */ /* 0x004fea0003900000 */
[----:B------:R-:W2:Y:S02]  /*20cc0*/  @!P2 SYNCS.PHASECHK.TRANS64 P2, [R13+URZ+0x22830], R12 ;  /* 0x0228300c0d00a5a7 */ /* 0x000ea4000804007f */
[----:B--2---:R-:W-:Y:S05]  /*20cd0*/  @!P2 BRA `(.L_x_648) ;  /* 0xfffffffc00f0a947 */ /* 0x004fea000383ffff */
[----:B------:R-:W-:Y:S05]  /*20ce0*/  BRA `(.L_x_647) ;  /* 0xffffff0c00347947 */ /* 0x000fea000383ffff */
.L_x_652:
[----:B-1----:R1:W2:Y:S02]  /*20cf0*/  SYNCS.PHASECHK.TRANS64.TRYWAIT P1, [R13+URZ+0x22850], R12 ;  /* 0x0228500c0d0075a7 */ /* 0x0022a4000802017f */
[----:B--2---:R-:W-:Y:S05]  /*20d00*/  @!P1 NANOSLEEP.SYNCS 0x989680 ;  /* 0x009896800000995d */ /* 0x004fea0003900000 */
[----:B------:R-:W2:Y:S02]  /*20d10*/  @!P1 SYNCS.PHASECHK.TRANS64 P1, [R13+URZ+0x22850], R12 ;  /* 0x0228500c0d0095a7 */ /* 0x000ea4000802007f */
[----:B--2---:R-:W-:Y:S05]  /*20d20*/  @!P1 BRA `(.L_x_652) ;  /* 0xfffffffc00f09947 */ /* 0x004fea000383ffff */
[----:B------:R-:W-:Y:S05]  /*20d30*/  BRA `(.L_x_649) ;  /* 0xffffff18005c7947 */ /* 0x000fea000383ffff */
.L_x_659:
[----:B-1----:R1:W2:Y:S02]  /*20d40*/  SYNCS.PHASECHK.TRANS64.TRYWAIT P1, [R11+URZ+0x22850], R0 ;  /* 0x022850000b0075a7 */ /* 0x0022a4000802017f */
[----:B--2---:R-:W-:Y:S05]  /*20d50*/  @!P1 NANOSLEEP.SYNCS 0x989680 ;  /* 0x009896800000995d */ /* 0x004fea0003900000 */
[----:B------:R-:W2:Y:S02]  /*20d60*/  @!P1 SYNCS.PHASECHK.TRANS64 P1, [R11+URZ+0x22850], R0 ;  /* 0x022850000b0095a7 */ /* 0x000ea4000802007f */
[----:B--2---:R-:W-:Y:S05]  /*20d70*/  @!P1 BRA `(.L_x_659) ;  /* 0xfffffffc00f09947 */ /* 0x004fea000383ffff */
[----:B------:R-:W-:Y:S05]  /*20d80*/  BRA `(.L_x_658) ;  /* 0xffffff4000f07947 */ /* 0x000fea000383ffff */
.L_x_663:
[----:B------:R-:W-:Y:S01]  /*20d90*/  IMAD.MOV.U32 R12, RZ, RZ, R0 ;  /* 0x000000ffff0c7224 */ /* 0x000fe200078e0000 */
[----:B------:R-:W-:Y:S01]  /*20da0*/  MOV R11, 0x1c1f ;  /* 0x00001c1f000b7802 */ /* 0x000fe20000000f00 */
[----:B------:R-:W-:Y:S01]  /*20db0*/  IMAD.MOV.U32 R15, RZ, RZ, -0x1 ;  /* 0xffffffffff0f7424 */ /* 0x000fe200078e00ff */
[----:B------:R-:W-:Y:S02]  /*20dc0*/  SEL R5, R97, R96, P0 ;  /* 0x0000006061057207 */ /* 0x000fe40000000000 */
[----:B------:R-:W-:-:S07]  /*20dd0*/  SEL R7, R96, R97, P0 ;  /* 0x0000006160077207 */ /* 0x000fce0000000000 */
[----:B-1----:R-:W-:Y:S05]  /*20de0*/  WARPSYNC.COLLECTIVE R15, `(.L_x_875) ;  /* 0x000000000f087348 */ /* 0x002fea0003c00000 */
[----:B------:R0:W2:Y:S02]  /*20df0*/  SHFL.IDX P6, R14, R13, R12, R11 ;  /* 0x0000000c0d0e7389 */ /* 0x0000a400000c000b */
[----:B012---:R-:W-:Y:S01]  /*20e00*/  ENDCOLLECTIVE ;  /* 0x000000000000791b */ /* 0x007fe20003800000 */
.L_x_875:
[----:B------:R-:W-:Y:S02]  /*20e10*/  SEL R9, R93, R92, P0 ;  /* 0x0000005c5d097207 */ /* 0x000fe40000000000 */
[----:B------:R-:W-:Y:S02]  /*20e20*/  SEL R21, R92, R93, P0 ;  /* 0x0000005d5c157207 */ /* 0x000fe40000000000 */
[----:B------:R-:W-:Y:S02]  /*20e30*/  SEL R25, R49, R48, P0 ;  /* 0x0000003031197207 */ /* 0x000fe40000000000 */
[----:B------:R-:W-:Y:S02]  /*20e40*/  SEL R27, R48, R49, P0 ;  /* 0x00000031301b7207 */ /* 0x000fe40000000000 */
[----:B------:R-:W-:Y:S02]  /*20e50*/  SEL R67, R30, R69, P0 ;  /* 0x000000451e437207 */ /* 0x000fe40000000000 */
[----:B------:R-:W-:-:S02]  /*20e60*/  SEL R69, R69, R30, P0 ;  /* 0x0000001e45457207 */ /* 0x000fc40000000000 */
[----:B------:R-:W-:Y:S01]  /*20e70*/  SEL R29, R41, R40, P0 ;  /* 0x00000028291d7207 */ /* 0x000fe20000000000 */
[----:B------:R-:W-:Y:S01]  /*20e80*/  IMAD.MOV.U32 R13, RZ, RZ, R3 ;  /* 0x000000ffff0d7224 */ /* 0x000fe200078e0003 */
[----:B------:R-:W-:Y:S02]  /*20e90*/  MOV R12, R2 ;  /* 0x00000002000c7202 */ /* 0x000fe40000000f00 */
[----:B------:R-:W-:Y:S02]  /*20ea0*/  SEL R31, R40, R41, P0 ;  /* 0x00000029281f7207 */ /* 0x000fe40000000000 */
[----:B------:R-:W-:Y:S02]  /*20eb0*/  SEL R45, R73, R68, P0 ;  /* 0x00000044492d7207 */ /* 0x000fe40000000000 */
[----:B------:R-:W-:Y:S02]  /*20ec0*/  SEL R47, R68, R73, P0 ;  /* 0x00000049442f7207 */ /* 0x000fe40000000000 */
[----:B------:R-:W-:Y:S01]  /*20ed0*/  SEL R71, R34, R75, P0 ;  /* 0x0000004b22477207 */ /* 0x000fe20000000000 */
[----:B------:R-:W-:Y:S01]  /*20ee0*/  IMAD.MOV.U32 R6, RZ, RZ, R14 ;  /* 0x000000ffff067224 */ /* 0x000fe200078e000e */
[----:B------:R-:W-:-:S07]  /*20ef0*/  SEL R73, R75, R34, P0 ;  /* 0x000000224b497207 */ /* 0x000fce0000000000 */
[----:B------:R-:W-:Y:S05]  /*20f00*/  WARPSYNC.COLLECTIVE R15, `(.L_x_876) ;  /* 0x000000000f087348 */ /* 0x000fea0003c00000 */
[----:B------:R0:W1:Y:S02]  /*20f10*/  SHFL.IDX P6, R14, R13, R12, R11 ;  /* 0x0000000c0d0e7389 */ /* 0x00006400000c000b */
[----:B01----:R-:W-:Y:S01]  /*20f20*/  ENDCOLLECTIVE ;  /* 0x000000000000791b */ /* 0x003fe20003800000 */
.L_x_876:
        /* <DEDUP_REMOVED lines=8> */
[----:B------:R-:W-:Y:S01]  /*20fb0*/  SEL R43, R36, R43, P0 ;  /* 0x0000002b242b7207 */ /* 0x000fe20000000000 */
[----:B------:R-:W-:Y:S01]  /*20fc0*/  IMAD.MOV.U32 R12, RZ, RZ, R0 ;  /* 0x000000ffff0c7224 */ /* 0x000fe200078e0000 */
        /* <DEDUP_REMOVED lines=9> */
.L_x_877:
[----:B------:R-:W-:Y:S02]  /*21060*/  SEL R59, R46, R61, P0 ;  /* 0x0000003d2e3b7207 */ /* 0x000fe40000000000 */
[----:B------:R-:W-:Y:S02]  /*21070*/  SEL R61, R61, R46, P0 ;  /* 0x0000002e3d3d7207 */ /* 0x000fe40000000000 */
[----:B------:R-:W-:Y:S02]  /*21080*/  SEL R57, R52, R57, P0 ;  /* 0x0000003934397207 */ /* 0x000fe40000000000 */
[----:B------:R-:W-:Y:S02]  /*21090*/  SEL R4, R6, R3, P0 ;  /* 0x0000000306047207 */ /* 0x000fe40000000000 */
[----:B------:R-:W-:Y:S01]  /*210a0*/  SEL R6, R3, R6, P0 ;  /* 0x0000000603067207 */ /* 0x000fe20000000000 */
[----:B------:R-:W-:Y:S02]  /*210b0*/  IMAD.MOV.U32 R13, RZ, RZ, R7 ;  /* 0x000000ffff0d7224 */ /* 0x000fe400078e0007 */
[----:B------:R-:W-:Y:S01]  /*210c0*/  IMAD.MOV.U32 R12, RZ, RZ, R2 ;  /* 0x000000ffff0c7224 */ /* 0x000fe200078e0002 */
[----:B------:R-:W-:-:S07]  /*210d0*/  MOV R10, R14 ;  /* 0x0000000e000a7202 */ /* 0x000fce0000000f00 */
[----:B------:R-:W-:Y:S05]  /*210e0*/  WARPSYNC.COLLECTIVE R15, `(.L_x_878) ;  /* 0x000000000f087348 */ /* 0x000fea0003c00000 */
[----:B------:R0:W1:Y:S02]  /*210f0*/  SHFL.IDX P6, R14, R13, R12, R11 ;  /* 0x0000000c0d0e7389 */ /* 0x00006400000c000b */
[----:B01----:R-:W-:Y:S01]  /*21100*/  ENDCOLLECTIVE ;  /* 0x000000000000791b */ /* 0x003fe20003800000 */
.L_x_878:
[----:B------:R-:W-:Y:S01]  /*21110*/  MOV R13, R9 ;  /* 0x00000009000d7202 */ /* 0x000fe20000000f00 */
[----:B------:R-:W-:Y:S02]  /*21120*/  IMAD.MOV.U32 R12, RZ, RZ, R0 ;  /* 0x000000ffff0c7224 */ /* 0x000fe400078e0000 */
[----:B------:R-:W-:-:S07]  /*21130*/  IMAD.MOV.U32 R7, RZ, RZ, R14 ;  /* 0x000000ffff077224 */ /* 0x000fce00078e000e */
[----:B------:R-:W-:Y:S05]  /*21140*/  WARPSYNC.COLLECTIVE R15, `(.L_x_879) ;  /* 0x000000000f087348 */ /* 0x000fea0003c00000 */
[----:B------:R0:W1:Y:S02]  /*21150*/  SHFL.IDX P6, R14, R13, R12, R11 ;  /* 0x0000000c0d0e7389 */ /* 0x00006400000c000b */
[----:B01----:R-:W-:Y:S01]  /*21160*/  ENDCOLLECTIVE ;  /* 0x000000000000791b */ /* 0x003fe20003800000 */
.L_x_879:
[----:B------:R-:W-:Y:S02]  /*21170*/  SEL R8, R10, R7, P0 ;  /* 0x000000070a087207 */ /* 0x000fe40000000000 */
[----:B------:R-:W-:Y:S01]  /*21180*/  SEL R10, R7, R10, P0 ;  /* 0x0000000a070a7207 */ /* 0x000fe20000000000 */
[----:B------:R-:W-:Y:S01]  /*21190*/  IMAD.MOV.U32 R13, RZ, RZ, R21 ;  /* 0x000000ffff0d7224 */ /* 0x000fe200078e0015 */
[----:B------:R-:W-:Y:S01]  /*211a0*/  MOV R12, R2 ;  /* 0x00000002000c7202 */ /* 0x000fe20000000f00 */
[----:B------:R-:W-:-:S07]  /*211b0*/  IMAD.MOV.U32 R26, RZ, RZ, R14 ;  /* 0x000000ffff1a7224 */ /* 0x000fce00078e000e */
[----:B------:R-:W-:Y:S05]  /*211c0*/  WARPSYNC.COLLECTIVE R15, `(.L_x_880) ;  /* 0x000000000f087348 */ /* 0x000fea0003c00000 */
[----:B------:R0:W1:Y:S02]  /*211d0*/  SHFL.IDX P6, R14, R13, R12, R11 ;  /* 0x0000000c0d0e7389 */ /* 0x00006400000c000b */
[----:B01----:R-:W-:Y:S01]  /*211e0*/  ENDCOLLECTIVE ;  /* 0x000000000000791b */ /* 0x003fe20003800000 */
.L_x_880:
[----:B------:R-:W-:Y:S02]  /*211f0*/  IMAD.MOV.U32 R13, RZ, RZ, R25 ;  /* 0x000000ffff0d7224 */ /* 0x000fe400078e0019 */
[----:B------:R-:W-:Y:S02]  /*21200*/  IMAD.MOV.U32 R12, RZ, RZ, R0 ;  /* 0x000000ffff0c7224 */ /* 0x000fe400078e0000 */
[----:B------:R-:W-:-:S07]  /*21210*/  IMAD.MOV.U32 R21, RZ, RZ, R14 ;  /* 0x000000ffff157224 */ /* 0x000fce00078e000e */
[----:B------:R-:W-:Y:S05]  /*21220*/  WARPSYNC.COLLECTIVE R15, `(.L_x_881) ;  /* 0x000000000f087348 */ /* 0x000fea0003c00000 */
[----:B------:R0:W1:Y:S02]  /*21230*/  SHFL.IDX P6, R14, R13, R12, R11 ;  /* 0x0000000c0d0e7389 */ /* 0x00006400000c000b */
[----:B01----:R-:W-:Y:S01]  /*21240*/  ENDCOLLECTIVE ;  /* 0x000000000000791b */ /* 0x003fe20003800000 */
.L_x_881:
        /* <DEDUP_REMOVED lines=8> */
.L_x_882:
[----:B------:R-:W-:Y:S01]  /*212d0*/  MOV R13, R29 ;  /* 0x0000001d000d7202 */ /* 0x000fe20000000f00 */
[----:B------:R-:W-:Y:S02]  /*212e0*/  IMAD.MOV.U32 R12, RZ, RZ, R0 ;  /* 0x000000ffff0c7224 */ /* 0x000fe400078e0000 */
[----:B------:R-:W-:-:S07]  /*212f0*/  IMAD.MOV.U32 R27, RZ, RZ, R14 ;  /* 0x000000ffff1b7224 */ /* 0x000fce00078e000e */
[----:B------:R-:W-:Y:S05]  /*21300*/  WARPSYNC.COLLECTIVE R15, `(.L_x_883) ;  /* 0x000000000f087348 */ /* 0x000fea0003c00000 */
[----:B------:R0:W1:Y:S02]  /*21310*/  SHFL.IDX P6, R14, R13, R12, R11 ;  /* 0x0000000c0d0e7389 */ /* 0x00006400000c000b */
[----:B01----:R-:W-:Y:S01]  /*21320*/  ENDCOLLECTIVE ;  /* 0x000000000000791b */ /* 0x003fe20003800000 */
.L_x_883:
        /* <DEDUP_REMOVED lines=8> */
.L_x_884:
[----:B------:R-:W-:Y:S02]  /*213b0*/  IMAD.MOV.U32 R13, RZ, RZ, R33 ;  /* 0x000000ffff0d7224 */ /* 0x000fe400078e0021 */
[----:B------:R-:W-:Y:S02]  /*213c0*/  IMAD.MOV.U32 R12, RZ, RZ, R0 ;  /* 0x000000ffff0c7224 */ /* 0x000fe400078e0000 */
[----:B------:R-:W-:-:S07]  /*213d0*/  IMAD.MOV.U32 R31, RZ, RZ, R14 ;  /* 0x000000ffff1f7224 */ /* 0x000fce00078e000e */
[----:B------:R-:W-:Y:S05]  /*213e0*/  WARPSYNC.COLLECTIVE R15, `(.L_x_885) ;  /* 0x000000000f087348 */ /* 0x000fea0003c00000 */
[----:B------:R0:W1:Y:S02]  /*213f0*/  SHFL.IDX P6, R14, R13, R12, R11 ;  /* 0x0000000c0d0e7389 */ /* 0x00006400000c000b */
[----:B01----:R-:W-:Y:S01]  /*21400*/  ENDCOLLECTIVE ;  /* 0x000000000000791b */ /* 0x003fe20003800000 */
.L_x_885:
        /* <DEDUP_REMOVED lines=8> */
.L_x_886:
[----:B------:R-:W-:Y:S01]  /*21490*/  MOV R13, R37 ;  /* 0x00000025000d7202 */ /* 0x000fe20000000f00 */
[----:B------:R-:W-:Y:S02]  /*214a0*/  IMAD.MOV.U32 R12, RZ, RZ, R0 ;  /* 0x000000ffff0c7224 */ /* 0x000fe400078e0000 */
[----:B------:R-:W-:-:S07]  /*214b0*/  IMAD.MOV.U32 R35, RZ, RZ, R14 ;  /* 0x000000ffff237224 */ /* 0x000fce00078e000e */
[----:B------:R-:W-:Y:S05]  /*214c0*/  WARPSYNC.COLLECTIVE R15, `(.L_x_887) ;  /* 0x000000000f087348 */ /* 0x000fea0003c00000 */
[----:B------:R0:W1:Y:S02]  /*214d0*/  SHFL.IDX P6, R14, R13, R12, R11 ;  /* 0x0000000c0d0e7389 */ /* 0x00006400000c000b */
[----:B01----:R-:W-:Y:S01]  /*214e0*/  ENDCOLLECTIVE ;  /* 0x000000000000791b */ /* 0x003fe20003800000 */
.L_x_887:
        /* <DEDUP_REMOVED lines=8> */
.L_x_888:
[----:B------:R-:W-:Y:S02]  /*21570*/  IMAD.MOV.U32 R13, RZ, RZ, R41 ;  /* 0x000000ffff0d7224 */ /* 0x000fe400078e0029 */
[----:B------:R-:W-:Y:S02]  /*21580*/  IMAD.MOV.U32 R12, RZ, RZ, R0 ;  /* 0x000000ffff0c7224 */ /* 0x000fe400078e0000 */
[----:B------:R-:W-:-:S07]  /*21590*/  IMAD.MOV.U32 R20, RZ, RZ, R14 ;  /* 0x000000ffff147224 */ /* 0x000fce00078e000e */
[----:B------:R-:W-:Y:S05]  /*215a0*/  WARPSYNC.COLLECTIVE R15, `(.L_x_889) ;  /* 0x000000000f087348 */ /* 0x000fea0003c00000 */
[----:B------:R0:W1:Y:S02]  /*215b0*/  SHFL.IDX P6, R14, R13, R12, R11 ;  /* 0x0000000c0d0e7389 */ /* 0x00006400000c000b */
[----:B01----:R-:W-:Y:S01]  /*215c0*/  ENDCOLLECTIVE ;  /* 0x000000000000791b */ /* 0x003fe20003800000 */
.L_x_889:
[----:B------:R-:W-:Y:S02]  /*215d0*/  IMAD.MOV.U32 R13, RZ, RZ, R43 ;  /* 0x000000ffff0d7224 */ /* 0x000fe400078e002b */
[----:B------:R-:W-:Y:S01]  /*215e0*/  IMAD.MOV.U32 R12, RZ, RZ, R2 ;  /* 0x000000ffff0c7224 */ /* 0x000fe200078e0002 */
[----:B------:R-:W-:-:S07]  /*215f0*/  MOV R42, R14 ;  /* 0x0000000e002a7202 */ /* 0x000fce0000000f00 */
[----:B------:R-:W-:Y:S05]  /*21600*/  WARPSYNC.COLLECTIVE R15, `(.L_x_890) ;  /* 0x000000000f087348 */ /* 0x000fea0003c00000 */
[----:B------:R0:W1:Y:S02]  /*21610*/  SHFL.IDX P6, R14, R13, R12, R11 ;  /* 0x0000000c0d0e7389 */ /* 0x00006400000c000b */
[----:B01----:R-:W-:Y:S01]  /*21620*/  ENDCOLLECTIVE ;  /* 0x000000000000791b */ /* 0x003fe20003800000 */
.L_x_890:
[----:B------:R-:W-:Y:S01]  /*21630*/  MOV R13, R45 ;  /* 0x0000002d000d7202 */ /* 0x000fe20000000f00 */
[----:B------:R-:W-:Y:S02]  /*21640*/  IMAD.MOV.U32 R12, RZ, RZ, R0 ;  /* 0x000000ffff0c7224 */ /* 0x000fe400078e0000 */
[----:B------:R-:W-:-:S07]  /*21650*/  IMAD.MOV.U32 R43, RZ, RZ, R14 ;  /* 0x000000ffff2b7224 */ /* 0x000fce00078e000e */
[----:B------:R-:W-:Y:S05]  /*21660*/  WARPSYNC.COLLECTIVE R15, `(.L_x_891) ;  /* 0x000000000f087348 */ /* 0x000fea0003c00000 */
[----:B------:R0:W1:Y:S02]  /*21670*/  SHFL.IDX P6, R14, R13, R12, R11 ;  /* 0x0000000c0d0e7389 */ /* 0x00006400000c000b */
[----:B01----:R-:W-:Y:S01]  /*21680*/  ENDCOLLECTIVE ;  /* 0x000000000000791b */ /* 0x003fe20003800000 */
.L_x_891:
[----:B------:R-:W-:Y:S02]  /*21690*/  SEL R40, R42, R43, P0 ;  /* 0x0000002b2a287207 */ /* 0x000fe40000000000 */
[----:B------:R-:W-:Y:S01]  /*216a0*/  SEL R42, R43, R42, P0 ;  /* 0x0000002a2b2a7207 */ /* 0x000fe20000000000 */
[----:B------:R-:W-:Y:S01]  /*216b0*/  IMAD.MOV.U32 R13, RZ, RZ, R47 ;  /* 0x000000ffff0d7224 */ /* 0x000fe200078e002f */
[----:B------:R-:W-:Y:S02]  /*216c0*/  MOV R12, R2 ;  /* 0x00000002000c7202 */ /* 0x000fe40000000f00 */
[----:B------:R-:W-:Y:S01]  /*216d0*/  MOV R47, RZ ;  /* 0x000000ff002f7202 */ /* 0x000fe20000000f00 */
[----:B------:R-:W-:-:S07]  /*216e0*/  IMAD.MOV.U32 R45, RZ, RZ, R14 ;  /* 0x000000ffff2d7224 */ /* 0x000fce00078e000e */
[----:B------:R-:W-:Y:S05]  /*216f0*/  WARPSYNC.COLLECTIVE R15, `(.L_x_892) ;  /* 0x000000000f087348 */ /* 0x000fea0003c00000 */
[----:B------:R0:W1:Y:S02]  /*21700*/  SHFL.IDX P6, R14, R13, R12, R11 ;  /* 0x0000000c0d0e7389 */ /* 0x00006400000c000b */
[----:B01----:R-:W-:Y:S01]  /*21710*/  ENDCOLLECTIVE ;  /* 0x000000000000791b */ /* 0x003fe20003800000 */
.L_x_892:
[----:B------:R-:W-:Y:S02]  /*21720*/  IMAD.MOV.U32 R13, RZ, RZ, R49 ;  /* 0x000000ffff0d7224 */ /* 0x000fe400078e0031 */
[----:B------:R-:W-:Y:S02]  /*21730*/  IMAD.MOV.U32 R12, RZ, RZ, R0 ;  /* 0x000000ffff0c7224 */ /* 0x000fe400078e0000 */
[----:B------:R-:W-:-:S07]  /*21740*/  IMAD.MOV.U32 R44, RZ, RZ, R14 ;  /* 0x000000ffff2c7224 */ /* 0x000fce00078e000e */
[----:B------:R-:W-:Y:S05]  /*21750*/  WARPSYNC.COLLECTIVE R15, `(.L_x_893) ;  /* 0x000000000f087348 */ /* 0x000fea0003c00000 */
[----:B------:R0:W1:Y:S02]  /*21760*/  SHFL.IDX P6, R14, R13, R12, R11 ;  /* 0x0000000c0d0e7389 */ /* 0x00006400000c000b */
[----:B01----:R-:W-:Y:S01]  /*21770*/  ENDCOLLECTIVE ;  /* 0x000000000000791b */ /* 0x003fe20003800000 */
.L_x_893:
        /* <DEDUP_REMOVED lines=8> */
.L_x_894:
[----:B------:R-:W-:Y:S01]  /*21800*/  MOV R13, R53 ;  /* 0x00000035000d7202 */ /* 0x000fe20000000f00 */
[----:B------:R-:W-:Y:S02]  /*21810*/  IMAD.MOV.U32 R12, RZ, RZ, R0 ;  /* 0x000000ffff0c7224 */ /* 0x000fe400078e0000 */
[----:B------:R-:W-:-:S07]  /*21820*/  IMAD.MOV.U32 R46, RZ, RZ, R14 ;  /* 0x000000ffff2e7224 */ /* 0x000fce00078e000e */
[----:B------:R-:W-:Y:S05]  /*21830*/  WARPSYNC.COLLECTIVE R15, `(.L_x_895) ;  /* 0x000000000f087348 */ /* 0x000fea0003c00000 */
[----:B------:R0:W1:Y:S02]  /*21840*/  SHFL.IDX P6, R14, R13, R12, R11 ;  /* 0x0000000c0d0e7389 */ /* 0x00006400000c000b */
[----:B01----:R-:W-:Y:S01]  /*21850*/  ENDCOLLECTIVE ;  /* 0x000000000000791b */ /* 0x003fe20003800000 */
.L_x_895:
[----:B------:R-:W-:Y:S01]  /*21860*/  SEL R9, R49, R46, P0 ;  /* 0x0000002e31097207 */ /* 0x000fe20000000000 */
[----:B------:R-:W-:Y:S01]  /*21870*/  IMAD.MOV.U32 R13, RZ, RZ, R57 ;  /* 0x000000ffff0d7224 */ /* 0x000fe200078e0039 */
[----:B------:R-:W-:Y:S01]  /*21880*/  MOV R12, R2 ;  /* 0x00000002000c7202 */ /* 0x000fe20000000f00 */
[----:B------:R-:W-:-:S07]  /*21890*/  IMAD.MOV.U32 R53, RZ, RZ, R14 ;  /* 0x000000ffff357224 */ /* 0x000fce00078e000e */
[----:B------:R-:W-:Y:S05]  /*218a0*/  WARPSYNC.COLLECTIVE R15, `(.L_x_896) ;  /* 0x000000000f087348 */ /* 0x000fea0003c00000 */
[----:B------:R0:W1:Y:S02]  /*218b0*/  SHFL.IDX P6, R14, R13, R12, R11 ;  /* 0x0000000c0d0e7389 */ /* 0x00006400000c000b */
[----:B01----:R-:W-:Y:S01]  /*218c0*/  ENDCOLLECTIVE ;  /* 0x000000000000791b */ /* 0x003fe20003800000 */
.L_x_896:
[----:B------:R-:W-:Y:S02]  /*218d0*/  IMAD.MOV.U32 R13, RZ, RZ, R59 ;  /* 0x000000ffff0d7224 */ /* 0x000fe400078e003b */
[----:B------:R-:W-:Y:S02]  /*218e0*/  IMAD.MOV.U32 R12, RZ, RZ, R0 ;  /* 0x000000ffff0c7224 */ /* 0x000fe400078e0000 */
[----:B------:R-:W-:-:S07]  /*218f0*/  IMAD.MOV.U32 R48, RZ, RZ, R14 ;  /* 0x000000ffff307224 */ /* 0x000fce00078e000e */
[----:B------:R-:W-:Y:S05]  /*21900*/  WARPSYNC.COLLECTIVE R15, `(.L_x_897) ;  /* 0x000000000f087348 */ /* 0x000fea0003c00000 */
[----:B------:R0:W1:Y:S02]  /*21910*/  SHFL.IDX P6, R14, R13, R12, R11 ;  /* 0x0000000c0d0e7389 */ /* 0x00006400000c000b */
[----:B01----:R-:W-:Y:S01]  /*21920*/  ENDCOLLECTIVE ;  /* 0x000000000000791b */ /* 0x003fe20003800000 */
.L_x_897:
        /* <DEDUP_REMOVED lines=8> */
.L_x_898:
[----:B------:R-:W-:Y:S01]  /*219b0*/  MOV R13, R63 ;  /* 0x0000003f000d7202 */ /* 0x000fe20000000f00 */
[----:B------:R-:W-:Y:S02]  /*219c0*/  IMAD.MOV.U32 R12, RZ, RZ, R0 ;  /* 0x000000ffff0c7224 */ /* 0x000fe400078e0000 */
[----:B------:R-:W-:-:S07]  /*219d0*/  IMAD.MOV.U32 R50, RZ, RZ, R14 ;  /* 0x000000ffff327224 */ /* 0x000fce00078e000e */
[----:B------:R-:W-:Y:S05]  /*219e0*/  WARPSYNC.COLLECTIVE R15, `(.L_x_899) ;  /* 0x000000000f087348 */ /* 0x000fea0003c00000 */
[----:B------:R0:W1:Y:S02]  /*219f0*/  SHFL.IDX P6, R14, R13, R12, R11 ;  /* 0x0000000c0d0e7389 */ /* 0x00006400000c000b */
[----:B01----:R-:W-:Y:S01]  /*21a00*/  ENDCOLLECTIVE ;  /* 0x000000000000791b */ /* 0x003fe20003800000 */
.L_x_899:
        /* <DEDUP_REMOVED lines=8> */
.L_x_900:
[----:B------:R-:W-:Y:S02]  /*21a90*/  IMAD.MOV.U32 R13, RZ, RZ, R67 ;  /* 0x000000ffff0d7224 */ /* 0x000fe400078e0043 */
[----:B------:R-:W-:Y:S02]  /*21aa0*/  IMAD.MOV.U32 R12, RZ, RZ, R0 ;  /* 0x000000ffff0c7224 */ /* 0x000fe400078e0000 */
[----:B------:R-:W-:-:S07]  /*21ab0*/  IMAD.MOV.U32 R52, RZ, RZ, R14 ;  /* 0x000000ffff347224 */ /* 0x000fce00078e000e */
[----:B------:R-:W-:Y:S05]  /*21ac0*/  WARPSYNC.COLLECTIVE R15, `(.L_x_901) ;  /* 0x000000000f087348 */ /* 0x000fea0003c00000 */
[----:B------:R0:W1:Y:S02]  /*21ad0*/  SHFL.IDX P6, R14, R13, R12, R11 ;  /* 0x0000000c0d0e7389 */ /* 0x00006400000c000b */
[----:B01----:R-:W-:Y:S01]  /*21ae0*/  ENDCOLLECTIVE ;  /* 0x000000000000791b */ /* 0x003fe20003800000 */
.L_x_901:
        /* <DEDUP_REMOVED lines=8> */
.L_x_902:
[----:B------:R-:W-:Y:S01]  /*21b70*/  MOV R13, R71 ;  /* 0x00000047000d7202 */ /* 0x000fe20000000f00 */
[----:B------:R-:W-:Y:S02]  /*21b80*/  IMAD.MOV.U32 R12, RZ, RZ, R0 ;  /* 0x000000ffff0c7224 */ /* 0x000fe400078e0000 */
[----:B------:R-:W-:-:S07]  /*21b90*/  IMAD.MOV.U32 R56, RZ, RZ, R14 ;  /* 0x000000ffff387224 */ /* 0x000fce00078e000e */
[----:B------:R-:W-:Y:S05]  /*21ba0*/  WARPSYNC.COLLECTIVE R15, `(.L_x_903) ;  /* 0x000000000f087348 */ /* 0x000fea0003c00000 */
[----:B------:R0:W1:Y:S02]  /*21bb0*/  SHFL.IDX P6, R14, R13, R12, R11 ;  /* 0x0000000c0d0e7389 */ /* 0x00006400000c000b */
[----:B01----:R-:W-:Y:S01]  /*21bc0*/  ENDCOLLECTIVE ;  /* 0x000000000000791b */ /* 0x003fe20003800000 */
.L_x_903:
[----:B------:R-:W-:Y:S01]  /*21bd0*/  SEL R39, R56, R67, P0 ;  /* 0x0000004338277207 */ /* 0x000fe20000000000 */
[----:B------:R-:W-:Y:S01]  /*21be0*/  IMAD.MOV.U32 R13, RZ, RZ, R73 ;  /* 0x000000ffff0d7224 */ /* 0x000fe200078e0049 */
[----:B------:R-:W-:Y:S01]  /*21bf0*/  MOV R12, R2 ;  /* 0x00000002000c7202 */ /* 0x000fe20000000f00 */
[----:B------:R-:W-:-:S07]  /*21c00*/  IMAD.MOV.U32 R71, RZ, RZ, R14 ;  /* 0x000000ffff477224 */ /* 0x000fce00078e000e */
[----:B------:R-:W-:Y:S05]  /*21c10*/  WARPSYNC.COLLECTIVE R15, `(.L_x_904) ;  /* 0x000000000f087348 */ /* 0x000fea0003c00000 */
[----:B------:R0:W1:Y:S02]  /*21c20*/  SHFL.IDX P6, R14, R13, R12, R11 ;  /* 0x0000000c0d0e7389 */ /* 0x00006400000c000b */
[----:B01----:R-:W-:Y:S01]  /*21c30*/  ENDCOLLECTIVE ;  /* 0x000000000000791b */ /* 0x003fe20003800000 */
.L_x_904:
[----:B------:R-:W-:Y:S02]  /*21c40*/  IMAD.MOV.U32 R13, RZ, RZ, R75 ;  /* 0x000000ffff0d7224 */ /* 0x000fe400078e004b */
[----:B------:R-:W-:Y:S02]  /*21c50*/  IMAD.MOV.U32 R12, RZ, RZ, R0 ;  /* 0x000000ffff0c7224 */ /* 0x000fe400078e0000 */
[----:B------:R-:W-:-:S07]  /*21c60*/  IMAD.MOV.U32 R58, RZ, RZ, R14 ;  /* 0x000000ffff3a7224 */ /* 0x000fce00078e000e */
[----:B------:R-:W-:Y:S05]  /*21c70*/  WARPSYNC.COLLECTIVE R15, `(.L_x_905) ;  /* 0x000000000f087348 */ /* 0x000fea0003c00000 */
[----:B------:R0:W1:Y:S02]  /*21c80*/  SHFL.IDX P6, R14, R13, R12, R11 ;  /* 0x0000000c0d0e7389 */ /* 0x00006400000c000b */
[----:B01----:R-:W-:Y:S01]  /*21c90*/  ENDCOLLECTIVE ;  /* 0x000000000000791b */ /* 0x003fe20003800000 */
.L_x_905:
[----:B------:R-:W-:Y:S02]  /*21ca0*/  IMAD.MOV.U32 R13, RZ, RZ, R77 ;  /* 0x000000ffff0d7224 */ /* 0x000fe400078e004d */
[----:B------:R-:W-:Y:S01]  /*21cb0*/  IMAD.MOV.U32 R12, RZ, RZ, R2 ;  /* 0x000000ffff0c7224 */ /* 0x000fe200078e0002 */
[----:B------:R-:W-:-:S07]  /*21cc0*/  MOV R75, R14 ;  /* 0x0000000e004b7202 */ /* 0x000fce0000000f00 */
[----:B------:R-:W-:Y:S05]  /*21cd0*/  WARPSYNC.COLLECTIVE R15, `(.L_x_906) ;  /* 0x000000000f087348 */ /* 0x000fea0003c00000 */
[----:B------:R0:W1:Y:S02]  /*21ce0*/  SHFL.IDX P6, R14, R13, R12, R11 ;  /* 0x0000000c0d0e7389 */ /* 0x00006400000c000b */
[----:B01----:R-:W-:Y:S01]  /*21cf0*/  ENDCOLLECTIVE ;  /* 0x000000000000791b */ /* 0x003fe20003800000 */
.L_x_906:
[----:B------:R-:W-:Y:S02]  /*21d00*/  SEL R12, R37, R20, P0 ;  /* 0x00000014250c7207 */ /* 0x000fe40000000000 */
[----:B------:R-:W-:Y:S02]  /*21d10*/  SEL R11, R46, R49, P0 ;  /* 0x000000312e0b7207 */ /* 0x000fe40000000000 */
[----:B------:R-:W-:Y:S02]  /*21d20*/  SEL R13, R71, R58, P0 ;  /* 0x0000003a470d7207 */ /* 0x000fe40000000000 */
[----:B------:R-:W-:Y:S01]  /*21d30*/  SEL R15, R58, R71, P0 ;  /* 0x000000473a0f7207 */ /* 0x000fe20000000000 */
[----:B------:R-:W-:Y:S01]  /*21d40*/  IMAD.MOV.U32 R60, RZ, RZ, R14 ;  /* 0x000000ffff3c7224 */ /* 0x000fe200078e000e */
[----:B------:R-:W-:Y:S02]  /*21d50*/  SEL R14, R20, R37, P0 ;  /* 0x00000025140e7207 */ /* 0x000fe40000000000 */
[----:B------:R-:W-:Y:S01]  /*21d60*/  SEL R37, R67, R56, P0 ;  /* 0x0000003843257207 */ /* 0x000fe20000000000 */
[----:B------:R-:W-:Y:S06]  /*21d70*/  BRA `(.L_x_907) ;  /* 0xffffff4800947947 */ /* 0x000fec000383ffff */
.L_x_675:
[----:B------:R-:W-:Y:S01]  /*21d80*/  IMAD.MOV.U32 R13, RZ, RZ, R2 ;  /* 0x000000ffff0d7224 */ /* 0x000fe200078e0002 */
[----:B------:R-:W-:Y:S01]  /*21d90*/  MOV R15, 0xffffffff ;  /* 0xffffffff000f7802 */ /* 0x000fe20000000f00 */
[----:B------:R-:W-:Y:S02]  /*21da0*/  IMAD.MOV.U32 R12, RZ, RZ, RZ ;  /* 0x000000ffff0c7224 */ /* 0x000fe400078e00ff */
[----:B------:R-:W-:-:S07]  /*21db0*/  IMAD.MOV.U32 R11, RZ, RZ, 0x181f ;  /* 0x0000181fff0b7424 */ /* 0x000fce00078e00ff */
[----:B01----:R-:W-:Y:S05]  /*21dc0*/  WARPSYNC.COLLECTIVE R15, `(.L_x_908) ;  /* 0x000000000f087348 */ /* 0x003fea0003c00000 */
[----:B------:R2:W3:Y:S02]  /*21dd0*/  SHFL.IDX P6, R14, R13, R12, R11 ;  /* 0x0000000c0d0e7389 */ /* 0x0004e400000c000b */
[----:B0123--:R-:W-:Y:S01]  /*21de0*/  ENDCOLLECTIVE ;  /* 0x000000000000791b */ /* 0x00ffe20003800000 */
.L_x_908:
[----:B------:R-:W-:Y:S02]  /*21df0*/  IMAD.MOV.U32 R13, RZ, RZ, R0 ;  /* 0x000000ffff0d7224 */ /* 0x000fe400078e0000 */
[----:B------:R-:W-:-:S07]  /*21e00*/  IMAD.MOV.U32 R3, RZ, RZ, R14 ;  /* 0x000000ffff037224 */ /* 0x000fce00078e000e */
[----:B------:R-:W-:Y:S05]  /*21e10*/  WARPSYNC.COLLECTIVE R15, `(.L_x_909) ;  /* 0x000000000f087348 */ /* 0x000fea0003c00000 */
[----:B------:R0:W1:Y:S02]  /*21e20*/  SHFL.IDX P6, R14, R13, R12, R11 ;  /* 0x0000000c0d0e7389 */ /* 0x00006400000c000b */
[----:B01----:R-:W-:Y:S01]  /*21e30*/  ENDCOLLECTIVE ;  /* 0x000000000000791b */ /* 0x003fe20003800000 */
.L_x_909:
[----:B------:R-:W-:Y:S05]  /*21e40*/  BRA `(.L_x_910) ;  /* 0xffffff5c00fc7947 */ /* 0x000fea000383ffff */
.L_x_678:
[----:B------:R-:W-:Y:S01]  /*21e50*/  BSSY B1, `(.L_x_911) ;  /* 0x0000008000017945 */ /* 0x000fe20003800000 */
[----:B------:R-:W-:Y:S01]  /*21e60*/  IMAD.MOV.U32 R13, RZ, RZ, R2 ;  /* 0x000000ffff0d7224 */ /* 0x000fe200078e0002 */
[----:B------:R-:W-:Y:S01]  /*21e70*/  MOV R12, 0x1 ;  /* 0x00000001000c7802 */ /* 0x000fe20000000f00 */
[----:B------:R-:W-:Y:S02]  /*21e80*/  IMAD.MOV.U32 R11, RZ, RZ, 0x181f ;  /* 0x0000181fff0b7424 */ /* 0x000fe400078e00ff */
[----:B---3--:R-:W-:-:S07]  /*21e90*/  IMAD.MOV.U32 R15, RZ, RZ, -0x1 ;  /* 0xffffffffff0f7424 */ /* 0x008fce00078e00ff */
[----:B012-4-:R-:W-:Y:S05]  /*21ea0*/  WARPSYNC.COLLECTIVE R15, `(.L_x_912) ;  /* 0x000000000f087348 */ /* 0x017fea0003c00000 */
[----:B----4-:R3:W4:Y:S02]  /*21eb0*/  SHFL.IDX P6, R14, R13, R12, R11 ;  /* 0x0000000c0d0e7389 */ /* 0x01072400000c000b */
[----:B01234-:R-:W-:Y:S01]  /*21ec0*/  ENDCOLLECTIVE ;  /* 0x000000000000791b */ /* 0x01ffe20003800000 */
.L_x_912:
[----:B------:R-:W-:Y:S05]  /*21ed0*/  BSYNC B1 ;  /* 0x0000000000017941 */ /* 0x000fea0003800000 */
.L_x_911:
        /* <DEDUP_REMOVED lines=8> */
.L_x_913:
[----:B------:R-:W-:Y:S05]  /*21f60*/  BRA `(.L_x_914) ;  /* 0xffffff6000087947 */ /* 0x000fea000383ffff */
.L_x_681:
[----:B------:R-:W-:Y:S01]  /*21f70*/  BSSY B1, `(.L_x_915) ;  /* 0x0000008000017945 */ /* 0x000fe20003800000 */
[----:B------:R-:W-:Y:S01]  /*21f80*/  MOV R13, R2 ;  /* 0x00000002000d7202 */ /* 0x000fe20000000f00 */
[----:B------:R-:W-:Y:S02]  /*21f90*/  IMAD.MOV.U32 R12, RZ, RZ, 0x2 ;  /* 0x00000002ff0c7424 */ /* 0x000fe400078e00ff */
[----:B------:R-:W-:Y:S02]  /*21fa0*/  IMAD.MOV.U32 R11, RZ, RZ, 0x181f ;  /* 0x0000181fff0b7424 */ /* 0x000fe400078e00ff */
[----:B0-----:R-:W-:-:S07]  /*21fb0*/  IMAD.MOV.U32 R15, RZ, RZ, -0x1 ;  /* 0xffffffffff0f7424 */ /* 0x001fce00078e00ff */
[----:B-1234-:R-:W-:Y:S05]  /*21fc0*/  WARPSYNC.COLLECTIVE R15, `(.L_x_916) ;  /* 0x000000000f087348 */ /* 0x01efea0003c00000 */
[----:B----4-:R0:W4:Y:S02]  /*21fd0*/  SHFL.IDX P6, R14, R13, R12, R11 ;  /* 0x0000000c0d0e7389 */ /* 0x01012400000c000b */
[----:B01234-:R-:W-:Y:S01]  /*21fe0*/  ENDCOLLECTIVE ;  /* 0x000000000000791b */ /* 0x01ffe20003800000 */
.L_x_916:
[----:B------:R-:W-:Y:S05]  /*21ff0*/  BSYNC B1 ;  /* 0x0000000000017941 */ /* 0x000fea0003800000 */
.L_x_915:
[----:B------:R-:W-:Y:S01]  /*22000*/  IMAD.MOV.U32 R13, RZ, RZ, R0 ;  /* 0x000000ffff0d7224 */ /* 0x000fe200078e0000 */
[----:B------:R-:W-:Y:S01]  /*22010*/  MOV R15, 0xffffffff ;  /* 0xffffffff000f7802 */ /* 0x000fe20000000f00 */
[----:B------:R-:W-:Y:S01]  /*22020*/  IMAD.MOV.U32 R12, RZ, RZ, 0x2 ;  /* 0x00000002ff0c7424 */ /* 0x000fe200078e00ff */
[----:B------:R-:W-:Y:S01]  /*22030*/  MOV R3, R14 ;  /* 0x0000000e00037202 */ /* 0x000fe20000000f00 */
[----:B------:R-:W-:-:S07]  /*22040*/  IMAD.MOV.U32 R11, RZ, RZ, 0x181f ;  /* 0x0000181fff0b7424 */ /* 0x000fce00078e00ff */
[----:B------:R-:W-:Y:S05]  /*22050*/  WARPSYNC.COLLECTIVE R15, `(.L_x_917) ;  /* 0x000000000f087348 */ /* 0x000fea0003c00000 */
[----:B------:R0:W1:Y:S02]  /*22060*/  SHFL.IDX P6, R14, R13, R12, R11 ;  /* 0x0000000c0d0e7389 */ /* 0x00006400000c000b */
[----:B01----:R-:W-:Y:S01]  /*22070*/  ENDCOLLECTIVE ;  /* 0x000000000000791b */ /* 0x003fe20003800000 */
.L_x_917:
[----:B------:R-:W-:Y:S05]  /*22080*/  BRA `(.L_x_918) ;  /* 0xffffff6000107947 */ /* 0x000fea000383ffff */
.L_x_684:
[----:B------:R-:W-:Y:S01]  /*22090*/  BSSY B1, `(.L_x_919) ;  /* 0x0000008000017945 */ /* 0x000fe20003800000 */
[----:B------:R-:W-:Y:S01]  /*220a0*/  IMAD.MOV.U32 R13, RZ, RZ, R2 ;  /* 0x000000ffff0d7224 */ /* 0x000fe200078e0002 */
[----:B0-----:R-:W-:Y:S01]  /*220b0*/  MOV R15, 0xffffffff ;  /* 0xffffffff000f7802 */ /* 0x001fe20000000f00 */
[----:B------:R-:W-:Y:S02]  /*220c0*/  IMAD.MOV.U32 R12, RZ, RZ, 0x3 ;  /* 0x00000003ff0c7424 */ /* 0x000fe400078e00ff */
[----:B------:R-:W-:-:S07]  /*220d0*/  IMAD.MOV.U32 R11, RZ, RZ, 0x181f ;  /* 0x0000181fff0b7424 */ /* 0x000fce00078e00ff */
[----:B-1234-:R-:W-:Y:S05]  /*220e0*/  WARPSYNC.COLLECTIVE R15, `(.L_x_920) ;  /* 0x000000000f087348 */ /* 0x01efea0003c00000 */
[----:B------:R0:W0:Y:S02]  /*220f0*/  SHFL.IDX P6, R14, R13, R12, R11 ;  /* 0x0000000c0d0e7389 */ /* 0x00002400000c000b */
[----:B01234-:R-:W-:Y:S01]  /*22100*/  ENDCOLLECTIVE ;  /* 0x000000000000791b */ /* 0x01ffe20003800000 */
.L_x_920:
[----:B------:R-:W-:Y:S05]  /*22110*/  BSYNC B1 ;  /* 0x0000000000017941 */ /* 0x000fea0003800000 */
.L_x_919:
        /* <DEDUP_REMOVED lines=8> */
.L_x_921:
[----:B------:R-:W-:Y:S05]  /*221a0*/  BRA `(.L_x_922) ;  /* 0xffffff6000187947 */ /* 0x000fea000383ffff */
.L_x_700:
[----:B0-----:R-:W0:Y:S01]  /*221b0*/  S2R R8, SR_TID.X ;  /* 0x0000000000087919 */ /* 0x001e220000002100 */
[----:B------:R-:W-:Y:S01]  /*221c0*/  BSSY B1, `(.L_x_923) ;  /* 0x000000a000017945 */ /* 0x000fe20003800000 */
[----:B------:R-:W-:Y:S01]  /*221d0*/  IMAD.MOV.U32 R12, RZ, RZ, RZ ;  /* 0x000000ffff0c7224 */ /* 0x000fe200078e00ff */
[----:B------:R-:W-:Y:S01]  /*221e0*/  MOV R11, 0x1f ;  /* 0x0000001f000b7802 */ /* 0x000fe20000000f00 */
[----:B------:R-:W-:Y:S01]  /*221f0*/  IMAD.MOV.U32 R15, RZ, RZ, -0x1 ;  /* 0xffffffffff0f7424 */ /* 0x000fe200078e00ff */
[----:B0-----:R-:W-:-:S04]  /*22200*/  SHF.R.U32.HI R8, RZ, 0x5, R8 ;  /* 0x00000005ff087819 */ /* 0x001fc80000011608 */
[----:B------:R-:W-:-:S05]  /*22210*/  LOP3.LUT R8, R8, 0x3, RZ, 0xc0, !PT ;  /* 0x0000000308087812 */ /* 0x000fca00078ec0ff */
[----:B------:R-:W-:-:S07]  /*22220*/  IMAD.MOV.U32 R13, RZ, RZ, R8 ;  /* 0x000000ffff0d7224 */ /* 0x000fce00078e0008 */
[----:B------:R-:W-:Y:S05]  /*22230*/  WARPSYNC.COLLECTIVE R15, `(.L_x_924) ;  /* 0x000000000f087348 */ /* 0x000fea0003c00000 */
[----:B------:R0:W1:Y:S02]  /*22240*/  SHFL.IDX P6, R14, R13, R12, R11 ;  /* 0x0000000c0d0e7389 */ /* 0x00006400000c000b */
[----:B01----:R-:W-:Y:S01]  /*22250*/  ENDCOLLECTIVE ;  /* 0x000000000000791b */ /* 0x003fe20003800000 */
.L_x_924:
[----:B------:R-:W-:Y:S05]  /*22260*/  BSYNC B1 ;  /* 0x0000000000017941 */ /* 0x000fea0003800000 */
.L_x_923:
[----:B------:R-:W-:Y:S05]  /*22270*/  BRA `(.L_x_925) ;  /* 0xffffff7000fc7947 */ /* 0x000fea000383ffff */
.L_x_702:
[----:B------:R-:W-:Y:S01]  /*22280*/  BSSY B1, `(.L_x_926) ;  /* 0x0000006000017945 */ /* 0x000fe20003800000 */
[----:B------:R-:W-:-:S07]  /*22290*/  IMAD.MOV.U32 R15, RZ, RZ, -0x1 ;  /* 0xffffffffff0f7424 */ /* 0x000fce00078e00ff */
[----:B01----:R-:W-:Y:S05]  /*222a0*/  WARPSYNC.COLLECTIVE R15, `(.L_x_927) ;  /* 0x000000000f0c7348 */ /* 0x003fea0003c00000 */
[----:B------:R-:W-:Y:S02]  /*222b0*/  ELECT P6, UR62, PT ;  /* 0x00000000003e782f */ /* 0x000fe400038c0000 */
[----:B------:R-:W-:Y:S01]  /*222c0*/  MOV R14, UR62 ;  /* 0x0000003e000e7c02 */ /* 0x000fe20008000f00 */
[----:B01----:R-:W-:Y:S10]  /*222d0*/  ENDCOLLECTIVE ;  /* 0x000000000000791b */ /* 0x003ff40003800000 */
.L_x_927:
[----:B------:R-:W-:Y:S05]  /*222e0*/  BSYNC B1 ;  /* 0x0000000000017941 */ /* 0x000fea0003800000 */
.L_x_926:
[----:B------:R-:W-:Y:S05]  /*222f0*/  BRA `(.L_x_701) ;  /* 0xffffff7000f47947 */ /* 0x000fea000383ffff */
.L_x_704:
[----:B-1----:R1:W2:Y:S02]  /*22300*/  SYNCS.PHASECHK.TRANS64.TRYWAIT P0, [R22+URZ+0x22820], R5 ;  /* 0x02282005160075a7 */ /* 0x0022a4000800017f */
[----:B--2---:R-:W-:Y:S05]  /*22310*/  @!P0 NANOSLEEP.SYNCS 0x989680 ;  /* 0x009896800000895d */ /* 0x004fea0003900000 */
[----:B------:R-:W2:Y:S02]  /*22320*/  @!P0 SYNCS.PHASECHK.TRANS64 P0, [R22+URZ+0x22820], R5 ;  /* 0x02282005160085a7 */ /* 0x000ea4000800007f */
[----:B--2---:R-:W-:Y:S05]  /*22330*/  @!P0 BRA `(.L_x_704) ;  /* 0xfffffffc00f08947 */ /* 0x004fea000383ffff */
[----:B------:R-:W-:Y:S05]  /*22340*/  BRA `(.L_x_928) ;  /* 0xffffff7400047947 */ /* 0x000fea000383ffff */
.L_x_708:
[----:B-1----:R1:W2:Y:S02]  /*22350*/  SYNCS.PHASECHK.TRANS64.TRYWAIT P0, [R5+URZ+0x228a0], R6 ;  /* 0x0228a006050075a7 */ /* 0x0022a4000800017f */
[----:B--2---:R-:W-:Y:S05]  /*22360*/  @!P0 NANOSLEEP.SYNCS 0x989680 ;  /* 0x009896800000895d */ /* 0x004fea0003900000 */
[----:B------:R-:W2:Y:S02]  /*22370*/  @!P0 SYNCS.PHASECHK.TRANS64 P0, [R5+URZ+0x228a0], R6 ;  /* 0x0228a006050085a7 */ /* 0x000ea4000800007f */
[----:B--2---:R-:W-:Y:S05]  /*22380*/  @!P0 BRA `(.L_x_708) ;  /* 0xfffffffc00f08947 */ /* 0x004fea000383ffff */
[----:B------:R-:W-:Y:S05]  /*22390*/  BRA `(.L_x_929) ;  /* 0xffffff74001c7947 */ /* 0x000fea000383ffff */
.L_x_713:
[----:B0-----:R0:W2:Y:S02]  /*223a0*/  SYNCS.PHASECHK.TRANS64.TRYWAIT P0, [R5+URZ+0x228c0], R6 ;  /* 0x0228c006050075a7 */ /* 0x0010a4000800017f */
[----:B--2---:R-:W-:Y:S05]  /*223b0*/  @!P0 NANOSLEEP.SYNCS 0x989680 ;  /* 0x009896800000895d */ /* 0x004fea0003900000 */
[----:B------:R-:W2:Y:S02]  /*223c0*/  @!P0 SYNCS.PHASECHK.TRANS64 P0, [R5+URZ+0x228c0], R6 ;  /* 0x0228c006050085a7 */ /* 0x000ea4000800007f */
[----:B--2---:R-:W-:Y:S05]  /*223d0*/  @!P0 BRA `(.L_x_713) ;  /* 0xfffffffc00f08947 */ /* 0x004fea000383ffff */
[----:B------:R-:W-:Y:S05]  /*223e0*/  BRA `(.L_x_930) ;  /* 0xffffff7400987947 */ /* 0x000fea000383ffff */
.L_x_720:
[----:B-1----:R1:W2:Y:S02]  /*223f0*/  SYNCS.PHASECHK.TRANS64.TRYWAIT P1, [R5+URZ+0x228a0], R6 ;  /* 0x0228a006050075a7 */ /* 0x0022a4000802017f */
[----:B--2---:R-:W-:Y:S05]  /*22400*/  @!P1 NANOSLEEP.SYNCS 0x989680 ;  /* 0x009896800000995d */ /* 0x004fea0003900000 */
[----:B------:R-:W2:Y:S02]  /*22410*/  @!P1 SYNCS.PHASECHK.TRANS64 P1, [R5+URZ+0x228a0], R6 ;  /* 0x0228a006050095a7 */ /* 0x000ea4000802007f */
[----:B--2---:R-:W-:Y:S05]  /*22420*/  @!P1 BRA `(.L_x_720) ;  /* 0xfffffffc00f09947 */ /* 0x004fea000383ffff */
[----:B------:R-:W-:Y:S05]  /*22430*/  BRA `(.L_x_931) ;  /* 0xffffff7800547947 */ /* 0x000fea000383ffff */
.L_x_725:
[----:B0-----:R0:W2:Y:S02]  /*22440*/  SYNCS.PHASECHK.TRANS64.TRYWAIT P1, [R5+URZ+0x228c0], R6 ;  /* 0x0228c006050075a7 */ /* 0x0010a4000802017f */
[----:B--2---:R-:W-:Y:S05]  /*22450*/  @!P1 NANOSLEEP.SYNCS 0x989680 ;  /* 0x009896800000995d */ /* 0x004fea0003900000 */
[----:B------:R-:W2:Y:S02]  /*22460*/  @!P1 SYNCS.PHASECHK.TRANS64 P1, [R5+URZ+0x228c0], R6 ;  /* 0x0228c006050095a7 */ /* 0x000ea4000802007f */
[----:B--2---:R-:W-:Y:S05]  /*22470*/  @!P1 BRA `(.L_x_725) ;  /* 0xfffffffc00f09947 */ /* 0x004fea000383ffff */
[----:B------:R-:W-:Y:S05]  /*22480*/  BRA `(.L_x_932) ;  /* 0xffffff7800cc7947 */ /* 0x000fea000383ffff */
.L_x_740:
[----:B------:R-:W0:Y:S01]  /*22490*/  S2R R20, SR_TID.X ;  /* 0x0000000000147919 */ /* 0x000e220000002100 */
[----:B------:R-:W-:Y:S01]  /*224a0*/  BSSY B0, `(.L_x_933) ;  /* 0x0000009000007945 */ /* 0x000fe20003800000 */
[----:B------:R-:W-:Y:S01]  /*224b0*/  IMAD.MOV.U32 R12, RZ, RZ, RZ ;  /* 0x000000ffff0c7224 */ /* 0x000fe200078e00ff */
[----:B------:R-:W-:Y:S01]  /*224c0*/  MOV R11, 0x1f ;  /* 0x0000001f000b7802 */ /* 0x000fe20000000f00 */
[----:B------:R-:W-:Y:S01]  /*224d0*/  IMAD.MOV.U32 R15, RZ, RZ, -0x1 ;  /* 0xffffffffff0f7424 */ /* 0x000fe200078e00ff */
[----:B0-----:R-:W-:-:S04]  /*224e0*/  SHF.R.U32.HI R13, RZ, 0x5, R20 ;  /* 0x00000005ff0d7819 */ /* 0x001fc80000011614 */
[----:B------:R-:W-:-:S07]  /*224f0*/  LOP3.LUT R13, R13, 0x3, RZ, 0xc0, !PT ;  /* 0x000000030d0d7812 */ /* 0x000fce00078ec0ff */
[----:B-----5:R-:W-:Y:S05]  /*22500*/  WARPSYNC.COLLECTIVE R15, `(.L_x_934) ;  /* 0x000000000f087348 */ /* 0x020fea0003c00000 */
[----:B------:R0:W1:Y:S02]  /*22510*/  SHFL.IDX P6, R14, R13, R12, R11 ;  /* 0x0000000c0d0e7389 */ /* 0x00006400000c000b */
[----:B01---5:R-:W-:Y:S01]  /*22520*/  ENDCOLLECTIVE ;  /* 0x000000000000791b */ /* 0x023fe20003800000 */
.L_x_934:
[----:B------:R-:W-:Y:S05]  /*22530*/  BSYNC B0 ;  /* 0x0000000000007941 */ /* 0x000fea0003800000 */
.L_x_933:
[----:B------:R-:W-:Y:S05]  /*22540*/  BRA `(.L_x_935) ;  /* 0xffffff8800247947 */ /* 0x000fea000383ffff */
.L_x_743:
[----:B0-----:R-:W2:Y:S02]  /*22550*/  LDL R0, [R1+0x30] ;  /* 0x0000300001007983 */ /* 0x001ea40000100800 */
[----:B--2---:R0:W1:Y:S02]  /*22560*/  SYNCS.PHASECHK.TRANS64.TRYWAIT P0, [R7+URZ+0x22880], R0 ;  /* 0x02288000070075a7 */ /* 0x004064000800017f */
[----:B-1----:R-:W-:Y:S05]  /*22570*/  @!P0 NANOSLEEP.SYNCS 0x989680 ;  /* 0x009896800000895d */ /* 0x002fea0003900000 */
[----:B------:R-:W1:Y:S02]  /*22580*/  @!P0 SYNCS.PHASECHK.TRANS64 P0, [R7+URZ+0x22880], R0 ;  /* 0x02288000070085a7 */ /* 0x000e64000800007f */
[----:B-1----:R-:W-:Y:S05]  /*22590*/  @!P0 BRA `(.L_x_743) ;  /* 0xfffffffc00ec8947 */ /* 0x002fea000383ffff */
[----:B------:R-:W-:Y:S05]  /*225a0*/  BRA `(.L_x_936) ;  /* 0xffffff8800407947 */ /* 0x000fea000383ffff */
.L_x_744:
[----:B------:R-:W-:Y:S01]  /*225b0*/  BSSY B0, `(.L_x_937) ;  /* 0x0000008000007945 */ /* 0x000fe20003800000 */
[----:B------:R-:W-:Y:S01]  /*225c0*/  IMAD.MOV.U32 R13, RZ, RZ, R0 ;  /* 0x000000ffff0d7224 */ /* 0x000fe200078e0000 */
[----:B------:R-:W-:Y:S01]  /*225d0*/  MOV R11, 0x181f ;  /* 0x0000181f000b7802 */ /* 0x000fe20000000f00 */
[----:B------:R-:W-:Y:S02]  /*225e0*/  IMAD.MOV.U32 R12, RZ, RZ, RZ ;  /* 0x000000ffff0c7224 */ /* 0x000fe400078e00ff */
[----:B------:R-:W-:-:S07]  /*225f0*/  IMAD.MOV.U32 R15, RZ, RZ, -0x1 ;  /* 0xffffffffff0f7424 */ /* 0x000fce00078e00ff */
[----:B------:R-:W-:Y:S05]  /*22600*/  WARPSYNC.COLLECTIVE R15, `(.L_x_938) ;  /* 0x000000000f087348 */ /* 0x000fea0003c00000 */
[----:B------:R0:W1:Y:S02]  /*22610*/  SHFL.IDX P6, R14, R13, R12, R11 ;  /* 0x0000000c0d0e7389 */ /* 0x00006400000c000b */
[----:B01----:R-:W-:Y:S01]  /*22620*/  ENDCOLLECTIVE ;  /* 0x000000000000791b */ /* 0x003fe20003800000 */
.L_x_938:
[----:B------:R-:W-:Y:S05]  /*22630*/  BSYNC B0 ;  /* 0x0000000000007941 */ /* 0x000fea0003800000 */
.L_x_937:
[----:B------:R-:W-:Y:S01]  /*22640*/  IMAD.MOV.U32 R13, RZ, RZ, R2 ;  /* 0x000000ffff0d7224 */ /* 0x000fe200078e0002 */
[----:B------:R-:W-:Y:S01]  /*22650*/  MOV R12, RZ ;  /* 0x000000ff000c7202 */ /* 0x000fe20000000f00 */
[----:B------:R-:W-:Y:S01]  /*22660*/  IMAD.MOV.U32 R11, RZ, RZ, 0x181f ;  /* 0x0000181fff0b7424 */ /* 0x000fe200078e00ff */
[C---:B------:R-:W-:Y:S01]  /*22670*/  ISETP.GE.AND P2, PT, R6.reuse, 0x21, PT ;  /* 0x000000210600780c */ /* 0x040fe20003f46270 */
[----:B------:R-:W-:Y:S01]  /*22680*/  IMAD.MOV.U32 R15, RZ, RZ, -0x1 ;  /* 0xffffffffff0f7424 */ /* 0x000fe200078e00ff */
[----:B------:R-:W-:Y:S01]  /*22690*/  LOP3.LUT R23, R23, 0xffffffef, RZ, 0xc0, !PT ;  /* 0xffffffef17177812 */ /* 0x000fe200078ec0ff */
[----:B------:R-:W-:Y:S01]  /*226a0*/  IMAD.MOV.U32 R3, RZ, RZ, R14 ;  /* 0x000000ffff037224 */ /* 0x000fe200078e000e */
[----:B------:R-:W-:-:S13]  /*226b0*/  ISETP.GE.AND P3, PT, R6, 0x91, PT ;  /* 0x000000910600780c */ /* 0x000fda0003f66270 */
[----:B------:R-:W-:Y:S05]  /*226c0*/  WARPSYNC.COLLECTIVE R15, `(.L_x_939) ;  /* 0x000000000f087348 */ /* 0x000fea0003c00000 */
[----:B------:R0:W1:Y:S02]  /*226d0*/  SHFL.IDX P6, R14, R13, R12, R11 ;  /* 0x0000000c0d0e7389 */ /* 0x00006400000c000b */
[----:B01----:R-:W-:Y:S01]  /*226e0*/  ENDCOLLECTIVE ;  /* 0x000000000000791b */ /* 0x003fe20003800000 */
.L_x_939:
[C---:B------:R-:W-:Y:S02]  /*226f0*/  ISETP.GE.AND P5, PT, R6.reuse, 0x31, PT ;  /* 0x000000310600780c */ /* 0x040fe40003fa6270 */
[----:B------:R-:W-:Y:S01]  /*22700*/  ISETP.GE.AND P4, PT, R6, 0x61, PT ;  /* 0x000000610600780c */ /* 0x000fe20003f86270 */
[----:B------:R-:W-:Y:S02]  /*22710*/  IMAD.MOV.U32 R13, RZ, RZ, R0 ;  /* 0x000000ffff0d7224 */ /* 0x000fe400078e0000 */
[----:B------:R-:W-:-:S05]  /*22720*/  IMAD.MOV.U32 R12, RZ, RZ, R14 ;  /* 0x000000ffff0c7224 */ /* 0x000fca00078e000e */
[----:B------:R-:W-:Y:S01]  /*22730*/  IADD3 R26, P1, R31, R12, RZ ;  /* 0x0000000c1f1a7210 */ /* 0x000fe20007f3e0ff */
[----:B------:R-:W-:-:S03]  /*22740*/  IMAD.MOV.U32 R12, RZ, RZ, 0x1 ;  /* 0x00000001ff0c7424 */ /* 0x000fc600078e00ff */
[----:B------:R-:W-:Y:S01]  /*22750*/  IADD3.X R27, RZ, R3, RZ, P1, !PT ;  /* 0x00000003ff1b7210 */ /* 0x000fe20000ffe4ff */
[----:B------:R-:W-:-:S08]  /*22760*/  IMAD.IADD R3, R22, 0x1, R21 ;  /* 0x0000000116037824 */ /* 0x000fd000078e0215 */
[----:B------:R-:W-:Y:S05]  /*22770*/  WARPSYNC.COLLECTIVE R15, `(.L_x_940) ;  /* 0x000000000f087348 */ /* 0x000fea0003c00000 */
[----:B------:R0:W1:Y:S02]  /*22780*/  SHFL.IDX P6, R14, R13, R12, R11 ;  /* 0x0000000c0d0e7389 */ /* 0x00006400000c000b */
[----:B01----:R-:W-:Y:S01]  /*22790*/  ENDCOLLECTIVE ;  /* 0x000000000000791b */ /* 0x003fe20003800000 */
.L_x_940:
[----:B------:R-:W-:Y:S01]  /*227a0*/  ISETP.LT.OR P1, PT, R6, 0x1, P0 ;  /* 0x000000010600780c */ /* 0x000fe20000721670 */
[----:B------:R-:W-:-:S12]  /*227b0*/  IMAD.MOV.U32 R13, RZ, RZ, R2 ;  /* 0x000000ffff0d7224 */ /* 0x000fd800078e0002 */
[----:B------:R-:W-:Y:S01]  /*227c0*/  @!PT LDS RZ, [RZ] ;  /* 0x00000000fffff984 */ /* 0x000fe20000000800 */
[----:B------:R-:W-:Y:S01]  /*227d0*/  @!PT LDS RZ, [RZ] ;  /* 0x00000000fffff984 */ /* 0x000fe20000000800 */
[----:B------:R-:W-:Y:S01]  /*227e0*/  @!PT LDS RZ, [RZ] ;  /* 0x00000000fffff984 */ /* 0x000fe20000000800 */
[----:B------:R0:W-:Y:S01]  /*227f0*/  LDGSTS.E.BYPASS.LTC128B.128 [R3+0xa400], desc[UR60][R26.64], !P1 ;  /* 0x0a4000001a037fae */ /* 0x0001e2000c901d7c */
[----:B------:R-:W-:-:S07]  /*22800*/  MOV R21, R14 ;  /* 0x0000000e00157202 */ /* 0x000fce0000000f00 */
[----:B0-----:R-:W-:Y:S05]  /*22810*/  WARPSYNC.COLLECTIVE R15, `(.L_x_941) ;  /* 0x000000000f087348 */ /* 0x001fea0003c00000 */
[----:B------:R1:W2:Y:S02]  /*22820*/  SHFL.IDX P6, R14, R13, R12, R11 ;  /* 0x0000000c0d0e7389 */ /* 0x0002a400000c000b */
[----:B012---:R-:W-:Y:S01]  /*22830*/  ENDCOLLECTIVE ;  /* 0x000000000000791b */ /* 0x007fe20003800000 */
.L_x_941:
        /* <DEDUP_REMOVED lines=8> */
.L_x_942:
        /* <DEDUP_REMOVED lines=10> */
.L_x_943:
[----:B------:R-:W-:Y:S01]  /*22960*/  IMAD.MOV.U32 R13, RZ, RZ, R0 ;  /* 0x000000ffff0d7224 */ /* 0x000fe200078e0000 */
[----:B------:R-:W-:-:S04]  /*22970*/  MOV R12, R14 ;  /* 0x0000000e000c7202 */ /* 0x000fc80000000f00 */
[----:B------:R-:W-:Y:S01]  /*22980*/  IADD3 R26, P1, R31, R12, RZ ;  /* 0x0000000c1f1a7210 */ /* 0x000fe20007f3e0ff */
[----:B------:R-:W-:-:S04]  /*22990*/  IMAD.MOV.U32 R12, RZ, RZ, 0x3 ;  /* 0x00000003ff0c7424 */ /* 0x000fc800078e00ff */
[----:B------:R-:W-:-:S08]  /*229a0*/  IMAD.X R27, RZ, RZ, R21, P1 ;  /* 0x000000ffff1b7224 */ /* 0x000fd000008e0615 */
[----:B------:R-:W-:Y:S05]  /*229b0*/  WARPSYNC.COLLECTIVE R15, `(.L_x_944) ;  /* 0x000000000f087348 */ /* 0x000fea0003c00000 */
[----:B------:R0:W1:Y:S02]  /*229c0*/  SHFL.IDX P6, R14, R13, R12, R11 ;  /* 0x0000000c0d0e7389 */ /* 0x00006400000c000b */
[----:B01----:R-:W-:Y:S01]  /*229d0*/  ENDCOLLECTIVE ;  /* 0x000000000000791b */ /* 0x003fe20003800000 */
.L_x_944:
        /* <DEDUP_REMOVED lines=10> */
.L_x_945:
        /* <DEDUP_REMOVED lines=8> */
.L_x_946:
        /* <DEDUP_REMOVED lines=10> */
.L_x_947:
        /* <DEDUP_REMOVED lines=8> */
.L_x_948:
        /* <DEDUP_REMOVED lines=10> */
.L_x_949:
        /* <DEDUP_REMOVED lines=8> */
.L_x_950:
        /* <DEDUP_REMOVED lines=10> */
.L_x_951:
        /* <DEDUP_REMOVED lines=8> */
.L_x_952:
        /* <DEDUP_REMOVED lines=10> */
.L_x_953:
[----:B------:R-:W-:Y:S01]  /*22f00*/  MOV R13, R10 ;  /* 0x0000000a000d7202 */ /* 0x000fe20000000f00 */
[----:B------:R-:W-:Y:S02]  /*22f10*/  IMAD.MOV.U32 R12, RZ, RZ, RZ ;  /* 0x000000ffff0c7224 */ /* 0x000fe400078e00ff */
[----:B------:R-:W-:-:S07]  /*22f20*/  IMAD.MOV.U32 R2, RZ, RZ, R14 ;  /* 0x000000ffff027224 */ /* 0x000fce00078e000e */
[----:B------:R-:W-:Y:S05]  /*22f30*/  WARPSYNC.COLLECTIVE R15, `(.L_x_954) ;  /* 0x000000000f087348 */ /* 0x000fea0003c00000 */
[----:B------:R0:W1:Y:S02]  /*22f40*/  SHFL.IDX P6, R14, R13, R12, R11 ;  /* 0x0000000c0d0e7389 */ /* 0x00006400000c000b */
[----:B01----:R-:W-:Y:S01]  /*22f50*/  ENDCOLLECTIVE ;  /* 0x000000000000791b */ /* 0x003fe20003800000 */
.L_x_954:
        /* <DEDUP_REMOVED lines=12> */
.L_x_955:
[----:B------:R-:W-:Y:S01]  /*23020*/  IMAD.MOV.U32 R13, RZ, RZ, R10 ;  /* 0x000000ffff0d7224 */ /* 0x000fe200078e000a */
[----:B------:R-:W-:-:S04]  /*23030*/  MOV R12, R14 ;  /* 0x0000000e000c7202 */ /* 0x000fc80000000f00 */
[----:B------:R-:W-:Y:S01]  /*23040*/  IADD3 R26, P1, R31, R12, RZ ;  /* 0x0000000c1f1a7210 */ /* 0x000fe20007f3e0ff */
[----:B------:R-:W-:-:S04]  /*23050*/  IMAD.MOV.U32 R12, RZ, RZ, 0x1 ;  /* 0x00000001ff0c7424 */ /* 0x000fc800078e00ff */
[----:B------:R-:W-:Y:S01]  /*23060*/  IMAD.X R27, RZ, RZ, R0, P1 ;  /* 0x000000ffff1b7224 */ /* 0x000fe200008e0600 */
[----:B------:R-:W-:-:S13]  /*23070*/  ISETP.LT.OR P1, PT, R6, 0x81, P0 ;  /* 0x000000810600780c */ /* 0x000fda0000721670 */
[----:B------:R-:W-:Y:S05]  /*23080*/  WARPSYNC.COLLECTIVE R15, `(.L_x_956) ;  /* 0x000000000f087348 */ /* 0x000fea0003c00000 */
[----:B------:R0:W1:Y:S02]  /*23090*/  SHFL.IDX P6, R14, R13, R12, R11 ;  /* 0x0000000c0d0e7389 */ /* 0x00006400000c000b */
[----:B01----:R-:W-:Y:S01]  /*230a0*/  ENDCOLLECTIVE ;  /* 0x000000000000791b */ /* 0x003fe20003800000 */
.L_x_956:
[----:B------:R-:W-:Y:S01]  /*230b0*/  @!PT LDS RZ, [RZ] ;  /* 0x00000000fffff984 */ /* 0x000fe20000000800 */
[----:B------:R-:W-:Y:S01]  /*230c0*/  @!PT LDS RZ, [RZ] ;  /* 0x00000000fffff984 */ /* 0x000fe20000000800 */
[----:B------:R-:W-:Y:S01]  /*230d0*/  @!PT LDS RZ, [RZ] ;  /* 0x00000000fffff984 */ /* 0x000fe20000000800 */
[----:B------:R0:W-:Y:S01]  /*230e0*/  LDGSTS.E.BYPASS.LTC128B.128 [R3+0xe400], desc[UR60][R26.64], !P1 ;  /* 0x0e4000001a037fae */ /* 0x0001e2000c901d7c */
[----:B------:R-:W-:Y:S01]  /*230f0*/  ISETP.GE.AND P1, PT, R6, 0x11, PT ;  /* 0x000000110600780c */ /* 0x000fe20003f26270 */
[----:B------:R-:W-:Y:S01]  /*23100*/  IMAD.MOV.U32 R13, RZ, RZ, R20 ;  /* 0x000000ffff0d7224 */ /* 0x000fe200078e0014 */
[----:B------:R-:W-:-:S11]  /*23110*/  MOV R0, R14 ;  /* 0x0000000e00007202 */ /* 0x000fd60000000f00 */
[----:B0-----:R-:W-:-:S07]  /*23120*/  @P1 LOP3.LUT R23, R23, 0x10, RZ, 0xfc, !PT ;  /* 0x0000001017171812 */ /* 0x001fce00078efcff */
[----:B------:R-:W-:Y:S05]  /*23130*/  WARPSYNC.COLLECTIVE R15, `(.L_x_957) ;  /* 0x000000000f087348 */ /* 0x000fea0003c00000 */
[----:B------:R0:W1:Y:S02]  /*23140*/  SHFL.IDX P6, R14, R13, R12, R11 ;  /* 0x0000000c0d0e7389 */ /* 0x00006400000c000b */
[----:B01----:R-:W-:Y:S01]  /*23150*/  ENDCOLLECTIVE ;  /* 0x000000000000791b */ /* 0x003fe20003800000 */
.L_x_957:
        /* <DEDUP_REMOVED lines=8> */
[----:B------:R-:W-:Y:S01]  /*231e0*/  @P2 LOP3.LUT R23, R23, 0x80, RZ, 0xfc, !PT ;  /* 0x0000008017172812 */ /* 0x000fe200078efcff */
[----:B------:R-:W-:Y:S01]  /*231f0*/  IMAD.MOV.U32 R10, RZ, RZ, R14 ;  /* 0x000000ffff0a7224 */ /* 0x000fe200078e000e */
[----:B------:R-:W-:Y:S02]  /*23200*/  ISETP.GE.AND P2, PT, R6, 0x81, PT ;  /* 0x000000810600780c */ /* 0x000fe40003f46270 */
[----:B------:R-:W-:-:S04]  /*23210*/  LOP3.LUT R23, R23, 0xfffffeff, RZ, 0xc0, !PT ;  /* 0xfffffeff17177812 */ /* 0x000fc800078ec0ff */
[----:B------:R-:W-:Y:S01]  /*23220*/  @P3 LOP3.LUT R23, R23, 0x100, RZ, 0xfc, !PT ;  /* 0x0000010017173812 */ /* 0x000fe200078efcff */
[----:B------:R-:W-:Y:S06]  /*23230*/  BRA `(.L_x_958) ;  /* 0xffffff84001c7947 */ /* 0x000fec000383ffff */
.L_x_749:
[----:B--2---:R-:W2:Y:S02]  /*23240*/  LDL R0, [R1+0x30] ;  /* 0x0000300001007983 */ /* 0x004ea40000100800 */
[----:B--2---:R2:W3:Y:S02]  /*23250*/  SYNCS.PHASECHK.TRANS64.TRYWAIT P0, [R7+URZ+0x22840], R0 ;  /* 0x02284000070075a7 */ /* 0x0044e4000800017f */
[----:B---3--:R-:W-:Y:S05]  /*23260*/  @!P0 NANOSLEEP.SYNCS 0x989680 ;  /* 0x009896800000895d */ /* 0x008fea0003900000 */
[----:B------:R-:W3:Y:S02]  /*23270*/  @!P0 SYNCS.PHASECHK.TRANS64 P0, [R7+URZ+0x22840], R0 ;  /* 0x02284000070085a7 */ /* 0x000ee4000800007f */
[----:B---3--:R-:W-:Y:S05]  /*23280*/  @!P0 BRA `(.L_x_749) ;  /* 0xfffffffc00ec8947 */ /* 0x008fea000383ffff */
[----:B------:R-:W-:Y:S05]  /*23290*/  BRA `(.L_x_959) ;  /* 0xffffff8400707947 */ /* 0x000fea000383ffff */
.L_x_750:
[----:B------:R-:W-:Y:S01]  /*232a0*/  BSSY B0, `(.L_x_960) ;  /* 0x0000008000007945 */ /* 0x000fe20003800000 */
[----:B------:R-:W-:Y:S01]  /*232b0*/  IMAD.MOV.U32 R13, RZ, RZ, R6 ;  /* 0x000000ffff0d7224 */ /* 0x000fe200078e0006 */
[----:B------:R-:W-:Y:S01]  /*232c0*/  MOV R12, RZ ;  /* 0x000000ff000c7202 */ /* 0x000fe20000000f00 */
[----:B------:R-:W-:Y:S02]  /*232d0*/  IMAD.MOV.U32 R11, RZ, RZ, 0x181f ;  /* 0x0000181fff0b7424 */ /* 0x000fe400078e00ff */
[----:B------:R-:W-:-:S07]  /*232e0*/  IMAD.MOV.U32 R15, RZ, RZ, -0x1 ;  /* 0xffffffffff0f7424 */ /* 0x000fce00078e00ff */
[----:B-1----:R-:W-:Y:S05]  /*232f0*/  WARPSYNC.COLLECTIVE R15, `(.L_x_961) ;  /* 0x000000000f087348 */ /* 0x002fea0003c00000 */
[----:B------:R0:W2:Y:S02]  /*23300*/  SHFL.IDX P6, R14, R13, R12, R11 ;  /* 0x0000000c0d0e7389 */ /* 0x0000a400000c000b */
[----:B012---:R-:W-:Y:S01]  /*23310*/  ENDCOLLECTIVE ;  /* 0x000000000000791b */ /* 0x007fe20003800000 */
.L_x_961:
[----:B------:R-:W-:Y:S05]  /*23320*/  BSYNC B0 ;  /* 0x0000000000007941 */ /* 0x000fea0003800000 */
.L_x_960:
[----:B------:R-:W-:Y:S01]  /*23330*/  MOV R13, R8 ;  /* 0x00000008000d7202 */ /* 0x000fe20000000f00 */
[----:B------:R-:W-:Y:S02]  /*23340*/  IMAD.MOV.U32 R12, RZ, RZ, RZ ;  /* 0x000000ffff0c7224 */ /* 0x000fe400078e00ff */
[----:B------:R-:W-:Y:S02]  /*23350*/  IMAD.MOV.U32 R11, RZ, RZ, 0x181f ;  /* 0x0000181fff0b7424 */ /* 0x000fe400078e00ff */
[----:B------:R-:W-:Y:S02]  /*23360*/  IMAD.MOV.U32 R15, RZ, RZ, -0x1 ;  /* 0xffffffffff0f7424 */ /* 0x000fe400078e00ff */
[----:B------:R-:W-:-:S07]  /*23370*/  IMAD.MOV.U32 R4, RZ, RZ, R14 ;  /* 0x000000ffff047224 */ /* 0x000fce00078e000e */
[----:B------:R-:W-:Y:S05]  /*23380*/  WARPSYNC.COLLECTIVE R15, `(.L_x_962) ;  /* 0x000000000f087348 */ /* 0x000fea0003c00000 */
[----:B------:R0:W1:Y:S02]  /*23390*/  SHFL.IDX P6, R14, R13, R12, R11 ;  /* 0x0000000c0d0e7389 */ /* 0x00006400000c000b */
[----:B01----:R-:W-:Y:S01]  /*233a0*/  ENDCOLLECTIVE ;  /* 0x000000000000791b */ /* 0x003fe20003800000 */
.L_x_962:
[----:B------:R-:W-:Y:S02]  /*233b0*/  IMAD.MOV.U32 R13, RZ, RZ, R6 ;  /* 0x000000ffff0d7224 */ /* 0x000fe400078e0006 */
[----:B------:R-:W-:Y:S01]  /*233c0*/  IMAD.MOV.U32 R12, RZ, RZ, 0x1 ;  /* 0x00000001ff0c7424 */ /* 0x000fe200078e00ff */
[----:B------:R-:W-:Y:S02]  /*233d0*/  LOP3.LUT P6, RZ, R23, 0x40, RZ, 0xc0, !PT ;  /* 0x0000004017ff7812 */ /* 0x000fe400078cc0ff */
[----:B------:R-:W-:-:S11]  /*233e0*/  MOV R5, R14 ;  /* 0x0000000e00057202 */ /* 0x000fd60000000f00 */
[----:B------:R-:W-:-:S05]  /*233f0*/  @P6 IADD3 R5, P0, R31, R5, RZ ;  /* 0x000000051f056210 */ /* 0x000fca0007f1e0ff */
[----:B------:R-:W-:-:S05]  /*23400*/  @P6 IMAD.X R4, RZ, RZ, R4, P0 ;  /* 0x000000ffff046224 */ /* 0x000fca00000e0604 */
[----:B------:R-:W-:-:S04]  /*23410*/  @P6 LOP3.LUT R5, R5, R4, RZ, 0x3c, !PT ;  /* 0x0000000405056212 */ /* 0x000fc800078e3cff */
[----:B------:R-:W-:-:S04]  /*23420*/  @P6 LOP3.LUT R4, R5, R4, RZ, 0x3c, !PT ;  /* 0x0000000405046212 */ /* 0x000fc800078e3cff */
[----:B------:R-:W-:-:S05]  /*23430*/  @P6 LOP3.LUT R5, R5, R4, RZ, 0x3c, !PT ;  /* 0x0000000405056212 */ /* 0x000fca00078e3cff */
[----:B------:R-:W-:Y:S01]  /*23440*/  @!PT LDS RZ, [RZ] ;  /* 0x00000000fffff984 */ /* 0x000fe20000000800 */
[----:B------:R-:W-:Y:S01]  /*23450*/  @!PT LDS RZ, [RZ] ;  /* 0x00000000fffff984 */ /* 0x000fe20000000800 */
[----:B------:R-:W-:Y:S01]  /*23460*/  @!PT LDS RZ, [RZ] ;  /* 0x00000000fffff984 */ /* 0x000fe20000000800 */
[----:B------:R0:W-:Y:S02]  /*23470*/  @P6 LDGSTS.E.BYPASS.LTC128B.128 [R3+0x18400], desc[UR60][R4.64], !P3 ;  /* 0x1840000004036fae */ /* 0x0001e4000d901d7c */
[----:B0-----:R-:W-:Y:S05]  /*23480*/  WARPSYNC.COLLECTIVE R15, `(.L_x_963) ;  /* 0x000000000f087348 */ /* 0x001fea0003c00000 */
[----:B------:R1:W2:Y:S02]  /*23490*/  SHFL.IDX P6, R14, R13, R12, R11 ;  /* 0x0000000c0d0e7389 */ /* 0x0002a400000c000b */
[----:B012---:R-:W-:Y:S01]  /*234a0*/  ENDCOLLECTIVE ;  /* 0x000000000000791b */ /* 0x007fe20003800000 */
.L_x_963:
[----:B------:R-:W-:Y:S01]  /*234b0*/  IMAD.MOV.U32 R13, RZ, RZ, R8 ;  /* 0x000000ffff0d7224 */ /* 0x000fe200078e0008 */
[----:B------:R-:W-:-:S07]  /*234c0*/  MOV R4, R14 ;  /* 0x0000000e00047202 */ /* 0x000fce0000000f00 */
[----:B------:R-:W-:Y:S05]  /*234d0*/  WARPSYNC.COLLECTIVE R15, `(.L_x_964) ;  /* 0x000000000f087348 */ /* 0x000fea0003c00000 */
[----:B------:R0:W1:Y:S02]  /*234e0*/  SHFL.IDX P6, R14, R13, R12, R11 ;  /* 0x0000000c0d0e7389 */ /* 0x00006400000c000b */
[----:B01----:R-:W-:Y:S01]  /*234f0*/  ENDCOLLECTIVE ;  /* 0x000000000000791b */ /* 0x003fe20003800000 */
.L_x_964:
[----:B------:R-:W-:Y:S01]  /*23500*/  MOV R13, R6 ;  /* 0x00000006000d7202 */ /* 0x000fe20000000f00 */
[----:B------:R-:W-:Y:S01]  /*23510*/  IMAD.MOV.U32 R12, RZ, RZ, 0x2 ;  /* 0x00000002ff0c7424 */ /* 0x000fe200078e00ff */
[----:B------:R-:W-:Y:S01]  /*23520*/  LOP3.LUT P6, RZ, R23, 0x10, RZ, 0xc0, !PT ;  /* 0x0000001017ff7812 */ /* 0x000fe200078cc0ff */
[----:B------:R-:W-:-:S12]  /*23530*/  IMAD.MOV.U32 R5, RZ, RZ, R14 ;  /* 0x000000ffff057224 */ /* 0x000fd800078e000e */
        /* <DEDUP_REMOVED lines=12> */
.L_x_965:
[----:B------:R-:W-:Y:S02]  /*23600*/  IMAD.MOV.U32 R13, RZ, RZ, R8 ;  /* 0x000000ffff0d7224 */ /* 0x000fe400078e0008 */
[----:B------:R-:W-:-:S07]  /*23610*/  IMAD.MOV.U32 R4, RZ, RZ, R14 ;  /* 0x000000ffff047224 */ /* 0x000fce00078e000e */
[----:B------:R-:W-:Y:S05]  /*23620*/  WARPSYNC.COLLECTIVE R15, `(.L_x_966) ;  /* 0x000000000f087348 */ /* 0x000fea0003c00000 */
[----:B------:R0:W1:Y:S02]  /*23630*/  SHFL.IDX P6, R14, R13, R12, R11 ;  /* 0x0000000c0d0e7389 */ /* 0x00006400000c000b */
[----:B01----:R-:W-:Y:S01]  /*23640*/  ENDCOLLECTIVE ;  /* 0x000000000000791b */ /* 0x003fe20003800000 */
.L_x_966:
        /* <DEDUP_REMOVED lines=16> */
.L_x_967:
[----:B------:R-:W-:Y:S01]  /*23750*/  IMAD.MOV.U32 R13, RZ, RZ, R8 ;  /* 0x000000ffff0d7224 */ /* 0x000fe200078e0008 */
[----:B------:R-:W-:-:S07]  /*23760*/  MOV R4, R14 ;  /* 0x0000000e00047202 */ /* 0x000fce0000000f00 */
[----:B------:R-:W-:Y:S05]  /*23770*/  WARPSYNC.COLLECTIVE R15, `(.L_x_968) ;  /* 0x000000000f087348 */ /* 0x000fea0003c00000 */
[----:B------:R0:W1:Y:S02]  /*23780*/  SHFL.IDX P6, R14, R13, R12, R11 ;  /* 0x0000000c0d0e7389 */ /* 0x00006400000c000b */
[----:B01----:R-:W-:Y:S01]  /*23790*/  ENDCOLLECTIVE ;  /* 0x000000000000791b */ /* 0x003fe20003800000 */
.L_x_968:
[----:B------:R-:W-:Y:S01]  /*237a0*/  MOV R13, R6 ;  /* 0x00000006000d7202 */ /* 0x000fe20000000f00 */
[----:B------:R-:W-:Y:S02]  /*237b0*/  IMAD.MOV.U32 R12, RZ, RZ, 0x4 ;  /* 0x00000004ff0c7424 */ /* 0x000fe400078e00ff */
[----:B------:R-:W-:-:S07]  /*237c0*/  IMAD.MOV.U32 R5, RZ, RZ, R14 ;  /* 0x000000ffff057224 */ /* 0x000fce00078e000e */
[----:B------:R-:W-:Y:S05]  /*237d0*/  WARPSYNC.COLLECTIVE R15, `(.L_x_969) ;  /* 0x000000000f087348 */ /* 0x000fea0003c00000 */
[----:B------:R0:W1:Y:S02]  /*237e0*/  SHFL.IDX P6, R14, R13, R12, R11 ;  /* 0x0000000c0d0e7389 */ /* 0x00006400000c000b */
[----:B01----:R-:W-:Y:S01]  /*237f0*/  ENDCOLLECTIVE ;  /* 0x000000000000791b */ /* 0x003fe20003800000 */
.L_x_969:
[----:B------:R-:W-:-:S05]  /*23800*/  @P5 IADD3 R5, P0, R31, R5, RZ ;  /* 0x000000051f055210 */ /* 0x000fca0007f1e0ff */
[----:B------:R-:W-:-:S05]  /*23810*/  @P5 IMAD.X R4, RZ, RZ, R4, P0 ;  /* 0x000000ffff045224 */ /* 0x000fca00000e0604 */
[----:B------:R-:W-:Y:S01]  /*23820*/  @P5 LOP3.LUT R5, R5, R4, RZ, 0x3c, !PT ;  /* 0x0000000405055212 */ /* 0x000fe200078e3cff */
[----:B------:R-:W-:-:S03]  /*23830*/  IMAD.MOV.U32 R13, RZ, RZ, R8 ;  /* 0x000000ffff0d7224 */ /* 0x000fc600078e0008 */
[----:B------:R-:W-:-:S04]  /*23840*/  @P5 LOP3.LUT R4, R5, R4, RZ, 0x3c, !PT ;  /* 0x0000000405045212 */ /* 0x000fc800078e3cff */
[----:B------:R-:W-:-:S05]  /*23850*/  @P5 LOP3.LUT R5, R5, R4, RZ, 0x3c, !PT ;  /* 0x0000000405055212 */ /* 0x000fca00078e3cff */
[----:B------:R-:W-:Y:S01]  /*23860*/  @!PT LDS RZ, [RZ] ;  /* 0x00000000fffff984 */ /* 0x000fe20000000800 */
[----:B------:R-:W-:Y:S01]  /*23870*/  @!PT LDS RZ, [RZ] ;  /* 0x00000000fffff984 */ /* 0x000fe20000000800 */
[----:B------:R-:W-:Y:S01]  /*23880*/  @!PT LDS RZ, [RZ] ;  /* 0x00000000fffff984 */ /* 0x000fe20000000800 */
[----:B------:R0:W-:Y:S01]  /*23890*/  @P5 LDGSTS.E.BYPASS.LTC128B.128 [R3+0x19c00], desc[UR60][R4.64], !P3 ;  /* 0x19c0000004035fae */ /* 0x0001e2000d901d7c */
[----:B------:R-:W-:Y:S01]  /*238a0*/  LOP3.LUT P5, RZ, R23, 0x80, RZ, 0xc0, !PT ;  /* 0x0000008017ff7812 */ /* 0x000fe200078ac0ff */
[----:B0-----:R-:W-:-:S12]  /*238b0*/  IMAD.MOV.U32 R4, RZ, RZ, R14 ;  /* 0x000000ffff047224 */ /* 0x001fd800078e000e */
[----:B------:R-:W-:Y:S05]  /*238c0*/  WARPSYNC.COLLECTIVE R15, `(.L_x_970) ;  /* 0x000000000f087348 */ /* 0x000fea0003c00000 */
[----:B------:R0:W1:Y:S02]  /*238d0*/  SHFL.IDX P6, R14, R13, R12, R11 ;  /* 0x0000000c0d0e7389 */ /* 0x00006400000c000b */
[----:B01----:R-:W-:Y:S01]  /*238e0*/  ENDCOLLECTIVE ;  /* 0x000000000000791b */ /* 0x003fe20003800000 */
.L_x_970:
        /* <DEDUP_REMOVED lines=16> */
.L_x_971:
[----:B------:R-:W-:Y:S01]  /*239f0*/  IMAD.MOV.U32 R13, RZ, RZ, R8 ;  /* 0x000000ffff0d7224 */ /* 0x000fe200078e0008 */
[----:B------:R-:W-:-:S07]  /*23a00*/  MOV R4, R14 ;  /* 0x0000000e00047202 */ /* 0x000fce0000000f00 */
[----:B------:R-:W-:Y:S05]  /*23a10*/  WARPSYNC.COLLECTIVE R15, `(.L_x_972) ;  /* 0x000000000f087348 */ /* 0x000fea0003c00000 */
[----:B------:R0:W1:Y:S02]  /*23a20*/  SHFL.IDX P6, R14, R13, R12, R11 ;  /* 0x0000000c0d0e7389 */ /* 0x00006400000c000b */
[----:B01----:R-:W-:Y:S01]  /*23a30*/  ENDCOLLECTIVE ;  /* 0x000000000000791b */ /* 0x003fe20003800000 */
.L_x_972:
[----:B------:R-:W-:Y:S01]  /*23a40*/  MOV R13, R6 ;  /* 0x00000006000d7202 */ /* 0x000fe20000000f00 */
[----:B------:R-:W-:Y:S02]  /*23a50*/  IMAD.MOV.U32 R12, RZ, RZ, 0x6 ;  /* 0x00000006ff0c7424 */ /* 0x000fe400078e00ff */
[----:B------:R-:W-:-:S07]  /*23a60*/  IMAD.MOV.U32 R5, RZ, RZ, R14 ;  /* 0x000000ffff057224 */ /* 0x000fce00078e000e */
[----:B------:R-:W-:Y:S05]  /*23a70*/  WARPSYNC.COLLECTIVE R15, `(.L_x_973) ;  /* 0x000000000f087348 */ /* 0x000fea0003c00000 */
[----:B------:R0:W1:Y:S02]  /*23a80*/  SHFL.IDX P6, R14, R13, R12, R11 ;  /* 0x0000000c0d0e7389 */ /* 0x00006400000c000b */
[----:B01----:R-:W-:Y:S01]  /*23a90*/  ENDCOLLECTIVE ;  /* 0x000000000000791b */ /* 0x003fe20003800000 */
.L_x_973:
        /* <DEDUP_REMOVED lines=9> */
[----:B------:R0:W-:Y:S02]  /*23b30*/  @P5 LDGSTS.E.BYPASS.LTC128B.128 [R3+0x1ac00], desc[UR60][R4.64], !P3 ;  /* 0x1ac0000004035fae */ /* 0x0001e4000d901d7c */
[----:B0-----:R-:W-:-:S07]  /*23b40*/  IMAD.MOV.U32 R4, RZ, RZ, R14 ;  /* 0x000000ffff047224 */ /* 0x001fce00078e000e */
[----:B------:R-:W-:Y:S05]  /*23b50*/  WARPSYNC.COLLECTIVE R15, `(.L_x_974) ;  /* 0x000000000f087348 */ /* 0x000fea0003c00000 */
[----:B------:R0:W1:Y:S02]  /*23b60*/  SHFL.IDX P6, R14, R13, R12, R11 ;  /* 0x0000000c0d0e7389 */ /* 0x00006400000c000b */
[----:B01----:R-:W-:Y:S01]  /*23b70*/  ENDCOLLECTIVE ;  /* 0x000000000000791b */ /* 0x003fe20003800000 */
.L_x_974:
[----:B------:R-:W-:Y:S02]  /*23b80*/  IMAD.MOV.U32 R13, RZ, RZ, R6 ;  /* 0x000000ffff0d7224 */ /* 0x000fe400078e0006 */
[----:B------:R-:W-:Y:S01]  /*23b90*/  IMAD.MOV.U32 R12, RZ, RZ, 0x7 ;  /* 0x00000007ff0c7424 */ /* 0x000fe200078e00ff */
[----:B------:R-:W-:-:S07]  /*23ba0*/  MOV R5, R14 ;  /* 0x0000000e00057202 */ /* 0x000fce0000000f00 */
[----:B------:R-:W-:Y:S05]  /*23bb0*/  WARPSYNC.COLLECTIVE R15, `(.L_x_975) ;  /* 0x000000000f087348 */ /* 0x000fea0003c00000 */
[----:B------:R0:W1:Y:S02]  /*23bc0*/  SHFL.IDX P6, R14, R13, R12, R11 ;  /* 0x0000000c0d0e7389 */ /* 0x00006400000c000b */
[----:B01----:R-:W-:Y:S01]  /*23bd0*/  ENDCOLLECTIVE ;  /* 0x000000000000791b */ /* 0x003fe20003800000 */
.L_x_975:
[----:B------:R-:W-:-:S05]  /*23be0*/  @P4 IADD3 R5, P0, R31, R5, RZ ;  /* 0x000000051f054210 */ /* 0x000fca0007f1e0ff */
[----:B------:R-:W-:-:S05]  /*23bf0*/  @P4 IMAD.X R4, RZ, RZ, R4, P0 ;  /* 0x000000ffff044224 */ /* 0x000fca00000e0604 */
[----:B------:R-:W-:Y:S01]  /*23c00*/  @P4 LOP3.LUT R5, R5, R4, RZ, 0x3c, !PT ;  /* 0x0000000405054212 */ /* 0x000fe200078e3cff */
[----:B------:R-:W-:-:S03]  /*23c10*/  IMAD.MOV.U32 R13, RZ, RZ, R8 ;  /* 0x000000ffff0d7224 */ /* 0x000fc600078e0008 */
[----:B------:R-:W-:-:S04]  /*23c20*/  @P4 LOP3.LUT R4, R5, R4, RZ, 0x3c, !PT ;  /* 0x0000000405044212 */ /* 0x000fc800078e3cff */
[----:B------:R-:W-:Y:S02]  /*23c30*/  @P4 LOP3.LUT R5, R5, R4, RZ, 0x3c, !PT ;  /* 0x0000000405054212 */ /* 0x000fe400078e3cff */
[----:B------:R-:W-:-:S03]  /*23c40*/  MOV R6, R14 ;  /* 0x0000000e00067202 */ /* 0x000fc60000000f00 */
[----:B------:R-:W-:Y:S01]  /*23c50*/  @!PT LDS RZ, [RZ] ;  /* 0x00000000fffff984 */ /* 0x000fe20000000800 */
[----:B------:R-:W-:Y:S01]  /*23c60*/  @!PT LDS RZ, [RZ] ;  /* 0x00000000fffff984 */ /* 0x000fe20000000800 */
[----:B------:R-:W-:Y:S01]  /*23c70*/  @!PT LDS RZ, [RZ] ;  /* 0x00000000fffff984 */ /* 0x000fe20000000800 */
[----:B------:R0:W-:Y:S04]  /*23c80*/  @P4 LDGSTS.E.BYPASS.LTC128B.128 [R3+0x1b400], desc[UR60][R4.64], !P3 ;  /* 0x1b40000004034fae */ /* 0x0001e8000d901d7c */
[----:B0-----:R-:W-:Y:S05]  /*23c90*/  WARPSYNC.COLLECTIVE R15, `(.L_x_976) ;  /* 0x000000000f087348 */ /* 0x001fea0003c00000 */
[----:B------:R1:W2:Y:S02]  /*23ca0*/  SHFL.IDX P6, R14, R13, R12, R11 ;  /* 0x0000000c0d0e7389 */ /* 0x0002a400000c000b */
[----:B012---:R-:W-:Y:S01]  /*23cb0*/  ENDCOLLECTIVE ;  /* 0x000000000000791b */ /* 0x007fe20003800000 */
.L_x_976:
[----:B------:R-:W-:Y:S01]  /*23cc0*/  MOV R13, R2 ;  /* 0x00000002000d7202 */ /* 0x000fe20000000f00 */
[----:B------:R-:W-:Y:S02]  /*23cd0*/  IMAD.MOV.U32 R12, RZ, RZ, RZ ;  /* 0x000000ffff0c7224 */ /* 0x000fe400078e00ff */
[----:B------:R-:W-:-:S07]  /*23ce0*/  IMAD.MOV.U32 R4, RZ, RZ, R14 ;  /* 0x000000ffff047224 */ /* 0x000fce00078e000e */
[----:B------:R-:W-:Y:S05]  /*23cf0*/  WARPSYNC.COLLECTIVE R15, `(.L_x_977) ;  /* 0x000000000f087348 */ /* 0x000fea0003c00000 */
[----:B------:R0:W1:Y:S02]  /*23d00*/  SHFL.IDX P6, R14, R13, R12, R11 ;  /* 0x0000000c0d0e7389 */ /* 0x00006400000c000b */
[----:B01----:R-:W-:Y:S01]  /*23d10*/  ENDCOLLECTIVE ;  /* 0x000000000000791b */ /* 0x003fe20003800000 */
.L_x_977:
[----:B------:R-:W-:-:S05]  /*23d20*/  @P1 IADD3 R4, P0, R31, R4, RZ ;  /* 0x000000041f041210 */ /* 0x000fca0007f1e0ff */
[----:B------:R-:W-:-:S05]  /*23d30*/  @P1 IMAD.X R5, RZ, RZ, R6, P0 ;  /* 0x000000ffff051224 */ /* 0x000fca00000e0606 */
        /* <DEDUP_REMOVED lines=9> */
.L_x_978:
[----:B------:R-:W-:Y:S02]  /*23dd0*/  IMAD.MOV.U32 R13, RZ, RZ, R2 ;  /* 0x000000ffff0d7224 */ /* 0x000fe400078e0002 */
[----:B------:R-:W-:Y:S01]  /*23de0*/  IMAD.MOV.U32 R12, RZ, RZ, 0x1 ;  /* 0x00000001ff0c7424 */ /* 0x000fe200078e00ff */
[----:B------:R-:W-:-:S07]  /*23df0*/  MOV R8, R14 ;  /* 0x0000000e00087202 */ /* 0x000fce0000000f00 */
[----:B------:R-:W-:Y:S05]  /*23e00*/  WARPSYNC.COLLECTIVE R15, `(.L_x_979) ;  /* 0x000000000f087348 */ /* 0x000fea0003c00000 */
[----:B------:R0:W1:Y:S02]  /*23e10*/  SHFL.IDX P6, R14, R13, R12, R11 ;  /* 0x0000000c0d0e7389 */ /* 0x00006400000c000b */
[----:B01----:R-:W-:Y:S01]  /*23e20*/  ENDCOLLECTIVE ;  /* 0x000000000000791b */ /* 0x003fe20003800000 */
.L_x_979:
[----:B------:R-:W-:-:S05]  /*23e30*/  @P2 IADD3 R4, P0, R31, R8, RZ ;  /* 0x000000081f042210 */ /* 0x000fca0007f1e0ff */
[----:B------:R-:W-:-:S05]  /*23e40*/  @P2 IMAD.X R5, RZ, RZ, R6, P0 ;  /* 0x000000ffff052224 */ /* 0x000fca00000e0606 */
[----:B------:R-:W-:Y:S01]  /*23e50*/  @!PT LDS RZ, [RZ] ;  /* 0x00000000fffff984 */ /* 0x000fe20000000800 */
[----:B------:R-:W-:Y:S01]  /*23e60*/  @!PT LDS RZ, [RZ] ;  /* 0x00000000fffff984 */ /* 0x000fe20000000800 */
[----:B------:R-:W-:Y:S01]  /*23e70*/  @!PT LDS RZ, [RZ] ;  /* 0x00000000fffff984 */ /* 0x000fe20000000800 */
[----:B------:R0:W-:Y:S01]  /*23e80*/  @P2 LDGSTS.E.BYPASS.LTC128B.128 [R3+0x1c400], desc[UR60][R4.64], !P3 ;  /* 0x1c40000004032fae */ /* 0x0001e2000d901d7c */
[----:B------:R-:W-:Y:S01]  /*23e90*/  IMAD.MOV.U32 R13, RZ, RZ, R0 ;  /* 0x000000ffff0d7224 */ /* 0x000fe200078e0000 */
[----:B------:R-:W-:-:S07]  /*23ea0*/  MOV R2, R14 ;  /* 0x0000000e00027202 */ /* 0x000fce0000000f00 */
[----:B0-----:R-:W-:Y:S05]  /*23eb0*/  WARPSYNC.COLLECTIVE R15, `(.L_x_980) ;  /* 0x000000000f087348 */ /* 0x001fea0003c00000 */
[----:B------:R1:W2:Y:S02]  /*23ec0*/  SHFL.IDX P6, R14, R13, R12, R11 ;  /* 0x0000000c0d0e7389 */ /* 0x0002a400000c000b */
[----:B012---:R-:W-:Y:S01]  /*23ed0*/  ENDCOLLECTIVE ;  /* 0x000000000000791b */ /* 0x007fe20003800000 */
.L_x_980:
[----:B------:R-:W-:Y:S01]  /*23ee0*/  IMAD.MOV.U32 R0, RZ, RZ, R14 ;  /* 0x000000ffff007224 */ /* 0x000fe200078e000e */
[----:B------:R-:W-:Y:S06]  /*23ef0*/  BRA `(.L_x_981) ;  /* 0xffffff8000347947 */ /* 0x000fec000383ffff */
.L_x_755:
[----:B------:R-:W-:Y:S01]  /*23f00*/  IMAD.MOV.U32 R13, RZ, RZ, R4 ;  /* 0x000000ffff0d7224 */ /* 0x000fe200078e0004 */
[----:B------:R-:W-:Y:S01]  /*23f10*/  MOV R12, RZ ;  /* 0x000000ff000c7202 */ /* 0x000fe20000000f00 */
[----:B------:R-:W-:Y:S02]  /*23f20*/  IMAD.MOV.U32 R11, RZ, RZ, 0x181f ;  /* 0x0000181fff0b7424 */ /* 0x000fe400078e00ff */
[----:B------:R-:W-:Y:S02]  /*23f30*/  IMAD.MOV.U32 R15, RZ, RZ, -0x1 ;  /* 0xffffffffff0f7424 */ /* 0x000fe400078e00ff */
[----:B-----5:R-:W-:Y:S02]  /*23f40*/  IMAD R5, R10, R7, RZ ;  /* 0x000000070a057224 */ /* 0x020fe400078e02ff */
[----:B------:R-:W-:-:S07]  /*23f50*/  IMAD.IADD R17, R20, 0x1, R17 ;  /* 0x0000000114117824 */ /* 0x000fce00078e0211 */
[----:B------:R-:W-:Y:S05]  /*23f60*/  WARPSYNC.COLLECTIVE R15, `(.L_x_982) ;  /* 0x000000000f087348 */ /* 0x000fea0003c00000 */
[----:B------:R0:W1:Y:S02]  /*23f70*/  SHFL.IDX P6, R14, R13, R12, R11 ;  /* 0x0000000c0d0e7389 */ /* 0x00006400000c000b */
[----:B01----:R-:W-:Y:S01]  /*23f80*/  ENDCOLLECTIVE ;  /* 0x000000000000791b */ /* 0x003fe20003800000 */
.L_x_982:
[----:B------:R-:W-:Y:S02]  /*23f90*/  ISETP.GE.AND P1, PT, R17, R5, PT ;  /* 0x000000051100720c */ /* 0x000fe40003f26270 */
[----:B------:R-:W-:Y:S01]  /*23fa0*/  MOV R13, R0 ;  /* 0x00000000000d7202 */ /* 0x000fe20000000f00 */
[----:B------:R-:W-:-:S10]  /*23fb0*/  IMAD.MOV.U32 R2, RZ, RZ, R14 ;  /* 0x000000ffff027224 */ /* 0x000fd400078e000e */
[----:B------:R-:W-:Y:S05]  /*23fc0*/  WARPSYNC.COLLECTIVE R15, `(.L_x_983) ;  /* 0x000000000f087348 */ /* 0x000fea0003c00000 */
[----:B------:R0:W1:Y:S02]  /*23fd0*/  SHFL.IDX P6, R14, R13, R12, R11 ;  /* 0x0000000c0d0e7389 */ /* 0x00006400000c000b */
[----:B01----:R-:W-:Y:S01]  /*23fe0*/  ENDCOLLECTIVE ;  /* 0x000000000000791b */ /* 0x003fe20003800000 */
.L_x_983:
[----:B------:R-:W-:Y:S01]  /*23ff0*/  IMAD.MOV.U32 R13, RZ, RZ, R4 ;  /* 0x000000ffff0d7224 */ /* 0x000fe200078e0004 */
[----:B------:R-:W-:Y:S01]  /*24000*/  MOV R12, 0x1 ;  /* 0x00000001000c7802 */ /* 0x000fe20000000f00 */
[----:B------:R-:W-:-:S07]  /*24010*/  IMAD.MOV.U32 R3, RZ, RZ, R14 ;  /* 0x000000ffff037224 */ /* 0x000fce00078e000e */
[----:B------:R-:W-:Y:S05]  /*24020*/  WARPSYNC.COLLECTIVE R15, `(.L_x_984) ;  /* 0x000000000f087348 */ /* 0x000fea0003c00000 */
[----:B------:R0:W1:Y:S02]  /*24030*/  SHFL.IDX P6, R14, R13, R12, R11 ;  /* 0x0000000c0d0e7389 */ /* 0x00006400000c000b */
[----:B01----:R-:W-:Y:S01]  /*24040*/  ENDCOLLECTIVE ;  /* 0x000000000000791b */ /* 0x003fe20003800000 */
.L_x_984:
[----:B------:R-:W-:-:S05]  /*24050*/  @!P1 IADD3 R3, P3, R31, R3, RZ ;  /* 0x000000031f039210 */ /* 0x000fca0007f7e0ff */
[----:B------:R-:W-:Y:S01]  /*24060*/  @!P1 IMAD.X R8, RZ, RZ, R2, P3 ;  /* 0x000000ffff089224 */ /* 0x000fe200018e0602 */
[----:B------:R-:W-:-:S03]  /*24070*/  @!P1 MOV R2, R3 ;  /* 0x0000000300029202 */ /* 0x000fc60000000f00 */
[----:B------:R-:W-:Y:S02]  /*24080*/  @!P1 IMAD.MOV.U32 R3, RZ, RZ, R8 ;  /* 0x000000ffff039224 */ /* 0x000fe400078e0008 */
[----:B------:R-:W-:-:S03]  /*24090*/  IMAD.MOV.U32 R13, RZ, RZ, R0 ;  /* 0x000000ffff0d7224 */ /* 0x000fc600078e0000 */
[----:B------:R-:W-:Y:S01]  /*240a0*/  @!PT LDS RZ, [RZ] ;  /* 0x00000000fffff984 */ /* 0x000fe20000000800 */
[----:B------:R-:W-:Y:S01]  /*240b0*/  @!PT LDS RZ, [RZ] ;  /* 0x00000000fffff984 */ /* 0x000fe20000000800 */
[----:B------:R-:W-:Y:S01]  /*240c0*/  @!PT LDS RZ, [RZ] ;  /* 0x00000000fffff984 */ /* 0x000fe20000000800 */
[----:B------:R0:W-:Y:S02]  /*240d0*/  @!P1 LDGSTS.E.BYPASS.LTC128B.128 [R9+0x14400], desc[UR60][R2.64], !P0 ;  /* 0x1440000002099fae */ /* 0x0001e4000c101d7c */
[----:B0-----:R-:W-:-:S05]  /*240e0*/  VIADD R2, R17, 0x10 ;  /* 0x0000001011027836 */ /* 0x001fca0000000000 */
[----:B------:R-:W-:Y:S01]  /*240f0*/  ISETP.GE.AND P1, PT, R2, R5, PT ;  /* 0x000000050200720c */ /* 0x000fe20003f26270 */
[----:B------:R-:W-:-:S12]  /*24100*/  IMAD.MOV.U32 R2, RZ, RZ, R14 ;  /* 0x000000ffff027224 */ /* 0x000fd800078e000e */
[----:B------:R-:W-:Y:S05]  /*24110*/  WARPSYNC.COLLECTIVE R15, `(.L_x_985) ;  /* 0x000000000f087348 */ /* 0x000fea0003c00000 */
[----:B------:R0:W1:Y:S02]  /*24120*/  SHFL.IDX P6, R14, R13, R12, R11 ;  /* 0x0000000c0d0e7389 */ /* 0x00006400000c000b */
[----:B01----:R-:W-:Y:S01]  /*24130*/  ENDCOLLECTIVE ;  /* 0x000000000000791b */ /* 0x003fe20003800000 */
.L_x_985:
[----:B------:R-:W-:Y:S01]  /*24140*/  MOV R13, R4 ;  /* 0x00000004000d7202 */ /* 0x000fe20000000f00 */
[----:B------:R-:W-:Y:S02]  /*24150*/  IMAD.MOV.U32 R12, RZ, RZ, 0x2 ;  /* 0x00000002ff0c7424 */ /* 0x000fe400078e00ff */
[----:B------:R-:W-:-:S07]  /*24160*/  IMAD.MOV.U32 R6, RZ, RZ, R14 ;  /* 0x000000ffff067224 */ /* 0x000fce00078e000e */
[----:B------:R-:W-:Y:S05]  /*24170*/  WARPSYNC.COLLECTIVE R15, `(.L_x_986) ;  /* 0x000000000f087348 */ /* 0x000fea0003c00000 */
[----:B------:R0:W1:Y:S02]  /*24180*/  SHFL.IDX P6, R14, R13, R12, R11 ;  /* 0x0000000c0d0e7389 */ /* 0x00006400000c000b */
[----:B01----:R-:W-:Y:S01]  /*24190*/  ENDCOLLECTIVE ;  /* 0x000000000000791b */ /* 0x003fe20003800000 */
.L_x_986:
[----:B------:R-:W-:-:S04]  /*241a0*/  @!P1 IADD3 R6, P3, R31, R6, RZ ;  /* 0x000000061f069210 */ /* 0x000fc80007f7e0ff */
[----:B------:R-:W-:Y:S01]  /*241b0*/  @!P1 IADD3.X R7, RZ, R2, RZ, P3, !PT ;  /* 0x00000002ff079210 */ /* 0x000fe20001ffe4ff */
[----:B------:R-:W-:Y:S02]  /*241c0*/  @!P1 IMAD.MOV.U32 R2, RZ, RZ, R6 ;  /* 0x000000ffff029224 */ /* 0x000fe400078e0006 */
[----:B------:R-:W-:Y:S02]  /*241d0*/  VIADD R6, R17, 0x60 ;  /* 0x0000006011067836 */ /* 0x000fe40000000000 */
[----:B------:R-:W-:Y:S01]  /*241e0*/  @!P1 IMAD.MOV.U32 R3, RZ, RZ, R7 ;  /* 0x000000ffff039224 */ /* 0x000fe200078e0007 */
[----:B------:R-:W-:-:S04]  /*241f0*/  MOV R13, R0 ;  /* 0x00000000000d7202 */ /* 0x000fc80000000f00 */
        /* <DEDUP_REMOVED lines=10> */
.L_x_987:
[----:B------:R-:W-:Y:S02]  /*242a0*/  IMAD.MOV.U32 R13, RZ, RZ, R4 ;  /* 0x000000ffff0d7224 */ /* 0x000fe400078e0004 */
[----:B------:R-:W-:Y:S02]  /*242b0*/  IMAD.MOV.U32 R12, RZ, RZ, 0x3 ;  /* 0x00000003ff0c7424 */ /* 0x000fe400078e00ff */
[----:B------:R-:W-:-:S07]  /*242c0*/  IMAD.MOV.U32 R3, RZ, RZ, R14 ;  /* 0x000000ffff037224 */ /* 0x000fce00078e000e */
[----:B------:R-:W-:Y:S05]  /*242d0*/  WARPSYNC.COLLECTIVE R15, `(.L_x_988) ;  /* 0x000000000f087348 */ /* 0x000fea0003c00000 */
[----:B------:R0:W1:Y:S02]  /*242e0*/  SHFL.IDX P6, R14, R13, R12, R11 ;  /* 0x0000000c0d0e7389 */ /* 0x00006400000c000b */
[----:B01----:R-:W-:Y:S01]  /*242f0*/  ENDCOLLECTIVE ;  /* 0x000000000000791b */ /* 0x003fe20003800000 */
.L_x_988:
[----:B------:R-:W-:-:S05]  /*24300*/  @!P1 IADD3 R3, P2, R31, R3, RZ ;  /* 0x000000031f039210 */ /* 0x000fca0007f5e0ff */
[----:B------:R-:W-:-:S05]  /*24310*/  @!P1 IMAD.X R2, RZ, RZ, R2, P2 ;  /* 0x000000ffff029224 */ /* 0x000fca00010e0602 */
[----:B------:R-:W-:Y:S01]  /*24320*/  @!P1 LOP3.LUT R3, R3, R2, RZ, 0x3c, !PT ;  /* 0x0000000203039212 */ /* 0x000fe200078e3cff */
[----:B------:R-:W-:-:S03]  /*24330*/  IMAD.MOV.U32 R13, RZ, RZ, R0 ;  /* 0x000000ffff0d7224 */ /* 0x000fc600078e0000 */
[----:B------:R-:W-:-:S04]  /*24340*/  @!P1 LOP3.LUT R2, R3, R2, RZ, 0x3c, !PT ;  /* 0x0000000203029212 */ /* 0x000fc800078e3cff */
[----:B------:R-:W-:-:S05]  /*24350*/  @!P1 LOP3.LUT R3, R3, R2, RZ, 0x3c, !PT ;  /* 0x0000000203039212 */ /* 0x000fca00078e3cff */
[----:B------:R-:W-:Y:S01]  /*24360*/  @!PT LDS RZ, [RZ] ;  /* 0x00000000fffff984 */ /* 0x000fe20000000800 */
[----:B------:R-:W-:Y:S01]  /*24370*/  @!PT LDS RZ, [RZ] ;  /* 0x00000000fffff984 */ /* 0x000fe20000000800 */
[----:B------:R-:W-:Y:S01]  /*24380*/  @!PT LDS RZ, [RZ] ;  /* 0x00000000fffff984 */ /* 0x000fe20000000800 */
[----:B------:R0:W-:Y:S02]  /*24390*/  @!P1 LDGSTS.E.BYPASS.LTC128B.128 [R9+0x15400], desc[UR60][R2.64], !P0 ;  /* 0x1540000002099fae */ /* 0x0001e4000c101d7c */
[----:B0-----:R-:W-:-:S04]  /*243a0*/  IADD3 R2, R17, 0x30, RZ ;  /* 0x0000003011027810 */ /* 0x001fc80007ffe0ff */
[----:B------:R-:W-:Y:S02]  /*243b0*/  ISETP.GE.AND P1, PT, R2, R5, PT ;  /* 0x000000050200720c */ /* 0x000fe40003f26270 */
[----:B------:R-:W-:-:S11]  /*243c0*/  MOV R2, R14 ;  /* 0x0000000e00027202 */ /* 0x000fd60000000f00 */
[----:B------:R-:W-:Y:S05]  /*243d0*/  WARPSYNC.COLLECTIVE R15, `(.L_x_989) ;  /* 0x000000000f087348 */ /* 0x000fea0003c00000 */
[----:B------:R0:W1:Y:S02]  /*243e0*/  SHFL.IDX P6, R14, R13, R12, R11 ;  /* 0x0000000c0d0e7389 */ /* 0x00006400000c000b */
[----:B01----:R-:W-:Y:S01]  /*243f0*/  ENDCOLLECTIVE ;  /* 0x000000000000791b */ /* 0x003fe20003800000 */
.L_x_989:
[----:B------:R-:W-:Y:S01]  /*24400*/  IMAD.MOV.U32 R13, RZ, RZ, R4 ;  /* 0x000000ffff0d7224 */ /* 0x000fe200078e0004 */
[----:B------:R-:W-:Y:S01]  /*24410*/  MOV R12, 0x4 ;  /* 0x00000004000c7802 */ /* 0x000fe20000000f00 */
[----:B------:R-:W-:-:S07]  /*24420*/  IMAD.MOV.U32 R3, RZ, RZ, R14 ;  /* 0x000000ffff037224 */ /* 0x000fce00078e000e */
[----:B------:R-:W-:Y:S05]  /*24430*/  WARPSYNC.COLLECTIVE R15, `(.L_x_990) ;  /* 0x000000000f087348 */ /* 0x000fea0003c00000 */
[----:B------:R0:W1:Y:S02]  /*24440*/  SHFL.IDX P6, R14, R13, R12, R11 ;  /* 0x0000000c0d0e7389 */ /* 0x00006400000c000b */
[----:B01----:R-:W-:Y:S01]  /*24450*/  ENDCOLLECTIVE ;  /* 0x000000000000791b */ /* 0x003fe20003800000 */
.L_x_990:
[----:B------:R-:W-:-:S04]  /*24460*/  @!P1 IADD3 R3, P2, R31, R3, RZ ;  /* 0x000000031f039210 */ /* 0x000fc80007f5e0ff */
[----:B------:R-:W-:-:S04]  /*24470*/  @!P1 IADD3.X R2, RZ, R2, RZ, P2, !PT ;  /* 0x00000002ff029210 */ /* 0x000fc800017fe4ff */
        /* <DEDUP_REMOVED lines=14> */
.L_x_991:
[----:B------:R-:W-:Y:S01]  /*24560*/  MOV R13, R4 ;  /* 0x00000004000d7202 */ /* 0x000fe20000000f00 */
[----:B------:R-:W-:Y:S01]  /*24570*/  IMAD.MOV.U32 R12, RZ, RZ, 0x5 ;  /* 0x00000005ff0c7424 */ /* 0x000fe200078e00ff */
[----:B------:R-:W-:-:S07]  /*24580*/  MOV R3, R14 ;  /* 0x0000000e00037202 */ /* 0x000fce0000000f00 */
[----:B------:R-:W-:Y:S05]  /*24590*/  WARPSYNC.COLLECTIVE R15, `(.L_x_992) ;  /* 0x000000000f087348 */ /* 0x000fea0003c00000 */
[----:B------:R0:W1:Y:S02]  /*245a0*/  SHFL.IDX P6, R14, R13, R12, R11 ;  /* 0x0000000c0d0e7389 */ /* 0x00006400000c000b */
[----:B01----:R-:W-:Y:S01]  /*245b0*/  ENDCOLLECTIVE ;  /* 0x000000000000791b */ /* 0x003fe20003800000 */
.L_x_992:
[----:B------:R-:W-:-:S05]  /*245c0*/  @!P1 IADD3 R3, P2, R31, R3, RZ ;  /* 0x000000031f039210 */ /* 0x000fca0007f5e0ff */
[----:B------:R-:W-:-:S05]  /*245d0*/  @!P1 IMAD.X R2, RZ, RZ, R2, P2 ;  /* 0x000000ffff029224 */ /* 0x000fca00010e0602 */
[----:B------:R-:W-:Y:S02]  /*245e0*/  @!P1 LOP3.LUT R3, R3, R2, RZ, 0x3c, !PT ;  /* 0x0000000203039212 */ /* 0x000fe400078e3cff */
[----:B------:R-:W-:Y:S02]  /*245f0*/  MOV R13, R0 ;  /* 0x00000000000d7202 */ /* 0x000fe40000000f00 */
        /* <DEDUP_REMOVED lines=12> */
.L_x_993:
[----:B------:R-:W-:Y:S01]  /*246c0*/  MOV R13, R4 ;  /* 0x00000004000d7202 */ /* 0x000fe20000000f00 */
[----:B------:R-:W-:Y:S02]  /*246d0*/  IMAD.MOV.U32 R12, RZ, RZ, 0x6 ;  /* 0x00000006ff0c7424 */ /* 0x000fe400078e00ff */
[----:B------:R-:W-:-:S07]  /*246e0*/  IMAD.MOV.U32 R3, RZ, RZ, R14 ;  /* 0x000000ffff037224 */ /* 0x000fce00078e000e */
[----:B------:R-:W-:Y:S05]  /*246f0*/  WARPSYNC.COLLECTIVE R15, `(.L_x_994) ;  /* 0x000000000f087348 */ /* 0x000fea0003c00000 */
[----:B------:R0:W1:Y:S02]  /*24700*/  SHFL.IDX P6, R14, R13, R12, R11 ;  /* 0x0000000c0d0e7389 */ /* 0x00006400000c000b */
[----:B01----:R-:W-:Y:S01]  /*24710*/  ENDCOLLECTIVE ;  /* 0x000000000000791b */ /* 0x003fe20003800000 */
.L_x_994:
[----:B------:R-:W-:-:S05]  /*24720*/  @!P1 IADD3 R3, P2, R31, R3, RZ ;  /* 0x000000031f039210 */ /* 0x000fca0007f5e0ff */
[----:B------:R-:W-:Y:S01]  /*24730*/  @!P1 IMAD.X R2, RZ, RZ, R2, P2 ;  /* 0x000000ffff029224 */ /* 0x000fe200010e0602 */
[----:B------:R-:W-:-:S04]  /*24740*/  ISETP.GE.AND P2, PT, R6, R5, PT ;  /* 0x000000050600720c */ /* 0x000fc80003f46270 */
        /* <DEDUP_REMOVED lines=8> */
[----:B0-----:R-:W-:-:S07]  /*247d0*/  IMAD.MOV.U32 R2, RZ, RZ, R14 ;  /* 0x000000ffff027224 */ /* 0x001fce00078e000e */
[----:B------:R-:W-:Y:S05]  /*247e0*/  WARPSYNC.COLLECTIVE R15, `(.L_x_995) ;  /* 0x000000000f087348 */ /* 0x000fea0003c00000 */
[----:B------:R0:W1:Y:S02]  /*247f0*/  SHFL.IDX P6, R14, R13, R12, R11 ;  /* 0x0000000c0d0e7389 */ /* 0x00006400000c000b */
[----:B01----:R-:W-:Y:S01]  /*24800*/  ENDCOLLECTIVE ;  /* 0x000000000000791b */ /* 0x003fe20003800000 */
.L_x_995:
[----:B------:R-:W-:Y:S02]  /*24810*/  IMAD.MOV.U32 R13, RZ, RZ, R4 ;  /* 0x000000ffff0d7224 */ /* 0x000fe400078e0004 */
[----:B------:R-:W-:Y:S02]  /*24820*/  IMAD.MOV.U32 R12, RZ, RZ, 0x7 ;  /* 0x00000007ff0c7424 */ /* 0x000fe400078e00ff */
[----:B------:R-:W-:-:S07]  /*24830*/  IMAD.MOV.U32 R3, RZ, RZ, R14 ;  /* 0x000000ffff037224 */ /* 0x000fce00078e000e */
[----:B------:R-:W-:Y:S05]  /*24840*/  WARPSYNC.COLLECTIVE R15, `(.L_x_996) ;  /* 0x000000000f087348 */ /* 0x000fea0003c00000 */
[----:B------:R0:W1:Y:S02]  /*24850*/  SHFL.IDX P6, R14, R13, R12, R11 ;  /* 0x0000000c0d0e7389 */ /* 0x00006400000c000b */
[----:B01----:R-:W-:Y:S01]  /*24860*/  ENDCOLLECTIVE ;  /* 0x000000000000791b */ /* 0x003fe20003800000 */
.L_x_996:
[----:B------:R-:W-:-:S04]  /*24870*/  @!P2 IADD3 R3, P1, R31, R3, RZ ;  /* 0x000000031f03a210 */ /* 0x000fc80007f3e0ff */
[----:B------:R-:W-:-:S04]  /*24880*/  @!P2 IADD3.X R2, RZ, R2, RZ, P1, !PT ;  /* 0x00000002ff02a210 */ /* 0x000fc80000ffe4ff */
[----:B------:R-:W-:Y:S01]  /*24890*/  @!P2 LOP3.LUT R3, R3, R2, RZ, 0x3c, !PT ;  /* 0x000000020303a212 */ /* 0x000fe200078e3cff */
[----:B------:R-:W-:-:S03]  /*248a0*/  IMAD.MOV.U32 R13, RZ, RZ, R0 ;  /* 0x000000ffff0d7224 */ /* 0x000fc600078e0000 */
[----:B------:R-:W-:-:S04]  /*248b0*/  @!P2 LOP3.LUT R2, R3, R2, RZ, 0x3c, !PT ;  /* 0x000000020302a212 */ /* 0x000fc800078e3cff */
[----:B------:R-:W-:Y:S02]  /*248c0*/  @!P2 LOP3.LUT R3, R3, R2, RZ, 0x3c, !PT ;  /* 0x000000020303a212 */ /* 0x000fe400078e3cff */
[----:B------:R-:W-:-:S03]  /*248d0*/  MOV R4, R14 ;  /* 0x0000000e00047202 */ /* 0x000fc60000000f00 */
[----:B------:R-:W-:Y:S01]  /*248e0*/  @!PT LDS RZ, [RZ] ;  /* 0x00000000fffff984 */ /* 0x000fe20000000800 */
[----:B------:R-:W-:Y:S01]  /*248f0*/  @!PT LDS RZ, [RZ] ;  /* 0x00000000fffff984 */ /* 0x000fe20000000800 */
[----:B------:R-:W-:Y:S01]  /*24900*/  @!PT LDS RZ, [RZ] ;  /* 0x00000000fffff984 */ /* 0x000fe20000000800 */
[----:B------:R0:W-:Y:S04]  /*24910*/  @!P2 LDGSTS.E.BYPASS.LTC128B.128 [R9+0x17400], desc[UR60][R2.64], !P0 ;  /* 0x174000000209afae */ /* 0x0001e8000c101d7c */
[----:B0-----:R-:W-:Y:S05]  /*24920*/  WARPSYNC.COLLECTIVE R15, `(.L_x_997) ;  /* 0x000000000f087348 */ /* 0x001fea0003c00000 */
[----:B------:R1:W2:Y:S02]  /*24930*/  SHFL.IDX P6, R14, R13, R12, R11 ;  /* 0x0000000c0d0e7389 */ /* 0x0002a400000c000b */
[----:B012---:R-:W-:Y:S01]  /*24940*/  ENDCOLLECTIVE ;  /* 0x000000000000791b */ /* 0x007fe20003800000 */
.L_x_997:
[----:B------:R-:W-:Y:S05]  /*24950*/  BRA `(.L_x_998) ;  /* 0xffffff8000707947 */ /* 0x000fea000383ffff */
.L_x_758:
[----:B0-----:R0:W1:Y:S02]  /*24960*/  SYNCS.PHASECHK.TRANS64.TRYWAIT P0, [R22+URZ+0x22820], R3 ;  /* 0x02282003160075a7 */ /* 0x001064000800017f */
[----:B-1----:R-:W-:Y:S05]  /*24970*/  @!P0 NANOSLEEP.SYNCS 0x989680 ;  /* 0x009896800000895d */ /* 0x002fea0003900000 */
[----:B------:R-:W1:Y:S02]  /*24980*/  @!P0 SYNCS.PHASECHK.TRANS64 P0, [R22+URZ+0x22820], R3 ;  /* 0x02282003160085a7 */ /* 0x000e64000800007f */
[----:B-1----:R-:W-:Y:S05]  /*24990*/  @!P0 BRA `(.L_x_758) ;  /* 0xfffffffc00f08947 */ /* 0x002fea000383ffff */
[----:B------:R-:W-:Y:S05]  /*249a0*/  BRA `(.L_x_999) ;  /* 0xffffff8000d07947 */ /* 0x000fea000383ffff */
.L_x_762:
[----:B0-----:R0:W1:Y:S02]  /*249b0*/  SYNCS.PHASECHK.TRANS64.TRYWAIT P0, [R0+URZ+0x22880], R30 ;  /* 0x0228801e000075a7 */ /* 0x001064000800017f */
[----:B-1----:R-:W-:Y:S05]  /*249c0*/  @!P0 NANOSLEEP.SYNCS 0x989680 ;  /* 0x009896800000895d */ /* 0x002fea0003900000 */
[----:B------:R-:W1:Y:S02]  /*249d0*/  @!P0 SYNCS.PHASECHK.TRANS64 P0, [R0+URZ+0x22880], R30 ;  /* 0x0228801e000085a7 */ /* 0x000e64000800007f */
[----:B-1----:R-:W-:Y:S05]  /*249e0*/  @!P0 BRA `(.L_x_762) ;  /* 0xfffffffc00f08947 */ /* 0x002fea000383ffff */
[----:B------:R-:W-:Y:S05]  /*249f0*/  BRA `(.L_x_1000) ;  /* 0xffffff8400e87947 */ /* 0x000fea000383ffff */
.L_x_763:
        /* <DEDUP_REMOVED lines=8> */
.L_x_1002:
[----:B------:R-:W-:Y:S05]  /*24a80*/  BSYNC B0 ;  /* 0x0000000000007941 */ /* 0x000fea0003800000 */
.L_x_1001:
[----:B------:R-:W-:Y:S01]  /*24a90*/  IMAD.MOV.U32 R13, RZ, RZ, R10 ;  /* 0x000000ffff0d7224 */ /* 0x000fe200078e000a */
[----:B------:R-:W-:Y:S01]  /*24aa0*/  MOV R11, 0x181f ;  /* 0x0000181f000b7802 */ /* 0x000fe20000000f00 */
[----:B------:R-:W-:Y:S01]  /*24ab0*/  IMAD.MOV.U32 R12, RZ, RZ, RZ ;  /* 0x000000ffff0c7224 */ /* 0x000fe200078e00ff */
[----:B------:R-:W-:Y:S01]  /*24ac0*/  MOV R3, R14 ;  /* 0x0000000e00037202 */ /* 0x000fe20000000f00 */
[----:B------:R-:W-:Y:S02]  /*24ad0*/  IMAD.MOV.U32 R15, RZ, RZ, -0x1 ;  /* 0xffffffffff0f7424 */ /* 0x000fe400078e00ff */
[----:B------:R-:W-:-:S07]  /*24ae0*/  IMAD.IADD R6, R22, 0x1, R6 ;  /* 0x0000000116067824 */ /* 0x000fce00078e0206 */
[----:B------:R-:W-:Y:S05]  /*24af0*/  WARPSYNC.COLLECTIVE R15, `(.L_x_1003) ;  /* 0x000000000f087348 */ /* 0x000fea0003c00000 */
[----:B------:R0:W1:Y:S02]  /*24b00*/  SHFL.IDX P6, R14, R13, R12, R11 ;  /* 0x0000000c0d0e7389 */ /* 0x00006400000c000b */
[----:B01----:R-:W-:Y:S01]  /*24b10*/  ENDCOLLECTIVE ;  /* 0x000000000000791b */ /* 0x003fe20003800000 */
.L_x_1003:
[----:B------:R-:W-:Y:S01]  /*24b20*/  IMAD.MOV.U32 R13, RZ, RZ, R20 ;  /* 0x000000ffff0d7224 */ /* 0x000fe200078e0014 */
[----:B------:R-:W-:Y:S01]  /*24b30*/  MOV R12, 0x1 ;  /* 0x00000001000c7802 */ /* 0x000fe20000000f00 */
[----:B------:R-:W-:-:S07]  /*24b40*/  IMAD.MOV.U32 R2, RZ, RZ, R14 ;  /* 0x000000ffff027224 */ /* 0x000fce00078e000e */
[----:B------:R-:W-:Y:S05]  /*24b50*/  WARPSYNC.COLLECTIVE R15, `(.L_x_1004) ;  /* 0x000000000f087348 */ /* 0x000fea0003c00000 */
[----:B------:R0:W1:Y:S02]  /*24b60*/  SHFL.IDX P6, R14, R13, R12, R11 ;  /* 0x0000000c0d0e7389 */ /* 0x00006400000c000b */
[----:B01----:R-:W-:Y:S01]  /*24b70*/  ENDCOLLECTIVE ;  /* 0x000000000000791b */ /* 0x003fe20003800000 */
.L_x_1004:
        /* <DEDUP_REMOVED lines=11> */
.L_x_1005:
[----:B------:R-:W-:Y:S01]  /*24c30*/  IMAD.MOV.U32 R13, RZ, RZ, R20 ;  /* 0x000000ffff0d7224 */ /* 0x000fe200078e0014 */
[----:B------:R-:W-:Y:S02]  /*24c40*/  MOV R12, 0x2 ;  /* 0x00000002000c7802 */ /* 0x000fe40000000f00 */
[----:B------:R-:W-:-:S04]  /*24c50*/  MOV R11, R14 ;  /* 0x0000000e000b7202 */ /* 0x000fc80000000f00 */
[----:B------:R-:W-:Y:S01]  /*24c60*/  IADD3 R2, P0, R31, R11, RZ ;  /* 0x0000000b1f027210 */ /* 0x000fe20007f1e0ff */
[----:B------:R-:W-:-:S04]  /*24c70*/  IMAD.MOV.U32 R11, RZ, RZ, 0x181f ;  /* 0x0000181fff0b7424 */ /* 0x000fc800078e00ff */
[----:B------:R-:W-:-:S08]  /*24c80*/  IMAD.X R3, RZ, RZ, R21, P0 ;  /* 0x000000ffff037224 */ /* 0x000fd000000e0615 */
[----:B------:R-:W-:Y:S05]  /*24c90*/  WARPSYNC.COLLECTIVE R15, `(.L_x_1006) ;  /* 0x000000000f087348 */ /* 0x000fea0003c00000 */
[----:B------:R0:W1:Y:S02]  /*24ca0*/  SHFL.IDX P6, R14, R13, R12, R11 ;  /* 0x0000000c0d0e7389 */ /* 0x00006400000c000b */
[----:B01----:R-:W-:Y:S01]  /*24cb0*/  ENDCOLLECTIVE ;  /* 0x000000000000791b */ /* 0x003fe20003800000 */
.L_x_1006:
        /* <DEDUP_REMOVED lines=9> */
.L_x_1007:
[----:B------:R-:W-:Y:S01]  /*24d50*/  MOV R13, R20 ;  /* 0x00000014000d7202 */ /* 0x000fe20000000f00 */
[----:B------:R-:W-:Y:S02]  /*24d60*/  IMAD.MOV.U32 R12, RZ, RZ, 0x3 ;  /* 0x00000003ff0c7424 */ /* 0x000fe400078e00ff */
[----:B------:R-:W-:-:S07]  /*24d70*/  IMAD.MOV.U32 R2, RZ, RZ, R14 ;  /* 0x000000ffff027224 */ /* 0x000fce00078e000e */
[----:B------:R-:W-:Y:S05]  /*24d80*/  WARPSYNC.COLLECTIVE R15, `(.L_x_1008) ;  /* 0x000000000f087348 */ /* 0x000fea0003c00000 */
[----:B------:R0:W1:Y:S02]  /*24d90*/  SHFL.IDX P6, R14, R13, R12, R11 ;  /* 0x0000000c0d0e7389 */ /* 0x00006400000c000b */
[----:B01----:R-:W-:Y:S01]  /*24da0*/  ENDCOLLECTIVE ;  /* 0x000000000000791b */ /* 0x003fe20003800000 */
.L_x_1008:
        /* <DEDUP_REMOVED lines=11> */
.L_x_1009:
[----:B------:R-:W-:Y:S01]  /*24e60*/  MOV R13, R20 ;  /* 0x00000014000d7202 */ /* 0x000fe20000000f00 */
[----:B------:R-:W-:Y:S02]  /*24e70*/  IMAD.MOV.U32 R12, RZ, RZ, 0x4 ;  /* 0x00000004ff0c7424 */ /* 0x000fe400078e00ff */
[----:B------:R-:W-:-:S07]  /*24e80*/  IMAD.MOV.U32 R2, RZ, RZ, R14 ;  /* 0x000000ffff027224 */ /* 0x000fce00078e000e */
[----:B------:R-:W-:Y:S05]  /*24e90*/  WARPSYNC.COLLECTIVE R15, `(.L_x_1010) ;  /* 0x000000000f087348 */ /* 0x000fea0003c00000 */
[----:B------:R0:W1:Y:S02]  /*24ea0*/  SHFL.IDX P6, R14, R13, R12, R11 ;  /* 0x0000000c0d0e7389 */ /* 0x00006400000c000b */
[----:B01----:R-:W-:Y:S01]  /*24eb0*/  ENDCOLLECTIVE ;  /* 0x000000000000791b */ /* 0x003fe20003800000 */
.L_x_1010:
        /* <DEDUP_REMOVED lines=11> */
.L_x_1011:
[----:B------:R-:W-:Y:S01]  /*24f70*/  MOV R13, R20 ;  /* 0x00000014000d7202 */ /* 0x000fe20000000f00 */
[----:B------:R-:W-:Y:S02]  /*24f80*/  IMAD.MOV.U32 R12, RZ, RZ, 0x5 ;  /* 0x00000005ff0c7424 */ /* 0x000fe400078e00ff */
[----:B------:R-:W-:-:S07]  /*24f90*/  IMAD.MOV.U32 R2, RZ, RZ, R14 ;  /* 0x000000ffff027224 */ /* 0x000fce00078e000e */
[----:B------:R-:W-:Y:S05]  /*24fa0*/  WARPSYNC.COLLECTIVE R15, `(.L_x_1012) ;  /* 0x000000000f087348 */ /* 0x000fea0003c00000 */
[----:B------:R0:W1:Y:S02]  /*24fb0*/  SHFL.IDX P6, R14, R13, R12, R11 ;  /* 0x0000000c0d0e7389 */ /* 0x00006400000c000b */
[----:B01----:R-:W-:Y:S01]  /*24fc0*/  ENDCOLLECTIVE ;  /* 0x000000000000791b */ /* 0x003fe20003800000 */
.L_x_1012:
        /* <DEDUP_REMOVED lines=11> */
.L_x_1013:
[----:B------:R-:W-:Y:S01]  /*25080*/  MOV R13, R20 ;  /* 0x00000014000d7202 */ /* 0x000fe20000000f00 */
[----:B------:R-:W-:Y:S02]  /*25090*/  IMAD.MOV.U32 R12, RZ, RZ, 0x6 ;  /* 0x00000006ff0c7424 */ /* 0x000fe400078e00ff */
[----:B------:R-:W-:-:S07]  /*250a0*/  IMAD.MOV.U32 R2, RZ, RZ, R14 ;  /* 0x000000ffff027224 */ /* 0x000fce00078e000e */
[----:B------:R-:W-:Y:S05]  /*250b0*/  WARPSYNC.COLLECTIVE R15, `(.L_x_1014) ;  /* 0x000000000f087348 */ /* 0x000fea0003c00000 */
[----:B------:R0:W1:Y:S02]  /*250c0*/  SHFL.IDX P6, R14, R13, R12, R11 ;  /* 0x0000000c0d0e7389 */ /* 0x00006400000c000b */
[----:B01----:R-:W-:Y:S01]  /*250d0*/  ENDCOLLECTIVE ;  /* 0x000000000000791b */ /* 0x003fe20003800000 */
.L_x_1014:
        /* <DEDUP_REMOVED lines=11> */
.L_x_1015:
[----:B------:R-:W-:Y:S01]  /*25190*/  IMAD.MOV.U32 R13, RZ, RZ, R20 ;  /* 0x000000ffff0d7224 */ /* 0x000fe200078e0014 */
[----:B------:R-:W-:Y:S01]  /*251a0*/  MOV R12, 0x7 ;  /* 0x00000007000c7802 */ /* 0x000fe20000000f00 */
[----:B------:R-:W-:-:S07]  /*251b0*/  IMAD.MOV.U32 R2, RZ, RZ, R14 ;  /* 0x000000ffff027224 */ /* 0x000fce00078e000e */
[----:B------:R-:W-:Y:S05]  /*251c0*/  WARPSYNC.COLLECTIVE R15, `(.L_x_1016) ;  /* 0x000000000f087348 */ /* 0x000fea0003c00000 */
[----:B------:R0:W1:Y:S02]  /*251d0*/  SHFL.IDX P6, R14, R13, R12, R11 ;  /* 0x0000000c0d0e7389 */ /* 0x00006400000c000b */
[----:B01----:R-:W-:Y:S01]  /*251e0*/  ENDCOLLECTIVE ;  /* 0x000000000000791b */ /* 0x003fe20003800000 */
.L_x_1016:
        /* <DEDUP_REMOVED lines=11> */
.L_x_1017:
[----:B------:R-:W-:Y:S01]  /*252a0*/  MOV R13, R17 ;  /* 0x00000011000d7202 */ /* 0x000fe20000000f00 */
[----:B------:R-:W-:Y:S01]  /*252b0*/  IMAD.MOV.U32 R12, RZ, RZ, RZ ;  /* 0x000000ffff0c7224 */ /* 0x000fe200078e00ff */
[----:B------:R-:W-:-:S04]  /*252c0*/  MOV R11, R14 ;  /* 0x0000000e000b7202 */ /* 0x000fc80000000f00 */
[----:B------:R-:W-:Y:S01]  /*252d0*/  IADD3 R2, P0, R31, R11, RZ ;  /* 0x0000000b1f027210 */ /* 0x000fe20007f1e0ff */
[----:B------:R-:W-:-:S04]  /*252e0*/  IMAD.MOV.U32 R11, RZ, RZ, 0x181f ;  /* 0x0000181fff0b7424 */ /* 0x000fc800078e00ff */
[----:B------:R-:W-:-:S08]  /*252f0*/  IMAD.X R3, RZ, RZ, R3, P0 ;  /* 0x000000ffff037224 */ /* 0x000fd000000e0603 */
[----:B------:R-:W-:Y:S05]  /*25300*/  WARPSYNC.COLLECTIVE R15, `(.L_x_1018) ;  /* 0x000000000f087348 */ /* 0x000fea0003c00000 */
[----:B------:R0:W1:Y:S02]  /*25310*/  SHFL.IDX P6, R14, R13, R12, R11 ;  /* 0x0000000c0d0e7389 */ /* 0x00006400000c000b */
[----:B01----:R-:W-:Y:S01]  /*25320*/  ENDCOLLECTIVE ;  /* 0x000000000000791b */ /* 0x003fe20003800000 */
.L_x_1018:
        /* <DEDUP_REMOVED lines=9> */
.L_x_1019:
[----:B------:R-:W-:Y:S02]  /*253c0*/  IMAD.MOV.U32 R13, RZ, RZ, R17 ;  /* 0x000000ffff0d7224 */ /* 0x000fe400078e0011 */
[----:B------:R-:W-:-:S05]  /*253d0*/  IMAD.MOV.U32 R12, RZ, RZ, R14 ;  /* 0x000000ffff0c7224 */ /* 0x000fca00078e000e */
[----:B------:R-:W-:Y:S01]  /*253e0*/  IADD3 R2, P0, R31, R12, RZ ;  /* 0x0000000c1f027210 */ /* 0x000fe20007f1e0ff */
[----:B------:R-:W-:-:S03]  /*253f0*/  IMAD.MOV.U32 R12, RZ, RZ, 0x1 ;  /* 0x00000001ff0c7424 */ /* 0x000fc600078e00ff */
[----:B------:R-:W-:-:S09]  /*25400*/  IADD3.X R3, RZ, R10, RZ, P0, !PT ;  /* 0x0000000aff037210 */ /* 0x000fd200007fe4ff */
[----:B------:R-:W-:Y:S05]  /*25410*/  WARPSYNC.COLLECTIVE R15, `(.L_x_1020) ;  /* 0x000000000f087348 */ /* 0x000fea0003c00000 */
[----:B------:R0:W1:Y:S02]  /*25420*/  SHFL.IDX P6, R14, R13, R12, R11 ;  /* 0x0000000c0d0e7389 */ /* 0x00006400000c000b */
[----:B01----:R-:W-:Y:S01]  /*25430*/  ENDCOLLECTIVE ;  /* 0x000000000000791b */ /* 0x003fe20003800000 */
.L_x_1020:
        /* <DEDUP_REMOVED lines=9> */
.L_x_1021:
[----:B------:R-:W-:Y:S01]  /*254d0*/  IMAD.MOV.U32 R2, RZ, RZ, R14 ;  /* 0x000000ffff027224 */ /* 0x000fe200078e000e */
[----:B------:R-:W-:Y:S06]  /*254e0*/  BRA `(.L_x_1022) ;  /* 0xffffff8000847947 */ /* 0x000fec000383ffff */
.L_x_768:
[----:B---3--:R3:W4:Y:S02]  /*254f0*/  SYNCS.PHASECHK.TRANS64.TRYWAIT P0, [R0+URZ+0x22840], R30 ;  /* 0x0228401e000075a7 */ /* 0x008724000800017f */
[----:B----4-:R-:W-:Y:S05]  /*25500*/  @!P0 NANOSLEEP.SYNCS 0x989680 ;  /* 0x009896800000895d */ /* 0x010fea0003900000 */
[----:B------:R-:W4:Y:S02]  /*25510*/  @!P0 SYNCS.PHASECHK.TRANS64 P0, [R0+URZ+0x22840], R30 ;  /* 0x0228401e000085a7 */ /* 0x000f24000800007f */
[----:B----4-:R-:W-:Y:S05]  /*25520*/  @!P0 BRA `(.L_x_768) ;  /* 0xfffffffc00f08947 */ /* 0x010fea000383ffff */
[----:B------:R-:W-:Y:S05]  /*25530*/  BRA `(.L_x_1023) ;  /* 0xffffff8000d47947 */ /* 0x000fea000383ffff */
.L_x_769:
[----:B------:R-:W-:Y:S01]  /*25540*/  BSSY B0, `(.L_x_1024) ;  /* 0x0000008000007945 */ /* 0x000fe20003800000 */
[----:B------:R-:W-:Y:S01]  /*25550*/  MOV R13, R5 ;  /* 0x00000005000d7202 */ /* 0x000fe20000000f00 */
[----:B------:R-:W-:Y:S01]  /*25560*/  IMAD.MOV.U32 R12, RZ, RZ, RZ ;  /* 0x000000ffff0c7224 */ /* 0x000fe200078e00ff */
[----:B------:R-:W-:Y:S01]  /*25570*/  MOV R15, 0xffffffff ;  /* 0xffffffff000f7802 */ /* 0x000fe20000000f00 */
[----:B------:R-:W-:-:S07]  /*25580*/  IMAD.MOV.U32 R11, RZ, RZ, 0x181f ;  /* 0x0000181fff0b7424 */ /* 0x000fce00078e00ff */
[----:B0-23--:R-:W-:Y:S05]  /*25590*/  WARPSYNC.COLLECTIVE R15, `(.L_x_1025) ;  /* 0x000000000f087348 */ /* 0x00dfea0003c00000 */
[----:B------:R1:W4:Y:S02]  /*255a0*/  SHFL.IDX P6, R14, R13, R12, R11 ;  /* 0x0000000c0d0e7389 */ /* 0x00032400000c000b */
[----:B01234-:R-:W-:Y:S01]  /*255b0*/  ENDCOLLECTIVE ;  /* 0x000000000000791b */ /* 0x01ffe20003800000 */
.L_x_1025:
[----:B------:R-:W-:Y:S05]  /*255c0*/  BSYNC B0 ;  /* 0x0000000000007941 */ /* 0x000fea0003800000 */
.L_x_1024:
        /* <DEDUP_REMOVED lines=8> */
.L_x_1026:
[----:B------:R-:W-:Y:S01]  /*25650*/  IMAD.MOV.U32 R13, RZ, RZ, R5 ;  /* 0x000000ffff0d7224 */ /* 0x000fe200078e0005 */
[----:B------:R-:W-:Y:S02]  /*25660*/  MOV R12, 0x1 ;  /* 0x00000001000c7802 */ /* 0x000fe40000000f00 */
[----:B------:R-:W-:-:S07]  /*25670*/  MOV R2, R14 ;  /* 0x0000000e00027202 */ /* 0x000fce0000000f00 */
[----:B------:R-:W-:Y:S05]  /*25680*/  WARPSYNC.COLLECTIVE R15, `(.L_x_1027) ;  /* 0x000000000f087348 */ /* 0x000fea0003c00000 */
[----:B------:R0:W1:Y:S02]  /*25690*/  SHFL.IDX P6, R14, R13, R12, R11 ;  /* 0x0000000c0d0e7389 */ /* 0x00006400000c000b */
[----:B01----:R-:W-:Y:S01]  /*256a0*/  ENDCOLLECTIVE ;  /* 0x000000000000791b */ /* 0x003fe20003800000 */
.L_x_1027:
        /* <DEDUP_REMOVED lines=11> */
.L_x_1028:
[----:B------:R-:W-:Y:S01]  /*25760*/  IMAD.MOV.U32 R13, RZ, RZ, R5 ;  /* 0x000000ffff0d7224 */ /* 0x000fe200078e0005 */
[----:B------:R-:W-:Y:S02]  /*25770*/  MOV R12, 0x2 ;  /* 0x00000002000c7802 */ /* 0x000fe40000000f00 */
[----:B------:R-:W-:-:S07]  /*25780*/  MOV R10, R14 ;  /* 0x0000000e000a7202 */ /* 0x000fce0000000f00 */
[----:B------:R-:W-:Y:S05]  /*25790*/  WARPSYNC.COLLECTIVE R15, `(.L_x_1029) ;  /* 0x000000000f087348 */ /* 0x000fea0003c00000 */
[----:B------:R0:W1:Y:S02]  /*257a0*/  SHFL.IDX P6, R14, R13, R12, R11 ;  /* 0x0000000c0d0e7389 */ /* 0x00006400000c000b */
[----:B01----:R-:W-:Y:S01]  /*257b0*/  ENDCOLLECTIVE ;  /* 0x000000000000791b */ /* 0x003fe20003800000 */
.L_x_1029:
        /* <DEDUP_REMOVED lines=11> */
.L_x_1030:
[----:B------:R-:W-:Y:S01]  /*25870*/  IMAD.MOV.U32 R13, RZ, RZ, R5 ;  /* 0x000000ffff0d7224 */ /* 0x000fe200078e0005 */
[----:B------:R-:W-:Y:S02]  /*25880*/  MOV R12, 0x3 ;  /* 0x00000003000c7802 */ /* 0x000fe40000000f00 */
[----:B------:R-:W-:-:S07]  /*25890*/  MOV R2, R14 ;  /* 0x0000000e00027202 */ /* 0x000fce0000000f00 */
[----:B------:R-:W-:Y:S05]  /*258a0*/  WARPSYNC.COLLECTIVE R15, `(.L_x_1031) ;  /* 0x000000000f087348 */ /* 0x000fea0003c00000 */
[----:B------:R0:W1:Y:S02]  /*258b0*/  SHFL.IDX P6, R14, R13, R12, R11 ;  /* 0x0000000c0d0e7389 */ /* 0x00006400000c000b */
[----:B01----:R-:W-:Y:S01]  /*258c0*/  ENDCOLLECTIVE ;  /* 0x000000000000791b */ /* 0x003fe20003800000 */
.L_x_1031:
        /* <DEDUP_REMOVED lines=11> */
.L_x_1032:
[----:B------:R-:W-:Y:S01]  /*25980*/  IMAD.MOV.U32 R13, RZ, RZ, R5 ;  /* 0x000000ffff0d7224 */ /* 0x000fe200078e0005 */
[----:B------:R-:W-:Y:S02]  /*25990*/  MOV R12, 0x4 ;  /* 0x00000004000c7802 */ /* 0x000fe40000000f00 */
[----:B------:R-:W-:-:S07]  /*259a0*/  MOV R2, R14 ;  /* 0x0000000e00027202 */ /* 0x000fce0000000f00 */
[----:B------:R-:W-:Y:S05]  /*259b0*/  WARPSYNC.COLLECTIVE R15, `(.L_x_1033) ;  /* 0x000000000f087348 */ /* 0x000fea0003c00000 */
[----:B------:R0:W1:Y:S02]  /*259c0*/  SHFL.IDX P6, R14, R13, R12, R11 ;  /* 0x0000000c0d0e7389 */ /* 0x00006400000c000b */
[----:B01----:R-:W-:Y:S01]  /*259d0*/  ENDCOLLECTIVE ;  /* 0x000000000000791b */ /* 0x003fe20003800000 */
.L_x_1033:
        /* <DEDUP_REMOVED lines=11> */
.L_x_1034:
[----:B------:R-:W-:Y:S01]  /*25a90*/  IMAD.MOV.U32 R13, RZ, RZ, R5 ;  /* 0x000000ffff0d7224 */ /* 0x000fe200078e0005 */
[----:B------:R-:W-:Y:S02]  /*25aa0*/  MOV R12, 0x5 ;  /* 0x00000005000c7802 */ /* 0x000fe40000000f00 */
[----:B------:R-:W-:-:S07]  /*25ab0*/  MOV R2, R14 ;  /* 0x0000000e00027202 */ /* 0x000fce0000000f00 */
[----:B------:R-:W-:Y:S05]  /*25ac0*/  WARPSYNC.COLLECTIVE R15, `(.L_x_1035) ;  /* 0x000000000f087348 */ /* 0x000fea0003c00000 */
[----:B------:R0:W1:Y:S02]  /*25ad0*/  SHFL.IDX P6, R14, R13, R12, R11 ;  /* 0x0000000c0d0e7389 */ /* 0x00006400000c000b */
[----:B01----:R-:W-:Y:S01]  /*25ae0*/  ENDCOLLECTIVE ;  /* 0x000000000000791b */ /* 0x003fe20003800000 */
.L_x_1035:
        /* <DEDUP_REMOVED lines=11> */
.L_x_1036:
[----:B------:R-:W-:Y:S01]  /*25ba0*/  IMAD.MOV.U32 R13, RZ, RZ, R5 ;  /* 0x000000ffff0d7224 */ /* 0x000fe200078e0005 */
[----:B------:R-:W-:Y:S02]  /*25bb0*/  MOV R12, 0x6 ;  /* 0x00000006000c7802 */ /* 0x000fe40000000f00 */
[----:B------:R-:W-:-:S07]  /*25bc0*/  MOV R2, R14 ;  /* 0x0000000e00027202 */ /* 0x000fce0000000f00 */
[----:B------:R-:W-:Y:S05]  /*25bd0*/  WARPSYNC.COLLECTIVE R15, `(.L_x_1037) ;  /* 0x000000000f087348 */ /* 0x000fea0003c00000 */
[----:B------:R0:W1:Y:S02]  /*25be0*/  SHFL.IDX P6, R14, R13, R12, R11 ;  /* 0x0000000c0d0e7389 */ /* 0x00006400000c000b */
[----:B01----:R-:W-:Y:S01]  /*25bf0*/  ENDCOLLECTIVE ;  /* 0x000000000000791b */ /* 0x003fe20003800000 */
.L_x_1037:
        /* <DEDUP_REMOVED lines=11> */
.L_x_1038:
[----:B------:R-:W-:Y:S02]  /*25cb0*/  IMAD.MOV.U32 R13, RZ, RZ, R5 ;  /* 0x000000ffff0d7224 */ /* 0x000fe400078e0005 */
[----:B------:R-:W-:Y:S01]  /*25cc0*/  IMAD.MOV.U32 R12, RZ, RZ, 0x7 ;  /* 0x00000007ff0c7424 */ /* 0x000fe200078e00ff */
[----:B------:R-:W-:-:S07]  /*25cd0*/  MOV R2, R14 ;  /* 0x0000000e00027202 */ /* 0x000fce0000000f00 */
[----:B------:R-:W-:Y:S05]  /*25ce0*/  WARPSYNC.COLLECTIVE R15, `(.L_x_1039) ;  /* 0x000000000f087348 */ /* 0x000fea0003c00000 */
[----:B------:R0:W1:Y:S02]  /*25cf0*/  SHFL.IDX P6, R14, R13, R12, R11 ;  /* 0x0000000c0d0e7389 */ /* 0x00006400000c000b */
[----:B01----:R-:W-:Y:S01]  /*25d00*/  ENDCOLLECTIVE ;  /* 0x000000000000791b */ /* 0x003fe20003800000 */
.L_x_1039:
[----:B------:R-:W-:Y:S01]  /*25d10*/  IMAD.MOV.U32 R13, RZ, RZ, R4 ;  /* 0x000000ffff0d7224 */ /* 0x000fe200078e0004 */
[----:B------:R-:W-:-:S04]  /*25d20*/  IADD3 R4, P0, R31, R2, RZ ;  /* 0x000000021f047210 */ /* 0x000fc80007f1e0ff */
[----:B------:R-:W-:Y:S02]  /*25d30*/  IADD3.X R5, RZ, R9, RZ, P0, !PT ;  /* 0x00000009ff057210 */ /* 0x000fe400007fe4ff */
[----:B------:R-:W-:-:S03]  /*25d40*/  MOV R3, R14 ;  /* 0x0000000e00037202 */ /* 0x000fc60000000f00 */
[----:B------:R-:W-:Y:S01]  /*25d50*/  @!PT LDS RZ, [RZ] ;  /* 0x00000000fffff984 */ /* 0x000fe20000000800 */
[----:B------:R-:W-:Y:S01]  /*25d60*/  @!PT LDS RZ, [RZ] ;  /* 0x00000000fffff984 */ /* 0x000fe20000000800 */
[----:B------:R-:W-:Y:S01]  /*25d70*/  @!PT LDS RZ, [RZ] ;  /* 0x00000000fffff984 */ /* 0x000fe20000000800 */
[----:B------:R0:W-:Y:S04]  /*25d80*/  LDGSTS.E.BYPASS.LTC128B.128 [R6+0x1b400], desc[UR60][R4.64], !P2 ;  /* 0x1b40000004067fae */ /* 0x0001e8000d101d7c */
[----:B0-----:R-:W-:Y:S05]  /*25d90*/  WARPSYNC.COLLECTIVE R15, `(.L_x_1040) ;  /* 0x000000000f087348 */ /* 0x001fea0003c00000 */
[----:B------:R1:W2:Y:S02]  /*25da0*/  SHFL.IDX P6, R14, R13, R12, R11 ;  /* 0x0000000c0d0e7389 */ /* 0x0002a400000c000b */
[----:B012---:R-:W-:Y:S01]  /*25db0*/  ENDCOLLECTIVE ;  /* 0x000000000000791b */ /* 0x007fe20003800000 */
.L_x_1040:
[----:B------:R-:W-:Y:S01]  /*25dc0*/  IMAD.MOV.U32 R13, RZ, RZ, R8 ;  /* 0x000000ffff0d7224 */ /* 0x000fe200078e0008 */
[----:B------:R-:W-:Y:S01]  /*25dd0*/  MOV R12, RZ ;  /* 0x000000ff000c7202 */ /* 0x000fe20000000f00 */
[----:B------:R-:W-:-:S07]  /*25de0*/  IMAD.MOV.U32 R10, RZ, RZ, R14 ;  /* 0x000000ffff0a7224 */ /* 0x000fce00078e000e */
[----:B------:R-:W-:Y:S05]  /*25df0*/  WARPSYNC.COLLECTIVE R15, `(.L_x_1041) ;  /* 0x000000000f087348 */ /* 0x000fea0003c00000 */
[----:B------:R0:W1:Y:S02]  /*25e00*/  SHFL.IDX P6, R14, R13, R12, R11 ;  /* 0x0000000c0d0e7389 */ /* 0x00006400000c000b */
[----:B01----:R-:W-:Y:S01]  /*25e10*/  ENDCOLLECTIVE ;  /* 0x000000000000791b */ /* 0x003fe20003800000 */
.L_x_1041:
        /* <DEDUP_REMOVED lines=11> */
.L_x_1042:
[----:B------:R-:W-:Y:S01]  /*25ed0*/  IMAD.MOV.U32 R13, RZ, RZ, R8 ;  /* 0x000000ffff0d7224 */ /* 0x000fe200078e0008 */
[----:B------:R-:W-:Y:S02]  /*25ee0*/  MOV R12, 0x1 ;  /* 0x00000001000c7802 */ /* 0x000fe40000000f00 */
[----:B------:R-:W-:-:S07]  /*25ef0*/  MOV R5, R14 ;  /* 0x0000000e00057202 */ /* 0x000fce0000000f00 */
[----:B------:R-:W-:Y:S05]  /*25f00*/  WARPSYNC.COLLECTIVE R15, `(.L_x_1043) ;  /* 0x000000000f087348 */ /* 0x000fea0003c00000 */
[----:B------:R0:W1:Y:S02]  /*25f10*/  SHFL.IDX P6, R14, R13, R12, R11 ;  /* 0x0000000c0d0e7389 */ /* 0x00006400000c000b */
[----:B01----:R-:W-:Y:S01]  /*25f20*/  ENDCOLLECTIVE ;  /* 0x000000000000791b */ /* 0x003fe20003800000 */
.L_x_1043:
        /* <DEDUP_REMOVED lines=11> */
.L_x_1044:
[----:B------:R-:W-:Y:S01]  /*25fe0*/  MOV R2, R14 ;  /* 0x0000000e00027202 */ /* 0x000fe20000000f00 */
[----:B------:R-:W-:Y:S06]  /*25ff0*/  BRA `(.L_x_1045) ;  /* 0xffffff7c006c7947 */ /* 0x000fec000383ffff */
.L_x_774:
[----:B-1----:R1:W2:Y:S02]  /*26000*/  SYNCS.PHASECHK.TRANS64.TRYWAIT P2, [R0+URZ+0x22870], R3 ;  /* 0x02287003000075a7 */ /* 0x0022a4000804017f */
[----:B--2---:R-:W-:Y:S05]  /*26010*/  @!P2 NANOSLEEP.SYNCS 0x989680 ;  /* 0x009896800000a95d */ /* 0x004fea0003900000 */
[----:B------:R-:W2:Y:S02]  /*26020*/  @!P2 SYNCS.PHASECHK.TRANS64 P2, [R0+URZ+0x22870], R3 ;  /* 0x022870030000a5a7 */ /* 0x000ea4000804007f */
[----:B--2---:R-:W-:Y:S05]  /*26030*/  @!P2 BRA `(.L_x_774) ;  /* 0xfffffffc00f0a947 */ /* 0x004fea000383ffff */
[----:B------:R-:W-:Y:S05]  /*26040*/  BRA `(.L_x_1046) ;  /* 0xffffff7c00d07947 */ /* 0x000fea000383ffff */
.L_x_776:
[----:B-1----:R1:W2:Y:S02]  /*26050*/  SYNCS.PHASECHK.TRANS64.TRYWAIT P2, [R0+URZ+0x22860], R3 ;  /* 0x02286003000075a7 */ /* 0x0022a4000804017f */
[----:B--2---:R-:W-:Y:S05]  /*26060*/  @!P2 NANOSLEEP.SYNCS 0x989680 ;  /* 0x009896800000a95d */ /* 0x004fea0003900000 */
[----:B------:R-:W2:Y:S02]  /*26070*/  @!P2 SYNCS.PHASECHK.TRANS64 P2, [R0+URZ+0x22860], R3 ;  /* 0x022860030000a5a7 */ /* 0x000ea4000804007f */
[----:B--2---:R-:W-:Y:S05]  /*26080*/  @!P2 BRA `(.L_x_776) ;  /* 0xfffffffc00f0a947 */ /* 0x004fea000383ffff */
[----:B------:R-:W-:Y:S05]  /*26090*/  BRA `(.L_x_1047) ;  /* 0xffffff7c00e07947 */ /* 0x000fea000383ffff */
.L_x_784:
[----:B0-----:R0:W1:Y:S02]  /*260a0*/  SYNCS.PHASECHK.TRANS64.TRYWAIT P1, [R17+URZ+0x22870], R0 ;  /* 0x02287000110075a7 */ /* 0x001064000802017f */
[----:B-1----:R-:W-:Y:S05]  /*260b0*/  @!P1 NANOSLEEP.SYNCS 0x989680 ;  /* 0x009896800000995d */ /* 0x002fea0003900000 */
[----:B------:R-:W1:Y:S02]  /*260c0*/  @!P1 SYNCS.PHASECHK.TRANS64 P1, [R17+URZ+0x22870], R0 ;  /* 0x02287000110095a7 */ /* 0x000e64000802007f */
[----:B-1----:R-:W-:Y:S05]  /*260d0*/  @!P1 BRA `(.L_x_784) ;  /* 0xfffffffc00f09947 */ /* 0x002fea000383ffff */
[----:B------:R-:W-:Y:S05]  /*260e0*/  BRA `(.L_x_1048) ;  /* 0xffffff8400a47947 */ /* 0x000fea000383ffff */
.L_x_786:
[----:B0-----:R0:W1:Y:S02]  /*260f0*/  SYNCS.PHASECHK.TRANS64.TRYWAIT P1, [R17+URZ+0x22860], R0 ;  /* 0x02286000110075a7 */ /* 0x001064000802017f */
[----:B-1----:R-:W-:Y:S05]  /*26100*/  @!P1 NANOSLEEP.SYNCS 0x989680 ;  /* 0x009896800000995d */ /* 0x002fea0003900000 */
[----:B------:R-:W1:Y:S02]  /*26110*/  @!P1 SYNCS.PHASECHK.TRANS64 P1, [R17+URZ+0x22860], R0 ;  /* 0x02286000110095a7 */ /* 0x000e64000802007f */
[----:B-1----:R-:W-:Y:S05]  /*26120*/  @!P1 BRA `(.L_x_786) ;  /* 0xfffffffc00f09947 */ /* 0x002fea000383ffff */
[----:B------:R-:W-:Y:S05]  /*26130*/  BRA `(.L_x_1049) ;  /* 0xffffff8400b07947 */ /* 0x000fea000383ffff */
.L_x_791:
        /* <DEDUP_REMOVED lines=8> */
.L_x_1051:
[----:B------:R-:W-:Y:S05]  /*261c0*/  BSYNC B0 ;  /* 0x0000000000007941 */ /* 0x000fea0003800000 */
.L_x_1050:
[----:B------:R-:W-:Y:S01]  /*261d0*/  MOV R13, R16 ;  /* 0x00000010000d7202 */ /* 0x000fe20000000f00 */
[----:B------:R-:W-:Y:S01]  /*261e0*/  IMAD.MOV.U32 R12, RZ, RZ, 0x1 ;  /* 0x00000001ff0c7424 */ /* 0x000fe200078e00ff */
[----:B------:R-:W-:Y:S01]  /*261f0*/  MOV R15, 0xffffffff ;  /* 0xffffffff000f7802 */ /* 0x000fe20000000f00 */
[----:B------:R-:W-:Y:S02]  /*26200*/  IMAD.MOV.U32 R11, RZ, RZ, 0x1f ;  /* 0x0000001fff0b7424 */ /* 0x000fe400078e00ff */
[----:B------:R-:W-:Y:S02]  /*26210*/  IMAD.IADD R5, R19, 0x1, R8 ;  /* 0x0000000113057824 */ /* 0x000fe400078e0208 */
[----:B------:R-:W-:-:S07]  /*26220*/  IMAD.MOV.U32 R0, RZ, RZ, R14 ;  /* 0x000000ffff007224 */ /* 0x000fce00078e000e */
[----:B------:R-:W-:Y:S05]  /*26230*/  WARPSYNC.COLLECTIVE R15, `(.L_x_1052) ;  /* 0x000000000f087348 */ /* 0x000fea0003c00000 */
[----:B------:R0:W1:Y:S02]  /*26240*/  SHFL.IDX P6, R14, R13, R12, R11 ;  /* 0x0000000c0d0e7389 */ /* 0x00006400000c000b */
[----:B01----:R-:W-:Y:S01]  /*26250*/  ENDCOLLECTIVE ;  /* 0x000000000000791b */ /* 0x003fe20003800000 */
.L_x_1052:
[----:B------:R-:W-:Y:S02]  /*26260*/  ULDC UR4, c[0x0][0xc3c] ;  /* 0x00030f0000047ab9 */ /* 0x000fe40000000800 */
[----:B------:R-:W-:-:S13]  /*26270*/  ISETP.GE.OR P1, PT, R5, UR4, !P0 ;  /* 0x0000000405007c0c */ /* 0x000fda000c726670 */
[----:B------:R-:W0:Y:S01]  /*26280*/  @!P1 LDC.64 R2, c[0x0][0xc80] ;  /* 0x00032000ff029b82 */ /* 0x000e220000000a00 */
[----:B------:R-:W-:Y:S01]  /*26290*/  MOV R11, RZ ;  /* 0x000000ff000b7202 */ /* 0x000fe20000000f00 */
[----:B------:R-:W-:Y:S02]  /*262a0*/  IMAD.MOV.U32 R4, RZ, RZ, R14 ;  /* 0x000000ffff047224 */ /* 0x000fe400078e000e */
[----:B0-----:R-:W-:-:S06]  /*262b0*/  @!P1 IMAD.WIDE R2, R5, 0x4, R2 ;  /* 0x0000000405029825 */ /* 0x001fcc00078e0202 */
[----:B------:R-:W2:Y:S01]  /*262c0*/  @!P1 LDG.E R2, desc[UR60][R2.64] ;  /* 0x0000003c02029981 */ /* 0x000ea2000c1e1900 */
[----:B------:R-:W-:Y:S02]  /*262d0*/  MOV R5, RZ ;  /* 0x000000ff00057202 */ /* 0x000fe40000000f00 */
[C---:B------:R-:W-:Y:S02]  /*262e0*/  ISETP.GE.U32.AND P2, PT, R8.reuse, 0x2, PT ;  /* 0x000000020800780c */ /* 0x040fe40003f46070 */
[C---:B------:R-:W-:Y:S02]  /*262f0*/  ISETP.GE.U32.AND P3, PT, R8.reuse, 0x4, PT ;  /* 0x000000040800780c */ /* 0x040fe40003f66070 */
[C---:B------:R-:W-:Y:S02]  /*26300*/  ISETP.GE.U32.AND P4, PT, R8.reuse, 0x8, PT ;  /* 0x000000080800780c */ /* 0x040fe40003f86070 */
[C---:B------:R-:W-:Y:S01]  /*26310*/  ISETP.GE.U32.AND P5, PT, R8.reuse, 0x10, PT ;  /* 0x000000100800780c */ /* 0x040fe20003fa6070 */
[----:B--2---:R-:W-:Y:S01]  /*26320*/  @!P1 IMAD.MOV.U32 R5, RZ, RZ, R2 ;  /* 0x000000ffff059224 */ /* 0x004fe200078e0002 */
[----:B------:R-:W-:-:S03]  /*26330*/  ISETP.NE.AND P1, PT, R8, RZ, PT ;  /* 0x000000ff0800720c */ /* 0x000fc60003f25270 */
[----:B------:R-:W-:-:S10]  /*26340*/  IMAD.MOV.U32 R13, RZ, RZ, R5 ;  /* 0x000000ffff0d7224 */ /* 0x000fd400078e0005 */
[----:B------:R-:W-:Y:S05]  /*26350*/  WARPSYNC.COLLECTIVE R15, `(.L_x_1053) ;  /* 0x000000000f087348 */ /* 0x000fea0003c00000 */
[----:B------:R0:W1:Y:S02]  /*26360*/  SHFL.UP P6, R14, R13, R12, R11 ;  /* 0x0400000c0d0e7389 */ /* 0x00006400000c000b */
[----:B01----:R-:W-:Y:S01]  /*26370*/  ENDCOLLECTIVE ;  /* 0x000000000000791b */ /* 0x003fe20003800000 */
.L_x_1053:
[----:B------:R-:W-:Y:S02]  /*26380*/  MOV R12, 0x2 ;  /* 0x00000002000c7802 */ /* 0x000fe40000000f00 */
[----:B------:R-:W-:-:S05]  /*26390*/  SEL R6, R14, RZ, P1 ;  /* 0x000000ff0e067207 */ /* 0x000fca0000800000 */
[----:B------:R-:W-:-:S04]  /*263a0*/  IMAD.IADD R6, R5, 0x1, R6 ;  /* 0x0000000105067824 */ /* 0x000fc800078e0206 */
[----:B------:R-:W-:-:S07]  /*263b0*/  IMAD.MOV.U32 R13, RZ, RZ, R6 ;  /* 0x000000ffff0d7224 */ /* 0x000fce00078e0006 */
[----:B------:R-:W-:Y:S05]  /*263c0*/  WARPSYNC.COLLECTIVE R15, `(.L_x_1054) ;  /* 0x000000000f087348 */ /* 0x000fea0003c00000 */
[----:B------:R0:W1:Y:S02]  /*263d0*/  SHFL.UP P6, R14, R13, R12, R11 ;  /* 0x0400000c0d0e7389 */ /* 0x00006400000c000b */
[----:B01----:R-:W-:Y:S01]  /*263e0*/  ENDCOLLECTIVE ;  /* 0x000000000000791b */ /* 0x003fe20003800000 */
.L_x_1054:
[----:B------:R-:W-:Y:S02]  /*263f0*/  MOV R12, 0x4 ;  /* 0x00000004000c7802 */ /* 0x000fe40000000f00 */
[----:B------:R-:W-:-:S05]  /*26400*/  SEL R7, R14, RZ, P2 ;  /* 0x000000ff0e077207 */ /* 0x000fca0001000000 */
[----:B------:R-:W-:-:S04]  /*26410*/  IMAD.IADD R7, R6, 0x1, R7 ;  /* 0x0000000106077824 */ /* 0x000fc800078e0207 */
[----:B------:R-:W-:-:S07]  /*26420*/  IMAD.MOV.U32 R13, RZ, RZ, R7 ;  /* 0x000000ffff0d7224 */ /* 0x000fce00078e0007 */
[----:B------:R-:W-:Y:S05]  /*26430*/  WARPSYNC.COLLECTIVE R15, `(.L_x_1055) ;  /* 0x000000000f087348 */ /* 0x000fea0003c00000 */
[----:B------:R0:W1:Y:S02]  /*26440*/  SHFL.UP P6, R14, R13, R12, R11 ;  /* 0x0400000c0d0e7389 */ /* 0x00006400000c000b */
[----:B01----:R-:W-:Y:S01]  /*26450*/  ENDCOLLECTIVE ;  /* 0x000000000000791b */ /* 0x003fe20003800000 */
.L_x_1055:
[----:B------:R-:W-:Y:S02]  /*26460*/  MOV R12, 0x8 ;  /* 0x00000008000c7802 */ /* 0x000fe40000000f00 */
[----:B------:R-:W-:-:S05]  /*26470*/  SEL R2, R14, RZ, P3 ;  /* 0x000000ff0e027207 */ /* 0x000fca0001800000 */
[----:B------:R-:W-:-:S04]  /*26480*/  IMAD.IADD R2, R7, 0x1, R2 ;  /* 0x0000000107027824 */ /* 0x000fc800078e0202 */
[----:B------:R-:W-:-:S07]  /*26490*/  IMAD.MOV.U32 R13, RZ, RZ, R2 ;  /* 0x000000ffff0d7224 */ /* 0x000fce00078e0002 */
[----:B------:R-:W-:Y:S05]  /*264a0*/  WARPSYNC.COLLECTIVE R15, `(.L_x_1056) ;  /* 0x000000000f087348 */ /* 0x000fea0003c00000 */
[----:B------:R0:W1:Y:S02]  /*264b0*/  SHFL.UP P6, R14, R13, R12, R11 ;  /* 0x0400000c0d0e7389 */ /* 0x00006400000c000b */
[----:B01----:R-:W-:Y:S01]  /*264c0*/  ENDCOLLECTIVE ;  /* 0x000000000000791b */ /* 0x003fe20003800000 */
.L_x_1056:
[----:B------:R-:W-:Y:S02]  /*264d0*/  MOV R12, 0x10 ;  /* 0x00000010000c7802 */ /* 0x000fe40000000f00 */
[----:B------:R-:W-:-:S05]  /*264e0*/  SEL R3, R14, RZ, P4 ;  /* 0x000000ff0e037207 */ /* 0x000fca0002000000 */
[----:B------:R-:W-:-:S04]  /*264f0*/  IMAD.IADD R3, R2, 0x1, R3 ;  /* 0x0000000102037824 */ /* 0x000fc800078e0203 */
[----:B------:R-:W-:-:S07]  /*26500*/  IMAD.MOV.U32 R13, RZ, RZ, R3 ;  /* 0x000000ffff0d7224 */ /* 0x000fce00078e0003 */
[----:B------:R-:W-:Y:S05]  /*26510*/  WARPSYNC.COLLECTIVE R15, `(.L_x_1057) ;  /* 0x000000000f087348 */ /* 0x000fea0003c00000 */
[----:B------:R0:W1:Y:S02]  /*26520*/  SHFL.UP P6, R14, R13, R12, R11 ;  /* 0x0400000c0d0e7389 */ /* 0x00006400000c000b */
[----:B01----:R-:W-:Y:S01]  /*26530*/  ENDCOLLECTIVE ;  /* 0x000000000000791b */ /* 0x003fe20003800000 */
.L_x_1057:
[----:B------:R-:W-:Y:S01]  /*26540*/  MOV R12, 0x1f ;  /* 0x0000001f000c7802 */ /* 0x000fe20000000f00 */
[----:B------:R-:W-:Y:S01]  /*26550*/  IMAD.MOV.U32 R11, RZ, RZ, 0x1f ;  /* 0x0000001fff0b7424 */ /* 0x000fe200078e00ff */
[----:B------:R-:W-:-:S05]  /*26560*/  SEL R2, R14, RZ, P5 ;  /* 0x000000ff0e027207 */ /* 0x000fca0002800000 */
[----:B------:R-:W-:-:S04]  /*26570*/  IMAD.IADD R2, R3, 0x1, R2 ;  /* 0x0000000103027824 */ /* 0x000fc800078e0202 */
[----:B------:R-:W-:-:S07]  /*26580*/  IMAD.MOV.U32 R13, RZ, RZ, R2 ;  /* 0x000000ffff0d7224 */ /* 0x000fce00078e0002 */
[----:B------:R-:W-:Y:S05]  /*26590*/  WARPSYNC.COLLECTIVE R15, `(.L_x_1058) ;  /* 0x000000000f087348 */ /* 0x000fea0003c00000 */
[----:B------:R0:W1:Y:S02]  /*265a0*/  SHFL.IDX P6, R14, R13, R12, R11 ;  /* 0x0000000c0d0e7389 */ /* 0x00006400000c000b */
[----:B01----:R-:W-:Y:S01]  /*265b0*/  ENDCOLLECTIVE ;  /* 0x000000000000791b */ /* 0x003fe20003800000 */
.L_x_1058:
[----:B------:R-:W-:Y:S05]  /*265c0*/  BRA `(.L_x_1059) ;  /* 0xffffff8800c07947 */ /* 0x000fea000383ffff */
.L_x_796:
[----:B------:R-:W-:Y:S01]  /*265d0*/  BSSY B0, `(.L_x_1060) ;  /* 0x0000008000007945 */ /* 0x000fe20003800000 */
[----:B-----5:R-:W-:Y:S01]  /*265e0*/  IMAD.MOV.U32 R13, RZ, RZ, R5 ;  /* 0x000000ffff0d7224 */ /* 0x020fe200078e0005 */
[----:B------:R-:W-:Y:S01]  /*265f0*/  MOV R12, 0x1 ;  /* 0x00000001000c7802 */ /* 0x000fe20000000f00 */
[----:B------:R-:W-:Y:S02]  /*26600*/  IMAD.MOV.U32 R11, RZ, RZ, RZ ;  /* 0x000000ffff0b7224 */ /* 0x000fe400078e00ff */
[----:B------:R-:W-:-:S07]  /*26610*/  IMAD.MOV.U32 R15, RZ, RZ, -0x1 ;  /* 0xffffffffff0f7424 */ /* 0x000fce00078e00ff */
[----:B0-----:R-:W-:Y:S05]  /*26620*/  WARPSYNC.COLLECTIVE R15, `(.L_x_1061) ;  /* 0x000000000f087348 */ /* 0x001fea0003c00000 */
[----:B------:R1:W2:Y:S02]  /*26630*/  SHFL.UP P6, R14, R13, R12, R11 ;  /* 0x0400000c0d0e7389 */ /* 0x0002a400000c000b */
[----:B012---:R-:W-:Y:S01]  /*26640*/  ENDCOLLECTIVE ;  /* 0x000000000000791b */ /* 0x007fe20003800000 */
.L_x_1061:
[----:B------:R-:W-:Y:S05]  /*26650*/  BSYNC B0 ;  /* 0x0000000000007941 */ /* 0x000fea0003800000 */
.L_x_1060:
[----:B------:R-:W-:Y:S01]  /*26660*/  SEL R14, R14, RZ, P1 ;  /* 0x000000ff0e0e7207 */ /* 0x000fe20000800000 */
[----:B------:R-:W-:Y:S01]  /*26670*/  IMAD.MOV.U32 R12, RZ, RZ, 0x2 ;  /* 0x00000002ff0c7424 */ /* 0x000fe200078e00ff */
[----:B------:R-:W-:Y:S01]  /*26680*/  MOV R15, 0xffffffff ;  /* 0xffffffff000f7802 */ /* 0x000fe20000000f00 */
[----:B------:R-:W-:Y:S01]  /*26690*/  IMAD.MOV.U32 R11, RZ, RZ, RZ ;  /* 0x000000ffff0b7224 */ /* 0x000fe200078e00ff */
[----:B------:R-:W-:-:S07]  /*266a0*/  IADD3 R13, R5, R14, RZ ;  /* 0x0000000e050d7210 */ /* 0x000fce0007ffe0ff */
[----:B------:R-:W-:Y:S05]  /*266b0*/  WARPSYNC.COLLECTIVE R15, `(.L_x_1062) ;  /* 0x000000000f087348 */ /* 0x000fea0003c00000 */
[----:B------:R0:W1:Y:S02]  /*266c0*/  SHFL.UP P6, R14, R13, R12, R11 ;  /* 0x0400000c0d0e7389 */ /* 0x00006400000c000b */
[----:B01----:R-:W-:Y:S01]  /*266d0*/  ENDCOLLECTIVE ;  /* 0x000000000000791b */ /* 0x003fe20003800000 */
.L_x_1062:
[----:B------:R-:W-:Y:S02]  /*266e0*/  MOV R12, 0x4 ;  /* 0x00000004000c7802 */ /* 0x000fe40000000f00 */
[----:B------:R-:W-:-:S05]  /*266f0*/  SEL R2, R14, RZ, P2 ;  /* 0x000000ff0e027207 */ /* 0x000fca0001000000 */
[----:B------:R-:W-:-:S04]  /*26700*/  IMAD.IADD R2, R13, 0x1, R2 ;  /* 0x000000010d027824 */ /* 0x000fc800078e0202 */
[----:B------:R-:W-:-:S07]  /*26710*/  IMAD.MOV.U32 R13, RZ, RZ, R2 ;  /* 0x000000ffff0d7224 */ /* 0x000fce00078e0002 */
[----:B------:R-:W-:Y:S05]  /*26720*/  WARPSYNC.COLLECTIVE R15, `(.L_x_1063) ;  /* 0x000000000f087348 */ /* 0x000fea0003c00000 */
[----:B------:R0:W1:Y:S02]  /*26730*/  SHFL.UP P6, R14, R13, R12, R11 ;  /* 0x0400000c0d0e7389 */ /* 0x00006400000c000b */
[----:B01----:R-:W-:Y:S01]  /*26740*/  ENDCOLLECTIVE ;  /* 0x000000000000791b */ /* 0x003fe20003800000 */
.L_x_1063:
[----:B------:R-:W-:Y:S02]  /*26750*/  MOV R12, 0x8 ;  /* 0x00000008000c7802 */ /* 0x000fe40000000f00 */
[----:B------:R-:W-:-:S05]  /*26760*/  SEL R3, R14, RZ, P3 ;  /* 0x000000ff0e037207 */ /* 0x000fca0001800000 */
[----:B------:R-:W-:-:S04]  /*26770*/  IMAD.IADD R3, R2, 0x1, R3 ;  /* 0x0000000102037824 */ /* 0x000fc800078e0203 */
[----:B------:R-:W-:-:S07]  /*26780*/  IMAD.MOV.U32 R13, RZ, RZ, R3 ;  /* 0x000000ffff0d7224 */ /* 0x000fce00078e0003 */
[----:B------:R-:W-:Y:S05]  /*26790*/  WARPSYNC.COLLECTIVE R15, `(.L_x_1064) ;  /* 0x000000000f087348 */ /* 0x000fea0003c00000 */
[----:B------:R0:W1:Y:S02]  /*267a0*/  SHFL.UP P6, R14, R13, R12, R11 ;  /* 0x0400000c0d0e7389 */ /* 0x00006400000c000b */
[----:B01----:R-:W-:Y:S01]  /*267b0*/  ENDCOLLECTIVE ;  /* 0x000000000000791b */ /* 0x003fe20003800000 */
.L_x_1064:
[----:B------:R-:W-:Y:S02]  /*267c0*/  MOV R12, 0x10 ;  /* 0x00000010000c7802 */ /* 0x000fe40000000f00 */
[----:B------:R-:W-:-:S05]  /*267d0*/  SEL R4, R14, RZ, P4 ;  /* 0x000000ff0e047207 */ /* 0x000fca0002000000 */
[----:B------:R-:W-:-:S04]  /*267e0*/  IMAD.IADD R4, R3, 0x1, R4 ;  /* 0x0000000103047824 */ /* 0x000fc800078e0204 */
[----:B------:R-:W-:-:S07]  /*267f0*/  IMAD.MOV.U32 R13, RZ, RZ, R4 ;  /* 0x000000ffff0d7224 */ /* 0x000fce00078e0004 */
[----:B------:R-:W-:Y:S05]  /*26800*/  WARPSYNC.COLLECTIVE R15, `(.L_x_1065) ;  /* 0x000000000f087348 */ /* 0x000fea0003c00000 */
[----:B------:R0:W1:Y:S02]  /*26810*/  SHFL.UP P6, R14, R13, R12, R11 ;  /* 0x0400000c0d0e7389 */ /* 0x00006400000c000b */
[----:B01----:R-:W-:Y:S01]  /*26820*/  ENDCOLLECTIVE ;  /* 0x000000000000791b */ /* 0x003fe20003800000 */
.L_x_1065:
        /* <DEDUP_REMOVED lines=8> */
.L_x_1066:
[----:B------:R-:W-:Y:S05]  /*268b0*/  BRA `(.L_x_1067) ;  /* 0xffffff8800a07947 */ /* 0x000fea000383ffff */
.L_x_798:
[----:B------:R-:W-:Y:S01]  /*268c0*/  BSSY B0, `(.L_x_1068) ;  /* 0x0000006000007945 */ /* 0x000fe20003800000 */
[----:B------:R-:W-:Y:S01]  /*268d0*/  PLOP3.LUT P6, PT, P6, PT, PT, 0x8, 0x0 ;  /* 0x000000000000781c */ /* 0x000fe200037ce170 */
[----:B------:R-:W-:-:S12]  /*268e0*/  IMAD.MOV.U32 R15, RZ, RZ, -0x1 ;  /* 0xffffffffff0f7424 */ /* 0x000fd800078e00ff */
[----:B0-----:R-:W-:Y:S05]  /*268f0*/  WARPSYNC.COLLECTIVE R15, `(.L_x_1069) ;  /* 0x000000000f087348 */ /* 0x001fea0003c00000 */
[----:B------:R-:W-:Y:S01]  /*26900*/  VOTE.ANY R14, PT, P6 ;  /* 0x00000000000e7806 */ /* 0x000fe200030e0100 */
[----:B0-----:R-:W-:Y:S06]  /*26910*/  ENDCOLLECTIVE ;  /* 0x000000000000791b */ /* 0x001fec0003800000 */
.L_x_1069:
[----:B------:R-:W-:Y:S05]  /*26920*/  BSYNC B0 ;  /* 0x0000000000007941 */ /* 0x000fea0003800000 */
.L_x_1068:
[----:B------:R-:W-:Y:S01]  /*26930*/  MOV R3, R14 ;  /* 0x0000000e00037202 */ /* 0x000fe20000000f00 */
[----:B------:R-:W-:Y:S01]  /*26940*/  IMAD.MOV.U32 R13, RZ, RZ, R5 ;  /* 0x000000ffff0d7224 */ /* 0x000fe200078e0005 */
[----:B------:R-:W-:Y:S01]  /*26950*/  MOV R11, 0x1f ;  /* 0x0000001f000b7802 */ /* 0x000fe20000000f00 */
[----:B------:R-:W-:Y:S01]  /*26960*/  IMAD.MOV.U32 R15, RZ, RZ, -0x1 ;  /* 0xffffffffff0f7424 */ /* 0x000fe200078e00ff */
[----:B------:R-:W0:Y:S02]  /*26970*/  POPC R4, R3 ;  /* 0x0000000300047309 */ /* 0x000e240000000000 */
[----:B0-----:R-:W-:-:S07]  /*26980*/  IMAD.MOV.U32 R12, RZ, RZ, R4 ;  /* 0x000000ffff0c7224 */ /* 0x001fce00078e0004 */
[----:B------:R-:W-:Y:S05]  /*26990*/  WARPSYNC.COLLECTIVE R15, `(.L_x_1070) ;  /* 0x000000000f087348 */ /* 0x000fea0003c00000 */
[----:B------:R0:W1:Y:S02]  /*269a0*/  SHFL.IDX P6, R14, R13, R12, R11 ;  /* 0x0000000c0d0e7389 */ /* 0x00006400000c000b */
[----:B01----:R-:W-:Y:S01]  /*269b0*/  ENDCOLLECTIVE ;  /* 0x000000000000791b */ /* 0x003fe20003800000 */
.L_x_1070:
[----:B------:R-:W-:Y:S01]  /*269c0*/  IMAD.MOV.U32 R5, RZ, RZ, R14 ;  /* 0x000000ffff057224 */ /* 0x000fe200078e000e */
[----:B------:R-:W-:Y:S06]  /*269d0*/  BRA `(.L_x_1071) ;  /* 0xffffff8800907947 */ /* 0x000fec000383ffff */
.L_x_800:
[----:B------:R-:W-:Y:S01]  /*269e0*/  BSSY B0, `(.L_x_1072) ;  /* 0x0000007000007945 */ /* 0x000fe20003800000 */
[----:B------:R-:W-:Y:S01]  /*269f0*/  MOV R13, R2 ;  /* 0x00000002000d7202 */ /* 0x000fe20000000f00 */
[----:B------:R-:W-:Y:S02]  /*26a00*/  IMAD.MOV.U32 R11, RZ, RZ, 0x1f ;  /* 0x0000001fff0b7424 */ /* 0x000fe400078e00ff */
[----:B------:R-:W-:-:S07]  /*26a10*/  IMAD.MOV.U32 R15, RZ, RZ, -0x1 ;  /* 0xffffffffff0f7424 */ /* 0x000fce00078e00ff */
[----:B012---:R-:W-:Y:S05]  /*26a20*/  WARPSYNC.COLLECTIVE R15, `(.L_x_1073) ;  /* 0x000000000f087348 */ /* 0x007fea0003c00000 */
[----:B------:R3:W4:Y:S02]  /*26a30*/  SHFL.IDX P6, R14, R13, R12, R11 ;  /* 0x0000000c0d0e7389 */ /* 0x00072400000c000b */
[----:B01234-:R-:W-:Y:S01]  /*26a40*/  ENDCOLLECTIVE ;  /* 0x000000000000791b */ /* 0x01ffe20003800000 */
.L_x_1073:
[----:B------:R-:W-:Y:S05]  /*26a50*/  BSYNC B0 ;  /* 0x0000000000007941 */ /* 0x000fea0003800000 */
.L_x_1072:
[----:B------:R-:W-:Y:S05]  /*26a60*/  BRA `(.L_x_799) ;  /* 0xffffff8800887947 */ /* 0x000fea000383ffff */
.L_x_804:
[----:B0-----:R0:W2:Y:S02]  /*26a70*/  SYNCS.PHASECHK.TRANS64.TRYWAIT P0, [R7+URZ+0x22820], R0 ;  /* 0x02282000070075a7 */ /* 0x0010a4000800017f */
[----:B--2---:R-:W-:Y:S05]  /*26a80*/  @!P0 NANOSLEEP.SYNCS 0x989680 ;  /* 0x009896800000895d */ /* 0x004fea0003900000 */
[----:B------:R-:W2:Y:S02]  /*26a90*/  @!P0 SYNCS.PHASECHK.TRANS64 P0, [R7+URZ+0x22820], R0 ;  /* 0x02282000070085a7 */ /* 0x000ea4000800007f */
[----:B--2---:R-:W-:Y:S05]  /*26aa0*/  @!P0 BRA `(.L_x_804) ;  /* 0xfffffffc00f08947 */ /* 0x004fea000383ffff */
[----:B------:R-:W-:Y:S05]  /*26ab0*/  BRA `(.L_x_1074) ;  /* 0xffffff8c007c7947 */ /* 0x000fea000383ffff */
.L_x_805:
[----:B------:R-:W2:Y:S01]  /*26ac0*/  S2R R2, SR_TID.X ;  /* 0x0000000000027919 */ /* 0x000ea20000002100 */
[----:B------:R-:W-:Y:S01]  /*26ad0*/  BSSY B0, `(.L_x_1075) ;  /* 0x000000a000007945 */ /* 0x000fe20003800000 */
[----:B------:R-:W-:Y:S01]  /*26ae0*/  IMAD.MOV.U32 R12, RZ, RZ, RZ ;  /* 0x000000ffff0c7224 */ /* 0x000fe200078e00ff */
[----:B------:R-:W-:Y:S01]  /*26af0*/  MOV R15, 0xffffffff ;  /* 0xffffffff000f7802 */ /* 0x000fe20000000f00 */
[----:B------:R-:W-:Y:S01]  /*26b00*/  IMAD.MOV.U32 R11, RZ, RZ, 0x1f ;  /* 0x0000001fff0b7424 */ /* 0x000fe200078e00ff */
[----:B--2---:R-:W-:-:S04]  /*26b10*/  SHF.R.U32.HI R2, RZ, 0x5, R2 ;  /* 0x00000005ff027819 */ /* 0x004fc80000011602 */
[----:B------:R-:W-:-:S04]  /*26b20*/  LOP3.LUT R2, R2, 0x3, RZ, 0xc0, !PT ;  /* 0x0000000302027812 */ /* 0x000fc800078ec0ff */
[----:B------:R-:W-:-:S07]  /*26b30*/  MOV R13, R2 ;  /* 0x00000002000d7202 */ /* 0x000fce0000000f00 */
[----:B01----:R-:W-:Y:S05]  /*26b40*/  WARPSYNC.COLLECTIVE R15, `(.L_x_1076) ;  /* 0x000000000f087348 */ /* 0x003fea0003c00000 */
[----:B------:R2:W3:Y:S02]  /*26b50*/  SHFL.IDX P6, R14, R13, R12, R11 ;  /* 0x0000000c0d0e7389 */ /* 0x0004e400000c000b */
[----:B0123--:R-:W-:Y:S01]  /*26b60*/  ENDCOLLECTIVE ;  /* 0x000000000000791b */ /* 0x00ffe20003800000 */
.L_x_1076:
[----:B------:R-:W-:Y:S05]  /*26b70*/  BSYNC B0 ;  /* 0x0000000000007941 */ /* 0x000fea0003800000 */
.L_x_1075:
[----:B------:R-:W-:Y:S05]  /*26b80*/  BRA `(.L_x_1077) ;  /* 0xffffff8c00647947 */ /* 0x000fea000383ffff */
.L_x_806:
[----:B------:R-:W-:Y:S01]  /*26b90*/  BSSY B0, `(.L_x_1078) ;  /* 0x0000006000007945 */ /* 0x000fe20003800000 */
[----:B------:R-:W-:-:S07]  /*26ba0*/  IMAD.MOV.U32 R15, RZ, RZ, -0x1 ;  /* 0xffffffffff0f7424 */ /* 0x000fce00078e00ff */
[----:B01----:R-:W-:Y:S05]  /*26bb0*/  WARPSYNC.COLLECTIVE R15, `(.L_x_1079) ;  /* 0x000000000f0c7348 */ /* 0x003fea0003c00000 */
[----:B------:R-:W-:Y:S02]  /*26bc0*/  ELECT P6, UR62, PT ;  /* 0x00000000003e782f */ /* 0x000fe400038c0000 */
[----:B------:R-:W-:Y:S01]  /*26bd0*/  MOV R14, UR62 ;  /* 0x0000003e000e7c02 */ /* 0x000fe20008000f00 */
[----:B01----:R-:W-:Y:S10]  /*26be0*/  ENDCOLLECTIVE ;  /* 0x000000000000791b */ /* 0x003ff40003800000 */
.L_x_1079:
[----:B------:R-:W-:Y:S05]  /*26bf0*/  BSYNC B0 ;  /* 0x0000000000007941 */ /* 0x000fea0003800000 */
.L_x_1078:
[----:B------:R-:W-:Y:S05]  /*26c00*/  BRA `(.L_x_1080) ;  /* 0xffffff8c00587947 */ /* 0x000fea000383ffff */
.L_x_808:
[----:B0-----:R0:W2:Y:S02]  /*26c10*/  SYNCS.PHASECHK.TRANS64.TRYWAIT P1, [R5+URZ+0x22840], R0 ;  /* 0x02284000050075a7 */ /* 0x0010a4000802017f */
[----:B--2---:R-:W-:Y:S05]  /*26c20*/  @!P1 NANOSLEEP.SYNCS 0x989680 ;  /* 0x009896800000995d */ /* 0x004fea0003900000 */
[----:B------:R-:W2:Y:S02]  /*26c30*/  @!P1 SYNCS.PHASECHK.TRANS64 P1, [R5+URZ+0x22840], R0 ;  /* 0x02284000050095a7 */ /* 0x000ea4000802007f */
[----:B--2---:R-:W-:Y:S05]  /*26c40*/  @!P1 BRA `(.L_x_808) ;  /* 0xfffffffc00f09947 */ /* 0x004fea000383ffff */
[----:B------:R-:W-:Y:S05]  /*26c50*/  BRA `(.L_x_1081) ;  /* 0xffffff8c00787947 */ /* 0x000fea000383ffff */
.L_x_810:
[----:B--2---:R2:W3:Y:S02]  /*26c60*/  SYNCS.PHASECHK.TRANS64.TRYWAIT P1, [R3+URZ+0x22840], R2 ;  /* 0x02284002030075a7 */ /* 0x0044e4000802017f */
[----:B---3--:R-:W-:Y:S05]  /*26c70*/  @!P1 NANOSLEEP.SYNCS 0x989680 ;  /* 0x009896800000995d */ /* 0x008fea0003900000 */
[----:B------:R-:W3:Y:S02]  /*26c80*/  @!P1 SYNCS.PHASECHK.TRANS64 P1, [R3+URZ+0x22840], R2 ;  /* 0x02284002030095a7 */ /* 0x000ee4000802007f */
[----:B---3--:R-:W-:Y:S05]  /*26c90*/  @!P1 BRA `(.L_x_810) ;  /* 0xfffffffc00f09947 */ /* 0x008fea000383ffff */
[----:B------:R-:W-:Y:S05]  /*26ca0*/  BRA `(.L_x_1082) ;  /* 0xffffff8c00847947 */ /* 0x000fea000383ffff */
.L_x_812:
[----:B---3--:R3:W4:Y:S02]  /*26cb0*/  SYNCS.PHASECHK.TRANS64.TRYWAIT P1, [R5+URZ+0x22860], R0 ;  /* 0x02286000050075a7 */ /* 0x008724000802017f */
[----:B----4-:R-:W-:Y:S05]  /*26cc0*/  @!P1 NANOSLEEP.SYNCS 0x989680 ;  /* 0x009896800000995d */ /* 0x010fea0003900000 */
[----:B------:R-:W4:Y:S02]  /*26cd0*/  @!P1 SYNCS.PHASECHK.TRANS64 P1, [R5+URZ+0x22860], R0 ;  /* 0x02286000050095a7 */ /* 0x000f24000802007f */
[----:B----4-:R-:W-:Y:S05]  /*26ce0*/  @!P1 BRA `(.L_x_812) ;  /* 0xfffffffc00f09947 */ /* 0x010fea000383ffff */
[----:B------:R-:W-:Y:S05]  /*26cf0*/  BRA `(.L_x_1083) ;  /* 0xffffff8c00807947 */ /* 0x000fea000383ffff */
.L_x_814:
[----:B----4-:R4:W0:Y:S02]  /*26d00*/  SYNCS.PHASECHK.TRANS64.TRYWAIT P1, [R3+URZ+0x22860], R2 ;  /* 0x02286002030075a7 */ /* 0x010824000802017f */
[----:B0-----:R-:W-:Y:S05]  /*26d10*/  @!P1 NANOSLEEP.SYNCS 0x989680 ;  /* 0x009896800000995d */ /* 0x001fea0003900000 */
[----:B------:R-:W0:Y:S02]  /*26d20*/  @!P1 SYNCS.PHASECHK.TRANS64 P1, [R3+URZ+0x22860], R2 ;  /* 0x02286002030095a7 */ /* 0x000e24000802007f */
[----:B0-----:R-:W-:Y:S05]  /*26d30*/  @!P1 BRA `(.L_x_814) ;  /* 0xfffffffc00f09947 */ /* 0x001fea000383ffff */
[----:B------:R-:W-:Y:S05]  /*26d40*/  BRA `(.L_x_1084) ;  /* 0xffffff8c007c7947 */ /* 0x000fea000383ffff */
.L_x_816:
[----:B------:R0:W0:Y:S02]  /*26d50*/  SYNCS.PHASECHK.TRANS64.TRYWAIT P1, [R5+URZ+0x22880], R0 ;  /* 0x02288000050075a7 */ /* 0x000024000802017f */
[----:B0-----:R-:W-:Y:S05]  /*26d60*/  @!P1 NANOSLEEP.SYNCS 0x989680 ;  /* 0x009896800000995d */ /* 0x001fea0003900000 */
[----:B------:R-:W0:Y:S02]  /*26d70*/  @!P1 SYNCS.PHASECHK.TRANS64 P1, [R5+URZ+0x22880], R0 ;  /* 0x02288000050095a7 */ /* 0x000e24000802007f */
[----:B0-----:R-:W-:Y:S05]  /*26d80*/  @!P1 BRA `(.L_x_816) ;  /* 0xfffffffc00f09947 */ /* 0x001fea000383ffff */
[----:B------:R-:W-:Y:S05]  /*26d90*/  BRA `(.L_x_1085) ;  /* 0xffffff8c00787947 */ /* 0x000fea000383ffff */
.L_x_1086:
        /* <DEDUP_REMOVED lines=14> */
.L_x_3624:


//--------------------- .text._ZN7cutlass13device_kernelIN5flash11enable_sm90INS1_16FlashAttnFwdSm90INS1_25CollectiveMainloopFwdSm90ILi2EN4cute5tupleIJNS5_1CILi1EEES8_S8_EEENS6_IJNS7_ILi128EEENS7_ILi160EEESA_EEELi128ENS_12float_e4m3_tEfNS_4arch4Sm90ELb0ELb1ELb1ELb0ELb1ELb0ELb0ELb1ELb1ELb1ELb0ELb0EEENS1_21CollectiveEpilogueFwdINS6_IJSA_SA_SB_EEES9_NS_10bfloat16_tESF_Li256ELb0ELb1ELb0ELb1EEENS1_30DynamicPersistentTileSchedulerILi256ELi128ELb0ELb1ELb1EEEEEEEEEvNT_6ParamsE --------------------------
	.section	.text._ZN7cutlass13device_kernelIN5flash11enable_sm90INS1_16FlashAttnFwdSm90INS1_25CollectiveMainloopFwdSm90ILi2EN4cute5tupleIJNS5_1CILi1EEES8_S8_EEENS6_IJNS7_ILi128EEENS7_ILi160EEESA_EEELi128ENS_12float_e4m3_tEfNS_4arch4Sm90ELb0ELb1ELb1ELb0ELb1ELb0ELb0ELb1ELb1ELb1ELb0ELb0EEENS1_21CollectiveEpilogueFwdINS6_IJSA_SA_SB_EEES9_NS_10bfloat16_tESF_Li256ELb0ELb1ELb0ELb1EEENS1_30DynamicPersistentTileSchedulerILi256ELi128ELb0ELb1ELb1EEEEEEEEEvNT_6ParamsE,"ax",@progbits
	.align	128
.text._ZN7cutlass13device_kernelIN5flash11enable_sm90INS1_16FlashAttnFwdSm90INS1_25CollectiveMainloopFwdSm90ILi2EN4cute5tupleIJNS5_1CILi1EEES8_S8_EEENS6_IJNS7_ILi128EEENS7_ILi160EEESA_EEELi128ENS_12float_e4m3_tEfNS_4arch4Sm90ELb0ELb1ELb1ELb0ELb1ELb0ELb0ELb1ELb1ELb1ELb0ELb0EEENS1_21CollectiveEpilogueFwdINS6_IJSA_SA_SB_EEES9_NS_10bfloat16_tESF_Li256ELb0ELb1ELb0ELb1EEENS1_30DynamicPersistentTileSchedulerILi256ELi128ELb0ELb1ELb1EEEEEEEEEvNT_6ParamsE:
        .type           _ZN7cutlass13device_kernelIN5flash11enable_sm90INS1_16FlashAttnFwdSm90INS1_25CollectiveMainloopFwdSm90ILi2EN4cute5tupleIJNS5_1CILi1EEES8_S8_EEENS6_IJNS7_ILi128EEENS7_ILi160EEESA_EEELi128ENS_12float_e4m3_tEfNS_4arch4Sm90ELb0ELb1ELb1ELb0ELb1ELb0ELb0ELb1ELb1ELb1ELb0ELb0EEENS1_21CollectiveEpilogueFwdINS6_IJSA_SA_SB_EEES9_NS_10bfloat16_tESF_Li256ELb0ELb1ELb0ELb1EEENS1_30DynamicPersistentTileSchedulerILi256ELi128ELb0ELb1ELb1EEEEEEEEEvNT_6ParamsE,@function
        .size           _ZN7cutlass13device_kernelIN5flash11enable_sm90INS1_16FlashAttnFwdSm90INS1_25CollectiveMainloopFwdSm90ILi2EN4cute5tupleIJNS5_1CILi1EEES8_S8_EEENS6_IJNS7_ILi128EEENS7_ILi160EEESA_EEELi128ENS_12float_e4m3_tEfNS_4arch4Sm90ELb0ELb1ELb1ELb0ELb1ELb0ELb0ELb1ELb1ELb1ELb0ELb0EEENS1_21CollectiveEpilogueFwdINS6_IJSA_SA_SB_EEES9_NS_10bfloat16_tESF_Li256ELb0ELb1ELb0ELb1EEENS1_30DynamicPersistentTileSchedulerILi256ELi128ELb0ELb1ELb1EEEEEEEEEvNT_6ParamsE,(.L_x_3625 - _ZN7cutlass13device_kernelIN5flash11enable_sm90INS1_16FlashAttnFwdSm90INS1_25CollectiveMainloopFwdSm90ILi2EN4cute5tupleIJNS5_1CILi1EEES8_S8_EEENS6_IJNS7_ILi128EEENS7_ILi160EEESA_EEELi128ENS_12float_e4m3_tEfNS_4arch4Sm90ELb0ELb1ELb1ELb0ELb1ELb0ELb0ELb1ELb1ELb1ELb0ELb0EEENS1_21CollectiveEpilogueFwdINS6_IJSA_SA_SB_EEES9_NS_10bfloat16_tESF_Li256ELb0ELb1ELb0ELb1EEENS1_30DynamicPersistentTileSchedulerILi256ELi128ELb0ELb1ELb1EEEEEEEEEvNT_6ParamsE)
        .other          _ZN7cutlass13device_kernelIN5flash11enable_sm90INS1_16FlashAttnFwdSm90INS1_25CollectiveMainloopFwdSm90ILi2EN4cute5tupleIJNS5_1CILi1EEES8_S8_EEENS6_IJNS7_ILi128EEENS7_ILi160EEESA_EEELi128ENS_12float_e4m3_tEfNS_4arch4Sm90ELb0ELb1ELb1ELb0ELb1ELb0ELb0ELb1ELb1ELb1ELb0ELb0EEENS1_21CollectiveEpilogueFwdINS6_IJSA_SA_SB_EEES9_NS_10bfloat16_tESF_Li256ELb0ELb1ELb0ELb1EEENS1_30DynamicPersistentTileSchedulerILi256ELi128ELb0ELb1ELb1EEEEEEEEEvNT_6ParamsE,@"STO_CUDA_ENTRY STV_DEFAULT"
_ZN7cutlass13device_kernelIN5flash11enable_sm90INS1_16FlashAttnFwdSm90INS1_25CollectiveMainloopFwdSm90ILi2EN4cute5tupleIJNS5_1CILi1EEES8_S8_EEENS6_IJNS7_ILi128EEENS7_ILi160EEESA_EEELi128ENS_12float_e4m3_tEfNS_4arch4Sm90ELb0ELb1ELb1ELb0ELb1ELb0ELb0ELb1ELb1ELb1ELb0ELb0EEENS1_21CollectiveEpilogueFwdINS6_IJSA_SA_SB_EEES9_NS_10bfloat16_tESF_Li256ELb0ELb1ELb0ELb1EEENS1_30DynamicPersistentTileSchedulerILi256ELi128ELb0ELb1ELb1EEEEEEEEEvNT_6ParamsE:
        /* <DEDUP_REMOVED lines=9> */
[----:B------:R-:W1:Y:S01]  /*0090*/  SHFL.IDX PT, R3, R3, RZ, 0x1f ;  /* 0x00001fff03037589 */ /* 0x000e6200000e0000 */
        /* <DEDUP_REMOVED lines=14> */
[----:B------:R0:W2:Y:S06]  /*0180*/  @!UP0 SYNCS.EXCH.64 URZ, [UR8+0x22800], UR4 ;  /* 0x02280004083f85b2 */ /* 0x0000ac0008000100 */
[----:B------:R0:W3:Y:S02]  /*0190*/  @!UP1 SYNCS.EXCH.64 URZ, [UR8+0x22820], UR6 ;  /* 0x02282006083f95b2 */ /* 0x0000e40008000100 */
[----:B01----:R-:W-:Y:S05]  /*01a0*/  @P1 BRA `(.L_x_1087) ;  /* 0x0000000000481947 */ /* 0x003fea0003800000 */
        /* <DEDUP_REMOVED lines=14> */
[----:B------:R0:W4:Y:S01]  /*0290*/  SYNCS.EXCH.64 URZ, [UR8+0x22840], UR6 ;  /* 0x02284006083f75b2 */ /* 0x0001220008000100 */
[----:B------:R0:W0:Y:S01]  /*02a0*/  SYNCS.EXCH.64 URZ, [UR8+0x22838], UR4 ;  /* 0x02283804083f75b2 */ /* 0x0000220008000100 */
[----:B------:R0:W0:Y:S01]  /*02b0*/  SYNCS.EXCH.64 URZ, [UR8+0x22848], UR6 ;  /* 0x02284806083f75b2 */ /* 0x0000220008000100 */
[----:B------:R-:W-:Y:S01]  /*02c0*/  NOP ;  /* 0x0000000000007918 */ /* 0x000fe20000000000 */
.L_x_1087:
        /* <DEDUP_REMOVED lines=22> */
.L_x_1088:
        /* <DEDUP_REMOVED lines=18> */
.L_x_1089:
        /* <DEDUP_REMOVED lines=22> */
.L_x_1090:
[----:B------:R-:W5:Y:S01]  /*06b0*/  SHFL.IDX PT, R2, R0, RZ, 0x1f ;  /* 0x00001fff00027589 */ /* 0x000f6200000e0000 */
[----:B------:R-:W0:Y:S01]  /*06c0*/  S2UR UR10, SR_CgaCtaId ;  /* 0x00000000000a79c3 */ /* 0x000e220000008800 */
[----:B------:R-:W-:Y:S01]  /*06d0*/  R2UR UR9, R3 ;  /* 0x00000000030972ca */ /* 0x000fe200000e0000 */
[----:B------:R-:W-:Y:S01]  /*06e0*/  NOP ;  /* 0x0000000000007918 */ /* 0x000fe20000000000 */
        /* <DEDUP_REMOVED lines=20> */
.L_x_1091:
[----:B------:R-:W-:Y:S01]  /*0830*/  IMAD.U32 R2, RZ, RZ, UR10 ;  /* 0x0000000aff027e24 */ /* 0x000fe2000f8e00ff */
[----:B------:R-:W-:Y:S01]  /*0840*/  UISETP.NE.AND UP0, UPT, UR9, URZ, UPT ;  /* 0x0000003f0900728c */ /* 0x000fe2000bf05270 */
[----:B------:R-:W-:Y:S01]  /*0850*/  NOP ;  /* 0x0000000000007918 */ /* 0x000fe20000000000 */
[----:B------:R-:W-:Y:S01]  /*0860*/  UMOV UR36, 0x1 ;  /* 0x0000000100247882 */ /* 0x000fe20000000000 */
[----:B------:R-:W-:Y:S01]  /*0870*/  ULDC.64 UR48, c[0x0][0x208] ;  /* 0x0000820000307ab9 */ /* 0x000fe20000000a00 */
[----:B------:R0:W-:Y:S01]  /*0880*/  STL [R1+0x4], R2 ;  /* 0x0000040201007387 */ /* 0x0001e20000100800 */
[----:B------:R-:W-:Y:S01]  /*0890*/  USEL UR36, UR36, 0x2, !UP0 ;  /* 0x0000000224247887 */ /* 0x000fe2000c000000 */
[----:B01234-:R-:W-:Y:S01]  /*08a0*/  BAR.SYNC.DEFER_BLOCKING 0x0 ;  /* 0x0000000000007b1d */ /* 0x01ffe20000010000 */
[----:B------:R-:W-:-:S13]  /*08b0*/  PLOP3.LUT P0, PT, PT, PT, UP0, 0x80, 0x0 ;  /* 0x000000000000781c */ /* 0x000fda0003f0f008 */
[----:B------:R-:W-:Y:S05]  /*08c0*/  @!P0 BRA `(.L_x_1092) ;  /* 0x0000016000988947 */ /* 0x000fea0003800000 */
.L_x_1093:
[----:B------:R-:W-:-:S08]  /*08d0*/  NOP ;  /* 0x0000000000007918 */ /* 0x000fd00000000000 */
[----:B------:R-:W0:Y:S02]  /*08e0*/  USETMAXREG.TRY_ALLOC.CTAPOOL UP0, 0xe8 ;  /* 0x000000e8000079c8 */ /* 0x000e240008000600 */
[----:B0-----:R-:W-:-:S13]  /*08f0*/  PLOP3.LUT P0, PT, PT, PT, UP0, 0x80, 0x0 ;  /* 0x000000000000781c */ /* 0x001fda0003f0f008 */
[----:B------:R-:W-:Y:S05]  /*0900*/  @!P0 BRA `(.L_x_1093) ;  /* 0xfffffffc00f08947 */ /* 0x000fea000383ffff */
[----:B------:R-:W0:Y:S01]  /*0910*/  S2R R2, SR_TID.X ;  /* 0x0000000000027919 */ /* 0x000e220000002100 */
[----:B------:R-:W1:Y:S08]  /*0920*/  S2UR UR4, SR_CTAID.X ;  /* 0x00000000000479c3 */ /* 0x000e700000002500 */
[----:B------:R-:W-:Y:S08]  /*0930*/  BAR.ARV 0x4, 0x180 ;  /* 0x0106000000007b1d */ /* 0x000ff00000002000 */
        /* <DEDUP_REMOVED lines=8> */
[----:B------:R-:W-:Y:S01]  /*09c0*/  ULOP3.LUT UR47, UR36, 0x1, URZ, 0xfc, !UPT ;  /* 0x00000001242f7892 */ /* 0x000fe2000f8efc3f */
[----:B------:R-:W-:Y:S01]  /*09d0*/  UMOV UR46, URZ ;  /* 0x0000003f002e7c82 */ /* 0x000fe20008000000 */
[----:B------:R-:W-:Y:S02]  /*09e0*/  UMOV UR45, URZ ;  /* 0x0000003f002d7c82 */ /* 0x000fe40008000000 */
[----:B------:R-:W-:Y:S01]  /*09f0*/  SHF.R.S32.HI R0, RZ, 0x1f, R197 ;  /* 0x0000001fff007819 */ /* 0x000fe200000114c5 */
[----:B------:R-:W-:-:S03]  /*0a00*/  UMOV UR44, URZ ;  /* 0x0000003f002c7c82 */ /* 0x000fc60008000000 */
[CC--:B------:R-:W-:Y:S02]  /*0a10*/  LEA.HI R3, R0.reuse, R197.reuse, RZ, 0x7 ;  /* 0x000000c500037211 */ /* 0x0c0fe400078f38ff */
[CC--:B------:R-:W-:Y:S02]  /*0a20*/  LEA.HI R4, R0.reuse, R197.reuse, RZ, 0x5 ;  /* 0x000000c500047211 */ /* 0x0c0fe400078f28ff */
[----:B------:R-:W-:Y:S02]  /*0a30*/  LOP3.LUT R190, R3, 0xffffff80, RZ, 0xc0, !PT ;  /* 0xffffff8003be7812 */ /* 0x000fe400078ec0ff */
[----:B------:R-:W-:Y:S01]  /*0a40*/  LEA.HI R2, R0, R197, RZ, 0x4 ;  /* 0x000000c500027211 */ /* 0x000fe200078f20ff */
[----:B------:R-:W-:Y:S01]  /*0a50*/  IMAD.SHL.U32 R6, R4, 0x20, RZ ;  /* 0x0000002004067824 */ /* 0x000fe200078e00ff */
[----:B------:R-:W-:Y:S01]  /*0a60*/  SHF.R.S32.HI R192, RZ, 0x7, R3 ;  /* 0x00000007ffc07819 */ /* 0x000fe20000011403 */
[----:B------:R-:W-:Y:S01]  /*0a70*/  IMAD.IADD R190, R197, 0x1, -R190 ;  /* 0x00000001c5be7824 */ /* 0x000fe200078e0abe */
[----:B------:R-:W-:-:S02]  /*0a80*/  LOP3.LUT R4, R2, 0x3fffff0, RZ, 0xc0, !PT ;  /* 0x03fffff002047812 */ /* 0x000fc400078ec0ff */
[----:B------:R-:W-:Y:S02]  /*0a90*/  LOP3.LUT R7, R6, 0xfffffc00, RZ, 0xc0, !PT ;  /* 0xfffffc0006077812 */ /* 0x000fe400078ec0ff */
[----:B------:R-:W-:Y:S01]  /*0aa0*/  SHF.R.S32.HI R9, RZ, 0x1f, R190 ;  /* 0x0000001fff097819 */ /* 0x000fe200000114be */
[----:B------:R-:W-:Y:S01]  /*0ab0*/  IMAD.IADD R4, R197, 0x1, -R4 ;  /* 0x00000001c5047824 */ /* 0x000fe200078e0a04 */
[----:B------:R-:W-:Y:S02]  /*0ac0*/  SHF.R.S32.HI R5, RZ, 0x4, R2 ;  /* 0x00000004ff057819 */ /* 0x000fe40000011402 */
[----:B------:R-:W-:Y:S01]  /*0ad0*/  LEA.HI R8, R9, R190, RZ, 0x2 ;  /* 0x000000be09087211 */ /* 0x000fe200078f10ff */
[----:B------:R-:W-:Y:S01]  /*0ae0*/  IMAD R7, R4, 0x40, R7 ;  /* 0x0000004004077824 */ /* 0x000fe200078e0207 */
[----:B------:R-:W-:Y:S02]  /*0af0*/  LEA.HI R2, R2, R5, RZ, 0x1 ;  /* 0x0000000502027211 */ /* 0x000fe400078f08ff */
[----:B------:R-:W-:-:S02]  /*0b00*/  SHF.R.S32.HI R6, RZ, 0x2, R8 ;  /* 0x00000002ff067819 */ /* 0x000fc40000011408 */
[----:B------:R-:W-:Y:S02]  /*0b10*/  SHF.R.S32.HI R11, RZ, 0x1f, R8 ;  /* 0x0000001fff0b7819 */ /* 0x000fe40000011408 */
[-C--:B------:R-:W-:Y:S02]  /*0b20*/  LEA.HI R4, R0, R197.reuse, RZ, 0x2 ;  /* 0x000000c500047211 */ /* 0x080fe400078f10ff */
[----:B------:R-:W-:Y:S02]  /*0b30*/  LOP3.LUT R2, R2, 0x1ffffffe, RZ, 0xc0, !PT ;  /* 0x1ffffffe02027812 */ /* 0x000fe400078ec0ff */
[----:B------:R-:W-:Y:S02]  /*0b40*/  LEA.HI R11, R11, R6, RZ, 0x3 ;  /* 0x000000060b0b7211 */ /* 0x000fe400078f18ff */
[----:B------:R-:W-:Y:S01]  /*0b50*/  LOP3.LUT R4, R4, 0xfffffffc, RZ, 0xc0, !PT ;  /* 0xfffffffc04047812 */ /* 0x000fe200078ec0ff */
[----:B------:R-:W-:Y:S01]  /*0b60*/  IMAD.IADD R2, R5, 0x1, -R2 ;  /* 0x0000000105027824 */ /* 0x000fe200078e0a02 */
[----:B------:R-:W-:-:S02]  /*0b70*/  LEA.HI R0, R0, R197, RZ, 0x3 ;  /* 0x000000c500007211 */ /* 0x000fc400078f18ff */
[----:B------:R-:W-:Y:S01]  /*0b80*/  LOP3.LUT R11, R11, 0xfffffff8, RZ, 0xc0, !PT ;  /* 0xfffffff80b0b7812 */ /* 0x000fe200078ec0ff */
[----:B------:R-:W-:Y:S01]  /*0b90*/  IMAD.IADD R4, R197, 0x1, -R4 ;  /* 0x00000001c5047824 */ /* 0x000fe200078e0a04 */
[----:B------:R-:W-:Y:S01]  /*0ba0*/  LEA.HI R9, R9, R190, RZ, 0x5 ;  /* 0x000000be09097211 */ /* 0x000fe200078f28ff */
[----:B------:R-:W-:Y:S01]  /*0bb0*/  IMAD R194, R2, 0x8, R7 ;  /* 0x0000000802c27824 */ /* 0x000fe200078e0207 */
        /* <DEDUP_REMOVED lines=8> */
[----:B------:R-:W-:Y:S01]  /*0c40*/  SHF.R.S32.HI R189, RZ, 0x3, R0 ;  /* 0x00000003ffbd7819 */ /* 0x000fe20000011400 */
[----:B------:R-:W-:Y:S01]  /*0c50*/  IMAD.IADD R3, R192, 0x1, -R3 ;  /* 0x00000001c0037824 */ /* 0x000fe200078e0a03 */
[----:B------:R-:W-:Y:S01]  /*0c60*/  LOP3.LUT R5, R2, 0x1ffffffe, RZ, 0xc0, !PT ;  /* 0x1ffffffe02057812 */ /* 0x000fe200078ec0ff */
[----:B------:R-:W-:-:S02]  /*0c70*/  IMAD.SHL.U32 R22, R188, 0x8, RZ ;  /* 0x00000008bc167824 */ /* 0x000fc400078e00ff */
[----:B------:R-:W-:Y:S01]  /*0c80*/  IMAD R193, R3, 0x40, R6 ;  /* 0x0000004003c17824 */ /* 0x000fe200078e0206 */
[----:B------:R-:W-:Y:S01]  /*0c90*/  LOP3.LUT R3, R8, 0x7ffffffc, RZ, 0xc0, !PT ;  /* 0x7ffffffc08037812 */ /* 0x000fe200078ec0ff */
[----:B------:R-:W-:Y:S01]  /*0ca0*/  VIADD R23, R22, 0x40 ;  /* 0x0000004016177836 */ /* 0x000fe20000000000 */
[----:B------:R-:W-:Y:S01]  /*0cb0*/  SHF.R.S32.HI R196, RZ, 0x1f, R22 ;  /* 0x0000001fffc47819 */ /* 0x000fe20000011416 */
[----:B------:R-:W-:Y:S02]  /*0cc0*/  IMAD.IADD R4, R4, 0x1, -R5 ;  /* 0x0000000104047824 */ /* 0x000fe400078e0a05 */
[----:B------:R-:W-:Y:S01]  /*0cd0*/  IMAD.IADD R18, R190, 0x1, -R3 ;  /* 0x00000001be127824 */ /* 0x000fe200078e0a03 */
[----:B------:R-:W-:Y:S01]  /*0ce0*/  SHF.R.S32.HI R195, RZ, 0x1f, R23 ;  /* 0x0000001fffc37819 */ /* 0x000fe20000011417 */
[----:B------:R-:W-:-:S07]  /*0cf0*/  IMAD R19, R4, 0x8, R193 ;  /* 0x0000000804137824 */ /* 0x000fce00078e02c1 */
.L_x_1198:
[----:B------:R-:W-:Y:S01]  /*0d00*/  ULDC UR5, c[0x0][0xc60] ;  /* 0x0003180000057ab9 */ /* 0x000fe20000000800 */
[----:B------:R-:W-:Y:S01]  /*0d10*/  UMOV UR8, UR4 ;  /* 0x0000000400087c82 */ /* 0x000fe20008000000 */
[----:B------:R-:W-:-:S11]  /*0d20*/  UISETP.NE.AND UP0, UPT, UR5, 0x1, UPT ;  /* 0x000000010500788c */ /* 0x000fd6000bf05270 */
[----:B------:R-:W-:Y:S01]  /*0d30*/  @UP0 ULDC UR6, c[0x0][0xc64] ;  /* 0x0003190000060ab9 */ /* 0x000fe20000000800 */
[----:B------:R-:W-:Y:S01]  /*0d40*/  @UP0 ULDC UR9, c[0x0][0xc68] ;  /* 0x00031a0000090ab9 */ /* 0x000fe20000000800 */
[----:B------:R-:W-:-:S04]  /*0d50*/  UIMAD.WIDE.U32 UR6, UR4, UR6, URZ ;  /* 0x00000006040672a5 */ /* 0x000fc8000f8e003f */
[----:B------:R-:W-:-:S03]  /*0d60*/  @UP0 USHF.R.U32.HI UR8, URZ, UR9, UR7 ;  /* 0x000000093f080299 */ /* 0x000fc60008011607 */
[----:B------:R-:W-:Y:S02]  /*0d70*/  ULDC UR6, c[0x0][0xc78] ;  /* 0x00031e0000067ab9 */ /* 0x000fe40000000800 */
[----:B------:R-:W-:Y:S02]  /*0d80*/  UISETP.GE.AND UP0, UPT, UR8, UR6, UPT ;  /* 0x000000060800728c */ /* 0x000fe4000bf06270 */
[----:B------:R-:W-:-:S04]  /*0d90*/  UIADD3 UR6, -UR8, URZ, URZ ;  /* 0x0000003f08067290 */ /* 0x000fc8000fffe13f */
[----:B------:R-:W-:Y:S01]  /*0da0*/  PLOP3.LUT P0, PT, PT, PT, UP0, 0x80, 0x0 ;  /* 0x000000000000781c */ /* 0x000fe20003f0f008 */
[----:B------:R-:W-:-:S12]  /*0db0*/  UIMAD UR9, UR5, UR6, UR4 ;  /* 0x00000006050972a4 */ /* 0x000fd8000f8e0204 */
[----:B012345:R-:W-:Y:S05]  /*0dc0*/  @!P0 BRA `(.L_x_1094) ;  /* 0x0000000000208947 */ /* 0x03ffea0003800000 */
[----:B------:R-:W-:Y:S01]  /*0dd0*/  ULDC UR7, c[0x0][0xc6c] ;  /* 0x00031b0000077ab9 */ /* 0x000fe20000000800 */
[----:B------:R-:W-:Y:S01]  /*0de0*/  UMOV UR6, UR9 ;  /* 0x0000000900067c82 */ /* 0x000fe20008000000 */
[----:B------:R-:W-:-:S11]  /*0df0*/  UISETP.NE.AND UP0, UPT, UR7, 0x1, UPT ;  /* 0x000000010700788c */ /* 0x000fd6000bf05270 */
[----:B------:R-:W-:Y:S02]  /*0e00*/  @UP0 ULDC.64 UR10, c[0x0][0xc70] ;  /* 0x00031c00000a0ab9 */ /* 0x000fe40000000a00 */
[----:B------:R-:W-:-:S04]  /*0e10*/  UIMAD.WIDE.U32 UR4, UR9, UR10, URZ ;  /* 0x0000000a090472a5 */ /* 0x000fc8000f8e003f */
[----:B------:R-:W-:-:S04]  /*0e20*/  @UP0 USHF.R.U32.HI UR6, URZ, UR11, UR5 ;  /* 0x0000000b3f060299 */ /* 0x000fc80008011605 */
[----:B------:R-:W-:Y:S01]  /*0e30*/  UIMAD UR4, UR6, UR7, URZ ;  /* 0x00000007060472a4 */ /* 0x000fe2000f8e023f */
[----:B------:R-:W-:Y:S11]  /*0e40*/  BRA `(.L_x_1095) ;  /* 0x00000000001c7947 */ /* 0x000ff60003800000 */
.L_x_1094:
[----:B------:R-:W-:Y:S01]  /*0e50*/  ULDC UR7, c[0x0][0xc54] ;  /* 0x0003150000077ab9 */ /* 0x000fe20000000800 */
[----:B------:R-:W-:Y:S01]  /*0e60*/  UMOV UR6, UR9 ;  /* 0x0000000900067c82 */ /* 0x000fe20008000000 */
[----:B------:R-:W-:-:S11]  /*0e70*/  UISETP.NE.AND UP0, UPT, UR7, 0x1, UPT ;  /* 0x000000010700788c */ /* 0x000fd6000bf05270 */
[----:B------:R-:W-:Y:S02]  /*0e80*/  @UP0 ULDC.64 UR10, c[0x0][0xc58] ;  /* 0x00031600000a0ab9 */ /* 0x000fe40000000a00 */
[----:B------:R-:W-:-:S04]  /*0e90*/  UIMAD.WIDE.U32 UR4, UR9, UR10, URZ ;  /* 0x0000000a090472a5 */ /* 0x000fc8000f8e003f */
[----:B------:R-:W-:-:S04]  /*0ea0*/  @UP0 USHF.R.U32.HI UR6, URZ, UR11, UR5 ;  /* 0x0000000b3f060299 */ /* 0x000fc80008011605 */
[----:B------:R-:W-:-:S12]  /*0eb0*/  UIMAD UR4, UR6, UR7, URZ ;  /* 0x00000007060472a4 */ /* 0x000fd8000f8e023f */
.L_x_1095:
[----:B------:R-:W0:Y:S01]  /*0ec0*/  LDC R191, c[0x0][0x448] ;  /* 0x00011200ffbf7b82 */ /* 0x000e220000000800 */
[----:B------:R-:W-:Y:S01]  /*0ed0*/  ULOP3.LUT UR6, URZ, UR6, URZ, 0x33, !UPT ;  /* 0x000000063f067292 */ /* 0x000fe2000f8e333f */
[----:B------:R-:W-:Y:S01]  /*0ee0*/  LOP3.LUT R2, R2, 0xffffffef, RZ, 0xc0, !PT ;  /* 0xffffffef02027812 */ /* 0x000fe200078ec0ff */
[----:B------:R-:W-:Y:S01]  /*0ef0*/  ULDC UR39, c[0x0][0xc48] ;  /* 0x0003120000277ab9 */ /* 0x000fe20000000800 */
[----:B------:R-:W-:Y:S01]  /*0f00*/  ULDC UR5, c[0x0][0xc3c] ;  /* 0x00030f0000057ab9 */ /* 0x000fe20000000800 */
[----:B------:R-:W-:Y:S02]  /*0f10*/  UISETP.NE.AND UP0, UPT, UR39, 0x1, UPT ;  /* 0x000000012700788c */ /* 0x000fe4000bf05270 */
[----:B------:R-:W-:Y:S01]  /*0f20*/  UIADD3 UR6, UR6, UR5, URZ ;  /* 0x0000000506067290 */ /* 0x000fe2000fffe03f */
[----:B------:R-:W1:Y:S01]  /*0f30*/  LDC.64 R10, c[0x0][0x9e0] ;  /* 0x00027800ff0a7b82 */ /* 0x000e620000000a00 */
[----:B------:R-:W-:Y:S02]  /*0f40*/  UIADD3 UR4, UR9, -UR4, URZ ;  /* 0x8000000409047290 */ /* 0x000fe4000fffe03f */
[----:B------:R-:W-:Y:S01]  /*0f50*/  USHF.L.U32 UR37, UR6, 0x7, URZ ;  /* 0x0000000706257899 */ /* 0x000fe2000800063f */
[----:B------:R-:W-:Y:S01]  /*0f60*/  ULDC.64 UR10, c[0x0][0x418] ;  /* 0x00010600000a7ab9 */ /* 0x000fe20000000a00 */
[----:B------:R-:W-:Y:S01]  /*0f70*/  ULDC UR7, c[0x0][0xc54] ;  /* 0x0003150000077ab9 */ /* 0x000fe20000000800 */
[----:B------:R-:W-:-:S02]  /*0f80*/  ISETP.NE.U32.AND P0, PT, RZ, UR10, PT ;  /* 0x0000000aff007c0c */ /* 0x000fc4000bf05070 */
[----:B------:R-:W2:Y:S01]  /*0f90*/  LDC R105, c[0x0][0x288] ;  /* 0x0000a200ff697b82 */ /* 0x000ea20000000800 */
[----:B------:R-:W-:Y:S02]  /*0fa0*/  UIADD3 UR6, UR37, 0x7f, URZ ;  /* 0x0000007f25067890 */ /* 0x000fe4000fffe03f */
[----:B------:R-:W-:Y:S01]  /*0fb0*/  UIMAD UR8, UR8, UR7, UR4 ;  /* 0x00000007080872a4 */ /* 0x000fe2000f8e0204 */
[----:B------:R-:W-:Y:S02]  /*0fc0*/  ISETP.NE.AND.EX P0, PT, RZ, UR11, PT, P0 ;  /* 0x0000000bff007c0c */ /* 0x000fe4000bf05300 */
[----:B------:R-:W-:Y:S01]  /*0fd0*/  @UP0 ULDC UR4, c[0x0][0xc4c] ;  /* 0x0003130000040ab9 */ /* 0x000fe20000000800 */
[----:B------:R-:W-:Y:S01]  /*0fe0*/  @UP0 ULDC UR7, c[0x0][0xc50] ;  /* 0x0003140000070ab9 */ /* 0x000fe20000000800 */
[----:B0-----:R-:W-:Y:S01]  /*0ff0*/  ISETP.NE.AND P2, PT, R191, 0x1, PT ;  /* 0x00000001bf00780c */ /* 0x001fe20003f45270 */
[----:B------:R-:W0:Y:S01]  /*1000*/  LDC R0, c[0x0][0x424] ;  /* 0x00010900ff007b82 */ /* 0x000e220000000800 */
[----:B------:R-:W-:Y:S01]  /*1010*/  UIMAD.WIDE.U32 UR4, UR8, UR4, URZ ;  /* 0x00000004080472a5 */ /* 0x000fe2000f8e003f */
[----:B------:R-:W-:Y:S01]  /*1020*/  IMAD.U32 R3, RZ, RZ, UR6 ;  /* 0x00000006ff037e24 */ /* 0x000fe2000f8e00ff */
[----:B------:R-:W-:-:S02]  /*1030*/  UMOV UR38, UR8 ;  /* 0x0000000800267c82 */ /* 0x000fc40008000000 */
[----:B------:R-:W-:Y:S01]  /*1040*/  @UP0 USHF.R.U32.HI UR38, URZ, UR7, UR5 ;  /* 0x000000073f260299 */ /* 0x000fe20008011605 */
[----:B-1----:R-:W-:Y:S02]  /*1050*/  ISETP.GE.AND P1, PT, R11, 0x1, PT ;  /* 0x000000010b00780c */ /* 0x002fe40003f26270 */
[----:B------:R-:W1:Y:S01]  /*1060*/  LDC R7, c[0x0][0x2f0] ;  /* 0x0000bc00ff077b82 */ /* 0x000e620000000800 */
[----:B------:R-:W-:-:S03]  /*1070*/  UIADD3 UR4, -UR38, URZ, URZ ;  /* 0x0000003f26047290 */ /* 0x000fc6000fffe13f */
[----:B------:R-:W-:Y:S01]  /*1080*/  @P2 LOP3.LUT R2, R2, 0x10, RZ, 0xfc, !PT ;  /* 0x0000001002022812 */ /* 0x000fe200078efcff */
[----:B------:R-:W-:Y:S01]  /*1090*/  UIMAD UR39, UR39, UR4, UR8 ;  /* 0x00000004272772a4 */ /* 0x000fe2000f8e0208 */
[----:B--2---:R-:W-:Y:S02]  /*10a0*/  IADD3 R5, -R105, 0x1, RZ ;  /* 0x0000000169057810 */ /* 0x004fe40007ffe1ff */
[----:B------:R-:W2:Y:S01]  /*10b0*/  @P2 LDC R4, c[0x0][0x44c] ;  /* 0x00011300ff042b82 */ /* 0x000ea20000000800 */
[----:B------:R-:W-:-:S04]  /*10c0*/  LOP3.LUT R2, R2, 0xfffffff7, RZ, 0xc0, !PT ;  /* 0xfffffff702027812 */ /* 0x000fc800078ec0ff */
[----:B------:R-:W-:-:S03]  /*10d0*/  @P1 LOP3.LUT R2, R2, 0x8, RZ, 0xfc, !PT ;  /* 0x0000000802021812 */ /* 0x000fc600078efcff */
[----:B------:R-:W3:Y:S01]  /*10e0*/  @P2 LDC R9, c[0x0][0x450] ;  /* 0x00011400ff092b82 */ /* 0x000ee20000000800 */
[----:B0-----:R-:W-:-:S05]  /*10f0*/  SEL R0, R0, 0x1, P0 ;  /* 0x0000000100007807 */ /* 0x001fca0000000000 */
[CC--:B-1----:R-:W-:Y:S02]  /*1100*/  IMAD R6, R0.reuse, R7.reuse, R5 ;  /* 0x0000000700067224 */ /* 0x0c2fe400078e0205 */
[----:B------:R-:W-:Y:S02]  /*1110*/  IMAD R17, R0, R7, RZ ;  /* 0x0000000700117224 */ /* 0x000fe400078e02ff */
[----:B--2---:R-:W-:-:S05]  /*1120*/  @P2 IMAD.HI.U32 R4, R4, UR6, RZ ;  /* 0x0000000604042c27 */ /* 0x004fca000f8e00ff */
[----:B---3--:R-:W-:-:S05]  /*1130*/  @P2 SHF.R.U32.HI R3, RZ, R9, R4 ;  /* 0x00000009ff032219 */ /* 0x008fca0000011604 */
[----:B------:R-:W-:-:S04]  /*1140*/  IMAD.IADD R5, R6, 0x1, R3 ;  /* 0x0000000106057824 */ /* 0x000fc800078e0203 */
[----:B------:R-:W-:Y:S01]  /*1150*/  IMAD.IADD R3, R5, 0x1, R10 ;  /* 0x0000000105037824 */ /* 0x000fe200078e020a */
[----:B------:R-:W-:Y:S06]  /*1160*/  @!P1 BRA `(.L_x_1096) ;  /* 0x0000000000409947 */ /* 0x000fec0003800000 */
[C---:B------:R-:W-:Y:S01]  /*1170*/  ISETP.GT.AND P0, PT, R5.reuse, RZ, PT ;  /* 0x000000ff0500720c */ /* 0x040fe20003f04270 */
[----:B------:R-:W-:-:S12]  /*1180*/  VIADD R4, R5, 0xffffffff ;  /* 0xffffffff05047836 */ /* 0x000fd80000000000 */
[----:B------:R-:W-:Y:S05]  /*1190*/  @P0 BRA `(.L_x_1097) ;  /* 0x00000000001c0947 */ /* 0x000fea0003800000 */
[----:B------:R-:W-:Y:S01]  /*11a0*/  ISETP.NE.AND P0, PT, R11, 0x1, PT ;  /* 0x000000010b00780c */ /* 0x000fe20003f05270 */
[----:B------:R-:W-:-:S12]  /*11b0*/  IMAD.MOV R5, RZ, RZ, -R5 ;  /* 0x000000ffff057224 */ /* 0x000fd800078e0a05 */
[----:B------:R-:W0:Y:S02]  /*11c0*/  @P0 LDC.64 R8, c[0x0][0x9e8] ;  /* 0x00027a00ff080b82 */ /* 0x000e240000000a00 */
[----:B0-----:R-:W-:-:S05]  /*11d0*/  @P0 IMAD.HI.U32 R4, R5, R8, RZ ;  /* 0x0000000805040227 */ /* 0x001fca00078e00ff */
[----:B------:R-:W-:-:S04]  /*11e0*/  @P0 SHF.R.U32.HI R5, RZ, R9, R4 ;  /* 0x00000009ff050219 */ /* 0x000fc80000011604 */
[----:B------:R-:W-:Y:S01]  /*11f0*/  LOP3.LUT R4, RZ, R5, RZ, 0x33, !PT ;  /* 0x00000005ff047212 */ /* 0x000fe200078e33ff */
[----:B------:R-:W-:Y:S06]  /*1200*/  BRA `(.L_x_1098) ;  /* 0x0000000000107947 */ /* 0x000fec0003800000 */
.L_x_1097:
[----:B------:R-:W-:-:S13]  /*1210*/  ISETP.NE.AND P0, PT, R11, 0x1, PT ;  /* 0x000000010b00780c */ /* 0x000fda0003f05270 */
[----:B------:R-:W0:Y:S02]  /*1220*/  @P0 LDC.64 R8, c[0x0][0x9e8] ;  /* 0x00027a00ff080b82 */ /* 0x000e240000000a00 */
[----:B0-----:R-:W-:-:S05]  /*1230*/  @P0 IMAD.HI.U32 R6, R4, R8, RZ ;  /* 0x0000000804060227 */ /* 0x001fca00078e00ff */
[----:B------:R-:W-:-:S07]  /*1240*/  @P0 SHF.R.U32.HI R4, RZ, R9, R6 ;  /* 0x00000009ff040219 */ /* 0x000fce0000011606 */
.L_x_1098:
[----:B------:R-:W-:-:S05]  /*1250*/  IMAD R4, R4, R11, R11 ;  /* 0x0000000b04047224 */ /* 0x000fca00078e020b */
[----:B------:R-:W-:-:S07]  /*1260*/  VIMNMX R3, R3, R4, PT ;  /* 0x0000000403037248 */ /* 0x000fce0003fe0100 */
.L_x_1096:
[----:B------:R-:W0:Y:S01]  /*1270*/  @P2 LDC R5, c[0x0][0x44c] ;  /* 0x00011300ff052b82 */ /* 0x000e220000000800 */
[----:B------:R-:W-:Y:S01]  /*1280*/  IMAD.U32 R4, RZ, RZ, UR37 ;  /* 0x00000025ff047e24 */ /* 0x000fe2000f8e00ff */
[----:B------:R-:W-:Y:S01]  /*1290*/  ULDC UR4, c[0x0][0x9dc] ;  /* 0x0002770000047ab9 */ /* 0x000fe20000000800 */
[CC--:B------:R-:W-:Y:S02]  /*12a0*/  IMAD R105, R0.reuse, R7.reuse, -R105 ;  /* 0x0000000700697224 */ /* 0x0c0fe400078e0a69 */
[----:B------:R-:W-:Y:S02]  /*12b0*/  VIADD R3, R3, 0x9f ;  /* 0x0000009f03037836 */ /* 0x000fe40000000000 */
[----:B------:R-:W-:Y:S01]  /*12c0*/  IMAD R0, R0, R7, 0x9f ;  /* 0x0000009f00007424 */ /* 0x000fe200078e0207 */
[----:B------:R-:W1:Y:S03]  /*12d0*/  @P2 LDC R6, c[0x0][0x450] ;  /* 0x00011400ff062b82 */ /* 0x000e660000000800 */
[----:B------:R-:W-:-:S04]  /*12e0*/  IMAD.HI R0, R0, 0x66666667, RZ ;  /* 0x6666666700007827 */ /* 0x000fc800078e02ff */
[----:B0-----:R-:W-:-:S05]  /*12f0*/  @P2 IMAD.HI.U32 R5, R5, UR37, RZ ;  /* 0x0000002505052c27 */ /* 0x001fca000f8e00ff */
[----:B-1----:R-:W-:-:S05]  /*1300*/  @P2 SHF.R.U32.HI R4, RZ, R6, R5 ;  /* 0x00000006ff042219 */ /* 0x002fca0000011605 */
[----:B------:R-:W-:Y:S02]  /*1310*/  IMAD.IADD R6, R105, 0x1, R4 ;  /* 0x0000000169067824 */ /* 0x000fe400078e0204 */
[----:B------:R-:W-:Y:S01]  /*1320*/  IMAD.HI R4, R3, 0x66666667, RZ ;  /* 0x6666666703047827 */ /* 0x000fe200078e02ff */
[----:B------:R-:W-:-:S03]  /*1330*/  SHF.R.U32.HI R3, RZ, 0x1f, R0 ;  /* 0x0000001fff037819 */ /* 0x000fc60000011600 */
[----:B------:R-:W-:Y:S01]  /*1340*/  VIADD R7, R6, -UR4 ;  /* 0x8000000406077c36 */ /* 0x000fe20008000000 */
[----:B------:R-:W-:Y:S02]  /*1350*/  SHF.R.U32.HI R5, RZ, 0x1f, R4 ;  /* 0x0000001fff057819 */ /* 0x000fe40000011604 */
[----:B------:R-:W-:Y:S02]  /*1360*/  LEA.HI.SX32 R3, R0, R3, 0x1a ;  /* 0x0000000300037211 */ /* 0x000fe400078fd2ff */
[----:B------:R-:W-:Y:S02]  /*1370*/  LEA.HI.SX32 R104, R4, R5, 0x1a ;  /* 0x0000000504687211 */ /* 0x000fe400078fd2ff */
[----:B------:R-:W-:Y:S02]  /*1380*/  R2UR UR4, R7 ;  /* 0x00000000070472ca */ /* 0x000fe400000e0000 */
[----:B------:R-:W-:Y:S01]  /*1390*/  VIMNMX R104, R3, R104, PT ;  /* 0x0000006803687248 */ /* 0x000fe20003fe0100 */
[----:B------:R-:W-:-:S12]  /*13a0*/  @!P1 BRA `(.L_x_1099) ;  /* 0x0000000000449947 */ /* 0x000fd80003800000 */
[----:B------:R-:W-:-:S13]  /*13b0*/  ISETP.GT.AND P0, PT, R6, -0x1, PT ;  /* 0xffffffff0600780c */ /* 0x000fda0003f04270 */
[----:B------:R-:W-:Y:S05]  /*13c0*/  @P0 BRA `(.L_x_1100) ;  /* 0x00000000001c0947 */ /* 0x000fea0003800000 */
[----:B------:R-:W-:Y:S02]  /*13d0*/  ISETP.NE.AND P0, PT, R11, 0x1, PT ;  /* 0x000000010b00780c */ /* 0x000fe40003f05270 */
[----:B------:R-:W-:-:S11]  /*13e0*/  LOP3.LUT R3, RZ, R6, RZ, 0x33, !PT ;  /* 0x00000006ff037212 */ /* 0x000fd600078e33ff */
[----:B------:R-:W0:Y:S02]  /*13f0*/  @P0 LDC.64 R4, c[0x0][0x9e8] ;  /* 0x00027a00ff040b82 */ /* 0x000e240000000a00 */
[----:B0-----:R-:W-:-:S05]  /*1400*/  @P0 IMAD.HI.U32 R0, R3, R4, RZ ;  /* 0x0000000403000227 */ /* 0x001fca00078e00ff */
[----:B------:R-:W-:-:S04]  /*1410*/  @P0 SHF.R.U32.HI R3, RZ, R5, R0 ;  /* 0x00000005ff030219 */ /* 0x000fc80000011600 */
[----:B------:R-:W-:Y:S01]  /*1420*/  LOP3.LUT R6, RZ, R3, RZ, 0x33, !PT ;  /* 0x00000003ff067212 */ /* 0x000fe200078e33ff */
[----:B------:R-:W-:Y:S06]  /*1430*/  BRA `(.L_x_1101) ;  /* 0x0000000000107947 */ /* 0x000fec0003800000 */
.L_x_1100:
[----:B------:R-:W-:-:S13]  /*1440*/  ISETP.NE.AND P0, PT, R11, 0x1, PT ;  /* 0x000000010b00780c */ /* 0x000fda0003f05270 */
[----:B------:R-:W0:Y:S02]  /*1450*/  @P0 LDC.64 R4, c[0x0][0x9e8] ;  /* 0x00027a00ff040b82 */ /* 0x000e240000000a00 */
[----:B0-----:R-:W-:-:S05]  /*1460*/  @P0 IMAD.HI.U32 R0, R6, R4, RZ ;  /* 0x0000000406000227 */ /* 0x001fca00078e00ff */
[----:B------:R-:W-:-:S07]  /*1470*/  @P0 SHF.R.U32.HI R6, RZ, R5, R0 ;  /* 0x00000005ff060219 */ /* 0x000fce0000011600 */
.L_x_1101:
[----:B------:R-:W-:-:S05]  /*1480*/  IMAD R6, R6, R11, RZ ;  /* 0x0000000b06067224 */ /* 0x000fca00078e02ff */
[----:B------:R-:W-:-:S13]  /*1490*/  R2UR UR5, R6 ;  /* 0x00000000060572ca */ /* 0x000fda00000e0000 */
[----:B------:R-:W-:-:S04]  /*14a0*/  UISETP.LT.AND UP0, UPT, UR4, UR5, UPT ;  /* 0x000000050400728c */ /* 0x000fc8000bf01270 */
[----:B------:R-:W-:-:S12]  /*14b0*/  USEL UR4, UR4, UR5, !UP0 ;  /* 0x0000000504047287 */ /* 0x000fd8000c000000 */
.L_x_1099:
[----:B------:R-:W-:Y:S01]  /*14c0*/  UIMAD.WIDE UR4, UR4, 0x66666667, URZ ;  /* 0x66666667040478a5 */ /* 0x000fe2000f8e023f */
[----:B------:R-:W-:Y:S01]  /*14d0*/  PLOP3.LUT P0, PT, PT, PT, PT, 0x80, 0x0 ;  /* 0x000000000000781c */ /* 0x000fe20003f0f070 */
[----:B------:R-:W-:Y:S01]  /*14e0*/  IMAD.MOV.U32 R0, RZ, RZ, RZ ;  /* 0x000000ffff007224 */ /* 0x000fe200078e00ff */
[----:B------:R-:W-:Y:S01]  /*14f0*/  CS2R R86, SRZ ;  /* 0x0000000000567805 */ /* 0x000fe2000001ff00 */
[----:B------:R-:W-:Y:S01]  /*1500*/  USHF.R.U32.HI UR4, URZ, 0x1f, UR5 ;  /* 0x0000001f3f047899 */ /* 0x000fe20008011605 */
[----:B------:R-:W-:Y:S01]  /*1510*/  IMAD.MOV.U32 R3, RZ, RZ, RZ ;  /* 0x000000ffff037224 */ /* 0x000fe200078e00ff */
[----:B------:R-:W-:Y:S02]  /*1520*/  CS2R R8, SRZ ;  /* 0x0000000000087805 */ /* 0x000fe4000001ff00 */
[----:B------:R-:W-:Y:S01]  /*1530*/  CS2R R84, SRZ ;  /* 0x0000000000547805 */ /* 0x000fe2000001ff00 */
[----:B------:R-:W-:Y:S01]  /*1540*/  ULEA.HI.SX32 UR4, UR5, UR4, 0x1a ;  /* 0x0000000405047291 */ /* 0x000fe2000f8fd23f */
[----:B------:R-:W-:Y:S01]  /*1550*/  CS2R R10, SRZ ;  /* 0x00000000000a7805 */ /* 0x000fe2000001ff00 */
[----:B------:R-:W-:Y:S01]  /*1560*/  IMAD.MOV.U32 R5, RZ, RZ, RZ ;  /* 0x000000ffff057224 */ /* 0x000fe200078e00ff */
[----:B------:R-:W-:Y:S01]  /*1570*/  CS2R R78, SRZ ;  /* 0x00000000004e7805 */ /* 0x000fe2000001ff00 */
[----:B------:R-:W-:Y:S01]  /*1580*/  UISETP.LT.AND UP0, UPT, URZ, UR4, UPT ;  /* 0x000000043f00728c */ /* 0x000fe2000bf01270 */
[----:B------:R-:W-:-:S02]  /*1590*/  CS2R R12, SRZ ;  /* 0x00000000000c7805 */ /* 0x000fc4000001ff00 */
[----:B------:R-:W-:Y:S02]  /*15a0*/  CS2R R76, SRZ ;  /* 0x00000000004c7805 */ /* 0x000fe4000001ff00 */
[----:B------:R-:W-:Y:S01]  /*15b0*/  CS2R R14, SRZ ;  /* 0x00000000000e7805 */ /* 0x000fe2000001ff00 */
[----:B------:R-:W-:Y:S01]  /*15c0*/  USEL UR40, URZ, UR4, !UP0 ;  /* 0x000000043f287287 */ /* 0x000fe2000c000000 */
[----:B------:R-:W-:Y:S02]  /*15d0*/  CS2R R70, SRZ ;  /* 0x0000000000467805 */ /* 0x000fe4000001ff00 */
[----:B------:R-:W-:Y:S02]  /*15e0*/  CS2R R20, SRZ ;  /* 0x0000000000147805 */ /* 0x000fe4000001ff00 */
[----:B------:R-:W-:Y:S02]  /*15f0*/  CS2R R68, SRZ ;  /* 0x0000000000447805 */ /* 0x000fe4000001ff00 */
[----:B------:R-:W-:-:S02]  /*1600*/  CS2R R24, SRZ ;  /* 0x0000000000187805 */ /* 0x000fc4000001ff00 */
[----:B------:R-:W-:Y:S02]  /*1610*/  CS2R R62, SRZ ;  /* 0x00000000003e7805 */ /* 0x000fe4000001ff00 */
[----:B------:R-:W-:Y:S02]  /*1620*/  ISETP.GT.AND P1, PT, R104, UR40, PT ;  /* 0x0000002868007c0c */ /* 0x000fe4000bf24270 */
[----:B------:R-:W-:Y:S02]  /*1630*/  CS2R R26, SRZ ;  /* 0x00000000001a7805 */ /* 0x000fe4000001ff00 */
[----:B------:R-:W-:Y:S02]  /*1640*/  CS2R R60, SRZ ;  /* 0x00000000003c7805 */ /* 0x000fe4000001ff00 */
[----:B------:R-:W-:Y:S02]  /*1650*/  CS2R R28, SRZ ;  /* 0x00000000001c7805 */ /* 0x000fe4000001ff00 */
[----:B------:R-:W-:-:S02]  /*1660*/  CS2R R54, SRZ ;  /* 0x0000000000367805 */ /* 0x000fc4000001ff00 */
[----:B------:R-:W-:Y:S02]  /*1670*/  CS2R R30, SRZ ;  /* 0x00000000001e7805 */ /* 0x000fe4000001ff00 */
[----:B------:R-:W-:Y:S02]  /*1680*/  CS2R R52, SRZ ;  /* 0x0000000000347805 */ /* 0x000fe4000001ff00 */
[----:B------:R-:W-:Y:S02]  /*1690*/  CS2R R32, SRZ ;  /* 0x0000000000207805 */ /* 0x000fe4000001ff00 */
[----:B------:R-:W-:Y:S01]  /*16a0*/  CS2R R46, SRZ ;  /* 0x00000000002e7805 */ /* 0x000fe2000001ff00 */
[----:B------:R-:W-:Y:S01]  /*16b0*/  IMAD.MOV.U32 R34, RZ, RZ, RZ ;  /* 0x000000ffff227224 */ /* 0x000fe200078e00ff */
        /* <DEDUP_REMOVED lines=10> */
[----:B------:R-:W-:Y:S06]  /*1760*/  @!P1 BRA `(.L_x_1102) ;  /* 0x0000013000109947 */ /* 0x000fec0003800000 */
        /* <DEDUP_REMOVED lines=22> */
[----:B------:R-:W-:Y:S02]  /*18d0*/  IMAD.U32 R10, RZ, RZ, UR6 ;  /* 0x00000006ff0a7e24 */ /* 0x000fe4000f8e00ff */
[----:B------:R-:W-:Y:S02]  /*18e0*/  IMAD.U32 R6, RZ, RZ, UR4 ;  /* 0x00000004ff067e24 */ /* 0x000fe4000f8e00ff */
[----:B------:R-:W-:-:S02]  /*18f0*/  IMAD.U32 R7, RZ, RZ, UR5 ;  /* 0x00000005ff077e24 */ /* 0x000fc4000f8e00ff */
[----:B------:R-:W-:Y:S02]  /*1900*/  IMAD.U32 R11, RZ, RZ, UR7 ;  /* 0x00000007ff0b7e24 */ /* 0x000fe4000f8e00ff */
[----:B------:R-:W-:Y:S02]  /*1910*/  IMAD.MOV.U32 R8, RZ, RZ, 0x70 ;  /* 0x00000070ff087424 */ /* 0x000fe400078e00ff */
[----:B------:R-:W-:Y:S02]  /*1920*/  IMAD.MOV.U32 R12, RZ, RZ, 0x1 ;  /* 0x00000001ff0c7424 */ /* 0x000fe400078e00ff */
[----:B0-----:R-:W-:-:S07]  /*1930*/  IMAD.MOV.U32 R13, RZ, RZ, RZ ;  /* 0x000000ffff0d7224 */ /* 0x001fce00078e00ff */
[----:B------:R-:W-:-:S07]  /*1940*/  LEPC R20, `(.L_x_1103) ;  /* 0x000000001014794e */ /* 0x000fce0000000000 */
[----:B-1----:R-:W-:Y:S05]  /*1950*/  CALL.ABS.NOINC R14 ;  /* 0x000000000e007343 */ /* 0x002fea0003c00000 */
.L_x_1103:
        /* <DEDUP_REMOVED lines=10> */
[----:B------:R-:W-:Y:S02]  /*1a00*/  @UP0 USHF.R.S32.HI UR8, URZ, 0x1f, UR38 ;  /* 0x0000001f3f080899 */ /* 0x000fe40008011426 */
[----:B------:R-:W-:Y:S01]  /*1a10*/  @UP1 USHF.R.S32.HI UR12, URZ, 0x1f, UR38 ;  /* 0x0000001f3f0c1899 */ /* 0x000fe20008011426 */
[----:B------:R-:W-:Y:S01]  /*1a20*/  @UP0 ULDC.64 UR14, c[0x0][0x9a8] ;  /* 0x00026a00000e0ab9 */ /* 0x000fe20000000a00 */
[----:B------:R-:W-:Y:S01]  /*1a30*/  @UP1 ULDC.64 UR16, c[0x0][0x9b8] ;  /* 0x00026e0000101ab9 */ /* 0x000fe20000000a00 */
[----:B------:R-:W-:Y:S02]  /*1a40*/  @UP0 UIMAD UR8, UR8, UR14, URZ ;  /* 0x0000000e080802a4 */ /* 0x000fe4000f8e023f */
[----:B------:R-:W-:Y:S02]  /*1a50*/  @UP1 UIMAD UR12, UR12, UR16, URZ ;  /* 0x000000100c0c12a4 */ /* 0x000fe4000f8e023f */
[----:B------:R-:W-:Y:S02]  /*1a60*/  @UP0 UIMAD UR15, UR38, UR15, UR8 ;  /* 0x0000000f260f02a4 */ /* 0x000fe4000f8e0208 */
[----:B------:R-:W-:-:S02]  /*1a70*/  @UP1 UIMAD.WIDE.U32 UR8, UR38, UR16, URZ ;  /* 0x00000010260812a5 */ /* 0x000fc4000f8e003f */
[----:B------:R-:W-:Y:S02]  /*1a80*/  @UP0 UIMAD.WIDE.U32 UR10, UR38, UR14, URZ ;  /* 0x0000000e260a02a5 */ /* 0x000fe4000f8e003f */
[----:B------:R-:W-:Y:S02]  /*1a90*/  @UP1 UIMAD UR16, UR38, UR17, UR12 ;  /* 0x00000011261012a4 */ /* 0x000fe4000f8e020c */
[----:B------:R-:W-:Y:S02]  /*1aa0*/  @UP1 USHF.R.S32.HI UR17, URZ, 0x1f, UR39 ;  /* 0x0000001f3f111899 */ /* 0x000fe40008011427 */
[----:B------:R-:W-:Y:S01]  /*1ab0*/  @UP0 USHF.R.S32.HI UR14, URZ, 0x1f, UR39 ;  /* 0x0000001f3f0e0899 */ /* 0x000fe20008011427 */
[----:B------:R-:W-:Y:S01]  /*1ac0*/  @UP1 ULDC.64 UR12, c[0x0][0x9c0] ;  /* 0x00027000000c1ab9 */ /* 0x000fe20000000a00 */
[----:B------:R-:W-:Y:S01]  /*1ad0*/  @UP0 ULDC.64 UR18, c[0x0][0x9b0] ;  /* 0x00026c0000120ab9 */ /* 0x000fe20000000a00 */
[----:B------:R-:W-:Y:S02]  /*1ae0*/  @UP0 UIADD3 UR11, UR11, UR15, URZ ;  /* 0x0000000f0b0b0290 */ /* 0x000fe4000fffe03f */
[----:B------:R-:W-:-:S02]  /*1af0*/  @UP1 UIMAD UR15, UR17, UR12, URZ ;  /* 0x0000000c110f12a4 */ /* 0x000fc4000f8e023f */
[----:B------:R-:W-:Y:S02]  /*1b00*/  @UP0 UIMAD UR14, UR14, UR18, URZ ;  /* 0x000000120e0e02a4 */ /* 0x000fe4000f8e023f */
[----:B------:R-:W-:Y:S02]  /*1b10*/  @UP1 UIADD3 UR9, UR9, UR16, URZ ;  /* 0x0000001009091290 */ /* 0x000fe4000fffe03f */
[----:B------:R-:W-:Y:S02]  /*1b20*/  @UP1 UIMAD UR15, UR39, UR13, UR15 ;  /* 0x0000000d270f12a4 */ /* 0x000fe4000f8e020f */
[----:B------:R-:W-:Y:S02]  /*1b30*/  @UP0 UIMAD UR14, UR39, UR19, UR14 ;  /* 0x00000013270e02a4 */ /* 0x000fe4000f8e020e */
[----:B------:R-:W-:Y:S02]  /*1b40*/  @UP0 UIMAD.WIDE.U32 UR10, UR39, UR18, UR10 ;  /* 0x00000012270a02a5 */ /* 0x000fe4000f8e000a */
[----:B------:R-:W-:-:S02]  /*1b50*/  @UP1 UIMAD.WIDE.U32 UR12, UR39, UR12, UR8 ;  /* 0x0000000c270c12a5 */ /* 0x000fc4000f8e0008 */
[----:B------:R-:W-:Y:S02]  /*1b60*/  @UP0 UIADD3 UR9, UR11, UR14, URZ ;  /* 0x0000000e0b090290 */ /* 0x000fe4000fffe03f */
[----:B------:R-:W-:Y:S02]  /*1b70*/  @UP0 ULEA UR6, UP2, UR10, UR6, 0x2 ;  /* 0x000000060a060291 */ /* 0x000fe4000f84103f */
[----:B------:R-:W-:Y:S02]  /*1b80*/  @UP1 UIADD3 UR8, UR13, UR15, URZ ;  /* 0x0000000f0d081290 */ /* 0x000fe4000fffe03f */
[----:B------:R-:W-:Y:S02]  /*1b90*/  @UP1 ULEA UR4, UP3, UR12, UR4, 0x2 ;  /* 0x000000040c041291 */ /* 0x000fe4000f86103f */
[----:B------:R-:W-:Y:S01]  /*1ba0*/  @UP0 ULEA.HI.X UR7, UR10, UR7, UR9, 0x2, UP2 ;  /* 0x000000070a070291 */ /* 0x000fe200090f1409 */
[----:B------:R-:W-:Y:S01]  /*1bb0*/  IMAD.U32 R4, RZ, RZ, UR6 ;  /* 0x00000006ff047e24 */ /* 0x000fe2000f8e00ff */
[----:B------:R-:W-:-:S02]  /*1bc0*/  @UP1 ULEA.HI.X UR5, UR12, UR5, UR8, 0x2, UP3 ;  /* 0x000000050c051291 */ /* 0x000fc400098f1408 */
[----:B------:R-:W-:Y:S02]  /*1bd0*/  IMAD.U32 R6, RZ, RZ, UR4 ;  /* 0x00000004ff067e24 */ /* 0x000fe4000f8e00ff */
[----:B------:R-:W-:Y:S02]  /*1be0*/  IMAD.U32 R5, RZ, RZ, UR7 ;  /* 0x00000007ff057e24 */ /* 0x000fe4000f8e00ff */
        /* <DEDUP_REMOVED lines=15> */
.L_x_1288:
[----:B------:R-:W-:Y:S05]  /*1ce0*/  @!P0 BRA `(.L_x_1105) ;  /* 0x0000000000048947 */ /* 0x000fea0003800000 */
[----:B------:R-:W-:Y:S01]  /*1cf0*/  BPT.TRAP 0x1 ;  /* 0x000000040000795c */ /* 0x000fe20000300000 */
.L_x_1105:
[----:B------:R-:W-:Y:S02]  /*1d00*/  IMAD.U32 R106, RZ, RZ, UR44 ;  /* 0x0000002cff6a7e24 */ /* 0x000fe4000f8e00ff */
[----:B0-----:R-:W-:-:S03]  /*1d10*/  IMAD.U32 R3, RZ, RZ, UR45 ;  /* 0x0000002dff037e24 */ /* 0x001fc6000f8e00ff */
[----:B------:R-:W-:Y:S02]  /*1d20*/  LEA R106, R106, UR43, 0x3 ;  /* 0x0000002b6a6a7c11 */ /* 0x000fe4000f8e18ff */
[----:B------:R-:W-:-:S04]  /*1d30*/  SHF.L.U32 R3, R3, 0x1f, RZ ;  /* 0x0000001f03037819 */ /* 0x000fc800000006ff */
[----:B------:R0:W1:Y:S01]  /*1d40*/  SYNCS.PHASECHK.TRANS64.TRYWAIT P1, [R106+URZ+0x22830], R3 ;  /* 0x022830036a0075a7 */ /* 0x000062000802017f */
[----:B------:R-:W-:Y:S05]  /*1d50*/  @!P0 BRA `(.L_x_1106) ;  /* 0x0000000000048947 */ /* 0x000fea0003800000 */
[----:B------:R-:W-:Y:S01]  /*1d60*/  BPT.TRAP 0x1 ;  /* 0x000000040000795c */ /* 0x000fe20000300000 */
.L_x_1106:
[----:B-1----:R-:W-:Y:S05]  /*1d70*/  @P1 BRA `(.L_x_1107) ;  /* 0x0000000000081947 */ /* 0x002fea0003800000 */
[----:B------:R-:W1:Y:S02]  /*1d80*/  SYNCS.PHASECHK.TRANS64.TRYWAIT P1, [R106+URZ+0x22830], R3 ;  /* 0x022830036a0075a7 */ /* 0x000e64000802017f */
[----:B-1----:R-:W-:Y:S05]  /*1d90*/  @!P1 BRA `(.L_x_1108) ;  /* 0x000001a800689947 */ /* 0x002fea0003800000 */
.L_x_1107:
[----:B------:R-:W-:-:S04]  /*1da0*/  UIADD3 UR4, UR43, 0x18400, URZ ;  /* 0x000184002b047890 */ /* 0x000fc8000fffe03f */
[----:B------:R-:W-:-:S04]  /*1db0*/  USHF.R.U32.HI UR4, URZ, 0x4, UR4 ;  /* 0x000000043f047899 */ /* 0x000fc80008011604 */
[----:B------:R-:W-:-:S06]  /*1dc0*/  ULOP3.LUT UR4, UR4, 0x3fff, URZ, 0xc0, !UPT ;  /* 0x00003fff04047892 */ /* 0x000fcc000f8ec03f */
[----:B------:R-:W-:Y:S01]  /*1dd0*/  IMAD.U32 R5, RZ, RZ, UR4 ;  /* 0x00000004ff057e24 */ /* 0x000fe2000f8e00ff */
        /* <DEDUP_REMOVED lines=131> */
.L_x_1109:
[----:B------:R-:W-:Y:S01]  /*2610*/  ISETP.NE.AND P2, PT, R191, 0x1, PT ;  /* 0x00000001bf00780c */ /* 0x000fe20003f45270 */
[C---:B------:R-:W-:Y:S01]  /*2620*/  FMUL.FTZ R9, R0.reuse, R98 ;  /* 0x0000006200097220 */ /* 0x040fe20000410000 */
[C---:B------:R-:W-:Y:S01]  /*2630*/  FMUL.FTZ R98, R0.reuse, R27 ;  /* 0x0000001b00627220 */ /* 0x040fe20000410000 */
[C---:B------:R-:W-:Y:S01]  /*2640*/  FMUL.FTZ R11, R0.reuse, R102 ;  /* 0x00000066000b7220 */ /* 0x040fe20000410000 */
[C---:B------:R-:W-:Y:S01]  /*2650*/  FMUL.FTZ R102, R0.reuse, R31 ;  /* 0x0000001f00667220 */ /* 0x040fe20000410000 */
[C---:B------:R-:W-:Y:S01]  /*2660*/  FMUL.FTZ R4, R0.reuse, R91 ;  /* 0x0000005b00047220 */ /* 0x040fe20000410000 */
[----:B------:R-:W-:Y:S01]  /*2670*/  FMUL.FTZ R91, R0, R93 ;  /* 0x0000005d005b7220 */ /* 0x000fe20000410000 */
[----:B------:R-:W-:Y:S01]  /*2680*/  R2UR UR6, R106 ;  /* 0x000000006a0672ca */ /* 0x000fe200000e0000 */
[C---:B------:R-:W-:Y:S01]  /*2690*/  FMUL.FTZ R93, R0.reuse, R97 ;  /* 0x00000061005d7220 */ /* 0x040fe20000410000 */
[----:B01----:R-:W-:Y:S02]  /*26a0*/  VIADD R106, R19, UR37 ;  /* 0x00000025136a7c36 */ /* 0x003fe40008000000 */
[C---:B------:R-:W-:Y:S01]  /*26b0*/  FMUL.FTZ R97, R0.reuse, R73 ;  /* 0x0000004900617220 */ /* 0x040fe20000410000 */
[C---:B------:R-:W-:Y:S01]  /*26c0*/  FMUL.FTZ R73, R0.reuse, R86 ;  /* 0x0000005600497220 */ /* 0x040fe20000410000 */
[C---:B------:R-:W-:Y:S01]  /*26d0*/  FMUL.FTZ R3, R0.reuse, R90 ;  /* 0x0000005a00037220 */ /* 0x040fe20000410000 */
[----:B------:R-:W0:Y:S01]  /*26e0*/  @P2 LDC R27, c[0x0][0x44c] ;  /* 0x00011300ff1b2b82 */ /* 0x000e220000000800 */
[C---:B------:R-:W-:Y:S01]  /*26f0*/  FMUL.FTZ R86, R0.reuse, R26 ;  /* 0x0000001a00567220 */ /* 0x040fe20000410000 */
[C---:B------:R-:W-:Y:S01]  /*2700*/  FMUL.FTZ R33, R0.reuse, R33 ;  /* 0x0000002100217220 */ /* 0x040fe20000410000 */
[C---:B------:R-:W-:Y:S01]  /*2710*/  FMUL.FTZ R13, R0.reuse, R74 ;  /* 0x0000004a000d7220 */ /* 0x040fe20000410000 */
[C---:B------:R-:W-:Y:S01]  /*2720*/  FMUL.FTZ R20, R0.reuse, R79 ;  /* 0x0000004f00147220 */ /* 0x040fe20000410000 */
[C---:B------:R-:W-:Y:S01]  /*2730*/  FMUL.FTZ R6, R0.reuse, R88 ;  /* 0x0000005800067220 */ /* 0x040fe20000410000 */
[----:B------:R1:W2:Y:S01]  /*2740*/  MUFU.TANH R121, R33 ;  /* 0x0000002100797308 */ /* 0x0002a20000002400 */
[----:B------:R-:W-:Y:S01]  /*2750*/  UIADD3 UR6, UR6, 0x22840, URZ ;  /* 0x0002284006067890 */ /* 0x000fe2000fffe03f */
[----:B------:R-:W3:Y:S01]  /*2760*/  @P2 LDC R31, c[0x0][0x450] ;  /* 0x00011400ff1f2b82 */ /* 0x000ee20000000800 */
[C---:B------:R-:W-:Y:S01]  /*2770*/  FMUL.FTZ R10, R0.reuse, R99 ;  /* 0x00000063000a7220 */ /* 0x040fe20000410000 */
[C---:B------:R-:W-:Y:S01]  /*2780*/  FMUL.FTZ R79, R0.reuse, R84 ;  /* 0x00000054004f7220 */ /* 0x040fe20000410000 */
[C---:B------:R-:W-:Y:S01]  /*2790*/  FMUL.FTZ R74, R0.reuse, R87 ;  /* 0x00000057004a7220 */ /* 0x040fe20000410000 */
[C---:B------:R-:W-:Y:S01]  /*27a0*/  FMUL.FTZ R24, R0.reuse, R24 ;  /* 0x0000001800187220 */ /* 0x040fe20000410000 */
[C---:B------:R-:W-:Y:S01]  /*27b0*/  FMUL.FTZ R25, R0.reuse, R25 ;  /* 0x0000001900197220 */ /* 0x040fe20000410000 */
[C---:B------:R-:W-:Y:S01]  /*27c0*/  FMUL.FTZ R88, R0.reuse, R89 ;  /* 0x0000005900587220 */ /* 0x040fe20000410000 */
[C---:B------:R-:W-:Y:S01]  /*27d0*/  FMUL.FTZ R84, R0.reuse, R85 ;  /* 0x0000005500547220 */ /* 0x040fe20000410000 */
[----:B------:R-:W4:Y:S01]  /*27e0*/  LDC R90, c[0x0][0x288] ;  /* 0x0000a200ff5a7b82 */ /* 0x000f220000000800 */
[C---:B------:R-:W-:Y:S01]  /*27f0*/  FMUL.FTZ R87, R0.reuse, R57 ;  /* 0x0000003900577220 */ /* 0x040fe20000410000 */
[C---:B------:R-:W-:Y:S01]  /*2800*/  FMUL.FTZ R99, R0.reuse, R60 ;  /* 0x0000003c00637220 */ /* 0x040fe20000410000 */
[C---:B------:R-:W-:Y:S01]  /*2810*/  FMUL.FTZ R89, R0.reuse, R92 ;  /* 0x0000005c00597220 */ /* 0x040fe20000410000 */
[C---:B------:R-:W-:Y:S01]  /*2820*/  FMUL.FTZ R8, R0.reuse, R95 ;  /* 0x0000005f00087220 */ /* 0x040fe20000410000 */
[C---:B------:R-:W-:Y:S01]  /*2830*/  FMUL.FTZ R14, R0.reuse, R75 ;  /* 0x0000004b000e7220 */ /* 0x040fe20000410000 */
[C---:B------:R-:W-:Y:S01]  /*2840*/  FMUL.FTZ R85, R0.reuse, R56 ;  /* 0x0000003800557220 */ /* 0x040fe20000410000 */
[----:B------:R-:W-:Y:S01]  /*2850*/  FMUL.FTZ R57, R0, R59 ;  /* 0x0000003b00397220 */ /* 0x000fe20000410000 */
[----:B0-----:R-:W-:-:S04]  /*2860*/  @P2 IMAD.HI.U32 R26, R106, R27, RZ ;  /* 0x0000001b6a1a2227 */ /* 0x001fc800078e00ff */
[C---:B------:R-:W-:Y:S01]  /*2870*/  FMUL.FTZ R60, R0.reuse, R66 ;  /* 0x00000042003c7220 */ /* 0x040fe20000410000 */
[C---:B------:R-:W-:Y:S01]  /*2880*/  FMUL.FTZ R7, R0.reuse, R94 ;  /* 0x0000005e00077220 */ /* 0x040fe20000410000 */
[C---:B------:R-:W-:Y:S01]  /*2890*/  FMUL.FTZ R92, R0.reuse, R96 ;  /* 0x00000060005c7220 */ /* 0x040fe20000410000 */
[C---:B------:R-:W-:Y:S01]  /*28a0*/  FMUL.FTZ R95, R0.reuse, R101 ;  /* 0x00000065005f7220 */ /* 0x040fe20000410000 */
[C---:B------:R-:W-:Y:S01]  /*28b0*/  FMUL.FTZ R75, R0.reuse, R76 ;  /* 0x0000004c004b7220 */ /* 0x040fe20000410000 */
[C---:B------:R-:W-:Y:S01]  /*28c0*/  FMUL.FTZ R56, R0.reuse, R58 ;  /* 0x0000003a00387220 */ /* 0x040fe20000410000 */
[C---:B------:R-:W-:Y:S01]  /*28d0*/  FMUL.FTZ R59, R0.reuse, R63 ;  /* 0x0000003f003b7220 */ /* 0x040fe20000410000 */
[----:B---3--:R-:W-:Y:S01]  /*28e0*/  @P2 SHF.R.U32.HI R106, RZ, R31, R26 ;  /* 0x0000001fff6a2219 */ /* 0x008fe2000001161a */
[----:B------:R-:W-:Y:S02]  /*28f0*/  IMAD.MOV.U32 R31, RZ, RZ, -0xa0 ;  /* 0xffffff60ff1f7424 */ /* 0x000fe400078e00ff */
[C---:B------:R-:W-:Y:S01]  /*2900*/  FMUL.FTZ R66, R0.reuse, R68 ;  /* 0x0000004400427220 */ /* 0x040fe20000410000 */
[C---:B------:R-:W-:Y:S01]  /*2910*/  FMUL.FTZ R108, R0.reuse, R40 ;  /* 0x00000028006c7220 */ /* 0x040fe20000410000 */
[C---:B------:R-:W-:Y:S01]  /*2920*/  FMUL.FTZ R109, R0.reuse, R41 ;  /* 0x00000029006d7220 */ /* 0x040fe20000410000 */
[----:B-1----:R-:W0:Y:S01]  /*2930*/  SHFL.IDX PT, R33, R106, RZ, 0x1c1f ;  /* 0x001c1fff6a217589 */ /* 0x002e2200000e0000 */
[C---:B------:R-:W-:Y:S01]  /*2940*/  FMUL.FTZ R28, R0.reuse, R28 ;  /* 0x0000001c001c7220 */ /* 0x040fe20000410000 */
[----:B------:R-:W-:Y:S01]  /*2950*/  UPRMT UR6, UR41, 0x654, UR6 ;  /* 0x0000065429067896 */ /* 0x000fe20008000006 */
[C---:B------:R-:W-:Y:S01]  /*2960*/  FMUL.FTZ R94, R0.reuse, R100 ;  /* 0x00000064005e7220 */ /* 0x040fe20000410000 */
        /* <DEDUP_REMOVED lines=11> */
[----:B------:R-:W-:Y:S01]  /*2a20*/  FMUL.FTZ R111, R0, R45 ;  /* 0x0000002d006f7220 */ /* 0x000fe20000410000 */
[----:B------:R1:W3:Y:S01]  /*2a30*/  MUFU.TANH R116, R24 ;  /* 0x0000001800747308 */ /* 0x0002e20000002400 */
[----:B------:R-:W-:-:S02]  /*2a40*/  IMAD R31, R104, R31, 0xa1 ;  /* 0x000000a1681f7424 */ /* 0x000fc400078e021f */
[C---:B------:R-:W-:Y:S01]  /*2a50*/  FMUL.FTZ R77, R0.reuse, R80 ;  /* 0x00000050004d7220 */ /* 0x040fe20000410000 */
[C---:B------:R-:W-:Y:S01]  /*2a60*/  FMUL.FTZ R78, R0.reuse, R81 ;  /* 0x00000051004e7220 */ /* 0x040fe20000410000 */
[C---:B------:R-:W-:Y:S01]  /*2a70*/  FMUL.FTZ R21, R0.reuse, R82 ;  /* 0x0000005200157220 */ /* 0x040fe20000410000 */
[C---:B------:R-:W-:Y:S01]  /*2a80*/  FMUL.FTZ R72, R0.reuse, R83 ;  /* 0x0000005300487220 */ /* 0x040fe20000410000 */
[C---:B------:R-:W-:Y:S01]  /*2a90*/  FMUL.FTZ R103, R0.reuse, R64 ;  /* 0x0000004000677220 */ /* 0x040fe20000410000 */
[C---:B------:R-:W-:Y:S01]  /*2aa0*/  FMUL.FTZ R107, R0.reuse, R65 ;  /* 0x00000041006b7220 */ /* 0x040fe20000410000 */
[----:B------:R5:W0:Y:S01]  /*2ab0*/  MUFU.TANH R117, R25 ;  /* 0x0000001900757308 */ /* 0x000a220000002400 */
        /* <DEDUP_REMOVED lines=11> */
[C---:B-1----:R-:W-:Y:S01]  /*2b70*/  FMUL.FTZ R24, R0.reuse, R34 ;  /* 0x0000002200187220 */ /* 0x042fe20000410000 */
[C---:B-----5:R-:W-:Y:S01]  /*2b80*/  FMUL.FTZ R25, R0.reuse, R35 ;  /* 0x0000002300197220 */ /* 0x060fe20000410000 */
        /* <DEDUP_REMOVED lines=8> */
[----:B------:R-:W-:Y:S01]  /*2c10*/  FMUL.FTZ R37, R0, R37 ;  /* 0x0000002500257220 */ /* 0x000fe20000410000 */
[----:B------:R-:W-:Y:S01]  /*2c20*/  LOP3.LUT P1, RZ, R2, 0x8, RZ, 0xc0, !PT ;  /* 0x0000000802ff7812 */ /* 0x000fe2000782c0ff */
[----:B------:R-:W-:Y:S01]  /*2c30*/  IMAD R30, R18, -0x2, R31 ;  /* 0xfffffffe121e7824 */ /* 0x000fe200078e021f */
[----:B------:R-:W-:Y:S01]  /*2c40*/  ULDC UR30, c[0x0][0x9dc] ;  /* 0x00027700001e7ab9 */ /* 0x000fe20000000800 */
[----:B------:R-:W0:Y:S01]  /*2c50*/  MUFU.TANH R6, R6 ;  /* 0x0000000600067308 */ /* 0x000e220000002400 */
[----:B-1----:R-:W-:Y:S01]  /*2c60*/  IMAD R28, R104, -0xa0, R17 ;  /* 0xffffff60681c7824 */ /* 0x002fe200078e0211 */
[----:B------:R-:W-:Y:S01]  /*2c70*/  SYNCS.ARRIVE.TRANS64.RED.A1T0 RZ, [UR6], RZ ;  /* 0x000000ffffff79a7 */ /* 0x000fe20008100406 */
[----:B------:R-:W-:Y:S01]  /*2c80*/  ULOP3.LUT UR6, URZ, UR30, URZ, 0x33, !UPT ;  /* 0x0000001e3f067292 */ /* 0x000fe2000f8e333f */
[----:B------:R-:W-:Y:S01]  /*2c90*/  VIADD R127, R31, 0xffffffff ;  /* 0xffffffff1f7f7836 */ /* 0x000fe20000000000 */
[----:B------:R-:W-:Y:S01]  /*2ca0*/  ULDC UR7, c[0x0][0x9e0] ;  /* 0x0002780000077ab9 */ /* 0x000fe20000000800 */
[----:B------:R-:W-:-:S02]  /*2cb0*/  VIADD R128, R30, 0xffffffff ;  /* 0xffffffff1e807836 */ /* 0x000fc40000000000 */
[----:B------:R-:W1:Y:S08]  /*2cc0*/  MUFU.TANH R88, R88 ;  /* 0x0000005800587308 */ /* 0x000e700000002400 */
[----:B------:R-:W0:Y:S08]  /*2cd0*/  MUFU.TANH R3, R3 ;  /* 0x0000000300037308 */ /* 0x000e300000002400 */
        /* <DEDUP_REMOVED lines=63> */
[----:B------:R5:W0:Y:S08]  /*30d0*/  MUFU.TANH R119, R29 ;  /* 0x0000001d00777308 */ /* 0x000a300000002400 */
[----:B------:R-:W1:Y:S01]  /*30e0*/  MUFU.TANH R100, R100 ;  /* 0x0000006400647308 */ /* 0x000e620000002400 */
[----:B-----5:R-:W-:Y:S01]  /*30f0*/  VIADD R29, R28, 0xa0 ;  /* 0x000000a01c1d7836 */ /* 0x020fe20000000000 */
[----:B----4-:R-:W-:-:S03]  /*3100*/  IADD3 R28, R30, -R90, R17 ;  /* 0x8000005a1e1c7210 */ /* 0x010fc60007ffe011 */
[----:B------:R-:W-:Y:S02]  /*3110*/  IMAD R124, R18, -0x2, R29 ;  /* 0xfffffffe127c7824 */ /* 0x000fe400078e021d */
[C---:B------:R-:W-:Y:S01]  /*3120*/  VIADD R125, R28.reuse, UR7 ;  /* 0x000000071c7d7c36 */ /* 0x040fe20008000000 */
[----:B------:R-:W4:Y:S01]  /*3130*/  MUFU.TANH R102, R102 ;  /* 0x0000006600667308 */ /* 0x000f220000002400 */
[----:B------:R-:W-:-:S03]  /*3140*/  VIADD R126, R28, UR6 ;  /* 0x000000061c7e7c36 */ /* 0x000fc60008000000 */
[----:B0-----:R-:W-:Y:S01]  /*3150*/  VIADDMNMX R112, R33, R125, R124, PT ;  /* 0x0000007d21707246 */ /* 0x001fe2000380017c */
[----:B------:R-:W-:-:S03]  /*3160*/  IMAD.IADD R113, R126, 0x1, R33 ;  /* 0x000000017e717824 */ /* 0x000fc600078e0221 */
[----:B------:R0:W0:Y:S08]  /*3170*/  MUFU.TANH R120, R32 ;  /* 0x0000002000787308 */ /* 0x0000300000002400 */
[----:B------:R-:W0:Y:S08]  /*3180*/  MUFU.TANH R24, R24 ;  /* 0x0000001800187308 */ /* 0x000e300000002400 */
[----:B------:R-:W0:Y:S08]  /*3190*/  MUFU.TANH R25, R25 ;  /* 0x0000001900197308 */ /* 0x000e300000002400 */
[----:B------:R0:W0:Y:S08]  /*31a0*/  MUFU.TANH R122, R36 ;  /* 0x00000024007a7308 */ /* 0x0000300000002400 */
[----:B------:R0:W0:Y:S08]  /*31b0*/  MUFU.TANH R123, R37 ;  /* 0x00000025007b7308 */ /* 0x0000300000002400 */
[----:B------:R-:W0:Y:S08]  /*31c0*/  MUFU.TANH R27, R27 ;  /* 0x0000001b001b7308 */ /* 0x000e300000002400 */
[----:B------:R-:W0:Y:S01]  /*31d0*/  MUFU.TANH R26, R26 ;  /* 0x0000001a001a7308 */ /* 0x000e220000002400 */
[----:B-1234-:R-:W-:Y:S05]  /*31e0*/  @!P1 BRA `(.L_x_1110) ;  /* 0x00000000005c9947 */ /* 0x01efea0003800000 */
[----:B------:R-:W-:Y:S01]  /*31f0*/  IADD3 R31, R17, -R90, R33 ;  /* 0x8000005a111f7210 */ /* 0x000fe20007ffe021 */
[----:B------:R-:W-:Y:S03]  /*3200*/  BSSY B0, `(.L_x_1111) ;  /* 0x0000012000007945 */ /* 0x000fe60003800000 */
[----:B------:R-:W-:-:S13]  /*3210*/  ISETP.GT.AND P1, PT, R31, -0x1, PT ;  /* 0xffffffff1f00780c */ /* 0x000fda0003f24270 */
[----:B------:R-:W-:Y:S05]  /*3220*/  @P1 BRA `(.L_x_1112) ;  /* 0x0000000000241947 */ /* 0x000fea0003800000 */
[----:B------:R-:W-:Y:S01]  /*3230*/  ULDC UR6, c[0x0][0x9e4] ;  /* 0x0002790000067ab9 */ /* 0x000fe20000000800 */
[----:B------:R-:W-:Y:S01]  /*3240*/  LOP3.LUT R31, RZ, R31, RZ, 0x33, !PT ;  /* 0x0000001fff1f7212 */ /* 0x000fe200078e33ff */
[----:B------:R-:W-:-:S05]  /*3250*/  IMAD.U32 R30, RZ, RZ, UR6 ;  /* 0x00000006ff1e7e24 */ /* 0x000fca000f8e00ff */
[----:B------:R-:W-:-:S13]  /*3260*/  ISETP.NE.AND P1, PT, R30, 0x1, PT ;  /* 0x000000011e00780c */ /* 0x000fda0003f25270 */
[----:B------:R-:W1:Y:S02]  /*3270*/  @P1 LDC.64 R28, c[0x0][0x9e8] ;  /* 0x00027a00ff1c1b82 */ /* 0x000e640000000a00 */
[----:B-1----:R-:W-:-:S05]  /*3280*/  @P1 IMAD.HI.U32 R28, R31, R28, RZ ;  /* 0x0000001c1f1c1227 */ /* 0x002fca00078e00ff */
[----:B------:R-:W-:-:S04]  /*3290*/  @P1 SHF.R.U32.HI R31, RZ, R29, R28 ;  /* 0x0000001dff1f1219 */ /* 0x000fc8000001161c */
[----:B------:R-:W-:Y:S01]  /*32a0*/  LOP3.LUT R31, RZ, R31, RZ, 0x33, !PT ;  /* 0x0000001fff1f7212 */ /* 0x000fe200078e33ff */
[----:B------:R-:W-:Y:S06]  /*32b0*/  BRA `(.L_x_1113) ;  /* 0x0000000000187947 */ /* 0x000fec0003800000 */
.L_x_1112:
[----:B------:R-:W-:Y:S02]  /*32c0*/  ULDC UR6, c[0x0][0x9e4] ;  /* 0x0002790000067ab9 */ /* 0x000fe40000000800 */
[----:B------:R-:W-:-:S05]  /*32d0*/  IMAD.U32 R30, RZ, RZ, UR6 ;  /* 0x00000006ff1e7e24 */ /* 0x000fca000f8e00ff */
[----:B------:R-:W-:-:S13]  /*32e0*/  ISETP.NE.AND P1, PT, R30, 0x1, PT ;  /* 0x000000011e00780c */ /* 0x000fda0003f25270 */
[----:B------:R-:W1:Y:S02]  /*32f0*/  @P1 LDC.64 R28, c[0x0][0x9e8] ;  /* 0x00027a00ff1c1b82 */ /* 0x000e640000000a00 */
[----:B-1----:R-:W-:-:S05]  /*3300*/  @P1 IMAD.HI.U32 R28, R31, R28, RZ ;  /* 0x0000001c1f1c1227 */ /* 0x002fca00078e00ff */
[----:B------:R-:W-:-:S07]  /*3310*/  @P1 SHF.R.U32.HI R31, RZ, R29, R28 ;  /* 0x0000001dff1f1219 */ /* 0x000fce000001161c */
.L_x_1113:
[----:B------:R-:W-:Y:S05]  /*3320*/  BSYNC B0 ;  /* 0x0000000000007941 */ /* 0x000fea0003800000 */
.L_x_1111:
[----:B------:R-:W-:-:S05]  /*3330*/  IMAD R31, R31, R30, R128 ;  /* 0x0000001e1f1f7224 */ /* 0x000fca00078e0280 */
[----:B------:R-:W-:Y:S02]  /*3340*/  VIADDMNMX R112, R31, R30, R112, PT ;  /* 0x0000001e1f707246 */ /* 0x000fe40003800170 */
[----:B------:R-:W-:-:S07]  /*3350*/  VIMNMX R113, R113, R31, !PT ;  /* 0x0000001f71717248 */ /* 0x000fce0007fe0100 */
.L_x_1110:
[C---:B------:R-:W-:Y:S02]  /*3360*/  ISETP.GE.AND P1, PT, R127.reuse, 0x2, PT ;  /* 0x000000027f00780c */ /* 0x040fe40003f26270 */
[----:B------:R-:W-:Y:S02]  /*3370*/  ISETP.GE.AND P3, PT, R127, 0x9, PT ;  /* 0x000000097f00780c */ /* 0x000fe40003f66270 */
[C---:B------:R-:W-:Y:S02]  /*3380*/  ISETP.GT.AND P2, PT, R113.reuse, 0x1, !P1 ;  /* 0x000000017100780c */ /* 0x040fe40004f44270 */
[----:B------:R-:W-:Y:S02]  /*3390*/  P2R R129, PR, RZ, 0x8 ;  /* 0x00000008ff817803 */ /* 0x000fe40000000000 */
[----:B------:R-:W-:Y:S02]  /*33a0*/  ISETP.GT.AND P3, PT, R113, 0x8, !P3 ;  /* 0x000000087100780c */ /* 0x000fe40005f64270 */
[----:B------:R-:W-:-:S02]  /*33b0*/  ISETP.LT.OR P2, PT, R112, 0x2, P2 ;  /* 0x000000027000780c */ /* 0x000fc40001741670 */
[----:B------:R-:W-:Y:S02]  /*33c0*/  ISETP.LT.OR P3, PT, R112, 0x9, P3 ;  /* 0x000000097000780c */ /* 0x000fe40001f61670 */
[----:B------:R-:W-:Y:S02]  /*33d0*/  FSEL R88, R88, -INF , !P2 ;  /* 0xff80000058587808 */ /* 0x000fe40005000000 */
[----:B------:R-:W-:Y:S02]  /*33e0*/  ISETP.GE.AND P2, PT, R127, 0xa, PT ;  /* 0x0000000a7f00780c */ /* 0x000fe40003f46270 */
[----:B------:R-:W-:Y:S02]  /*33f0*/  FSEL R89, R89, -INF , !P3 ;  /* 0xff80000059597808 */ /* 0x000fe40005800000 */
[----:B------:R-:W-:Y:S02]  /*3400*/  ISETP.GT.AND P3, PT, R113, 0x9, !P2 ;  /* 0x000000097100780c */ /* 0x000fe40005764270 */
[----:B------:R-:W-:-:S02]  /*3410*/  ISETP.GE.AND P4, PT, R127, 0x11, PT ;  /* 0x000000117f00780c */ /* 0x000fc40003f86270 */
[C---:B------:R-:W-:Y:S02]  /*3420*/  ISETP.LT.OR P3, PT, R112.reuse, 0xa, P3 ;  /* 0x0000000a7000780c */ /* 0x040fe40001f61670 */
[----:B------:R-:W-:Y:S02]  /*3430*/  P2R R130, PR, RZ, 0x10 ;  /* 0x00000010ff827803 */ /* 0x000fe40000000000 */
[----:B------:R-:W-:Y:S02]  /*3440*/  FSEL R91, R91, -INF , !P3 ;  /* 0xff8000005b5b7808 */ /* 0x000fe40005800000 */
[----:B------:R-:W-:Y:S02]  /*3450*/  ISETP.GT.AND P3, PT, R113, 0x10, !P4 ;  /* 0x000000107100780c */ /* 0x000fe40006764270 */
[----:B------:R-:W-:Y:S02]  /*3460*/  ISETP.GE.AND P4, PT, R127, 0x12, PT ;  /* 0x000000127f00780c */ /* 0x000fe40003f86270 */
[----:B------:R-:W-:-:S02]  /*3470*/  ISETP.LT.OR P3, PT, R112, 0x11, P3 ;  /* 0x000000117000780c */ /* 0x000fc40001f61670 */
[----:B------:R-:W-:Y:S02]  /*3480*/  P2R R131, PR, RZ, 0x10 ;  /* 0x00000010ff837803 */ /* 0x000fe40000000000 */
[----:B------:R-:W-:Y:S02]  /*3490*/  FSEL R92, R92, -INF , !P3 ;  /* 0xff8000005c5c7808 */ /* 0x000fe40005800000 */
[----:B------:R-:W-:Y:S02]  /*34a0*/  ISETP.GT.AND P3, PT, R113, 0x11, !P4 ;  /* 0x000000117100780c */ /* 0x000fe40006764270 */
[----:B------:R-:W-:Y:S02]  /*34b0*/  ISETP.GE.AND P4, PT, R127, 0x19, PT ;  /* 0x000000197f00780c */ /* 0x000fe40003f86270 */
[----:B------:R-:W-:Y:S02]  /*34c0*/  ISETP.LT.OR P3, PT, R112, 0x12, P3 ;  /* 0x000000127000780c */ /* 0x000fe40001f61670 */
[----:B------:R-:W-:-:S02]  /*34d0*/  P2R R132, PR, RZ, 0x10 ;  /* 0x00000010ff847803 */ /* 0x000fc40000000000 */
[----:B------:R-:W-:Y:S02]  /*34e0*/  FSEL R93, R93, -INF , !P3 ;  /* 0xff8000005d5d7808 */ /* 0x000fe40005800000 */
[----:B------:R-:W-:Y:S02]  /*34f0*/  ISETP.GT.AND P3, PT, R113, 0x18, !P4 ;  /* 0x000000187100780c */ /* 0x000fe40006764270 */
[----:B------:R-:W-:Y:S02]  /*3500*/  ISETP.GE.AND P4, PT, R127, 0x1a, PT ;  /* 0x0000001a7f00780c */ /* 0x000fe40003f86270 */
[----:B------:R-:W-:Y:S02]  /*3510*/  ISETP.LT.OR P3, PT, R112, 0x19, P3 ;  /* 0x000000197000780c */ /* 0x000fe40001f61670 */
[----:B------:R-:W-:Y:S02]  /*3520*/  P2R R133, PR, RZ, 0x10 ;  /* 0x00000010ff857803 */ /* 0x000fe40000000000 */
[----:B------:R-:W-:-:S02]  /*3530*/  FSEL R94, R94, -INF , !P3 ;  /* 0xff8000005e5e7808 */ /* 0x000fc40005800000 */
[----:B------:R-:W-:Y:S02]  /*3540*/  ISETP.GT.AND P3, PT, R113, 0x19, !P4 ;  /* 0x000000197100780c */ /* 0x000fe40006764270 */
[----:B------:R-:W-:Y:S02]  /*3550*/  ISETP.GE.AND P4, PT, R127, 0x21, PT ;  /* 0x000000217f00780c */ /* 0x000fe40003f86270 */
[----:B------:R-:W-:Y:S02]  /*3560*/  ISETP.LT.OR P3, PT, R112, 0x1a, P3 ;  /* 0x0000001a7000780c */ /* 0x000fe40001f61670 */
[----:B------:R-:W-:Y:S02]  /*3570*/  P2R R134, PR, RZ, 0x10 ;  /* 0x00000010ff867803 */ /* 0x000fe40000000000 */
[----:B------:R-:W-:Y:S02]  /*3580*/  FSEL R95, R95, -INF , !P3 ;  /* 0xff8000005f5f7808 */ /* 0x000fe40005800000 */
[----:B------:R-:W-:-:S02]  /*3590*/  ISETP.GT.AND P3, PT, R113, 0x20, !P4 ;  /* 0x000000207100780c */ /* 0x000fc40006764270 */
[----:B------:R-:W-:Y:S02]  /*35a0*/  ISETP.GE.AND P4, PT, R127, 0x22, PT ;  /* 0x000000227f00780c */ /* 0x000fe40003f86270 */
[----:B------:R-:W-:Y:S02]  /*35b0*/  ISETP.LT.OR P3, PT, R112, 0x21, P3 ;  /* 0x000000217000780c */ /* 0x000fe40001f61670 */
[----:B------:R-:W-:Y:S02]  /*35c0*/  P2R R135, PR, RZ, 0x10 ;  /* 0x00000010ff877803 */ /* 0x000fe40000000000 */
        /* <DEDUP_REMOVED lines=11> */
[----:B------:R-:W-:Y:S01]  /*3680*/  ISETP.GT.AND P3, PT, R113, 0x29, !P4 ;  /* 0x000000297100780c */ /* 0x000fe20006764270 */
[----:B------:R-:W1:Y:S01]  /*3690*/  SHFL.IDX PT, R75, R106, 0x1, 0x1c1f ;  /* 0x003c1f006a4b7f89 */ /* 0x000e6200000e0000 */
[----:B------:R-:W-:Y:S02]  /*36a0*/  ISETP.GE.AND P4, PT, R127, 0x31, PT ;  /* 0x000000317f00780c */ /* 0x000fe40003f86270 */
[----:B------:R-:W-:Y:S02]  /*36b0*/  ISETP.LT.OR P3, PT, R112, 0x2a, P3 ;  /* 0x0000002a7000780c */ /* 0x000fe40001f61670 */
[----:B------:R-:W-:-:S02]  /*36c0*/  P2R R138, PR, RZ, 0x10 ;  /* 0x00000010ff8a7803 */ /* 0x000fc40000000000 */
[----:B------:R-:W-:Y:S02]  /*36d0*/  FSEL R82, R76, -INF , !P3 ;  /* 0xff8000004c527808 */ /* 0x000fe40005800000 */
[----:B------:R-:W-:Y:S02]  /*36e0*/  ISETP.GT.AND P3, PT, R113, 0x30, !P4 ;  /* 0x000000307100780c */ /* 0x000fe40006764270 */
[----:B------:R-:W-:Y:S02]  /*36f0*/  ISETP.GE.AND P4, PT, R127, 0x32, PT ;  /* 0x000000327f00780c */ /* 0x000fe40003f86270 */
[----:B------:R-:W-:-:S04]  /*3700*/  ISETP.LT.OR P3, PT, R112, 0x31, P3 ;  /* 0x000000317000780c */ /* 0x000fc80001f61670 */
[----:B------:R-:W-:Y:S02]  /*3710*/  FSEL R81, R77, -INF , !P3 ;  /* 0xff8000004d517808 */ /* 0x000fe40005800000 */
[----:B------:R-:W-:Y:S02]  /*3720*/  ISETP.GT.AND P3, PT, R113, 0x31, !P4 ;  /* 0x000000317100780c */ /* 0x000fe40006764270 */
[----:B------:R-:W-:Y:S02]  /*3730*/  P2R R77, PR, RZ, 0x10 ;  /* 0x00000010ff4d7803 */ /* 0x000fe40000000000 */
[----:B------:R-:W-:Y:S02]  /*3740*/  ISETP.LT.OR P3, PT, R112, 0x32, P3 ;  /* 0x000000327000780c */ /* 0x000fe40001f61670 */
[----:B------:R-:W-:Y:S02]  /*3750*/  ISETP.GE.AND P4, PT, R127, 0x39, PT ;  /* 0x000000397f00780c */ /* 0x000fe40003f86270 */
[----:B------:R-:W-:-:S02]  /*3760*/  FSEL R80, R78, -INF , !P3 ;  /* 0xff8000004e507808 */ /* 0x000fc40005800000 */
[----:B------:R-:W-:Y:S02]  /*3770*/  ISETP.GT.AND P3, PT, R113, 0x38, !P4 ;  /* 0x000000387100780c */ /* 0x000fe40006764270 */
[----:B------:R-:W-:Y:S02]  /*3780*/  P2R R139, PR, RZ, 0x10 ;  /* 0x00000010ff8b7803 */ /* 0x000fe40000000000 */
[----:B------:R-:W-:Y:S02]  /*3790*/  ISETP.LT.OR P3, PT, R112, 0x39, P3 ;  /* 0x000000397000780c */ /* 0x000fe40001f61670 */
[----:B------:R-:W-:Y:S02]  /*37a0*/  ISETP.GE.AND P4, PT, R127, 0x3a, PT ;  /* 0x0000003a7f00780c */ /* 0x000fe40003f86270 */
[----:B------:R-:W-:Y:S02]  /*37b0*/  FSEL R78, R79, -INF , !P3 ;  /* 0xff8000004f4e7808 */ /* 0x000fe40005800000 */
[----:B------:R-:W-:-:S02]  /*37c0*/  ISETP.GT.AND P3, PT, R113, 0x39, !P4 ;  /* 0x000000397100780c */ /* 0x000fc40006764270 */
[----:B------:R-:W-:Y:S02]  /*37d0*/  P2R R79, PR, RZ, 0x10 ;  /* 0x00000010ff4f7803 */ /* 0x000fe40000000000 */
[----:B------:R-:W-:Y:S02]  /*37e0*/  ISETP.LT.OR P3, PT, R112, 0x3a, P3 ;  /* 0x0000003a7000780c */ /* 0x000fe40001f61670 */
[----:B------:R-:W-:Y:S02]  /*37f0*/  ISETP.GE.AND P4, PT, R127, 0x41, PT ;  /* 0x000000417f00780c */ /* 0x000fe40003f86270 */
[----:B------:R-:W-:Y:S02]  /*3800*/  FSEL R70, R84, -INF , !P3 ;  /* 0xff80000054467808 */ /* 0x000fe40005800000 */
[----:B------:R-:W-:Y:S02]  /*3810*/  ISETP.GT.AND P3, PT, R113, 0x40, !P4 ;  /* 0x000000407100780c */ /* 0x000fe40006764270 */
[----:B------:R-:W-:-:S02]  /*3820*/  P2R R140, PR, RZ, 0x10 ;  /* 0x00000010ff8c7803 */ /* 0x000fc40000000000 */
[C---:B------:R-:W-:Y:S02]  /*3830*/  ISETP.LT.OR P3, PT, R112.reuse, 0x41, P3 ;  /* 0x000000417000780c */ /* 0x040fe40001f61670 */
[----:B------:R-:W-:Y:S02]  /*3840*/  ISETP.GE.AND P4, PT, R127, 0x42, PT ;  /* 0x000000427f00780c */ /* 0x000fe40003f86270 */
[----:B------:R-:W-:Y:S02]  /*3850*/  FSEL R67, R85, -INF , !P3 ;  /* 0xff80000055437808 */ /* 0x000fe40005800000 */
[----:B------:R-:W-:Y:S02]  /*3860*/  ISETP.GT.AND P3, PT, R113, 0x41, !P4 ;  /* 0x000000417100780c */ /* 0x000fe40006764270 */
[----:B------:R-:W-:Y:S02]  /*3870*/  P2R R85, PR, RZ, 0x10 ;  /* 0x00000010ff557803 */ /* 0x000fe40000000000 */
[----:B------:R-:W-:-:S02]  /*3880*/  ISETP.LT.OR P3, PT, R112, 0x42, P3 ;  /* 0x000000427000780c */ /* 0x000fc40001f61670 */
[----:B------:R-:W-:Y:S02]  /*3890*/  ISETP.GE.AND P4, PT, R127, 0x49, PT ;  /* 0x000000497f00780c */ /* 0x000fe40003f86270 */
[----:B------:R-:W-:Y:S02]  /*38a0*/  FSEL R65, R87, -INF , !P3 ;  /* 0xff80000057417808 */ /* 0x000fe40005800000 */
[----:B------:R-:W-:Y:S02]  /*38b0*/  ISETP.GT.AND P3, PT, R113, 0x48, !P4 ;  /* 0x000000487100780c */ /* 0x000fe40006764270 */
[----:B------:R-:W-:Y:S02]  /*38c0*/  P2R R87, PR, RZ, 0x10 ;  /* 0x00000010ff577803 */ /* 0x000fe40000000000 */
[----:B------:R-:W-:Y:S02]  /*38d0*/  ISETP.LT.OR P3, PT, R112, 0x49, P3 ;  /* 0x000000497000780c */ /* 0x000fe40001f61670 */
[----:B------:R-:W-:-:S02]  /*38e0*/  ISETP.GE.AND P4, PT, R127, 0x4a, PT ;  /* 0x0000004a7f00780c */ /* 0x000fc40003f86270 */
        /* <DEDUP_REMOVED lines=18> */
[----:B------:R-:W-:Y:S02]  /*3a10*/  ISETP.LT.OR P3, PT, R112, 0x59, P3 ;  /* 0x000000597000780c */ /* 0x000fe40001f61670 */
[----:B------:R-:W-:Y:S02]  /*3a20*/  ISETP.GE.AND P4, PT, R127, 0x5a, PT ;  /* 0x0000005a7f00780c */ /* 0x000fe40003f86270 */
[----:B------:R-:W-:Y:S02]  /*3a30*/  FSEL R52, R66, -INF , !P3 ;  /* 0xff80000042347808 */ /* 0x000fe40005800000 */
[----:B------:R-:W-:Y:S02]  /*3a40*/  ISETP.GT.AND P3, PT, R113, 0x59, !P4 ;  /* 0x000000597100780c */ /* 0x000fe40006764270 */
[----:B------:R-:W-:Y:S02]  /*3a50*/  P2R R141, PR, RZ, 0x10 ;  /* 0x00000010ff8d7803 */ /* 0x000fe40000000000 */
[----:B------:R-:W-:-:S02]  /*3a60*/  ISETP.LT.OR P3, PT, R112, 0x5a, P3 ;  /* 0x0000005a7000780c */ /* 0x000fc40001f61670 */
[----:B------:R-:W-:Y:S02]  /*3a70*/  ISETP.GE.AND P4, PT, R127, 0x61, PT ;  /* 0x000000617f00780c */ /* 0x000fe40003f86270 */
[----:B------:R-:W-:Y:S01]  /*3a80*/  FSEL R51, R68, -INF , !P3 ;  /* 0xff80000044337808 */ /* 0x000fe20005800000 */
[----:B-1----:R-:W-:Y:S01]  /*3a90*/  IMAD.IADD R68, R126, 0x1, R75 ;  /* 0x000000017e447824 */ /* 0x002fe200078e024b */
        /* <DEDUP_REMOVED lines=24> */
[----:B0-----:R-:W-:Y:S02]  /*3c20*/  FSEL R37, R48, -INF , !P3 ;  /* 0xff80000030257808 */ /* 0x001fe40005800000 */
        /* <DEDUP_REMOVED lines=38> */
[----:B------:R-:W-:-:S02]  /*3e90*/  VIADDMNMX R66, R75, R125, R124, PT ;  /* 0x0000007d4b427246 */ /* 0x000fc4000380017c */
[----:B------:R-:W-:Y:S02]  /*3ea0*/  FSEL R30, R120, -INF , !P3 ;  /* 0xff800000781e7808 */ /* 0x000fe40005800000 */
[----:B------:R-:W-:-:S04]  /*3eb0*/  ISETP.GE.AND P3, PT, R127, 0x92, PT ;  /* 0x000000927f00780c */ /* 0x000fc80003f66270 */
[----:B------:R-:W-:-:S04]  /*3ec0*/  ISETP.GT.AND P4, PT, R113, 0x91, !P3 ;  /* 0x000000917100780c */ /* 0x000fc80005f84270 */
[----:B------:R-:W-:-:S04]  /*3ed0*/  ISETP.LT.OR P4, PT, R112, 0x92, P4 ;  /* 0x000000927000780c */ /* 0x000fc80002781670 */
[----:B------:R-:W-:Y:S02]  /*3ee0*/  FSEL R29, R121, -INF , !P4 ;  /* 0xff800000791d7808 */ /* 0x000fe40006000000 */
[----:B------:R-:W-:-:S04]  /*3ef0*/  ISETP.GE.AND P4, PT, R127, 0x99, PT ;  /* 0x000000997f00780c */ /* 0x000fc80003f86270 */
[----:B------:R-:W-:-:S04]  /*3f00*/  ISETP.GT.AND P5, PT, R113, 0x98, !P4 ;  /* 0x000000987100780c */ /* 0x000fc800067a4270 */
[----:B------:R-:W-:-:S04]  /*3f10*/  ISETP.LT.OR P5, PT, R112, 0x99, P5 ;  /* 0x000000997000780c */ /* 0x000fc80002fa1670 */
[----:B------:R-:W-:Y:S02]  /*3f20*/  FSEL R28, R122, -INF , !P5 ;  /* 0xff8000007a1c7808 */ /* 0x000fe40006800000 */
[----:B------:R-:W-:-:S04]  /*3f30*/  ISETP.GE.AND P5, PT, R127, 0x1, PT ;  /* 0x000000017f00780c */ /* 0x000fc80003fa6270 */
[----:B------:R-:W-:-:S04]  /*3f40*/  ISETP.GT.AND P6, PT, R113, RZ, !P5 ;  /* 0x000000ff7100720c */ /* 0x000fc80006fc4270 */
[----:B------:R-:W-:-:S04]  /*3f50*/  ISETP.LT.OR P6, PT, R112, 0x1, P6 ;  /* 0x000000017000780c */ /* 0x000fc800037c1670 */
[----:B------:R-:W-:Y:S02]  /*3f60*/  FSEL R84, R6, -INF , !P6 ;  /* 0xff80000006547808 */ /* 0x000fe40007000000 */
[----:B------:R-:W-:-:S04]  /*3f70*/  ISETP.GE.AND P6, PT, R127, 0x9a, PT ;  /* 0x0000009a7f00780c */ /* 0x000fc80003fc6270 */
[----:B------:R-:W-:Y:S02]  /*3f80*/  P2R R120, PR, RZ, 0x40 ;  /* 0x00000040ff787803 */ /* 0x000fe40000000000 */
[----:B------:R-:W-:-:S04]  /*3f90*/  ISETP.GT.AND P6, PT, R113, 0x99, !P6 ;  /* 0x000000997100780c */ /* 0x000fc800077c4270 */
[----:B------:R-:W-:-:S04]  /*3fa0*/  ISETP.LT.OR P6, PT, R112, 0x9a, P6 ;  /* 0x0000009a7000780c */ /* 0x000fc800037c1670 */
[----:B------:R-:W-:Y:S02]  /*3fb0*/  FSEL R6, R123, -INF , !P6 ;  /* 0xff8000007b067808 */ /* 0x000fe40007000000 */
[----:B------:R-:W-:-:S13]  /*3fc0*/  LOP3.LUT P6, RZ, R2, 0x8, RZ, 0xc0, !PT ;  /* 0x0000000802ff7812 */ /* 0x000fda00078cc0ff */
[----:B------:R-:W-:Y:S05]  /*3fd0*/  @!P6 BRA `(.L_x_1114) ;  /* 0x00000000005ce947 */ /* 0x000fea0003800000 */
        /* <DEDUP_REMOVED lines=8> */
[----:B------:R-:W0:Y:S02]  /*4060*/  @P6 LDC.64 R48, c[0x0][0x9e8] ;  /* 0x00027a00ff306b82 */ /* 0x000e240000000a00 */
[----:B0-----:R-:W-:-:S05]  /*4070*/  @P6 IMAD.HI.U32 R48, R75, R48, RZ ;  /* 0x000000304b306227 */ /* 0x001fca00078e00ff */
[----:B------:R-:W-:-:S04]  /*4080*/  @P6 SHF.R.U32.HI R75, RZ, R49, R48 ;  /* 0x00000031ff4b6219 */ /* 0x000fc80000011630 */
[----:B------:R-:W-:Y:S01]  /*4090*/  LOP3.LUT R75, RZ, R75, RZ, 0x33, !PT ;  /* 0x0000004bff4b7212 */ /* 0x000fe200078e33ff */
[----:B------:R-:W-:Y:S06]  /*40a0*/  BRA `(.L_x_1117) ;  /* 0x0000000000187947 */ /* 0x000fec0003800000 */
.L_x_1116:
[----:B------:R-:W-:Y:S02]  /*40b0*/  ULDC UR6, c[0x0][0x9e4] ;  /* 0x0002790000067ab9 */ /* 0x000fe40000000800 */
[----:B------:R-:W-:-:S05]  /*40c0*/  IMAD.U32 R76, RZ, RZ, UR6 ;  /* 0x00000006ff4c7e24 */ /* 0x000fca000f8e00ff */
[----:B------:R-:W-:-:S13]  /*40d0*/  ISETP.NE.AND P6, PT, R76, 0x1, PT ;  /* 0x000000014c00780c */ /* 0x000fda0003fc5270 */
[----:B------:R-:W0:Y:S02]  /*40e0*/  @P6 LDC.64 R48, c[0x0][0x9e8] ;  /* 0x00027a00ff306b82 */ /* 0x000e240000000a00 */
[----:B0-----:R-:W-:-:S05]  /*40f0*/  @P6 IMAD.HI.U32 R48, R75, R48, RZ ;  /* 0x000000304b306227 */ /* 0x001fca00078e00ff */
[----:B------:R-:W-:-:S07]  /*4100*/  @P6 SHF.R.U32.HI R75, RZ, R49, R48 ;  /* 0x00000031ff4b6219 */ /* 0x000fce0000011630 */
.L_x_1117:
[----:B------:R-:W-:Y:S05]  /*4110*/  BSYNC B0 ;  /* 0x0000000000007941 */ /* 0x000fea0003800000 */
.L_x_1115:
[----:B------:R-:W-:-:S05]  /*4120*/  IMAD R75, R75, R76, R128 ;  /* 0x0000004c4b4b7224 */ /* 0x000fca00078e0280 */
[----:B------:R-:W-:Y:S02]  /*4130*/  VIADDMNMX R66, R75, R76, R66, PT ;  /* 0x0000004c4b427246 */ /* 0x000fe40003800142 */
[----:B------:R-:W-:-:S07]  /*4140*/  VIMNMX R68, R68, R75, !PT ;  /* 0x0000004b44447248 */ /* 0x000fce0007fe0100 */
.L_x_1114:
[----:B------:R-:W-:Y:S01]  /*4150*/  ISETP.GT.AND P1, PT, R68, 0x1, !P1 ;  /* 0x000000014400780c */ /* 0x000fe20004f24270 */
[----:B------:R-:W-:Y:S01]  /*4160*/  ULDC UR28, c[0x0][0x988] ;  /* 0x00026200001c7ab9 */ /* 0x000fe20000000800 */
[----:B------:R-:W-:Y:S02]  /*4170*/  ISETP.NE.AND P6, PT, R129, RZ, PT ;  /* 0x000000ff8100720c */ /* 0x000fe40003fc5270 */
[----:B------:R-:W-:Y:S02]  /*4180*/  ISETP.LT.OR P1, PT, R66, 0x2, P1 ;  /* 0x000000024200780c */ /* 0x000fe40000f21670 */
[----:B------:R-:W-:Y:S02]  /*4190*/  ISETP.GT.AND P2, PT, R68, 0x9, !P2 ;  /* 0x000000094400780c */ /* 0x000fe40005744270 */
[----:B------:R-:W-:Y:S02]  /*41a0*/  FSEL R4, R4, -INF , !P1 ;  /* 0xff80000004047808 */ /* 0x000fe40004800000 */
[----:B------:R-:W-:-:S02]  /*41b0*/  ISETP.GT.AND P1, PT, R68, 0x8, !P6 ;  /* 0x000000084400780c */ /* 0x000fc40007724270 */
[C---:B------:R-:W-:Y:S02]  /*41c0*/  ISETP.LT.OR P2, PT, R66.reuse, 0xa, P2 ;  /* 0x0000000a4200780c */ /* 0x040fe40001741670 */
[----:B------:R-:W-:Y:S02]  /*41d0*/  ISETP.LT.OR P1, PT, R66, 0x9, P1 ;  /* 0x000000094200780c */ /* 0x000fe40000f21670 */
[----:B------:R-:W-:Y:S02]  /*41e0*/  FSEL R8, R8, -INF , !P2 ;  /* 0xff80000008087808 */ /* 0x000fe40005000000 */
[----:B------:R-:W-:Y:S02]  /*41f0*/  FSEL R7, R7, -INF , !P1 ;  /* 0xff80000007077808 */ /* 0x000fe40004800000 */
[----:B------:R-:W-:Y:S02]  /*4200*/  ISETP.NE.AND P1, PT, R130, RZ, PT ;  /* 0x000000ff8200720c */ /* 0x000fe40003f25270 */
[----:B------:R-:W-:-:S02]  /*4210*/  ISETP.NE.AND P2, PT, R138, RZ, PT ;  /* 0x000000ff8a00720c */ /* 0x000fc40003f45270 */
[----:B------:R-:W-:Y:S02]  /*4220*/  ISETP.GT.AND P1, PT, R68, 0x10, !P1 ;  /* 0x000000104400780c */ /* 0x000fe40004f24270 */
[----:B------:R-:W-:Y:S02]  /*4230*/  ISETP.NE.AND P6, PT, R77, RZ, PT ;  /* 0x000000ff4d00720c */ /* 0x000fe40003fc5270 */
[----:B------:R-:W-:Y:S02]  /*4240*/  ISETP.LT.OR P1, PT, R66, 0x11, P1 ;  /* 0x000000114200780c */ /* 0x000fe40000f21670 */
[----:B------:R-:W-:Y:S02]  /*4250*/  ISETP.GT.AND P5, PT, R68, RZ, !P5 ;  /* 0x000000ff4400720c */ /* 0x000fe40006fa4270 */
[----:B------:R-:W-:Y:S02]  /*4260*/  FSEL R49, R9, -INF , !P1 ;  /* 0xff80000009317808 */ /* 0x000fe40004800000 */
[----:B------:R-:W-:-:S02]  /*4270*/  ISETP.NE.AND P1, PT, R131, RZ, PT ;  /* 0x000000ff8300720c */ /* 0x000fc40003f25270 */
[----:B------:R-:W-:Y:S02]  /*4280*/  ISETP.LT.OR P5, PT, R66, 0x1, P5 ;  /* 0x000000014200780c */ /* 0x000fe40002fa1670 */
[C---:B------:R-:W-:Y:S02]  /*4290*/  ISETP.GT.AND P1, PT, R68.reuse, 0x11, !P1 ;  /* 0x000000114400780c */ /* 0x040fe40004f24270 */
[----:B------:R-:W-:Y:S02]  /*42a0*/  ISETP.GT.AND P3, PT, R68, 0x91, !P3 ;  /* 0x000000914400780c */ /* 0x000fe40005f64270 */
[----:B------:R-:W-:Y:S02]  /*42b0*/  ISETP.LT.OR P1, PT, R66, 0x12, P1 ;  /* 0x000000124200780c */ /* 0x000fe40000f21670 */
[----:B------:R-:W-:Y:S02]  /*42c0*/  ISETP.GT.AND P4, PT, R68, 0x98, !P4 ;  /* 0x000000984400780c */ /* 0x000fe40006784270 */
[----:B------:R-:W-:-:S02]  /*42d0*/  FSEL R48, R10, -INF , !P1 ;  /* 0xff8000000a307808 */ /* 0x000fc40004800000 */
[----:B------:R-:W-:Y:S02]  /*42e0*/  ISETP.NE.AND P1, PT, R132, RZ, PT ;  /* 0x000000ff8400720c */ /* 0x000fe40003f25270 */
[----:B------:R-:W-:Y:S02]  /*42f0*/  FMNMX.FTZ R10, R84, R88, !PT ;  /* 0x00000058540a7209 */ /* 0x000fe40007810000 */
[----:B------:R-:W-:Y:S02]  /*4300*/  ISETP.GT.AND P1, PT, R68, 0x18, !P1 ;  /* 0x000000184400780c */ /* 0x000fe40004f24270 */
[----:B------:R-:W-:Y:S02]  /*4310*/  FMNMX.FTZ R10, R89, R10, !PT ;  /* 0x0000000a590a7209 */ /* 0x000fe40007810000 */
[----:B------:R-:W-:Y:S02]  /*4320*/  ISETP.LT.OR P1, PT, R66, 0x19, P1 ;  /* 0x000000194200780c */ /* 0x000fe40000f21670 */
[----:B------:R-:W-:-:S02]  /*4330*/  FMNMX.FTZ R9, R91, R10, !PT ;  /* 0x0000000a5b097209 */ /* 0x000fc40007810000 */
[----:B------:R-:W-:Y:S02]  /*4340*/  FSEL R11, R11, -INF , !P1 ;  /* 0xff8000000b0b7808 */ /* 0x000fe40004800000 */
[----:B------:R-:W-:Y:S02]  /*4350*/  ISETP.NE.AND P1, PT, R133, RZ, PT ;  /* 0x000000ff8500720c */ /* 0x000fe40003f25270 */
[----:B------:R-:W-:Y:S02]  /*4360*/  FMNMX.FTZ R10, R92, R9, !PT ;  /* 0x000000095c0a7209 */ /* 0x000fe40007810000 */
[----:B------:R-:W-:Y:S02]  /*4370*/  ISETP.GT.AND P1, PT, R68, 0x19, !P1 ;  /* 0x000000194400780c */ /* 0x000fe40004f24270 */
[----:B------:R-:W-:Y:S02]  /*4380*/  FMNMX.FTZ R9, R93, R10, !PT ;  /* 0x0000000a5d097209 */ /* 0x000fe40007810000 */
[----:B------:R-:W-:-:S02]  /*4390*/  ISETP.LT.OR P1, PT, R66, 0x1a, P1 ;  /* 0x0000001a4200780c */ /* 0x000fc40000f21670 */
[----:B------:R-:W-:Y:S02]  /*43a0*/  FMNMX.FTZ R10, R94, R9, !PT ;  /* 0x000000095e0a7209 */ /* 0x000fe40007810000 */
[----:B------:R-:W-:Y:S02]  /*43b0*/  FSEL R12, R12, -INF , !P1 ;  /* 0xff8000000c0c7808 */ /* 0x000fe40004800000 */
[----:B------:R-:W-:Y:S02]  /*43c0*/  ISETP.NE.AND P1, PT, R134, RZ, PT ;  /* 0x000000ff8600720c */ /* 0x000fe40003f25270 */
[----:B------:R-:W-:Y:S02]  /*43d0*/  FMNMX.FTZ R9, R95, R10, !PT ;  /* 0x0000000a5f097209 */ /* 0x000fe40007810000 */
[----:B------:R-:W-:Y:S02]  /*43e0*/  ISETP.GT.AND P1, PT, R68, 0x20, !P1 ;  /* 0x000000204400780c */ /* 0x000fe40004f24270 */
[----:B------:R-:W-:-:S02]  /*43f0*/  FMNMX.FTZ R10, R96, R9, !PT ;  /* 0x00000009600a7209 */ /* 0x000fc40007810000 */
[----:B------:R-:W-:Y:S02]  /*4400*/  ISETP.LT.OR P1, PT, R66, 0x21, P1 ;  /* 0x000000214200780c */ /* 0x000fe40000f21670 */
[----:B------:R-:W-:Y:S02]  /*4410*/  FMNMX.FTZ R10, R97, R10, !PT ;  /* 0x0000000a610a7209 */ /* 0x000fe40007810000 */
[----:B------:R-:W-:Y:S02]  /*4420*/  FSEL R13, R13, -INF , !P1 ;  /* 0xff8000000d0d7808 */ /* 0x000fe40004800000 */
[----:B------:R-:W-:Y:S02]  /*4430*/  ISETP.NE.AND P1, PT, R135, RZ, PT ;  /* 0x000000ff8700720c */ /* 0x000fe40003f25270 */
[----:B------:R-:W-:Y:S02]  /*4440*/  FMNMX.FTZ R9, R83, R10, !PT ;  /* 0x0000000a53097209 */ /* 0x000fe40007810000 */
[----:B------:R-:W-:-:S02]  /*4450*/  ISETP.GT.AND P1, PT, R68, 0x21, !P1 ;  /* 0x000000214400780c */ /* 0x000fc40004f24270 */
[----:B------:R-:W-:Y:S02]  /*4460*/  FMNMX.FTZ R10, R82, R9, !PT ;  /* 0x00000009520a7209 */ /* 0x000fe40007810000 */
[----:B------:R-:W-:Y:S02]  /*4470*/  ISETP.LT.OR P1, PT, R66, 0x22, P1 ;  /* 0x000000224200780c */ /* 0x000fe40000f21670 */
[----:B------:R-:W-:Y:S02]  /*4480*/  FMNMX.FTZ R9, R81, R10, !PT ;  /* 0x0000000a51097209 */ /* 0x000fe40007810000 */
[----:B------:R-:W-:Y:S02]  /*4490*/  FSEL R14, R14, -INF , !P1 ;  /* 0xff8000000e0e7808 */ /* 0x000fe40004800000 */
[----:B------:R-:W-:Y:S02]  /*44a0*/  ISETP.NE.AND P1, PT, R136, RZ, PT ;  /* 0x000000ff8800720c */ /* 0x000fe40003f25270 */
[----:B------:R-:W-:-:S02]  /*44b0*/  FMNMX.FTZ R9, R80, R9, !PT ;  /* 0x0000000950097209 */ /* 0x000fc40007810000 */
[----:B------:R-:W-:Y:S02]  /*44c0*/  ISETP.GT.AND P1, PT, R68, 0x28, !P1 ;  /* 0x000000284400780c */ /* 0x000fe40004f24270 */
[----:B------:R-:W-:Y:S02]  /*44d0*/  FMNMX.FTZ R9, R78, R9, !PT ;  /* 0x000000094e097209 */ /* 0x000fe40007810000 */
[----:B------:R-:W-:Y:S02]  /*44e0*/  ISETP.LT.OR P1, PT, R66, 0x29, P1 ;  /* 0x000000294200780c */ /* 0x000fe40000f21670 */
[----:B------:R-:W-:Y:S02]  /*44f0*/  FMNMX.FTZ R10, R70, R9, !PT ;  /* 0x00000009460a7209 */ /* 0x000fe40007810000 */
[----:B------:R-:W-:Y:S02]  /*4500*/  FSEL R15, R15, -INF , !P1 ;  /* 0xff8000000f0f7808 */ /* 0x000fe40004800000 */
[----:B------:R-:W-:-:S02]  /*4510*/  ISETP.NE.AND P1, PT, R137, RZ, PT ;  /* 0x000000ff8900720c */ /* 0x000fc40003f25270 */
[----:B------:R-:W-:Y:S02]  /*4520*/  FMNMX.FTZ R10, R67, R10, !PT ;  /* 0x0000000a430a7209 */ /* 0x000fe40007810000 */
[----:B------:R-:W-:Y:S02]  /*4530*/  ISETP.GT.AND P1, PT, R68, 0x29, !P1 ;  /* 0x000000294400780c */ /* 0x000fe40004f24270 */
[----:B------:R-:W-:Y:S02]  /*4540*/  FMNMX.FTZ R9, R65, R10, !PT ;  /* 0x0000000a41097209 */ /* 0x000fe40007810000 */
[----:B------:R-:W-:Y:S02]  /*4550*/  ISETP.LT.OR P1, PT, R66, 0x2a, P1 ;  /* 0x0000002a4200780c */ /* 0x000fe40000f21670 */
[----:B------:R-:W-:Y:S02]  /*4560*/  FMNMX.FTZ R9, R64, R9, !PT ;  /* 0x0000000940097209 */ /* 0x000fe40007810000 */
[----:B------:R-:W-:-:S02]  /*4570*/  FSEL R20, R20, -INF , !P1 ;  /* 0xff80000014147808 */ /* 0x000fc40004800000 */
[----:B------:R-:W-:Y:S02]  /*4580*/  ISETP.GT.AND P1, PT, R68, 0x30, !P2 ;  /* 0x000000304400780c */ /* 0x000fe40005724270 */
[----:B------:R-:W-:Y:S02]  /*4590*/  ISETP.NE.AND P2, PT, R141, RZ, PT ;  /* 0x000000ff8d00720c */ /* 0x000fe40003f45270 */
[----:B------:R-:W-:Y:S02]  /*45a0*/  ISETP.LT.OR P1, PT, R66, 0x31, P1 ;  /* 0x000000314200780c */ /* 0x000fe40000f21670 */
[----:B------:R-:W-:Y:S02]  /*45b0*/  FMNMX.FTZ R9, R50, R9, !PT ;  /* 0x0000000932097209 */ /* 0x000fe40007810000 */
[----:B------:R-:W-:Y:S02]  /*45c0*/  FSEL R21, R21, -INF , !P1 ;  /* 0xff80000015157808 */ /* 0x000fe40004800000 */
[----:B------:R-:W-:-:S02]  /*45d0*/  ISETP.GT.AND P1, PT, R68, 0x31, !P6 ;  /* 0x000000314400780c */ /* 0x000fc40007724270 */
[----:B------:R-:W-:Y:S02]  /*45e0*/  ISETP.NE.AND P6, PT, R142, RZ, PT ;  /* 0x000000ff8e00720c */ /* 0x000fe40003fc5270 */
        /* <DEDUP_REMOVED lines=38> */
[----:B------:R-:W-:Y:S01]  /*4850*/  ISETP.NE.AND P1, PT, R99, RZ, PT ;  /* 0x000000ff6300720c */ /* 0x000fe20003f25270 */
[----:B------:R-:W-:Y:S01]  /*4860*/  IMAD.U32 R99, RZ, RZ, UR28 ;  /* 0x0000001cff637e24 */ /* 0x000fe2000f8e00ff */
        /* <DEDUP_REMOVED lines=9> */
[----:B------:R-:W-:Y:S01]  /*4900*/  FSEL R101, R3, -INF , !P5 ;  /* 0xff80000003657808 */ /* 0x000fe20006800000 */
[----:B------:R-:W0:Y:S01]  /*4910*/  SHFL.BFLY PT, R10, R9, 0x2, 0x1f ;  /* 0x0c401f00090a7f89 */ /* 0x000e2200000e0000 */
[C---:B------:R-:W-:Y:S02]  /*4920*/  ISETP.LT.OR P1, PT, R66.reuse, 0x51, P1 ;  /* 0x000000514200780c */ /* 0x040fe40000f21670 */
[----:B------:R-:W-:Y:S02]  /*4930*/  ISETP.LT.OR P3, PT, R66, 0x92, P3 ;  /* 0x000000924200780c */ /* 0x000fe40001f61670 */
[----:B------:R-:W-:Y:S02]  /*4940*/  FSEL R60, R60, -INF , !P1 ;  /* 0xff8000003c3c7808 */ /* 0x000fe40004800000 */
[----:B------:R-:W-:-:S02]  /*4950*/  ISETP.NE.AND P1, PT, R103, RZ, PT ;  /* 0x000000ff6700720c */ /* 0x000fc40003f25270 */
[----:B------:R-:W-:Y:S02]  /*4960*/  ISETP.LT.OR P4, PT, R66, 0x99, P4 ;  /* 0x000000994200780c */ /* 0x000fe40002781670 */
[----:B------:R-:W-:Y:S02]  /*4970*/  ISETP.GT.AND P1, PT, R68, 0x51, !P1 ;  /* 0x000000514400780c */ /* 0x000fe40004f24270 */
[----:B------:R-:W-:Y:S02]  /*4980*/  FSEL R25, R25, -INF , !P3 ;  /* 0xff80000019197808 */ /* 0x000fe40005800000 */
[----:B------:R-:W-:-:S04]  /*4990*/  ISETP.LT.OR P1, PT, R66, 0x52, P1 ;  /* 0x000000524200780c */ /* 0x000fc80000f21670 */
[----:B------:R-:W-:Y:S02]  /*49a0*/  FSEL R61, R61, -INF , !P1 ;  /* 0xff8000003d3d7808 */ /* 0x000fe40004800000 */
[----:B------:R-:W-:Y:S02]  /*49b0*/  ISETP.NE.AND P1, PT, R107, RZ, PT ;  /* 0x000000ff6b00720c */ /* 0x000fe40003f25270 */
[----:B0-----:R-:W-:Y:S02]  /*49c0*/  FMNMX.FTZ R85, R9, R10, !PT ;  /* 0x0000000a09557209 */ /* 0x001fe40007810000 */
[----:B------:R-:W-:-:S03]  /*49d0*/  ISETP.GT.AND P1, PT, R68, 0x58, !P1 ;  /* 0x000000584400780c */ /* 0x000fc60004f24270 */
[----:B------:R-:W0:Y:S01]  /*49e0*/  SHFL.BFLY PT, R10, R85, 0x1, 0x1f ;  /* 0x0c201f00550a7f89 */ /* 0x000e2200000e0000 */
[----:B------:R-:W-:-:S04]  /*49f0*/  ISETP.LT.OR P1, PT, R66, 0x59, P1 ;  /* 0x000000594200780c */ /* 0x000fc80000f21670 */
[----:B------:R-:W-:Y:S02]  /*4a00*/  FSEL R62, R62, -INF , !P1 ;  /* 0xff8000003e3e7808 */ /* 0x000fe40004800000 */
[----:B------:R-:W-:Y:S02]  /*4a10*/  ISETP.GT.AND P1, PT, R68, 0x59, !P2 ;  /* 0x000000594400780c */ /* 0x000fe40005724270 */
[----:B------:R-:W-:Y:S02]  /*4a20*/  ISETP.NE.AND P2, PT, R117, RZ, PT ;  /* 0x000000ff7500720c */ /* 0x000fe40003f45270 */
[----:B------:R-:W-:-:S04]  /*4a30*/  ISETP.LT.OR P1, PT, R66, 0x5a, P1 ;  /* 0x0000005a4200780c */ /* 0x000fc80000f21670 */
[----:B------:R-:W-:Y:S02]  /*4a40*/  FSEL R63, R63, -INF , !P1 ;  /* 0xff8000003f3f7808 */ /* 0x000fe40004800000 */
[----:B------:R-:W-:Y:S02]  /*4a50*/  ISETP.GT.AND P1, PT, R68, 0x60, !P6 ;  /* 0x000000604400780c */ /* 0x000fe40007724270 */
[----:B------:R-:W-:Y:S02]  /*4a60*/  ISETP.NE.AND P6, PT, R118, RZ, PT ;  /* 0x000000ff7600720c */ /* 0x000fe40003fc5270 */
[----:B------:R-:W-:Y:S02]  /*4a70*/  ISETP.LT.OR P1, PT, R66, 0x61, P1 ;  /* 0x000000614200780c */ /* 0x000fe40000f21670 */
[----:B0-----:R-:W-:Y:S02]  /*4a80*/  FMNMX.FTZ R10, R85, R10, !PT ;  /* 0x0000000a550a7209 */ /* 0x001fe40007810000 */
[----:B------:R-:W-:-:S02]  /*4a90*/  FSEL R40, R40, -INF , !P1 ;  /* 0xff80000028287808 */ /* 0x000fc40004800000 */
[----:B------:R-:W-:Y:S01]  /*4aa0*/  ISETP.NE.AND P1, PT, R108, RZ, PT ;  /* 0x000000ff6c00720c */ /* 0x000fe20003f25270 */
[----:B------:R-:W-:-:S03]  /*4ab0*/  FFMA.FTZ R99, R10, R99, -8 ;  /* 0xc10000000a637423 */ /* 0x000fc60000010063 */
[----:B------:R-:W-:-:S04]  /*4ac0*/  ISETP.GT.AND P1, PT, R68, 0x61, !P1 ;  /* 0x000000614400780c */ /* 0x000fc80004f24270 */
[----:B------:R-:W-:-:S04]  /*4ad0*/  ISETP.LT.OR P1, PT, R66, 0x62, P1 ;  /* 0x000000624200780c */ /* 0x000fc80000f21670 */
[----:B------:R-:W-:Y:S02]  /*4ae0*/  FSEL R41, R41, -INF , !P1 ;  /* 0xff80000029297808 */ /* 0x000fe40004800000 */
[----:B------:R-:W-:-:S04]  /*4af0*/  ISETP.NE.AND P1, PT, R109, RZ, PT ;  /* 0x000000ff6d00720c */ /* 0x000fc80003f25270 */
        /* <DEDUP_REMOVED lines=37> */
[----:B------:R-:W-:-:S04]  /*4d50*/  ISETP.LT.OR P1, PT, R66, 0x8a, P1 ;  /* 0x0000008a4200780c */ /* 0x000fc80000f21670 */
[----:B------:R-:W-:Y:S02]  /*4d60*/  FSEL R79, R102, -INF , !P1 ;  /* 0xff800000664f7808 */ /* 0x000fe40004800000 */
[----:B------:R-:W-:-:S04]  /*4d70*/  FSETP.NEU.FTZ.AND P1, PT, R10, -INF , PT ;  /* 0xff8000000a00780b */ /* 0x000fc80003f3d000 */
[----:B------:R-:W-:Y:S02]  /*4d80*/  FSEL R99, R99, RZ, P1 ;  /* 0x000000ff63637208 */ /* 0x000fe40000800000 */
[C---:B------:R-:W-:Y:S02]  /*4d90*/  ISETP.GT.AND P1, PT, R68.reuse, 0x90, !P2 ;  /* 0x000000904400780c */ /* 0x040fe40005724270 */
[----:B------:R-:W-:Y:S01]  /*4da0*/  ISETP.GT.AND P2, PT, R68, 0x99, !P6 ;  /* 0x000000994400780c */ /* 0x000fe20007744270 */
[----:B------:R-:W-:-:S01]  /*4db0*/  FFMA.FTZ R85, R89, UR28, -R99 ;  /* 0x0000001c59557c23 */ /* 0x000fc20008010863 */
[--C-:B------:R-:W-:Y:S01]  /*4dc0*/  FFMA.FTZ R89, R94, UR28, -R99.reuse ;  /* 0x0000001c5e597c23 */ /* 0x100fe20008010863 */
[----:B------:R-:W-:Y:S01]  /*4dd0*/  FMNMX.FTZ R94, R101, R4, !PT ;  /* 0x00000004655e7209 */ /* 0x000fe20007810000 */
[--C-:B------:R-:W-:Y:S01]  /*4de0*/  FFMA.FTZ R86, R91, UR28, -R99.reuse ;  /* 0x0000001c5b567c23 */ /* 0x100fe20008010863 */
        /* <DEDUP_REMOVED lines=8> */
[C---:B------:R-:W-:Y:S01]  /*4e70*/  ISETP.LT.OR P1, PT, R66.reuse, 0x91, P1 ;  /* 0x000000914200780c */ /* 0x040fe20000f21670 */
[--C-:B------:R-:W-:Y:S01]  /*4e80*/  FFMA.FTZ R92, R95, UR28, -R99.reuse ;  /* 0x0000001c5f5c7c23 */ /* 0x100fe20008010863 */
[----:B------:R-:W-:Y:S01]  /*4e90*/  FMNMX.FTZ R9, R49, R94, !PT ;  /* 0x0000005e31097209 */ /* 0x000fe20007810000 */
[--C-:B------:R-:W-:Y:S01]  /*4ea0*/  FFMA.FTZ R95, R55, UR28, -R99.reuse ;  /* 0x0000001c375f7c23 */ /* 0x100fe20008010863 */
[----:B------:R-:W-:Y:S01]  /*4eb0*/  ISETP.LT.OR P2, PT, R66, 0x9a, P2 ;  /* 0x0000009a4200780c */ /* 0x000fe20001741670 */
[----:B------:R-:W-:Y:S01]  /*4ec0*/  MUFU.EX2 R3, R3 ;  /* 0x0000000300037308 */ /* 0x000fe20000000800 */
[----:B------:R-:W-:Y:S01]  /*4ed0*/  FMNMX.FTZ R96, R48, R9, !PT ;  /* 0x0000000930607209 */ /* 0x000fe20007810000 */
[--C-:B------:R-:W-:Y:S01]  /*4ee0*/  FFMA.FTZ R97, R97, UR28, -R99.reuse ;  /* 0x0000001c61617c23 */ /* 0x100fe20008010863 */
[----:B------:R-:W-:Y:S01]  /*4ef0*/  FSEL R55, R26, -INF , !P2 ;  /* 0xff8000001a377808 */ /* 0x000fe20005000000 */
[--C-:B------:R-:W-:Y:S01]  /*4f00*/  FFMA.FTZ R26, R46, UR28, -R99.reuse ;  /* 0x0000001c2e1a7c23 */ /* 0x100fe20008010863 */
[----:B------:R-:W-:Y:S01]  /*4f10*/  FMNMX.FTZ R9, R11, R96, !PT ;  /* 0x000000600b097209 */ /* 0x000fe20007810000 */
[--C-:B------:R-:W-:Y:S01]  /*4f20*/  FFMA.FTZ R83, R83, UR28, -R99.reuse ;  /* 0x0000001c53537c23 */ /* 0x100fe20008010863 */
[----:B------:R-:W-:-:S01]  /*4f30*/  FFMA.FTZ R82, R82, UR28, -R99 ;  /* 0x0000001c52527c23 */ /* 0x000fc20008010863 */
[----:B------:R-:W-:Y:S01]  /*4f40*/  MUFU.EX2 R84, R84 ;  /* 0x0000005400547308 */ /* 0x000fe20000000800 */
[----:B------:R-:W-:Y:S01]  /*4f50*/  FMNMX.FTZ R96, R12, R9, !PT ;  /* 0x000000090c607209 */ /* 0x000fe20007810000 */
[--C-:B------:R-:W-:Y:S01]  /*4f60*/  FFMA.FTZ R81, R81, UR28, -R99.reuse ;  /* 0x0000001c51517c23 */ /* 0x100fe20008010863 */
[----:B------:R-:W-:-:S01]  /*4f70*/  FFMA.FTZ R80, R80, UR28, -R99 ;  /* 0x0000001c50507c23 */ /* 0x000fc20008010863 */
        /* <DEDUP_REMOVED lines=12> */
[----:B------:R-:W0:Y:S01]  /*5040*/  MUFU.EX2 R86, R86 ;  /* 0x0000005600567308 */ /* 0x000e220000000800 */
        /* <DEDUP_REMOVED lines=16> */
[----:B------:R-:W-:-:S02]  /*5150*/  FMNMX.FTZ R9, R74, R9, !PT ;  /* 0x000000094a097209 */ /* 0x000fc40007810000 */
[----:B0-----:R-:W-:Y:S02]  /*5160*/  F2FP.SATFINITE.E4M3.F32.PACK_AB_MERGE_C R184, R86, R85, RZ ;  /* 0x0000005556b8723e */ /* 0x001fe400048070ff */
[----:B------:R-:W-:Y:S02]  /*5170*/  FMNMX.FTZ R70, R56, R9, !PT ;  /* 0x0000000938467209 */ /* 0x000fe40007810000 */
[----:B------:R-:W-:Y:S01]  /*5180*/  F2FP.SATFINITE.E4M3.F32.PACK_AB_MERGE_C R184, R84, R3, R184 ;  /* 0x0000000354b8723e */ /* 0x000fe200048070b8 */
[----:B------:R-:W-:Y:S01]  /*5190*/  MUFU.EX2 R88, R88 ;  /* 0x0000005800587308 */ /* 0x000fe20000000800 */
[----:B------:R-:W-:Y:S02]  /*51a0*/  FMNMX.FTZ R9, R57, R70, !PT ;  /* 0x0000004639097209 */ /* 0x000fe40007810000 */
[----:B------:R-:W-:Y:S02]  /*51b0*/  ISETP.NE.AND P6, PT, R191, 0x1, PT ;  /* 0x00000001bf00780c */ /* 0x000fe40003fc5270 */
[----:B------:R-:W-:-:S03]  /*51c0*/  FMNMX.FTZ R70, R58, R9, !PT ;  /* 0x000000093a467209 */ /* 0x000fc60007810000 */
[----:B------:R-:W-:Y:S01]  /*51d0*/  MUFU.EX2 R89, R89 ;  /* 0x0000005900597308 */ /* 0x000fe20000000800 */
[----:B------:R-:W-:Y:S01]  /*51e0*/  FMNMX.FTZ R9, R59, R70, !PT ;  /* 0x000000463b097209 */ /* 0x000fe20007810000 */
[--C-:B------:R-:W-:Y:S01]  /*51f0*/  FFMA.FTZ R70, R65, UR28, -R99.reuse ;  /* 0x0000001c41467c23 */ /* 0x100fe20008010863 */
[----:B------:R-:W-:-:S02]  /*5200*/  FFMA.FTZ R65, R50, UR28, -R99 ;  /* 0x0000001c32417c23 */ /* 0x000fc40008010863 */
[----:B------:R-:W-:-:S03]  /*5210*/  FMNMX.FTZ R96, R60, R9, !PT ;  /* 0x000000093c607209 */ /* 0x000fc60007810000 */
[----:B------:R-:W0:Y:S01]  /*5220*/  MUFU.EX2 R92, R92 ;  /* 0x0000005c005c7308 */ /* 0x000e220000000800 */
[----:B------:R-:W-:-:S04]  /*5230*/  FMNMX.FTZ R9, R61, R96, !PT ;  /* 0x000000603d097209 */ /* 0x000fc80007810000 */
[----:B------:R-:W-:-:S03]  /*5240*/  FMNMX.FTZ R96, R62, R9, !PT ;  /* 0x000000093e607209 */ /* 0x000fc60007810000 */
[----:B------:R-:W-:Y:S01]  /*5250*/  MUFU.EX2 R91, R91 ;  /* 0x0000005b005b7308 */ /* 0x000fe20000000800 */
[----:B------:R-:W-:Y:S01]  /*5260*/  FMNMX.FTZ R9, R63, R96, !PT ;  /* 0x000000603f097209 */ /* 0x000fe20007810000 */
[----:B------:R-:W-:Y:S01]  /*5270*/  FFMA.FTZ R96, R47, UR28, -R99 ;  /* 0x0000001c2f607c23 */ /* 0x000fe20008010863 */
[----:B------:R-:W-:Y:S02]  /*5280*/  FSEL R47, R27, -INF , !P4 ;  /* 0xff8000001b2f7808 */ /* 0x000fe40006000000 */
[----:B------:R-:W-:-:S03]  /*5290*/  FMNMX.FTZ R50, R40, R9, !PT ;  /* 0x0000000928327209 */ /* 0x000fc60007810000 */
[----:B------:R-:W-:Y:S01]  /*52a0*/  MUFU.EX2 R83, R83 ;  /* 0x0000005300537308 */ /* 0x000fe20000000800 */
[----:B------:R-:W-:Y:S01]  /*52b0*/  FMNMX.FTZ R9, R41, R50, !PT ;  /* 0x0000003229097209 */ /* 0x000fe20007810000 */
[----:B------:R-:W-:Y:S01]  /*52c0*/  FFMA.FTZ R50, R54, UR28, -R99 ;  /* 0x0000001c36327c23 */ /* 0x000fe20008010863 */
[----:B0-----:R-:W-:Y:S02]  /*52d0*/  F2FP.SATFINITE.E4M3.F32.PACK_AB_MERGE_C R186, R92, R89, RZ ;  /* 0x000000595cba723e */ /* 0x001fe400048070ff */
[----:B------:R-:W-:Y:S02]  /*52e0*/  FMNMX.FTZ R54, R42, R9, !PT ;  /* 0x000000092a367209 */ /* 0x000fe40007810000 */
[----:B------:R-:W-:Y:S01]  /*52f0*/  F2FP.SATFINITE.E4M3.F32.PACK_AB_MERGE_C R186, R88, R87, R186 ;  /* 0x0000005758ba723e */ /* 0x000fe200048070ba */
[----:B------:R-:W-:Y:S01]  /*5300*/  MUFU.EX2 R82, R82 ;  /* 0x0000005200527308 */ /* 0x000fe20000000800 */
[----:B------:R-:W-:-:S04]  /*5310*/  FMNMX.FTZ R9, R43, R54, !PT ;  /* 0x000000362b097209 */ /* 0x000fc80007810000 */
[----:B------:R-:W-:-:S03]  /*5320*/  FMNMX.FTZ R54, R44, R9, !PT ;  /* 0x000000092c367209 */ /* 0x000fc60007810000 */
        /* <DEDUP_REMOVED lines=8> */
[----:B------:R-:W-:Y:S02]  /*53b0*/  FMNMX.FTZ R68, R77, R54, !PT ;  /* 0x000000364d447209 */ /* 0x000fe40007810000 */
[----:B------:R-:W-:Y:S01]  /*53c0*/  FSEL R54, R24, -INF , !P1 ;  /* 0xff80000018367808 */ /* 0x000fe20004800000 */
[----:B------:R-:W-:Y:S01]  /*53d0*/  MUFU.EX2 R93, R93 ;  /* 0x0000005d005d7308 */ /* 0x000fe20000000800 */
[----:B------:R-:W-:-:S04]  /*53e0*/  FMNMX.FTZ R9, R79, R68, !PT ;  /* 0x000000444f097209 */ /* 0x000fc80007810000 */
[----:B------:R-:W-:-:S03]  /*53f0*/  FMNMX.FTZ R68, R54, R9, !PT ;  /* 0x0000000936447209 */ /* 0x000fc60007810000 */
[----:B------:R0:W-:Y:S01]  /*5400*/  MUFU.EX2 R24, R95 ;  /* 0x0000005f00187308 */ /* 0x0001e20000000800 */
[----:B------:R-:W-:-:S04]  /*5410*/  FMNMX.FTZ R68, R25, R68, !PT ;  /* 0x0000004419447209 */ /* 0x000fc80007810000 */
[----:B------:R-:W-:-:S03]  /*5420*/  FMNMX.FTZ R68, R47, R68, !PT ;  /* 0x000000442f447209 */ /* 0x000fc60007810000 */
[----:B------:R-:W-:Y:S01]  /*5430*/  MUFU.EX2 R67, R67 ;  /* 0x0000004300437308 */ /* 0x000fe20000000800 */
[----:B------:R-:W-:Y:S01]  /*5440*/  FMNMX.FTZ R68, R55, R68, !PT ;  /* 0x0000004437447209 */ /* 0x000fe20007810000 */
[----:B0-----:R-:W-:-:S04]  /*5450*/  FFMA.FTZ R95, R6, UR28, -R99 ;  /* 0x0000001c065f7c23 */ /* 0x001fc80008010863 */
[----:B------:R-:W0:Y:S02]  /*5460*/  SHFL.BFLY PT, R9, R68, 0x2, 0x1f ;  /* 0x0c401f0044097f89 */ /* 0x000e2400000e0000 */
[----:B------:R-:W-:Y:S08]  /*5470*/  MUFU.EX2 R70, R70 ;  /* 0x0000004600467308 */ /* 0x000ff00000000800 */
[----:B------:R-:W-:Y:S08]  /*5480*/  MUFU.EX2 R64, R64 ;  /* 0x0000004000407308 */ /* 0x000ff00000000800 */
[----:B------:R-:W-:Y:S01]  /*5490*/  MUFU.EX2 R65, R65 ;  /* 0x0000004100417308 */ /* 0x000fe20000000800 */
[----:B0-----:R-:W-:-:S07]  /*54a0*/  FMNMX.FTZ R46, R68, R9, !PT ;  /* 0x00000009442e7209 */ /* 0x001fce0007810000 */
[----:B------:R-:W-:Y:S01]  /*54b0*/  MUFU.EX2 R52, R52 ;  /* 0x0000003400347308 */ /* 0x000fe20000000800 */
[----:B------:R-:W0:Y:S07]  /*54c0*/  SHFL.BFLY PT, R9, R46, 0x1, 0x1f ;  /* 0x0c201f002e097f89 */ /* 0x000e2e00000e0000 */
[----:B------:R-:W-:Y:S08]  /*54d0*/  MUFU.EX2 R51, R51 ;  /* 0x0000003300337308 */ /* 0x000ff00000000800 */
[----:B------:R-:W-:Y:S08]  /*54e0*/  MUFU.EX2 R50, R50 ;  /* 0x0000003200327308 */ /* 0x000ff00000000800 */
[----:B------:R-:W-:Y:S01]  /*54f0*/  MUFU.EX2 R53, R53 ;  /* 0x0000003500357308 */ /* 0x000fe20000000800 */
[----:B0-----:R-:W-:Y:S01]  /*5500*/  FMNMX.FTZ R9, R46, R9, !PT ;  /* 0x000000092e097209 */ /* 0x001fe20007810000 */
[----:B------:R-:W-:-:S03]  /*5510*/  IMAD.U32 R46, RZ, RZ, UR28 ;  /* 0x0000001cff2e7e24 */ /* 0x000fc6000f8e00ff */
[C---:B------:R-:W-:Y:S01]  /*5520*/  FSETP.NEU.FTZ.AND P1, PT, R9.reuse, -INF , PT ;  /* 0xff8000000900780b */ /* 0x040fe20003f3d000 */
[----:B------:R-:W-:-:S02]  /*5530*/  FFMA.FTZ R46, R9, R46, -8 ;  /* 0xc1000000092e7423 */ /* 0x000fc4000001002e */
[----:B------:R-:W-:Y:S03]  /*5540*/  MUFU.EX2 R26, R26 ;  /* 0x0000001a001a7308 */ /* 0x000fe60000000800 */
[----:B------:R-:W-:-:S05]  /*5550*/  FSEL R46, R46, RZ, P1 ;  /* 0x000000ff2e2e7208 */ /* 0x000fca0000800000 */
[----:B------:R-:W-:Y:S01]  /*5560*/  MUFU.EX2 R39, R39 ;  /* 0x0000002700277308 */ /* 0x000fe20000000800 */
[----:B------:R-:W-:-:S01]  /*5570*/  FFMA.FTZ R68, R8, UR28, -R46 ;  /* 0x0000001c08447c23 */ /* 0x000fc2000801082e */
[--C-:B------:R-:W-:Y:S01]  /*5580*/  FFMA.FTZ R8, R13, UR28, -R46.reuse ;  /* 0x0000001c0d087c23 */ /* 0x100fe2000801082e */
[----:B------:R-:W-:-:S01]  /*5590*/  FFMA.FTZ R6, R101, UR28, -R46 ;  /* 0x0000001c65067c23 */ /* 0x000fc2000801082e */
[--C-:B------:R-:W-:Y:S01]  /*55a0*/  FFMA.FTZ R97, R4, UR28, -R46.reuse ;  /* 0x0000001c04617c23 */ /* 0x100fe2000801082e */
[----:B------:R-:W-:-:S01]  /*55b0*/  FFMA.FTZ R13, R15, UR28, -R46 ;  /* 0x0000001c0f0d7c23 */ /* 0x000fc2000801082e */
[--C-:B------:R-:W-:Y:S01]  /*55c0*/  FFMA.FTZ R66, R7, UR28, -R46.reuse ;  /* 0x0000001c07427c23 */ /* 0x100fe2000801082e */
[----:B------:R-:W-:-:S01]  /*55d0*/  FFMA.FTZ R7, R48, UR28, -R46 ;  /* 0x0000001c30077c23 */ /* 0x000fc2000801082e */
        /* <DEDUP_REMOVED lines=8> */
[----:B------:R0:W-:Y:S01]  /*5660*/  MUFU.EX2 R68, R13 ;  /* 0x0000000d00447308 */ /* 0x0001e20000000800 */
        /* <DEDUP_REMOVED lines=8> */
[----:B0-----:R-:W-:-:S01]  /*56f0*/  FFMA.FTZ R13, R56, UR28, -R46 ;  /* 0x0000001c380d7c23 */ /* 0x001fc2000801082e */
[----:B------:R-:W-:Y:S01]  /*5700*/  FADD.FTZ R56, R3, R84 ;  /* 0x0000005403387221 */ /* 0x000fe20000010000 */
[----:B------:R-:W-:-:S01]  /*5710*/  FFMA.FTZ R63, R63, UR28, -R46 ;  /* 0x0000001c3f3f7c23 */ /* 0x000fc2000801082e */
[--C-:B------:R-:W-:Y:S01]  /*5720*/  FFMA.FTZ R40, R40, UR28, -R46.reuse ;  /* 0x0000001c28287c23 */ /* 0x100fe2000801082e */
[----:B------:R-:W-:-:S01]  /*5730*/  FFMA.FTZ R41, R41, UR28, -R46 ;  /* 0x0000001c29297c23 */ /* 0x000fc2000801082e */
[----:B------:R-:W-:Y:S01]  /*5740*/  FADD.FTZ R57, R85, R56 ;  /* 0x0000003855397221 */ /* 0x000fe20000010000 */
[----:B------:R-:W-:-:S01]  /*5750*/  FFMA.FTZ R42, R42, UR28, -R46 ;  /* 0x0000001c2a2a7c23 */ /* 0x000fc2000801082e */
[----:B------:R-:W0:Y:S01]  /*5760*/  MUFU.EX2 R97, R97 ;  /* 0x0000006100617308 */ /* 0x000e220000000800 */
[----:B------:R-:W-:-:S01]  /*5770*/  FFMA.FTZ R43, R43, UR28, -R46 ;  /* 0x0000001c2b2b7c23 */ /* 0x000fc2000801082e */
[----:B------:R-:W-:Y:S01]  /*5780*/  FADD.FTZ R56, R86, R57 ;  /* 0x0000003956387221 */ /* 0x000fe20000010000 */
[----:B------:R-:W-:-:S01]  /*5790*/  FFMA.FTZ R44, R44, UR28, -R46 ;  /* 0x0000001c2c2c7c23 */ /* 0x000fc2000801082e */
[--C-:B------:R-:W-:Y:S01]  /*57a0*/  FFMA.FTZ R45, R45, UR28, -R46.reuse ;  /* 0x0000001c2d2d7c23 */ /* 0x100fe2000801082e */
[----:B------:R-:W-:-:S01]  /*57b0*/  FFMA.FTZ R69, R69, UR28, -R46 ;  /* 0x0000001c45457c23 */ /* 0x000fc2000801082e */
[----:B------:R-:W-:Y:S01]  /*57c0*/  FADD.FTZ R57, R87, R56 ;  /* 0x0000003857397221 */ /* 0x000fe20000010000 */
[----:B------:R-:W-:-:S01]  /*57d0*/  FFMA.FTZ R71, R71, UR28, -R46 ;  /* 0x0000001c47477c23 */ /* 0x000fc2000801082e */
[----:B------:R-:W1:Y:S01]  /*57e0*/  MUFU.EX2 R66, R66 ;  /* 0x0000004200427308 */ /* 0x000e620000000800 */
[----:B------:R-:W-:-:S01]  /*57f0*/  FFMA.FTZ R75, R75, UR28, -R46 ;  /* 0x0000001c4b4b7c23 */ /* 0x000fc2000801082e */
[----:B------:R-:W-:Y:S01]  /*5800*/  FADD.FTZ R56, R88, R57 ;  /* 0x0000003958387221 */ /* 0x000fe20000010000 */
[----:B------:R-:W-:-:S01]  /*5810*/  FFMA.FTZ R76, R76, UR28, -R46 ;  /* 0x0000001c4c4c7c23 */ /* 0x000fc2000801082e */
[--C-:B------:R-:W-:Y:S01]  /*5820*/  FFMA.FTZ R77, R77, UR28, -R46.reuse ;  /* 0x0000001c4d4d7c23 */ /* 0x100fe2000801082e */
[----:B------:R-:W-:-:S01]  /*5830*/  FFMA.FTZ R79, R79, UR28, -R46 ;  /* 0x0000001c4f4f7c23 */ /* 0x000fc2000801082e */
[----:B------:R-:W-:Y:S01]  /*5840*/  FADD.FTZ R61, R89, R56 ;  /* 0x00000038593d7221 */ /* 0x000fe20000010000 */
[----:B------:R-:W-:-:S01]  /*5850*/  FFMA.FTZ R54, R54, UR28, -R46 ;  /* 0x0000001c36367c23 */ /* 0x000fc2000801082e */
[----:B------:R-:W2:Y:S01]  /*5860*/  MUFU.EX2 R4, R4 ;  /* 0x0000000400047308 */ /* 0x000ea20000000800 */
[----:B0-----:R-:W-:-:S01]  /*5870*/  FADD.FTZ R57, R6, R97 ;  /* 0x0000006106397221 */ /* 0x001fc20000010000 */
[--C-:B------:R-:W-:Y:S01]  /*5880*/  FFMA.FTZ R25, R25, UR28, -R46.reuse ;  /* 0x0000001c19197c23 */ /* 0x100fe2000801082e */
[----:B------:R-:W-:-:S05]  /*5890*/  FFMA.FTZ R47, R47, UR28, -R46 ;  /* 0x0000001c2f2f7c23 */ /* 0x000fca000801082e */
[----:B------:R-:W0:Y:S01]  /*58a0*/  MUFU.EX2 R7, R7 ;  /* 0x0000000700077308 */ /* 0x000e220000000800 */
[----:B-1----:R-:W-:-:S01]  /*58b0*/  FADD.FTZ R56, R66, R57 ;  /* 0x0000003942387221 */ /* 0x002fc20000010000 */
[----:B------:R-:W-:-:S03]  /*58c0*/  F2FP.SATFINITE.E4M3.F32.PACK_AB_MERGE_C R66, R99, R66, RZ ;  /* 0x000000426342723e */ /* 0x000fc600048070ff */
[----:B------:R-:W-:Y:S01]  /*58d0*/  FADD.FTZ R57, R99, R56 ;  /* 0x0000003863397221 */ /* 0x000fe20000010000 */
[----:B------:R-:W-:Y:S02]  /*58e0*/  F2FP.SATFINITE.E4M3.F32.PACK_AB_MERGE_C R185, R97, R6, R66 ;  /* 0x0000000661b9723e */ /* 0x000fe40004807042 */
[----:B------:R-:W1:Y:S01]  /*58f0*/  MUFU.EX2 R48, R48 ;  /* 0x0000003000307308 */ /* 0x000e620000000800 */
[----:B--2---:R-:W-:-:S01]  /*5900*/  FADD.FTZ R56, R4, R57 ;  /* 0x0000003904387221 */ /* 0x004fc20000010000 */
[----:B------:R-:W2:Y:S06]  /*5910*/  @P6 LDC R6, c[0x0][0x44c] ;  /* 0x00011300ff066b82 */ /* 0x000eac0000000800 */
[----:B------:R-:W3:Y:S01]  /*5920*/  MUFU.EX2 R49, R49 ;  /* 0x0000003100317308 */ /* 0x000ee20000000800 */
[----:B0-----:R-:W-:-:S07]  /*5930*/  FADD.FTZ R57, R7, R56 ;  /* 0x0000003807397221 */ /* 0x001fce0000010000 */
[----:B------:R-:W0:Y:S01]  /*5940*/  MUFU.EX2 R8, R8 ;  /* 0x0000000800087308 */ /* 0x000e220000000800 */
[----:B-1----:R-:W-:-:S07]  /*5950*/  FADD.FTZ R56, R48, R57 ;  /* 0x0000003930387221 */ /* 0x002fce0000010000 */
[----:B------:R-:W1:Y:S01]  /*5960*/  MUFU.EX2 R11, R11 ;  /* 0x0000000b000b7308 */ /* 0x000e620000000800 */
[----:B---3--:R-:W-:-:S01]  /*5970*/  FADD.FTZ R3, R49, R56 ;  /* 0x0000003831037221 */ /* 0x008fc20000010000 */
[----:B------:R-:W-:-:S04]  /*5980*/  F2FP.SATFINITE.E4M3.F32.PACK_AB_MERGE_C R49, R49, R48, RZ ;  /* 0x000000303131723e */ /* 0x000fc800048070ff */
[----:B------:R-:W-:Y:S01]  /*5990*/  F2FP.SATFINITE.E4M3.F32.PACK_AB_MERGE_C R187, R7, R4, R49 ;  /* 0x0000000407bb723e */ /* 0x000fe20004807031 */
[----:B--2---:R-:W-:Y:S01]  /*59a0*/  @P6 IMAD.HI.U32 R7, R6, UR37, RZ ;  /* 0x0000002506076c27 */ /* 0x004fe2000f8e00ff */
[----:B------:R2:W3:Y:S03]  /*59b0*/  MUFU.EX2 R101, R20 ;  /* 0x0000001400657308 */ /* 0x0004e60000000800 */
[----:B0-----:R-:W-:-:S01]  /*59c0*/  FADD.FTZ R56, R8, R3 ;  /* 0x0000000308387221 */ /* 0x001fc20000010000 */
[----:B------:R-:W-:-:S04]  /*59d0*/  IMAD.U32 R6, RZ, RZ, UR37 ;  /* 0x00000025ff067e24 */ /* 0x000fc8000f8e00ff */
[----:B------:R-:W0:Y:S01]  /*59e0*/  MUFU.EX2 R12, R12 ;  /* 0x0000000c000c7308 */ /* 0x000e220000000800 */
[----:B--2---:R-:W-:-:S01]  /*59f0*/  FFMA.FTZ R20, R60, UR28, -R46 ;  /* 0x0000001c3c147c23 */ /* 0x004fc2000801082e */
[----:B------:R-:W-:Y:S01]  /*5a00*/  FADD.FTZ R60, R92, R61 ;  /* 0x0000003d5c3c7221 */ /* 0x000fe20000010000 */
[----:B-1----:R-:W-:-:S01]  /*5a10*/  FADD.FTZ R3, R11, R56 ;  /* 0x000000380b037221 */ /* 0x002fc20000010000 */
[----:B------:R-:W-:Y:S02]  /*5a20*/  FFMA.FTZ R46, R55, UR28, -R46 ;  /* 0x0000001c372e7c23 */ /* 0x000fe4000801082e */
[----:B------:R-:W-:-:S01]  /*5a30*/  FADD.FTZ R61, R91, R60 ;  /* 0x0000003c5b3d7221 */ /* 0x000fc20000010000 */
[----:B------:R-:W-:Y:S01]  /*5a40*/  FADD.FTZ R56, R68, R3 ;  /* 0x0000000344387221 */ /* 0x000fe20000010000 */
[----:B------:R-:W1:Y:S01]  /*5a50*/  MUFU.EX2 R15, R15 ;  /* 0x0000000f000f7308 */ /* 0x000e620000000800 */
[C---:B---3--:R-:W-:Y:S01]  /*5a60*/  F2FP.SATFINITE.E4M3.F32.PACK_AB_MERGE_C R68, R101.reuse, R68, RZ ;  /* 0x000000446544723e */ /* 0x048fe200048070ff */
[----:B------:R-:W-:Y:S01]  /*5a70*/  FADD.FTZ R60, R94, R61 ;  /* 0x0000003d5e3c7221 */ /* 0x000fe20000010000 */
[----:B------:R-:W-:-:S02]  /*5a80*/  FADD.FTZ R3, R101, R56 ;  /* 0x0000003865037221 */ /* 0x000fc40000010000 */
[----:B------:R-:W-:Y:S01]  /*5a90*/  F2FP.SATFINITE.E4M3.F32.PACK_AB_MERGE_C R181, R11, R8, R68 ;  /* 0x000000080bb5723e */ /* 0x000fe20004807044 */
[----:B------:R-:W-:-:S01]  /*5aa0*/  FADD.FTZ R61, R83, R60 ;  /* 0x0000003c533d7221 */ /* 0x000fc20000010000 */
[----:B------:R-:W-:Y:S01]  /*5ab0*/  F2FP.SATFINITE.E4M3.F32.PACK_AB_MERGE_C R83, R82, R83, RZ ;  /* 0x000000535253723e */ /* 0x000fe200048070ff */
[----:B------:R-:W2:Y:S01]  /*5ac0*/  MUFU.EX2 R73, R73 ;  /* 0x0000004900497308 */ /* 0x000ea20000000800 */
[----:B0-----:R-:W-:-:S01]  /*5ad0*/  FADD.FTZ R56, R12, R3 ;  /* 0x000000030c387221 */ /* 0x001fc20000010000 */
[----:B------:R-:W-:Y:S01]  /*5ae0*/  FADD.FTZ R82, R82, R61 ;  /* 0x0000003d52527221 */ /* 0x000fe20000010000 */
[----:B------:R-:W0:Y:S01]  /*5af0*/  @P6 LDC R8, c[0x0][0x450] ;  /* 0x00011400ff086b82 */ /* 0x000e220000000800 */
[----:B------:R-:W-:Y:S02]  /*5b00*/  F2FP.SATFINITE.E4M3.F32.PACK_AB_MERGE_C R180, R94, R91, R83 ;  /* 0x0000005b5eb4723e */ /* 0x000fe40004807053 */
[----:B------:R-:W-:Y:S02]  /*5b10*/  FADD.FTZ R57, R81, R82 ;  /* 0x0000005251397221 */ /* 0x000fe40000010000 */
[----:B------:R-:W3:Y:S01]  /*5b20*/  MUFU.EX2 R74, R74 ;  /* 0x0000004a004a7308 */ /* 0x000ee20000000800 */
[----:B-1----:R-:W-:-:S01]  /*5b30*/  FADD.FTZ R56, R15, R56 ;  /* 0x000000380f387221 */ /* 0x002fc20000010000 */
[----:B------:R-:W-:-:S04]  /*5b40*/  FADD.FTZ R57, R80, R57 ;  /* 0x0000003950397221 */ /* 0x000fc80000010000 */
[----:B------:R-:W-:Y:S01]  /*5b50*/  FADD.FTZ R60, R78, R57 ;  /* 0x000000394e3c7221 */ /* 0x000fe20000010000 */
[----:B------:R-:W-:Y:S01]  /*5b60*/  F2FP.SATFINITE.E4M3.F32.PACK_AB_MERGE_C R78, R93, R78, RZ ;  /* 0x0000004e5d4e723e */ /* 0x000fe200048070ff */
[----:B------:R-:W1:Y:S01]  /*5b70*/  MUFU.EX2 R13, R13 ;  /* 0x0000000d000d7308 */ /* 0x000e620000000800 */
[----:B--2---:R-:W-:-:S01]  /*5b80*/  FADD.FTZ R3, R73, R56 ;  /* 0x0000003849037221 */ /* 0x004fc20000010000 */
[----:B------:R-:W-:Y:S01]  /*5b90*/  FADD.FTZ R60, R93, R60 ;  /* 0x0000003c5d3c7221 */ /* 0x000fe20000010000 */
[----:B------:R-:W-:-:S03]  /*5ba0*/  F2FP.SATFINITE.E4M3.F32.PACK_AB_MERGE_C R182, R80, R81, R78 ;  /* 0x0000005150b6723e */ /* 0x000fc6000480704e */
[----:B------:R-:W-:Y:S01]  /*5bb0*/  FADD.FTZ R57, R67, R60 ;  /* 0x0000003c43397221 */ /* 0x000fe20000010000 */
[----:B------:R-:W-:Y:S01]  /*5bc0*/  F2FP.SATFINITE.E4M3.F32.PACK_AB_MERGE_C R60, R65, R64, RZ ;  /* 0x00000040413c723e */ /* 0x000fe200048070ff */
[----:B------:R-:W2:Y:S01]  /*5bd0*/  MUFU.EX2 R14, R14 ;  /* 0x0000000e000e7308 */ /* 0x000ea20000000800 */
[----:B---3--:R-:W-:-:S01]  /*5be0*/  FADD.FTZ R56, R74, R3 ;  /* 0x000000034a387221 */ /* 0x008fc20000010000 */
[C---:B------:R-:W-:Y:S01]  /*5bf0*/  FADD.FTZ R57, R70.reuse, R57 ;  /* 0x0000003946397221 */ /* 0x040fe20000010000 */
[----:B------:R-:W-:Y:S02]  /*5c00*/  F2FP.SATFINITE.E4M3.F32.PACK_AB_MERGE_C R176, R70, R67, R60 ;  /* 0x0000004346b0723e */ /* 0x000fe4000480703c */
[----:B0-----:R-:W-:Y:S01]  /*5c10*/  @P6 SHF.R.U32.HI R6, RZ, R8, R7 ;  /* 0x00000008ff066219 */ /* 0x001fe20000011607 */
[----:B------:R-:W-:-:S01]  /*5c20*/  FADD.FTZ R64, R64, R57 ;  /* 0x0000003940407221 */ /* 0x000fc20000010000 */
[----:B------:R-:W-:Y:S01]  /*5c30*/  F2FP.SATFINITE.E4M3.F32.PACK_AB_MERGE_C R57, R51, R52, RZ ;  /* 0x000000343339723e */ /* 0x000fe200048070ff */
[----:B------:R-:W0:Y:S01]  /*5c40*/  MUFU.EX2 R58, R58 ;  /* 0x0000003a003a7308 */ /* 0x000e220000000800 */
[----:B-1----:R-:W-:-:S01]  /*5c50*/  FADD.FTZ R3, R13, R56 ;  /* 0x000000380d037221 */ /* 0x002fc20000010000 */
[----:B------:R-:W-:Y:S01]  /*5c60*/  FADD.FTZ R65, R65, R64 ;  /* 0x0000004041417221 */ /* 0x000fe20000010000 */
[----:B------:R-:W-:Y:S01]  /*5c70*/  F2FP.SATFINITE.E4M3.F32.PACK_AB_MERGE_C R178, R53, R50, R57 ;  /* 0x0000003235b2723e */ /* 0x000fe20004807039 */
[----:B------:R-:W-:Y:S01]  /*5c80*/  IMAD.IADD R105, R105, 0x1, R6 ;  /* 0x0000000169697824 */ /* 0x000fe200078e0206 */
[----:B------:R-:W-:Y:S01]  /*5c90*/  LOP3.LUT P6, RZ, R2, 0x8, RZ, 0xc0, !PT ;  /* 0x0000000802ff7812 */ /* 0x000fe200078cc0ff */
[----:B------:R-:W-:Y:S01]  /*5ca0*/  FADD.FTZ R60, R50, R65 ;  /* 0x00000041323c7221 */ /* 0x000fe20000010000 */
[----:B------:R-:W-:Y:S01]  /*5cb0*/  F2FP.SATFINITE.E4M3.F32.PACK_AB_MERGE_C R73, R74, R73, RZ ;  /* 0x000000494a49723e */ /* 0x000fe200048070ff */
[----:B------:R-:W1:Y:S01]  /*5cc0*/  MUFU.EX2 R59, R59 ;  /* 0x0000003b003b7308 */ /* 0x000e620000000800 */
[----:B--2---:R-:W-:-:S01]  /*5cd0*/  FADD.FTZ R3, R14, R3 ;  /* 0x000000030e037221 */ /* 0x004fc20000010000 */
[----:B------:R-:W-:Y:S01]  /*5ce0*/  FADD.FTZ R53, R53, R60 ;  /* 0x0000003c35357221 */ /* 0x000fe20000010000 */
[----:B------:R-:W-:Y:S01]  /*5cf0*/  VIADD R7, R105, UR7 ;  /* 0x0000000769077c36 */ /* 0x000fe20008000000 */
[----:B------:R-:W-:Y:S01]  /*5d00*/  F2FP.SATFINITE.E4M3.F32.PACK_AB_MERGE_C R183, R15, R12, R73 ;  /* 0x0000000c0fb7723e */ /* 0x000fe20004807049 */
[----:B------:R-:W-:-:S02]  /*5d10*/  VIADD R8, R104, 0xfffffffe ;  /* 0xfffffffe68087836 */ /* 0x000fc40000000000 */
[----:B------:R-:W-:Y:S01]  /*5d20*/  FADD.FTZ R52, R52, R53 ;  /* 0x0000003534347221 */ /* 0x000fe20000010000 */
[----:B------:R-:W-:Y:S01]  /*5d30*/  F2FP.SATFINITE.E4M3.F32.PACK_AB_MERGE_C R53, R39, R26, RZ ;  /* 0x0000001a2735723e */ /* 0x000fe200048070ff */
[----:B------:R-:W2:Y:S01]  /*5d40*/  MUFU.EX2 R20, R20 ;  /* 0x0000001400147308 */ /* 0x000ea20000000800 */
[----:B0-----:R-:W-:-:S01]  /*5d50*/  FADD.FTZ R56, R58, R3 ;  /* 0x000000033a387221 */ /* 0x001fc20000010000 */
[----:B------:R-:W-:Y:S01]  /*5d60*/  FADD.FTZ R51, R51, R52 ;  /* 0x0000003433337221 */ /* 0x000fe20000010000 */
[----:B------:R-:W-:-:S05]  /*5d70*/  R2UR UR10, R7 ;  /* 0x00000000070a72ca */ /* 0x000fca00000e0000 */
[----:B------:R-:W0:Y:S01]  /*5d80*/  MUFU.EX2 R21, R21 ;  /* 0x0000001500157308 */ /* 0x000e220000000800 */
[----:B-1----:R-:W-:-:S01]  /*5d90*/  FADD.FTZ R3, R59, R56 ;  /* 0x000000383b037221 */ /* 0x002fc20000010000 */
[----:B------:R-:W-:-:S04]  /*5da0*/  F2FP.SATFINITE.E4M3.F32.PACK_AB_MERGE_C R58, R59, R58, RZ ;  /* 0x0000003a3b3a723e */ /* 0x000fc800048070ff */
[----:B------:R-:W-:Y:S02]  /*5db0*/  F2FP.SATFINITE.E4M3.F32.PACK_AB_MERGE_C R177, R14, R13, R58 ;  /* 0x0000000d0eb1723e */ /* 0x000fe4000480703a */
[----:B------:R-:W1:Y:S01]  /*5dc0*/  MUFU.EX2 R62, R62 ;  /* 0x0000003e003e7308 */ /* 0x000e620000000800 */
[----:B--2---:R-:W-:-:S07]  /*5dd0*/  FADD.FTZ R56, R20, R3 ;  /* 0x0000000314387221 */ /* 0x004fce0000010000 */
[----:B------:R-:W2:Y:S01]  /*5de0*/  MUFU.EX2 R27, R96 ;  /* 0x00000060001b7308 */ /* 0x000ea20000000800 */
[----:B0-----:R-:W-:-:S07]  /*5df0*/  FADD.FTZ R3, R21, R56 ;  /* 0x0000003815037221 */ /* 0x001fce0000010000 */
[----:B------:R-:W0:Y:S01]  /*5e00*/  MUFU.EX2 R63, R63 ;  /* 0x0000003f003f7308 */ /* 0x000e220000000800 */
[----:B-1----:R-:W-:-:S07]  /*5e10*/  FADD.FTZ R48, R62, R3 ;  /* 0x000000033e307221 */ /* 0x002fce0000010000 */
[----:B------:R-:W1:Y:S01]  /*5e20*/  MUFU.EX2 R40, R40 ;  /* 0x0000002800287308 */ /* 0x000e620000000800 */
[----:B--2---:R-:W-:Y:S01]  /*5e30*/  F2FP.SATFINITE.E4M3.F32.PACK_AB_MERGE_C R172, R27, R24, R53 ;  /* 0x000000181bac723e */ /* 0x004fe20004807035 */
[----:B------:R-:W-:-:S04]  /*5e40*/  FADD.FTZ R24, R24, R51 ;  /* 0x0000003318187221 */ /* 0x000fc80000010000 */
[----:B------:R-:W-:Y:S02]  /*5e50*/  FADD.FTZ R27, R27, R24 ;  /* 0x000000181b1b7221 */ /* 0x000fe40000010000 */
[----:B------:R-:W2:Y:S01]  /*5e60*/  MUFU.EX2 R41, R41 ;  /* 0x0000002900297308 */ /* 0x000ea20000000800 */
[----:B0-----:R-:W-:-:S01]  /*5e70*/  FADD.FTZ R3, R63, R48 ;  /* 0x000000303f037221 */ /* 0x001fc20000010000 */
[----:B------:R-:W-:Y:S01]  /*5e80*/  FADD.FTZ R26, R26, R27 ;  /* 0x0000001b1a1a7221 */ /* 0x000fe20000010000 */
[----:B------:R-:W-:-:S03]  /*5e90*/  F2FP.SATFINITE.E4M3.F32.PACK_AB_MERGE_C R62, R63, R62, RZ ;  /* 0x0000003e3f3e723e */ /* 0x000fc600048070ff */
[----:B------:R-:W-:Y:S01]  /*5ea0*/  FADD.FTZ R48, R39, R26 ;  /* 0x0000001a27307221 */ /* 0x000fe20000010000 */
[----:B------:R-:W-:Y:S01]  /*5eb0*/  F2FP.SATFINITE.E4M3.F32.PACK_AB_MERGE_C R179, R21, R20, R62 ;  /* 0x0000001415b3723e */ /* 0x000fe2000480703e */
[----:B------:R-:W0:Y:S01]  /*5ec0*/  MUFU.EX2 R42, R42 ;  /* 0x0000002a002a7308 */ /* 0x000e220000000800 */
[----:B-1----:R-:W-:-:S07]  /*5ed0*/  FADD.FTZ R24, R40, R3 ;  /* 0x0000000328187221 */ /* 0x002fce0000010000 */
[----:B------:R-:W-:Y:S01]  /*5ee0*/  MUFU.EX2 R36, R36 ;  /* 0x0000002400247308 */ /* 0x000fe20000000800 */
[----:B--2---:R-:W-:-:S07]  /*5ef0*/  FADD.FTZ R3, R41, R24 ;  /* 0x0000001829037221 */ /* 0x004fce0000010000 */
[----:B------:R-:W1:Y:S01]  /*5f00*/  MUFU.EX2 R35, R35 ;  /* 0x0000002300237308 */ /* 0x000e620000000800 */
[----:B0-----:R-:W-:-:S07]  /*5f10*/  FADD.FTZ R26, R42, R3 ;  /* 0x000000032a1a7221 */ /* 0x001fce0000010000 */
[----:B------:R-:W0:Y:S08]  /*5f20*/  MUFU.EX2 R43, R43 ;  /* 0x0000002b002b7308 */ /* 0x000e300000000800 */
[----:B------:R-:W-:Y:S01]  /*5f30*/  MUFU.EX2 R37, R37 ;  /* 0x0000002500257308 */ /* 0x000fe20000000800 */
[----:B-1----:R-:W-:-:S07]  /*5f40*/  F2FP.SATFINITE.E4M3.F32.PACK_AB_MERGE_C R27, R35, R36, RZ ;  /* 0x00000024231b723e */ /* 0x002fce00048070ff */
[----:B------:R-:W1:Y:S01]  /*5f50*/  MUFU.EX2 R38, R38 ;  /* 0x0000002600267308 */ /* 0x000e620000000800 */
[C---:B0-----:R-:W-:Y:S01]  /*5f60*/  F2FP.SATFINITE.E4M3.F32.PACK_AB_MERGE_C R42, R43.reuse, R42, RZ ;  /* 0x0000002a2b2a723e */ /* 0x041fe200048070ff */
[----:B------:R-:W-:-:S03]  /*5f70*/  FADD.FTZ R43, R43, R26 ;  /* 0x0000001a2b2b7221 */ /* 0x000fc60000010000 */
[----:B------:R-:W-:-:S03]  /*5f80*/  F2FP.SATFINITE.E4M3.F32.PACK_AB_MERGE_C R173, R41, R40, R42 ;  /* 0x0000002829ad723e */ /* 0x000fc6000480702a */
[----:B------:R-:W0:Y:S08]  /*5f90*/  MUFU.EX2 R44, R44 ;  /* 0x0000002c002c7308 */ /* 0x000e300000000800 */
[----:B------:R-:W2:Y:S01]  /*5fa0*/  MUFU.EX2 R45, R45 ;  /* 0x0000002d002d7308 */ /* 0x000ea20000000800 */
[----:B-1----:R-:W-:Y:S01]  /*5fb0*/  F2FP.SATFINITE.E4M3.F32.PACK_AB_MERGE_C R174, R38, R37, R27 ;  /* 0x0000002526ae723e */ /* 0x002fe2000480701b */
[----:B------:R-:W-:-:S04]  /*5fc0*/  FADD.FTZ R37, R37, R48 ;  /* 0x0000003025257221 */ /* 0x000fc80000010000 */
[----:B------:R-:W-:Y:S02]  /*5fd0*/  FADD.FTZ R37, R38, R37 ;  /* 0x0000002526257221 */ /* 0x000fe40000010000 */
[----:B------:R-:W1:Y:S01]  /*5fe0*/  MUFU.EX2 R69, R69 ;  /* 0x0000004500457308 */ /* 0x000e620000000800 */
[----:B0-----:R-:W-:-:S01]  /*5ff0*/  FADD.FTZ R4, R44, R43 ;  /* 0x0000002b2c047221 */ /* 0x001fc20000010000 */
[----:B------:R-:W-:-:S04]  /*6000*/  FADD.FTZ R36, R36, R37 ;  /* 0x0000002524247221 */ /* 0x000fc80000010000 */
[----:B------:R-:W-:Y:S02]  /*6010*/  FADD.FTZ R35, R35, R36 ;  /* 0x0000002423237221 */ /* 0x000fe40000010000 */
[----:B------:R-:W-:Y:S01]  /*6020*/  MUFU.EX2 R32, R32 ;  /* 0x0000002000207308 */ /* 0x000fe20000000800 */
[----:B--2---:R-:W-:-:S07]  /*6030*/  FADD.FTZ R4, R45, R4 ;  /* 0x000000042d047221 */ /* 0x004fce0000010000 */
[----:B------:R-:W0:Y:S01]  /*6040*/  MUFU.EX2 R31, R31 ;  /* 0x0000001f001f7308 */ /* 0x000e220000000800 */
[----:B-1----:R-:W-:-:S07]  /*6050*/  FADD.FTZ R3, R69, R4 ;  /* 0x0000000445037221 */ /* 0x002fce0000010000 */
[----:B------:R-:W1:Y:S08]  /*6060*/  MUFU.EX2 R50, R71 ;  /* 0x0000004700327308 */ /* 0x000e700000000800 */
[----:B------:R-:W-:Y:S01]  /*6070*/  MUFU.EX2 R34, R34 ;  /* 0x0000002200227308 */ /* 0x000fe20000000800 */
[----:B0-----:R-:W-:-:S07]  /*6080*/  F2FP.SATFINITE.E4M3.F32.PACK_AB_MERGE_C R4, R31, R32, RZ ;  /* 0x000000201f04723e */ /* 0x001fce00048070ff */
[----:B------:R-:W0:Y:S01]  /*6090*/  MUFU.EX2 R33, R33 ;  /* 0x0000002100217308 */ /* 0x000e220000000800 */
[C---:B-1----:R-:W-:Y:S01]  /*60a0*/  F2FP.SATFINITE.E4M3.F32.PACK_AB_MERGE_C R69, R50.reuse, R69, RZ ;  /* 0x000000453245723e */ /* 0x042fe200048070ff */
[----:B------:R-:W-:-:S03]  /*60b0*/  FADD.FTZ R50, R50, R3 ;  /* 0x0000000332327221 */ /* 0x000fc60000010000 */
[----:B------:R-:W-:-:S03]  /*60c0*/  F2FP.SATFINITE.E4M3.F32.PACK_AB_MERGE_C R175, R45, R44, R69 ;  /* 0x0000002c2daf723e */ /* 0x000fc60004807045 */
[----:B------:R-:W1:Y:S08]  /*60d0*/  MUFU.EX2 R75, R75 ;  /* 0x0000004b004b7308 */ /* 0x000e700000000800 */
[----:B------:R-:W2:Y:S01]  /*60e0*/  MUFU.EX2 R76, R76 ;  /* 0x0000004c004c7308 */ /* 0x000ea20000000800 */
[----:B0-----:R-:W-:Y:S01]  /*60f0*/  F2FP.SATFINITE.E4M3.F32.PACK_AB_MERGE_C R168, R33, R34, R4 ;  /* 0x0000002221a8723e */ /* 0x001fe20004807004 */
[----:B------:R-:W-:-:S04]  /*6100*/  FADD.FTZ R34, R34, R35 ;  /* 0x0000002322227221 */ /* 0x000fc80000010000 */
[----:B------:R-:W-:Y:S02]  /*6110*/  FADD.FTZ R33, R33, R34 ;  /* 0x0000002221217221 */ /* 0x000fe40000010000 */
[----:B------:R-:W0:Y:S01]  /*6120*/  MUFU.EX2 R77, R77 ;  /* 0x0000004d004d7308 */ /* 0x000e220000000800 */
[----:B-1----:R-:W-:-:S01]  /*6130*/  FADD.FTZ R3, R75, R50 ;  /* 0x000000324b037221 */ /* 0x002fc20000010000 */
[----:B------:R-:W-:-:S04]  /*6140*/  FADD.FTZ R32, R32, R33 ;  /* 0x0000002120207221 */ /* 0x000fc80000010000 */
[----:B------:R-:W-:Y:S02]  /*6150*/  FADD.FTZ R31, R31, R32 ;  /* 0x000000201f1f7221 */ /* 0x000fe40000010000 */
        /* <DEDUP_REMOVED lines=8> */
[----:B0-----:R-:W-:-:S01]  /*61e0*/  FADD.FTZ R3, R24, R3 ;  /* 0x0000000318037221 */ /* 0x001fc20000010000 */
[----:B------:R-:W-:-:S04]  /*61f0*/  F2FP.SATFINITE.E4M3.F32.PACK_AB_MERGE_C R77, R24, R77, RZ ;  /* 0x0000004d184d723e */ /* 0x000fc800048070ff */
[----:B------:R-:W-:Y:S02]  /*6200*/  F2FP.SATFINITE.E4M3.F32.PACK_AB_MERGE_C R169, R76, R75, R77 ;  /* 0x0000004b4ca9723e */ /* 0x000fe4000480704d */
[----:B------:R-:W0:Y:S08]  /*6210*/  MUFU.EX2 R54, R54 ;  /* 0x0000003600367308 */ /* 0x000e300000000800 */
[----:B------:R-:W2:Y:S01]  /*6220*/  MUFU.EX2 R25, R25 ;  /* 0x0000001900197308 */ /* 0x000ea20000000800 */
[----:B-1----:R-:W-:Y:S01]  /*6230*/  F2FP.SATFINITE.E4M3.F32.PACK_AB_MERGE_C R170, R29, R30, R4 ;  /* 0x0000001e1daa723e */ /* 0x002fe20004807004 */
[----:B------:R-:W-:-:S04]  /*6240*/  FADD.FTZ R30, R30, R31 ;  /* 0x0000001f1e1e7221 */ /* 0x000fc80000010000 */
[----:B------:R-:W-:Y:S02]  /*6250*/  FADD.FTZ R29, R29, R30 ;  /* 0x0000001e1d1d7221 */ /* 0x000fe40000010000 */
[----:B------:R-:W1:Y:S01]  /*6260*/  MUFU.EX2 R47, R47 ;  /* 0x0000002f002f7308 */ /* 0x000e620000000800 */
[----:B0-----:R-:W-:-:S01]  /*6270*/  FADD.FTZ R4, R54, R3 ;  /* 0x0000000336047221 */ /* 0x001fc20000010000 */
[----:B------:R-:W-:-:S06]  /*6280*/  FADD.FTZ R28, R28, R29 ;  /* 0x0000001d1c1c7221 */ /* 0x000fcc0000010000 */
[----:B------:R-:W0:Y:S01]  /*6290*/  MUFU.EX2 R46, R46 ;  /* 0x0000002e002e7308 */ /* 0x000e220000000800 */
[----:B--2---:R-:W-:-:S04]  /*62a0*/  FADD.FTZ R4, R25, R4 ;  /* 0x0000000419047221 */ /* 0x004fc80000010000 */
[----:B-1----:R-:W-:Y:S01]  /*62b0*/  FADD.FTZ R3, R47, R4 ;  /* 0x000000042f037221 */ /* 0x002fe20000010000 */
[----:B------:R-:W-:-:S01]  /*62c0*/  FADD.FTZ R4, R95, R28 ;  /* 0x0000001c5f047221 */ /* 0x000fc20000010000 */
[C---:B0-----:R-:W-:Y:S02]  /*62d0*/  F2FP.SATFINITE.E4M3.F32.PACK_AB_MERGE_C R6, R46.reuse, R47, RZ ;  /* 0x0000002f2e06723e */ /* 0x041fe400048070ff */
[----:B------:R-:W-:-:S02]  /*62e0*/  FADD.FTZ R3, R46, R3 ;  /* 0x000000032e037221 */ /* 0x000fc40000010000 */
[----:B------:R-:W-:Y:S01]  /*62f0*/  F2FP.SATFINITE.E4M3.F32.PACK_AB_MERGE_C R171, R25, R54, R6 ;  /* 0x0000003619ab723e */ /* 0x000fe20004807006 */
[----:B------:R-:W-:Y:S06]  /*6300*/  @!P6 BRA `(.L_x_1118) ;  /* 0x000000000054e947 */ /* 0x000fec0003800000 */
[C---:B------:R-:W-:Y:S01]  /*6310*/  ISETP.GT.AND P1, PT, R105.reuse, RZ, PT ;  /* 0x000000ff6900720c */ /* 0x040fe20003f24270 */
[----:B------:R-:W-:-:S05]  /*6320*/  VIADD R6, R105, 0xffffffff ;  /* 0xffffffff69067836 */ /* 0x000fca0000000000 */
[----:B------:R-:W-:-:S07]  /*6330*/  R2UR UR11, R6 ;  /* 0x00000000060b72ca */ /* 0x000fce00000e0000 */
[----:B------:R-:W-:Y:S08]  /*6340*/  @P1 BRA `(.L_x_1119) ;  /* 0x0000000000241947 */ /* 0x000ff00003800000 */
[----:B------:R-:W-:Y:S01]  /*6350*/  R2UR UR11, R105 ;  /* 0x00000000690b72ca */ /* 0x000fe200000e0000 */
[----:B------:R-:W-:Y:S02]  /*6360*/  ULDC UR14, c[0x0][0x9e4] ;  /* 0x00027900000e7ab9 */ /* 0x000fe40000000800 */
[----:B------:R-:W-:-:S10]  /*6370*/  UISETP.NE.AND UP0, UPT, UR14, 0x1, UPT ;  /* 0x000000010e00788c */ /* 0x000fd4000bf05270 */
[----:B------:R-:W-:Y:S01]  /*6380*/  UIADD3 UR11, -UR11, URZ, URZ ;  /* 0x0000003f0b0b7290 */ /* 0x000fe2000fffe13f */
[----:B------:R-:W-:-:S03]  /*6390*/  @UP0 ULDC.64 UR18, c[0x0][0x9e8] ;  /* 0x00027a0000120ab9 */ /* 0x000fc60000000a00 */
[----:B------:R-:W-:-:S04]  /*63a0*/  UIMAD.WIDE.U32 UR6, UR11, UR18, URZ ;  /* 0x000000120b0672a5 */ /* 0x000fc8000f8e003f */
[----:B------:R-:W-:-:S04]  /*63b0*/  @UP0 USHF.R.U32.HI UR11, URZ, UR19, UR7 ;  /* 0x000000133f0b0299 */ /* 0x000fc80008011607 */
[----:B------:R-:W-:Y:S01]  /*63c0*/  ULOP3.LUT UR11, URZ, UR11, URZ, 0x33, !UPT ;  /* 0x0000000b3f0b7292 */ /* 0x000fe2000f8e333f */
[----:B------:R-:W-:Y:S11]  /*63d0*/  BRA `(.L_x_1120) ;  /* 0x0000000000147947 */ /* 0x000ff60003800000 */
.L_x_1119:
[----:B------:R-:W-:Y:S02]  /*63e0*/  ULDC UR14, c[0x0][0x9e4] ;  /* 0x00027900000e7ab9 */ /* 0x000fe40000000800 */
[----:B------:R-:W-:-:S11]  /*63f0*/  UISETP.NE.AND UP0, UPT, UR14, 0x1, UPT ;  /* 0x000000010e00788c */ /* 0x000fd6000bf05270 */
[----:B------:R-:W-:Y:S02]  /*6400*/  @UP0 ULDC.64 UR18, c[0x0][0x9e8] ;  /* 0x00027a0000120ab9 */ /* 0x000fe40000000a00 */
[----:B------:R-:W-:-:S04]  /*6410*/  UIMAD.WIDE.U32 UR6, UR11, UR18, URZ ;  /* 0x000000120b0672a5 */ /* 0x000fc8000f8e003f */
[----:B------:R-:W-:-:S12]  /*6420*/  @UP0 USHF.R.U32.HI UR11, URZ, UR19, UR7 ;  /* 0x000000133f0b0299 */ /* 0x000fd80008011607 */
.L_x_1120:
[----:B------:R-:W-:-:S04]  /*6430*/  UIMAD UR11, UR11, UR14, UR14 ;  /* 0x0000000e0b0b72a4 */ /* 0x000fc8000f8e020e */
[----:B------:R-:W-:-:S04]  /*6440*/  UISETP.LT.AND UP0, UPT, UR10, UR11, UPT ;  /* 0x0000000b0a00728c */ /* 0x000fc8000bf01270 */
[----:B------:R-:W-:-:S12]  /*6450*/  USEL UR10, UR10, UR11, UP0 ;  /* 0x0000000b0a0a7287 */ /* 0x000fd80008000000 */
.L_x_1118:
[----:B------:R-:W-:Y:S01]  /*6460*/  UIMAD.WIDE UR6, UR10, 0x66666667, URZ ;  /* 0x666666670a0678a5 */ /* 0x000fe2000f8e023f */
[----:B------:R-:W-:Y:S02]  /*6470*/  CS2R R86, SRZ ;  /* 0x0000000000567805 */ /* 0x000fe4000001ff00 */
[----:B------:R-:W-:Y:S02]  /*6480*/  CS2R R84, SRZ ;  /* 0x0000000000547805 */ /* 0x000fe4000001ff00 */
[----:B------:R-:W-:Y:S01]  /*6490*/  CS2R R82, SRZ ;  /* 0x0000000000527805 */ /* 0x000fe2000001ff00 */
[----:B------:R-:W-:Y:S01]  /*64a0*/  USHF.R.U32.HI UR6, URZ, 0x1f, UR7 ;  /* 0x0000001f3f067899 */ /* 0x000fe20008011607 */
[----:B------:R-:W-:Y:S02]  /*64b0*/  CS2R R80, SRZ ;  /* 0x0000000000507805 */ /* 0x000fe4000001ff00 */
[----:B------:R-:W-:Y:S02]  /*64c0*/  CS2R R78, SRZ ;  /* 0x00000000004e7805 */ /* 0x000fe4000001ff00 */
[----:B------:R-:W-:Y:S01]  /*64d0*/  CS2R R76, SRZ ;  /* 0x00000000004c7805 */ /* 0x000fe2000001ff00 */
[----:B------:R-:W-:Y:S01]  /*64e0*/  ULEA.HI.SX32 UR6, UR7, UR6, 0x1a ;  /* 0x0000000607067291 */ /* 0x000fe2000f8fd23f */
[----:B------:R-:W-:-:S02]  /*64f0*/  CS2R R74, SRZ ;  /* 0x00000000004a7805 */ /* 0x000fc4000001ff00 */
[----:B------:R-:W-:Y:S02]  /*6500*/  CS2R R72, SRZ ;  /* 0x0000000000487805 */ /* 0x000fe4000001ff00 */
[----:B------:R-:W-:Y:S01]  /*6510*/  CS2R R70, SRZ ;  /* 0x0000000000467805 */ /* 0x000fe2000001ff00 */
[----:B------:R-:W-:Y:S01]  /*6520*/  UISETP.LT.AND UP0, UPT, UR40, UR6, UPT ;  /* 0x000000062800728c */ /* 0x000fe2000bf01270 */
[----:B------:R-:W-:Y:S02]  /*6530*/  CS2R R68, SRZ ;  /* 0x0000000000447805 */ /* 0x000fe4000001ff00 */
[----:B------:R-:W-:Y:S02]  /*6540*/  CS2R R66, SRZ ;  /* 0x0000000000427805 */ /* 0x000fe4000001ff00 */
[----:B------:R-:W-:Y:S01]  /*6550*/  CS2R R64, SRZ ;  /* 0x0000000000407805 */ /* 0x000fe2000001ff00 */
[----:B------:R-:W-:Y:S01]  /*6560*/  USEL UR32, UR40, UR6, !UP0 ;  /* 0x0000000628207287 */ /* 0x000fe2000c000000 */
[----:B------:R-:W-:-:S02]  /*6570*/  CS2R R62, SRZ ;  /* 0x00000000003e7805 */ /* 0x000fc4000001ff00 */
[----:B------:R-:W-:Y:S02]  /*6580*/  CS2R R60, SRZ ;  /* 0x00000000003c7805 */ /* 0x000fe4000001ff00 */
[----:B------:R-:W-:Y:S02]  /*6590*/  CS2R R58, SRZ ;  /* 0x00000000003a7805 */ /* 0x000fe4000001ff00 */
[----:B------:R-:W-:Y:S02]  /*65a0*/  CS2R R56, SRZ ;  /* 0x0000000000387805 */ /* 0x000fe4000001ff00 */
[----:B------:R-:W-:Y:S02]  /*65b0*/  CS2R R54, SRZ ;  /* 0x0000000000367805 */ /* 0x000fe4000001ff00 */
[----:B------:R-:W-:Y:S02]  /*65c0*/  ISETP.GE.AND P1, PT, R8, UR32, PT ;  /* 0x0000002008007c0c */ /* 0x000fe4000bf26270 */
        /* <DEDUP_REMOVED lines=16> */
[----:B------:R-:W-:Y:S01]  /*66d0*/  IMAD.MOV.U32 R7, RZ, RZ, R9 ;  /* 0x000000ffff077224 */ /* 0x000fe200078e0009 */
[----:B------:R-:W-:Y:S01]  /*66e0*/  UMOV UR34, UR45 ;  /* 0x0000002d00227c82 */ /* 0x000fe20008000000 */
[----:B------:R-:W-:Y:S01]  /*66f0*/  IMAD.MOV.U32 R6, RZ, RZ, R10 ;  /* 0x000000ffff067224 */ /* 0x000fe200078e000a */
[----:B------:R-:W-:Y:S01]  /*6700*/  UMOV UR33, UR44 ;  /* 0x0000002c00217c82 */ /* 0x000fe20008000000 */
[----:B------:R-:W-:Y:S01]  /*6710*/  IMAD.MOV.U32 R87, RZ, RZ, RZ ;  /* 0x000000ffff577224 */ /* 0x000fe200078e00ff */
[----:B------:R-:W-:Y:S01]  /*6720*/  ULDC UR29, c[0x0][0x9e4] ;  /* 0x00027900001d7ab9 */ /* 0x000fe20000000800 */
[----:B------:R-:W-:Y:S01]  /*6730*/  ULDC UR30, c[0x0][0x9dc] ;  /* 0x00027700001e7ab9 */ /* 0x000fe20000000800 */
[----:B------:R-:W-:Y:S01]  /*6740*/  ULDC UR28, c[0x0][0x988] ;  /* 0x00026200001c7ab9 */ /* 0x000fe20000000800 */
[----:B------:R-:W-:-:S05]  /*6750*/  ULDC UR31, c[0x0][0x9e0] ;  /* 0x00027800001f7ab9 */ /* 0x000fca0000000800 */
.L_x_1140:
[----:B------:R-:W-:Y:S01]  /*6760*/  ISETP.NE.AND P2, PT, RZ, UR42, PT ;  /* 0x0000002aff007c0c */ /* 0x000fe2000bf45270 */
[----:B------:R-:W-:-:S04]  /*6770*/  UISETP.NE.AND UP0, UPT, UR33, 0x1, UPT ;  /* 0x000000012100788c */ /* 0x000fc8000bf05270 */
[----:B------:R-:W-:-:S04]  /*6780*/  USEL UR45, URZ, 0x1, UP0 ;  /* 0x000000013f2d7887 */ /* 0x000fc80008000000 */
[----:B------:R-:W-:-:S04]  /*6790*/  ULOP3.LUT UR45, UR34, UR45, URZ, 0x3c, !UPT ;  /* 0x0000002d222d7292 */ /* 0x000fc8000f8e3c3f */
[----:B------:R-:W-:Y:S08]  /*67a0*/  @P2 BRA `(.L_x_1122) ;  /* 0x0000000000382947 */ /* 0x000ff00003800000 */
[----:B------:R-:W-:Y:S05]  /*67b0*/  @!P0 BRA `(.L_x_1123) ;  /* 0x0000000000048947 */ /* 0x000fea0003800000 */
[----:B------:R-:W-:Y:S01]  /*67c0*/  BPT.TRAP 0x1 ;  /* 0x000000040000795c */ /* 0x000fe20000300000 */
.L_x_1123:
        /* <DEDUP_REMOVED lines=9> */
.L_x_1124:
[----:B-1----:R-:W-:Y:S05]  /*6860*/  @P1 BRA `(.L_x_1122) ;  /* 0x0000000000081947 */ /* 0x002fea0003800000 */
[----:B------:R-:W1:Y:S02]  /*6870*/  SYNCS.PHASECHK.TRANS64.TRYWAIT P1, [UR6+0x22830], R9 ;  /* 0x02283009ff0075a7 */ /* 0x000e640008020146 */
[----:B-1----:R-:W-:Y:S05]  /*6880*/  @!P1 BRA `(.L_x_1125) ;  /* 0x0000015c00c09947 */ /* 0x002fea0003800000 */
.L_x_1122:
[----:B-1----:R-:W1:Y:S01]  /*6890*/  S2R R10, SR_TID.X ;  /* 0x00000000000a7919 */ /* 0x002e620000002100 */
[----:B------:R-:W-:Y:S01]  /*68a0*/  R2UR UR35, R5 ;  /* 0x00000000052372ca */ /* 0x000fe200000e0000 */
[----:B------:R-:W-:Y:S01]  /*68b0*/  UIADD3 UR44, UR33, 0x1, URZ ;  /* 0x00000001212c7890 */ /* 0x000fe2000fffe03f */
[----:B------:R-:W-:Y:S01]  /*68c0*/  UMOV UR19, 0x40000040 ;  /* 0x4000004000137882 */ /* 0x000fe20000000000 */
[----:B------:R-:W-:Y:S02]  /*68d0*/  UMOV UR20, UR16 ;  /* 0x0000001000147c82 */ /* 0x000fe40008000000 */
[----:B------:R-:W-:Y:S01]  /*68e0*/  UISETP.NE.AND UP0, UPT, UR44, 0x2, UPT ;  /* 0x000000022c00788c */ /* 0x000fe2000bf05270 */
[----:B------:R-:W-:Y:S01]  /*68f0*/  UMOV UR21, UR17 ;  /* 0x0000001100157c82 */ /* 0x000fe20008000000 */
[----:B------:R-:W-:Y:S02]  /*6900*/  UMOV UR23, 0x40000040 ;  /* 0x4000004000177882 */ /* 0x000fe40000000000 */
[----:B------:R-:W-:Y:S01]  /*6910*/  USEL UR44, UR44, URZ, UP0 ;  /* 0x0000003f2c2c7287 */ /* 0x000fe20008000000 */
[----:B------:R-:W-:Y:S01]  /*6920*/  UMOV UR24, UR16 ;  /* 0x0000001000187c82 */ /* 0x000fe20008000000 */
[----:B------:R-:W-:-:S02]  /*6930*/  UMOV UR25, UR17 ;  /* 0x0000001100197c82 */ /* 0x000fc40008000000 */
[----:B------:R-:W-:Y:S01]  /*6940*/  UIMAD UR35, UR44, 0x500, UR35 ;  /* 0x000005002c2378a4 */ /* 0x000fe2000f8e0223 */
[----:B------:R-:W-:Y:S01]  /*6950*/  UMOV UR27, 0x40000040 ;  /* 0x40000040001b7882 */ /* 0x000fe20000000000 */
[----:B------:R-:W-:Y:S02]  /*6960*/  UMOV UR7, 0x40000040 ;  /* 0x4000004000077882 */ /* 0x000fe40000000000 */
[----:B------:R-:W-:Y:S02]  /*6970*/  UIADD3 UR22, UR35, 0x100, URZ ;  /* 0x0000010023167890 */ /* 0x000fe4000fffe03f */
[----:B------:R-:W-:Y:S02]  /*6980*/  UIADD3 UR26, UR35, 0x200, URZ ;  /* 0x00000200231a7890 */ /* 0x000fe4000fffe03f */
[----:B------:R-:W-:Y:S01]  /*6990*/  UMOV UR18, UR35 ;  /* 0x0000002300127c82 */ /* 0x000fe20008000000 */
[----:B------:R-:W-:Y:S02]  /*69a0*/  UIADD3 UR6, UR35, 0x400, URZ ;  /* 0x0000040023067890 */ /* 0x000fe4000fffe03f */
[----:B------:R-:W-:Y:S01]  /*69b0*/  UIADD3 UR10, UR35, 0x402, URZ ;  /* 0x00000402230a7890 */ /* 0x000fe2000fffe03f */
[----:B------:R-:W-:Y:S01]  /*69c0*/  UMOV UR11, 0x40000040 ;  /* 0x40000040000b7882 */ /* 0x000fe20000000000 */
[----:B------:R-:W-:Y:S01]  /*69d0*/  UIADD3 UR14, UR35, 0x6, URZ ;  /* 0x00000006230e7890 */ /* 0x000fe2000fffe03f */
[----:B------:R-:W-:Y:S01]  /*69e0*/  UMOV UR15, 0x40000040 ;  /* 0x40000040000f7882 */ /* 0x000fe20000000000 */
[----:B-1----:R-:W-:-:S05]  /*69f0*/  SHF.R.U32.HI R10, RZ, 0x7, R10 ;  /* 0x00000007ff0a7819 */ /* 0x002fca000001160a */
[----:B0-----:R-:W-:-:S05]  /*6a00*/  VIADD R9, R10, 0x8 ;  /* 0x000000080a097836 */ /* 0x001fca0000000000 */
[----:B------:R0:W-:Y:S06]  /*6a10*/  BAR.SYNC.DEFER_BLOCKING R9, 0x100 ;  /* 0x000400090000751d */ /* 0x0001ec0000010000 */
[----:B------:R-:W-:-:S06]  /*6a20*/  WARPGROUP.ARRIVE ;  /* 0x00000000000079c5 */ /* 0x000fcc0000000000 */
        /* <DEDUP_REMOVED lines=106> */
.L_x_1127:
[----:B------:R-:W-:Y:S01]  /*70d0*/  ULEA UR6, UR33, UR43, 0x3 ;  /* 0x0000002b21067291 */ /* 0x000fe2000f8e183f */
[----:B------:R-:W-:-:S05]  /*70e0*/  IMAD.U32 R9, RZ, RZ, UR34 ;  /* 0x00000022ff097e24 */ /* 0x000fca000f8e00ff */
[----:B------:R-:W-:-:S04]  /*70f0*/  SHF.L.U32 R9, R9, 0x1f, RZ ;  /* 0x0000001f09097819 */ /* 0x000fc800000006ff */
[----:B------:R0:W1:Y:S01]  /*7100*/  SYNCS.PHASECHK.TRANS64.TRYWAIT P1, [UR6+0x22850], R9 ;  /* 0x02285009ff0075a7 */ /* 0x0000620008020146 */
[----:B------:R-:W-:Y:S05]  /*7110*/  @!P0 BRA `(.L_x_1128) ;  /* 0x0000000000048947 */ /* 0x000fea0003800000 */
[----:B------:R-:W-:Y:S01]  /*7120*/  BPT.TRAP 0x1 ;  /* 0x000000040000795c */ /* 0x000fe20000300000 */
.L_x_1128:
[----:B-1----:R-:W-:Y:S05]  /*7130*/  @P1 BRA `(.L_x_1126) ;  /* 0x0000000000081947 */ /* 0x002fea0003800000 */
[----:B------:R-:W1:Y:S02]  /*7140*/  SYNCS.PHASECHK.TRANS64.TRYWAIT P1, [UR6+0x22850], R9 ;  /* 0x02285009ff0075a7 */ /* 0x000e640008020146 */
[----:B-1----:R-:W-:Y:S05]  /*7150*/  @!P1 BRA `(.L_x_1129) ;  /* 0x0000015400a49947 */ /* 0x002fea0003800000 */
.L_x_1126:
[----:B------:R-:W-:Y:S01]  /*7160*/  UIADD3 UR6, UR43, 0x400, URZ ;  /* 0x000004002b067890 */ /* 0x000fe2000fffe03f */
[----:B------:R-:W-:Y:S01]  /*7170*/  WARPGROUP.ARRIVE ;  /* 0x00000000000079c5 */ /* 0x000fe20000000000 */
[----:B------:R-:W-:-:S05]  /*7180*/  UMOV UR7, 0xc0000010 ;  /* 0xc000001000077882 */ /* 0x000fca0000000000 */
[----:B-1----:R-:W1:Y:S01]  /*7190*/  S2R R10, SR_TID.X ;  /* 0x00000000000a7919 */ /* 0x002e620000002100 */
        /* <DEDUP_REMOVED lines=8> */
[----:B-1----:R-:W-:-:S04]  /*7220*/  SHF.R.U32.HI R10, RZ, 0x7, R10 ;  /* 0x00000007ff0a7819 */ /* 0x002fc8000001160a */
[----:B0-----:R-:W-:Y:S01]  /*7230*/  IADD3 R9, -R10, 0xb, RZ ;  /* 0x0000000b0a097810 */ /* 0x001fe20007ffe1ff */
[----:B------:R-:W-:Y:S02]  /*7240*/  WARPGROUP.DEPBAR.LE gsb0, 0x0 ;  /* 0x00008000000079c5 */ /* 0x000fe40000010000 */
[----:B------:R-:W-:-:S06]  /*7250*/  WARPGROUP.ARRIVE ;  /* 0x00000000000079c5 */ /* 0x000fcc0000000000 */
        /* <DEDUP_REMOVED lines=20> */
.L_x_1130:
[----:B------:R-:W-:Y:S01]  /*73a0*/  ISETP.NE.AND P2, PT, R191, 0x1, PT ;  /* 0x00000001bf00780c */ /* 0x000fe20003f45270 */
[C---:B------:R-:W-:Y:S01]  /*73b0*/  FMUL.FTZ R21, R0.reuse, R167 ;  /* 0x000000a700157220 */ /* 0x040fe20000410000 */
[C---:B------:R-:W-:Y:S01]  /*73c0*/  FMUL.FTZ R167, R0.reuse, R88 ;  /* 0x0000005800a77220 */ /* 0x040fe20000410000 */
[C---:B------:R-:W-:Y:S01]  /*73d0*/  FMUL.FTZ R168, R0.reuse, R89 ;  /* 0x0000005900a87220 */ /* 0x040fe20000410000 */
[C---:B------:R-:W-:Y:S01]  /*73e0*/  FMUL.FTZ R12, R0.reuse, R158 ;  /* 0x0000009e000c7220 */ /* 0x040fe20000410000 */
[----:B------:R-:W-:Y:S02]  /*73f0*/  VIADD R173, R19, UR37 ;  /* 0x0000002513ad7c36 */ /* 0x000fe40008000000 */
[C---:B------:R-:W-:Y:S01]  /*7400*/  FMUL.FTZ R158, R0.reuse, R164 ;  /* 0x000000a4009e7220 */ /* 0x040fe20000410000 */
[C---:B------:R-:W-:Y:S01]  /*7410*/  FMUL.FTZ R164, R0.reuse, R112 ;  /* 0x0000007000a47220 */ /* 0x040fe20000410000 */
[C---:B------:R-:W-:Y:S01]  /*7420*/  FMUL.FTZ R112, R0.reuse, R90 ;  /* 0x0000005a00707220 */ /* 0x040fe20000410000 */
[C---:B0-----:R-:W-:Y:S01]  /*7430*/  FMUL.FTZ R9, R0.reuse, R154 ;  /* 0x0000009a00097220 */ /* 0x041fe20000410000 */
[----:B------:R-:W0:Y:S01]  /*7440*/  LDC R90, c[0x0][0x288] ;  /* 0x0000a200ff5a7b82 */ /* 0x000e220000000800 */
[C---:B------:R-:W-:Y:S01]  /*7450*/  FMUL.FTZ R154, R0.reuse, R156 ;  /* 0x0000009c009a7220 */ /* 0x040fe20000410000 */
[C---:B------:R-:W-:Y:S01]  /*7460*/  FMUL.FTZ R156, R0.reuse, R160 ;  /* 0x000000a0009c7220 */ /* 0x040fe20000410000 */
[C---:B------:R-:W-:Y:S01]  /*7470*/  FMUL.FTZ R160, R0.reuse, R136 ;  /* 0x0000008800a07220 */ /* 0x040fe20000410000 */
[----:B------:R-:W-:Y:S01]  /*7480*/  ULEA UR6, UR44, UR43, 0x3 ;  /* 0x0000002b2c067291 */ /* 0x000fe2000f8e183f */
[C---:B------:R-:W-:Y:S01]  /*7490*/  FMUL.FTZ R13, R0.reuse, R159 ;  /* 0x0000009f000d7220 */ /* 0x040fe20000410000 */
[C---:B------:R-:W-:Y:S01]  /*74a0*/  FMUL.FTZ R14, R0.reuse, R162 ;  /* 0x000000a2000e7220 */ /* 0x040fe20000410000 */
[C---:B------:R-:W-:Y:S01]  /*74b0*/  FMUL.FTZ R15, R0.reuse, R163 ;  /* 0x000000a3000f7220 */ /* 0x040fe20000410000 */
[----:B------:R-:W1:Y:S01]  /*74c0*/  @P2 LDC R88, c[0x0][0x44c] ;  /* 0x00011300ff582b82 */ /* 0x000e620000000800 */
[C---:B------:R-:W-:Y:S01]  /*74d0*/  FMUL.FTZ R136, R0.reuse, R138 ;  /* 0x0000008a00887220 */ /* 0x040fe20000410000 */
[C---:B------:R-:W-:Y:S01]  /*74e0*/  FMUL.FTZ R169, R0.reuse, R92 ;  /* 0x0000005c00a97220 */ /* 0x040fe20000410000 */
[C---:B------:R-:W-:Y:S01]  /*74f0*/  FMUL.FTZ R10, R0.reuse, R155 ;  /* 0x0000009b000a7220 */ /* 0x040fe20000410000 */
[C---:B------:R-:W-:Y:S01]  /*7500*/  FMUL.FTZ R159, R0.reuse, R137 ;  /* 0x00000089009f7220 */ /* 0x040fe20000410000 */
[C---:B------:R-:W-:Y:S01]  /*7510*/  FMUL.FTZ R162, R0.reuse, R140 ;  /* 0x0000008c00a27220 */ /* 0x040fe20000410000 */
[C---:B------:R-:W-:Y:S01]  /*7520*/  FMUL.FTZ R138, R0.reuse, R142 ;  /* 0x0000008e008a7220 */ /* 0x040fe20000410000 */
[C---:B------:R-:W-:Y:S01]  /*7530*/  FMUL.FTZ R163, R0.reuse, R144 ;  /* 0x0000009000a37220 */ /* 0x040fe20000410000 */
[----:B------:R-:W2:Y:S01]  /*7540*/  @P2 LDC R89, c[0x0][0x450] ;  /* 0x00011400ff592b82 */ /* 0x000ea20000000800 */
        /* <DEDUP_REMOVED lines=12> */
[----:B------:R-:W-:Y:S01]  /*7610*/  UIADD3 UR6, UR6, 0x22840, URZ ;  /* 0x0002284006067890 */ /* 0x000fe2000fffe03f */
[C---:B------:R-:W-:Y:S01]  /*7620*/  FMUL.FTZ R141, R0.reuse, R147 ;  /* 0x00000093008d7220 */ /* 0x040fe20000410000 */
[----:B------:R-:W-:Y:S01]  /*7630*/  FMUL.FTZ R143, R0, R151 ;  /* 0x00000097008f7220 */ /* 0x000fe20000410000 */
[----:B-1----:R-:W-:-:S04]  /*7640*/  @P2 IMAD.HI.U32 R88, R173, R88, RZ ;  /* 0x00000058ad582227 */ /* 0x002fc800078e00ff */
[C---:B------:R-:W-:Y:S01]  /*7650*/  FMUL.FTZ R148, R0.reuse, R120 ;  /* 0x0000007800947220 */ /* 0x040fe20000410000 */
[C---:B------:R-:W-:Y:S01]  /*7660*/  FMUL.FTZ R149, R0.reuse, R125 ;  /* 0x0000007d00957220 */ /* 0x040fe20000410000 */
[----:B------:R-:W-:Y:S01]  /*7670*/  FMUL.FTZ R124, R0, R130 ;  /* 0x00000082007c7220 */ /* 0x000fe20000410000 */
[----:B------:R-:W-:Y:S02]  /*7680*/  IMAD R177, R8, -0xa0, RZ ;  /* 0xffffff6008b17824 */ /* 0x000fe400078e02ff */
[C---:B------:R-:W-:Y:S01]  /*7690*/  FMUL.FTZ R11, R0.reuse, R152 ;  /* 0x00000098000b7220 */ /* 0x040fe20000410000 */
[C---:B------:R-:W-:Y:S01]  /*76a0*/  FMUL.FTZ R147, R0.reuse, R121 ;  /* 0x0000007900937220 */ /* 0x040fe20000410000 */
[C---:B------:R-:W-:Y:S01]  /*76b0*/  FMUL.FTZ R120, R0.reuse, R122 ;  /* 0x0000007a00787220 */ /* 0x040fe20000410000 */
[----:B--2---:R-:W-:Y:S01]  /*76c0*/  @P2 SHF.R.U32.HI R173, RZ, R89, R88 ;  /* 0x00000059ffad2219 */ /* 0x004fe20000011658 */
[C---:B------:R-:W-:Y:S01]  /*76d0*/  FMUL.FTZ R151, R0.reuse, R128 ;  /* 0x0000008000977220 */ /* 0x040fe20000410000 */
[C---:B------:R-:W-:Y:S01]  /*76e0*/  FMUL.FTZ R125, R0.reuse, R131 ;  /* 0x00000083007d7220 */ /* 0x040fe20000410000 */
[C---:B------:R-:W-:Y:S01]  /*76f0*/  FMUL.FTZ R130, R0.reuse, R132 ;  /* 0x0000008400827220 */ /* 0x040fe20000410000 */
[C---:B------:R-:W-:Y:S01]  /*7700*/  FMUL.FTZ R152, R0.reuse, R153 ;  /* 0x0000009900987220 */ /* 0x040fe20000410000 */
[----:B------:R-:W1:Y:S01]  /*7710*/  SHFL.IDX PT, R99, R173, RZ, 0x1c1f ;  /* 0x001c1fffad637589 */ /* 0x000e6200000e0000 */
        /* <DEDUP_REMOVED lines=23> */
[----:B------:R-:W-:-:S02]  /*7890*/  VIADD R89, R177, 0x1 ;  /* 0x00000001b1597836 */ /* 0x000fc40000000000 */
        /* <DEDUP_REMOVED lines=13> */
[----:B------:R-:W-:Y:S01]  /*7970*/  LOP3.LUT P1, RZ, R2, 0x8, RZ, 0xc0, !PT ;  /* 0x0000000802ff7812 */ /* 0x000fe2000782c0ff */
[----:B------:R-:W-:Y:S01]  /*7980*/  IMAD R89, R18, -0x2, R89 ;  /* 0xfffffffe12597824 */ /* 0x000fe200078e0259 */
[----:B------:R-:W2:Y:S01]  /*7990*/  MUFU.TANH R11, R11 ;  /* 0x0000000b000b7308 */ /* 0x000ea20000002400 */
[----:B------:R-:W-:Y:S01]  /*79a0*/  SYNCS.ARRIVE.TRANS64.RED.A1T0 RZ, [UR6], RZ ;  /* 0x000000ffffff79a7 */ /* 0x000fe20008100406 */
[----:B------:R-:W-:Y:S01]  /*79b0*/  ULOP3.LUT UR6, URZ, UR30, URZ, 0x33, !UPT ;  /* 0x0000001e3f067292 */ /* 0x000fe2000f8e333f */
[C---:B------:R-:W-:Y:S01]  /*79c0*/  VIADD R176, R89.reuse, 0xffffffff ;  /* 0xffffffff59b07836 */ /* 0x040fe20000000000 */
[----:B0-----:R-:W-:-:S04]  /*79d0*/  IADD3 R179, R89, -R90, R17 ;  /* 0x8000005a59b37210 */ /* 0x001fc80007ffe011 */
[----:B------:R-:W0:Y:S01]  /*79e0*/  MUFU.TANH R152, R152 ;  /* 0x0000009800987308 */ /* 0x000e220000002400 */
[C---:B------:R-:W-:Y:S02]  /*79f0*/  VIADD R178, R179.reuse, UR31 ;  /* 0x0000001fb3b27c36 */ /* 0x040fe40008000000 */
[----:B------:R-:W-:Y:S02]  /*7a00*/  VIADD R179, R179, UR6 ;  /* 0x00000006b3b37c36 */ /* 0x000fe40008000000 */
[--C-:B-1----:R-:W-:Y:S02]  /*7a10*/  IMAD.IADD R180, R178, 0x1, R99.reuse ;  /* 0x00000001b2b47824 */ /* 0x102fe400078e0263 */
[----:B------:R-:W-:Y:S01]  /*7a20*/  IMAD.IADD R181, R179, 0x1, R99 ;  /* 0x00000001b3b57824 */ /* 0x000fe200078e0263 */
[----:B------:R-:W1:Y:S08]  /*7a30*/  MUFU.TANH R9, R9 ;  /* 0x0000000900097308 */ /* 0x000e700000002400 */
[----:B------:R-:W3:Y:S08]  /*7a40*/  MUFU.TANH R10, R10 ;  /* 0x0000000a000a7308 */ /* 0x000ef00000002400 */
[----:B------:R-:W4:Y:S08]  /*7a50*/  MUFU.TANH R154, R154 ;  /* 0x0000009a009a7308 */ /* 0x000f300000002400 */
        /* <DEDUP_REMOVED lines=74> */
[----:B------:R-:W0:Y:S01]  /*7f00*/  MUFU.TANH R97, R97 ;  /* 0x0000006100617308 */ /* 0x000e220000002400 */
[----:B-1234-:R-:W-:Y:S05]  /*7f10*/  @!P1 BRA `(.L_x_1131) ;  /* 0x0000000000549947 */ /* 0x01efea0003800000 */
[----:B------:R-:W-:Y:S01]  /*7f20*/  IADD3 R99, R17, -R90, R99 ;  /* 0x8000005a11637210 */ /* 0x000fe20007ffe063 */
[----:B------:R-:W-:Y:S03]  /*7f30*/  BSSY B0, `(.L_x_1132) ;  /* 0x0000010000007945 */ /* 0x000fe60003800000 */
[----:B------:R-:W-:-:S13]  /*7f40*/  ISETP.GT.AND P1, PT, R99, -0x1, PT ;  /* 0xffffffff6300780c */ /* 0x000fda0003f24270 */
[----:B------:R-:W-:Y:S05]  /*7f50*/  @P1 BRA `(.L_x_1133) ;  /* 0x0000000000201947 */ /* 0x000fea0003800000 */
[----:B------:R-:W-:Y:S01]  /*7f60*/  IMAD.U32 R98, RZ, RZ, UR29 ;  /* 0x0000001dff627e24 */ /* 0x000fe2000f8e00ff */
[----:B------:R-:W-:-:S04]  /*7f70*/  LOP3.LUT R99, RZ, R99, RZ, 0x33, !PT ;  /* 0x00000063ff637212 */ /* 0x000fc800078e33ff */
[----:B------:R-:W-:-:S13]  /*7f80*/  ISETP.NE.AND P1, PT, R98, 0x1, PT ;  /* 0x000000016200780c */ /* 0x000fda0003f25270 */
[----:B------:R-:W1:Y:S02]  /*7f90*/  @P1 LDC.64 R88, c[0x0][0x9e8] ;  /* 0x00027a00ff581b82 */ /* 0x000e640000000a00 */
[----:B-1----:R-:W-:-:S05]  /*7fa0*/  @P1 IMAD.HI.U32 R88, R99, R88, RZ ;  /* 0x0000005863581227 */ /* 0x002fca00078e00ff */
[----:B------:R-:W-:-:S04]  /*7fb0*/  @P1 SHF.R.U32.HI R99, RZ, R89, R88 ;  /* 0x00000059ff631219 */ /* 0x000fc80000011658 */
[----:B------:R-:W-:Y:S01]  /*7fc0*/  LOP3.LUT R99, RZ, R99, RZ, 0x33, !PT ;  /* 0x00000063ff637212 */ /* 0x000fe200078e33ff */
[----:B------:R-:W-:Y:S06]  /*7fd0*/  BRA `(.L_x_1134) ;  /* 0x0000000000147947 */ /* 0x000fec0003800000 */
.L_x_1133:
[----:B------:R-:W-:-:S05]  /*7fe0*/  IMAD.U32 R98, RZ, RZ, UR29 ;  /* 0x0000001dff627e24 */ /* 0x000fca000f8e00ff */
[----:B------:R-:W-:-:S13]  /*7ff0*/  ISETP.NE.AND P1, PT, R98, 0x1, PT ;  /* 0x000000016200780c */ /* 0x000fda0003f25270 */
[----:B------:R-:W1:Y:S02]  /*8000*/  @P1 LDC.64 R88, c[0x0][0x9e8] ;  /* 0x00027a00ff581b82 */ /* 0x000e640000000a00 */
[----:B-1----:R-:W-:-:S05]  /*8010*/  @P1 IMAD.HI.U32 R88, R99, R88, RZ ;  /* 0x0000005863581227 */ /* 0x002fca00078e00ff */
[----:B------:R-:W-:-:S07]  /*8020*/  @P1 SHF.R.U32.HI R99, RZ, R89, R88 ;  /* 0x00000059ff631219 */ /* 0x000fce0000011658 */
.L_x_1134:
[----:B------:R-:W-:Y:S05]  /*8030*/  BSYNC B0 ;  /* 0x0000000000007941 */ /* 0x000fea0003800000 */
.L_x_1132:
[----:B------:R-:W-:-:S05]  /*8040*/  IMAD R99, R99, R98, R176 ;  /* 0x0000006263637224 */ /* 0x000fca00078e02b0 */
[----:B------:R-:W-:Y:S02]  /*8050*/  VIADDMNMX R180, R99, R98, R180, PT ;  /* 0x0000006263b47246 */ /* 0x000fe400038001b4 */
[----:B------:R-:W-:-:S07]  /*8060*/  VIMNMX R181, R181, R99, !PT ;  /* 0x00000063b5b57248 */ /* 0x000fce0007fe0100 */
.L_x_1131:
[C---:B------:R-:W-:Y:S02]  /*8070*/  ISETP.GE.AND P2, PT, R177.reuse, 0x9, PT ;  /* 0x00000009b100780c */ /* 0x040fe40003f46270 */
[----:B------:R-:W-:Y:S02]  /*8080*/  ISETP.GE.AND P1, PT, R177, 0x2, PT ;  /* 0x00000002b100780c */ /* 0x000fe40003f26270 */
[----:B------:R-:W-:Y:S02]  /*8090*/  LOP3.LUT R16, R16, 0xfffffffd, RZ, 0xc0, !PT ;  /* 0xfffffffd10107812 */ /* 0x000fe400078ec0ff */
[----:B------:R-:W-:Y:S02]  /*80a0*/  ISETP.GT.AND P3, PT, R181, 0x1, !P1 ;  /* 0x00000001b500780c */ /* 0x000fe40004f64270 */
[----:B------:R-:W-:Y:S02]  /*80b0*/  ISETP.GE.AND P4, PT, R177, 0xa, PT ;  /* 0x0000000ab100780c */ /* 0x000fe40003f86270 */
[----:B------:R-:W-:-:S02]  /*80c0*/  ISETP.LT.OR P3, PT, R180, 0x2, P3 ;  /* 0x00000002b400780c */ /* 0x000fc40001f61670 */
[----:B------:R-:W-:Y:S02]  /*80d0*/  LOP3.LUT R2, R2, 0xfffffffd, RZ, 0xc0, !PT ;  /* 0xfffffffd02027812 */ /* 0x000fe400078ec0ff */
[----:B------:R-:W-:Y:S02]  /*80e0*/  @P2 LOP3.LUT R16, R16, 0x2, RZ, 0xfc, !PT ;  /* 0x0000000210102812 */ /* 0x000fe400078efcff */
[----:B------:R-:W-:Y:S02]  /*80f0*/  ISETP.GT.AND P2, PT, R181, 0x8, !P2 ;  /* 0x00000008b500780c */ /* 0x000fe40005744270 */
[----:B0-----:R-:W-:Y:S02]  /*8100*/  FSEL R152, R152, -INF , !P3 ;  /* 0xff80000098987808 */ /* 0x001fe40005800000 */
[----:B------:R-:W-:Y:S02]  /*8110*/  ISETP.LT.OR P2, PT, R180, 0x9, P2 ;  /* 0x00000009b400780c */ /* 0x000fe40001741670 */
[----:B------:R-:W-:-:S02]  /*8120*/  ISETP.GE.AND P3, PT, R177, 0x11, PT ;  /* 0x00000011b100780c */ /* 0x000fc40003f66270 */
[----:B------:R-:W-:Y:S02]  /*8130*/  LOP3.LUT R16, R16, 0xfffffffb, RZ, 0xc0, !PT ;  /* 0xfffffffb10107812 */ /* 0x000fe400078ec0ff */
[----:B------:R-:W-:Y:S02]  /*8140*/  FSEL R154, R154, -INF , !P2 ;  /* 0xff8000009a9a7808 */ /* 0x000fe40005000000 */
[----:B------:R-:W-:Y:S02]  /*8150*/  ISETP.GT.AND P2, PT, R181, 0x9, !P4 ;  /* 0x00000009b500780c */ /* 0x000fe40006744270 */
[----:B------:R-:W-:Y:S02]  /*8160*/  @P4 LOP3.LUT R16, R16, 0x4, RZ, 0xfc, !PT ;  /* 0x0000000410104812 */ /* 0x000fe400078efcff */
[----:B------:R-:W-:Y:S02]  /*8170*/  ISETP.LT.OR P2, PT, R180, 0xa, P2 ;  /* 0x0000000ab400780c */ /* 0x000fe40001741670 */
[----:B------:R-:W-:-:S02]  /*8180*/  LOP3.LUT R16, R16, 0xfffffff7, RZ, 0xc0, !PT ;  /* 0xfffffff710107812 */ /* 0x000fc400078ec0ff */
[----:B------:R-:W-:Y:S02]  /*8190*/  FSEL R153, R153, -INF , !P2 ;  /* 0xff80000099997808 */ /* 0x000fe40005000000 */
[----:B------:R-:W-:Y:S02]  /*81a0*/  @P3 LOP3.LUT R16, R16, 0x8, RZ, 0xfc, !PT ;  /* 0x0000000810103812 */ /* 0x000fe400078efcff */
[----:B------:R-:W-:Y:S02]  /*81b0*/  ISETP.GT.AND P2, PT, R181, 0x10, !P3 ;  /* 0x00000010b500780c */ /* 0x000fe40005f44270 */
[----:B------:R-:W-:Y:S02]  /*81c0*/  ISETP.GE.AND P3, PT, R177, 0x12, PT ;  /* 0x00000012b100780c */ /* 0x000fe40003f66270 */
[----:B------:R-:W-:Y:S02]  /*81d0*/  ISETP.LT.OR P2, PT, R180, 0x11, P2 ;  /* 0x00000011b400780c */ /* 0x000fe40001741670 */
[----:B------:R-:W-:-:S02]  /*81e0*/  LOP3.LUT R16, R16, 0xffffffef, RZ, 0xc0, !PT ;  /* 0xffffffef10107812 */ /* 0x000fc400078ec0ff */
[----:B------:R-:W-:Y:S02]  /*81f0*/  FSEL R156, R156, -INF , !P2 ;  /* 0xff8000009c9c7808 */ /* 0x000fe40005000000 */
[----:B------:R-:W-:-:S04]  /*8200*/  ISETP.GT.AND P2, PT, R181, 0x11, !P3 ;  /* 0x00000011b500780c */ /* 0x000fc80005f44270 */
[----:B------:R-:W-:Y:S02]  /*8210*/  ISETP.LT.OR P2, PT, R180, 0x12, P2 ;  /* 0x00000012b400780c */ /* 0x000fe40001741670 */
[----:B------:R-:W-:Y:S02]  /*8220*/  @P3 LOP3.LUT R16, R16, 0x10, RZ, 0xfc, !PT ;  /* 0x0000001010103812 */ /* 0x000fe400078efcff */
[----:B------:R-:W-:Y:S02]  /*8230*/  ISETP.GE.AND P3, PT, R177, 0x19, PT ;  /* 0x00000019b100780c */ /* 0x000fe40003f66270 */
[----:B------:R-:W-:Y:S02]  /*8240*/  FSEL R155, R155, -INF , !P2 ;  /* 0xff8000009b9b7808 */ /* 0x000fe40005000000 */
[----:B------:R-:W-:Y:S02]  /*8250*/  ISETP.GT.AND P2, PT, R181, 0x18, !P3 ;  /* 0x00000018b500780c */ /* 0x000fe40005f44270 */
[----:B------:R-:W-:-:S02]  /*8260*/  LOP3.LUT R16, R16, 0x7fffffff, RZ, 0xc0, !PT ;  /* 0x7fffffff10107812 */ /* 0x000fc400078ec0ff */
[----:B------:R-:W-:-:S04]  /*8270*/  ISETP.LT.OR P2, PT, R180, 0x19, P2 ;  /* 0x00000019b400780c */ /* 0x000fc80001741670 */
[----:B------:R-:W-:Y:S02]  /*8280*/  FSEL R158, R158, -INF , !P2 ;  /* 0xff8000009e9e7808 */ /* 0x000fe40005000000 */
[----:B------:R-:W-:Y:S02]  /*8290*/  @P3 LOP3.LUT R2, R2, 0x2, RZ, 0xfc, !PT ;  /* 0x0000000202023812 */ /* 0x000fe400078efcff */
[----:B------:R-:W-:Y:S02]  /*82a0*/  ISETP.GE.AND P3, PT, R177, 0x1a, PT ;  /* 0x0000001ab100780c */ /* 0x000fe40003f66270 */
[----:B------:R-:W-:Y:S02]  /*82b0*/  LOP3.LUT R2, R2, 0xfffffffe, RZ, 0xc0, !PT ;  /* 0xfffffffe02027812 */ /* 0x000fe400078ec0ff */
[----:B------:R-:W-:-:S04]  /*82c0*/  ISETP.GT.AND P2, PT, R181, 0x19, !P3 ;  /* 0x00000019b500780c */ /* 0x000fc80005f44270 */
        /* <DEDUP_REMOVED lines=140> */
[----:B------:R-:W-:Y:S01]  /*8b90*/  @P3 LOP3.LUT R16, R16, 0x200, RZ, 0xfc, !PT ;  /* 0x0000020010103812 */ /* 0x000fe200078efcff */
[----:B------:R-:W0:Y:S01]  /*8ba0*/  SHFL.IDX PT, R165, R173, 0x1, 0x1c1f ;  /* 0x003c1f00ada57f89 */ /* 0x000e2200000e0000 */
        /* <DEDUP_REMOVED lines=8> */
[----:B------:R-:W-:Y:S01]  /*8c30*/  ISETP.GT.AND P2, PT, R181, 0x80, !P3 ;  /* 0x00000080b500780c */ /* 0x000fe20005f44270 */
[----:B0-----:R-:W-:-:S03]  /*8c40*/  IMAD.IADD R150, R178, 0x1, R165 ;  /* 0x00000001b2967824 */ /* 0x001fc600078e02a5 */
        /* <DEDUP_REMOVED lines=14> */
[----:B------:R-:W-:Y:S02]  /*8d30*/  ISETP.GE.AND P2, PT, R177, 0x8a, PT ;  /* 0x0000008ab100780c */ /* 0x000fe40003f46270 */
[----:B------:R-:W-:Y:S02]  /*8d40*/  @P3 LOP3.LUT R16, R16, 0x20, RZ, 0xfc, !PT ;  /* 0x0000002010103812 */ /* 0x000fe400078efcff */
[----:B------:R-:W-:Y:S02]  /*8d50*/  ISETP.GT.AND P3, PT, R181, 0x89, !P2 ;  /* 0x00000089b500780c */ /* 0x000fe40005764270 */
[----:B------:R-:W-:Y:S02]  /*8d60*/  LOP3.LUT R16, R16, 0xfffffffe, RZ, 0xc0, !PT ;  /* 0xfffffffe10107812 */ /* 0x000fe400078ec0ff */
[----:B------:R-:W-:-:S04]  /*8d70*/  ISETP.LT.OR P3, PT, R180, 0x8a, P3 ;  /* 0x0000008ab400780c */ /* 0x000fc80001f61670 */
        /* <DEDUP_REMOVED lines=13> */
[----:B------:R-:W-:-:S13]  /*8e50*/  ISETP.GE.AND P6, PT, R177, 0x1, PT ;  /* 0x00000001b100780c */ /* 0x000fda0003fc6270 */
[----:B------:R-:W-:Y:S02]  /*8e60*/  @P6 LOP3.LUT R16, R16, 0x1, RZ, 0xfc, !PT ;  /* 0x0000000110106812 */ /* 0x000fe400078efcff */
[----:B------:R-:W-:-:S04]  /*8e70*/  ISETP.GT.AND P6, PT, R181, RZ, !P6 ;  /* 0x000000ffb500720c */ /* 0x000fc800077c4270 */
[----:B------:R-:W-:-:S04]  /*8e80*/  ISETP.LT.OR P6, PT, R180, 0x1, P6 ;  /* 0x00000001b400780c */ /* 0x000fc800037c1670 */
[----:B------:R-:W-:Y:S01]  /*8e90*/  FSEL R163, R11, -INF , !P6 ;  /* 0xff8000000ba37808 */ /* 0x000fe20007000000 */
[----:B------:R-:W-:Y:S01]  /*8ea0*/  IMAD.IADD R11, R179, 0x1, R165 ;  /* 0x00000001b30b7824 */ /* 0x000fe200078e02a5 */
[----:B------:R-:W-:-:S13]  /*8eb0*/  ISETP.GE.AND P6, PT, R177, 0x9a, PT ;  /* 0x0000009ab100780c */ /* 0x000fda0003fc6270 */
[----:B------:R-:W-:Y:S02]  /*8ec0*/  @P6 LOP3.LUT R2, R2, 0x4, RZ, 0xfc, !PT ;  /* 0x0000000402026812 */ /* 0x000fe400078efcff */
        /* <DEDUP_REMOVED lines=9> */
[----:B------:R-:W-:Y:S01]  /*8f60*/  IMAD.U32 R164, RZ, RZ, UR29 ;  /* 0x0000001dffa47e24 */ /* 0x000fe2000f8e00ff */
[----:B------:R-:W-:-:S04]  /*8f70*/  LOP3.LUT R165, RZ, R165, RZ, 0x33, !PT ;  /* 0x000000a5ffa57212 */ /* 0x000fc800078e33ff */
[----:B------:R-:W-:-:S13]  /*8f80*/  ISETP.NE.AND P6, PT, R164, 0x1, PT ;  /* 0x00000001a400780c */ /* 0x000fda0003fc5270 */
[----:B------:R-:W0:Y:S02]  /*8f90*/  @P6 LDC.64 R88, c[0x0][0x9e8] ;  /* 0x00027a00ff586b82 */ /* 0x000e240000000a00 */
[----:B0-----:R-:W-:-:S05]  /*8fa0*/  @P6 IMAD.HI.U32 R88, R165, R88, RZ ;  /* 0x00000058a5586227 */ /* 0x001fca00078e00ff */
[----:B------:R-:W-:-:S04]  /*8fb0*/  @P6 SHF.R.U32.HI R165, RZ, R89, R88 ;  /* 0x00000059ffa56219 */ /* 0x000fc80000011658 */
[----:B------:R-:W-:Y:S01]  /*8fc0*/  LOP3.LUT R165, RZ, R165, RZ, 0x33, !PT ;  /* 0x000000a5ffa57212 */ /* 0x000fe200078e33ff */
[----:B------:R-:W-:Y:S06]  /*8fd0*/  BRA `(.L_x_1138) ;  /* 0x0000000000147947 */ /* 0x000fec0003800000 */
.L_x_1137:
[----:B------:R-:W-:-:S05]  /*8fe0*/  IMAD.U32 R164, RZ, RZ, UR29 ;  /* 0x0000001dffa47e24 */ /* 0x000fca000f8e00ff */
[----:B------:R-:W-:-:S13]  /*8ff0*/  ISETP.NE.AND P6, PT, R164, 0x1, PT ;  /* 0x00000001a400780c */ /* 0x000fda0003fc5270 */
[----:B------:R-:W0:Y:S02]  /*9000*/  @P6 LDC.64 R88, c[0x0][0x9e8] ;  /* 0x00027a00ff586b82 */ /* 0x000e240000000a00 */
[----:B0-----:R-:W-:-:S05]  /*9010*/  @P6 IMAD.HI.U32 R88, R165, R88, RZ ;  /* 0x00000058a5586227 */ /* 0x001fca00078e00ff */
[----:B------:R-:W-:-:S07]  /*9020*/  @P6 SHF.R.U32.HI R165, RZ, R89, R88 ;  /* 0x00000059ffa56219 */ /* 0x000fce0000011658 */
.L_x_1138:
[----:B------:R-:W-:Y:S05]  /*9030*/  BSYNC B0 ;  /* 0x0000000000007941 */ /* 0x000fea0003800000 */
.L_x_1136:
[----:B------:R-:W-:-:S05]  /*9040*/  IMAD R165, R165, R164, R176 ;  /* 0x000000a4a5a57224 */ /* 0x000fca00078e02b0 */
[----:B------:R-:W-:Y:S02]  /*9050*/  VIADDMNMX R150, R165, R164, R150, PT ;  /* 0x000000a4a5967246 */ /* 0x000fe40003800196 */
[----:B------:R-:W-:-:S07]  /*9060*/  VIMNMX R11, R11, R165, !PT ;  /* 0x000000a50b0b7248 */ /* 0x000fce0007fe0100 */
.L_x_1135:
[----:B------:R-:W-:Y:S01]  /*9070*/  ISETP.GT.AND P1, PT, R11, 0x1, !P1 ;  /* 0x000000010b00780c */ /* 0x000fe20004f24270 */
[----:B------:R-:W-:Y:S01]  /*9080*/  IMAD.U32 R167, RZ, RZ, UR28 ;  /* 0x0000001cffa77e24 */ /* 0x000fe2000f8e00ff */
[----:B------:R-:W-:Y:S02]  /*9090*/  LOP3.LUT P6, RZ, R16, 0x8000000, RZ, 0xc0, !PT ;  /* 0x0800000010ff7812 */ /* 0x000fe400078cc0ff */
[----:B------:R-:W-:Y:S02]  /*90a0*/  ISETP.LT.OR P1, PT, R150, 0x2, P1 ;  /* 0x000000029600780c */ /* 0x000fe40000f21670 */
[----:B------:R-:W-:Y:S02]  /*90b0*/  FMNMX.FTZ R89, R163, R6, !PT ;  /* 0x00000006a3597209 */ /* 0x000fe40007810000 */
[----:B------:R-:W-:Y:S02]  /*90c0*/  FSEL R88, R10, -INF , !P1 ;  /* 0xff8000000a587808 */ /* 0x000fe40004800000 */
[----:B------:R-:W-:-:S02]  /*90d0*/  LOP3.LUT P1, RZ, R16, 0x2, RZ, 0xc0, !PT ;  /* 0x0000000210ff7812 */ /* 0x000fc4000782c0ff */
[----:B------:R-:W-:Y:S02]  /*90e0*/  FMNMX.FTZ R89, R152, R89, !PT ;  /* 0x0000005998597209 */ /* 0x000fe40007810000 */
[----:B------:R-:W-:Y:S02]  /*90f0*/  ISETP.GT.AND P1, PT, R11, 0x8, !P1 ;  /* 0x000000080b00780c */ /* 0x000fe40004f24270 */
[----:B------:R-:W-:Y:S02]  /*9100*/  FMNMX.FTZ R10, R154, R89, !PT ;  /* 0x000000599a0a7209 */ /* 0x000fe40007810000 */
[----:B------:R-:W-:Y:S02]  /*9110*/  ISETP.LT.OR P1, PT, R150, 0x9, P1 ;  /* 0x000000099600780c */ /* 0x000fe40000f21670 */
[----:B------:R-:W-:Y:S02]  /*9120*/  FMNMX.FTZ R89, R153, R10, !PT ;  /* 0x0000000a99597209 */ /* 0x000fe40007810000 */
[----:B------:R-:W-:-:S02]  /*9130*/  FSEL R12, R12, -INF , !P1 ;  /* 0xff8000000c0c7808 */ /* 0x000fc40004800000 */
[----:B------:R-:W-:Y:S02]  /*9140*/  LOP3.LUT P1, RZ, R16, 0x4, RZ, 0xc0, !PT ;  /* 0x0000000410ff7812 */ /* 0x000fe4000782c0ff */
[----:B------:R-:W-:Y:S02]  /*9150*/  FMNMX.FTZ R10, R156, R89, !PT ;  /* 0x000000599c0a7209 */ /* 0x000fe40007810000 */
[----:B------:R-:W-:Y:S02]  /*9160*/  ISETP.GT.AND P1, PT, R11, 0x9, !P1 ;  /* 0x000000090b00780c */ /* 0x000fe40004f24270 */
[----:B------:R-:W-:Y:S02]  /*9170*/  FMNMX.FTZ R89, R155, R10, !PT ;  /* 0x0000000a9b597209 */ /* 0x000fe40007810000 */
[----:B------:R-:W-:Y:S02]  /*9180*/  ISETP.LT.OR P1, PT, R150, 0xa, P1 ;  /* 0x0000000a9600780c */ /* 0x000fe40000f21670 */
[----:B------:R-:W-:-:S02]  /*9190*/  FMNMX.FTZ R10, R158, R89, !PT ;  /* 0x000000599e0a7209 */ /* 0x000fc40007810000 */
[----:B------:R-:W-:Y:S02]  /*91a0*/  FSEL R13, R13, -INF , !P1 ;  /* 0xff8000000d0d7808 */ /* 0x000fe40004800000 */
[----:B------:R-:W-:Y:S02]  /*91b0*/  LOP3.LUT P1, RZ, R16, 0x8, RZ, 0xc0, !PT ;  /* 0x0000000810ff7812 */ /* 0x000fe4000782c0ff */
[----:B------:R-:W-:Y:S02]  /*91c0*/  FMNMX.FTZ R89, R157, R10, !PT ;  /* 0x0000000a9d597209 */ /* 0x000fe40007810000 */
[----:B------:R-:W-:Y:S02]  /*91d0*/  ISETP.GT.AND P1, PT, R11, 0x10, !P1 ;  /* 0x000000100b00780c */ /* 0x000fe40004f24270 */
[----:B------:R-:W-:Y:S02]  /*91e0*/  FMNMX.FTZ R10, R160, R89, !PT ;  /* 0x00000059a00a7209 */ /* 0x000fe40007810000 */
[----:B------:R-:W-:-:S02]  /*91f0*/  ISETP.LT.OR P1, PT, R150, 0x11, P1 ;  /* 0x000000119600780c */ /* 0x000fc40000f21670 */
[----:B------:R-:W-:Y:S02]  /*9200*/  FMNMX.FTZ R89, R159, R10, !PT ;  /* 0x0000000a9f597209 */ /* 0x000fe40007810000 */
[----:B------:R-:W-:Y:S02]  /*9210*/  FSEL R14, R14, -INF , !P1 ;  /* 0xff8000000e0e7808 */ /* 0x000fe40004800000 */
[----:B------:R-:W-:Y:S02]  /*9220*/  LOP3.LUT P1, RZ, R16, 0x10, RZ, 0xc0, !PT ;  /* 0x0000001010ff7812 */ /* 0x000fe4000782c0ff */
[----:B------:R-:W-:Y:S02]  /*9230*/  FMNMX.FTZ R10, R162, R89, !PT ;  /* 0x00000059a20a7209 */ /* 0x000fe40007810000 */
[----:B------:R-:W-:Y:S02]  /*9240*/  ISETP.GT.AND P1, PT, R11, 0x11, !P1 ;  /* 0x000000110b00780c */ /* 0x000fe40004f24270 */
[----:B------:R-:W-:-:S02]  /*9250*/  FMNMX.FTZ R89, R161, R10, !PT ;  /* 0x0000000aa1597209 */ /* 0x000fc40007810000 */
[----:B------:R-:W-:Y:S02]  /*9260*/  ISETP.LT.OR P1, PT, R150, 0x12, P1 ;  /* 0x000000129600780c */ /* 0x000fe40000f21670 */
[----:B------:R-:W-:Y:S02]  /*9270*/  FMNMX.FTZ R10, R98, R89, !PT ;  /* 0x00000059620a7209 */ /* 0x000fe40007810000 */
[----:B------:R-:W-:Y:S02]  /*9280*/  FSEL R15, R15, -INF , !P1 ;  /* 0xff8000000f0f7808 */ /* 0x000fe40004800000 */
[----:B------:R-:W-:Y:S02]  /*9290*/  LOP3.LUT P1, RZ, R2, 0x2, RZ, 0xc0, !PT ;  /* 0x0000000202ff7812 */ /* 0x000fe4000782c0ff */
[----:B------:R-:W-:Y:S02]  /*92a0*/  FMNMX.FTZ R89, R99, R10, !PT ;  /* 0x0000000a63597209 */ /* 0x000fe40007810000 */
[----:B------:R-:W-:-:S02]  /*92b0*/  ISETP.GT.AND P1, PT, R11, 0x18, !P1 ;  /* 0x000000180b00780c */ /* 0x000fc40004f24270 */
[----:B------:R-:W-:Y:S02]  /*92c0*/  FMNMX.FTZ R10, R100, R89, !PT ;  /* 0x00000059640a7209 */ /* 0x000fe40007810000 */
[----:B------:R-:W-:Y:S02]  /*92d0*/  ISETP.LT.OR P1, PT, R150, 0x19, P1 ;  /* 0x000000199600780c */ /* 0x000fe40000f21670 */
[----:B------:R-:W-:Y:S02]  /*92e0*/  FMNMX.FTZ R89, R101, R10, !PT ;  /* 0x0000000a65597209 */ /* 0x000fe40007810000 */
[----:B------:R-:W-:Y:S02]  /*92f0*/  FSEL R20, R20, -INF , !P1 ;  /* 0xff80000014147808 */ /* 0x000fe40004800000 */
[----:B------:R-:W-:Y:S02]  /*9300*/  LOP3.LUT P1, RZ, R2, 0x1, RZ, 0xc0, !PT ;  /* 0x0000000102ff7812 */ /* 0x000fe4000782c0ff */
[----:B------:R-:W-:-:S02]  /*9310*/  FMNMX.FTZ R10, R102, R89, !PT ;  /* 0x00000059660a7209 */ /* 0x000fc40007810000 */
[----:B------:R-:W-:Y:S02]  /*9320*/  ISETP.GT.AND P1, PT, R11, 0x19, !P1 ;  /* 0x000000190b00780c */ /* 0x000fe40004f24270 */
[----:B------:R-:W-:Y:S02]  /*9330*/  FMNMX.FTZ R10, R103, R10, !PT ;  /* 0x0000000a670a7209 */ /* 0x000fe40007810000 */
        /* <DEDUP_REMOVED lines=31> */
[----:B------:R-:W-:Y:S02]  /*9530*/  ISETP.GT.AND P1, PT, R11, 0x30, !P6 ;  /* 0x000000300b00780c */ /* 0x000fe40007724270 */
[----:B------:R-:W-:Y:S02]  /*9540*/  LOP3.LUT P6, RZ, R16, 0x10000, RZ, 0xc0, !PT ;  /* 0x0001000010ff7812 */ /* 0x000fe400078cc0ff */
        /* <DEDUP_REMOVED lines=13> */
[----:B------:R-:W-:Y:S02]  /*9620*/  ISETP.GT.AND P2, PT, R11, 0x89, !P2 ;  /* 0x000000890b00780c */ /* 0x000fe40005744270 */
[----:B------:R-:W-:Y:S02]  /*9630*/  ISETP.LT.OR P1, PT, R150, 0x39, P1 ;  /* 0x000000399600780c */ /* 0x000fe40000f21670 */
[----:B------:R-:W-:Y:S02]  /*9640*/  FMNMX.FTZ R10, R132, R89, !PT ;  /* 0x00000059840a7209 */ /* 0x000fe40007810000 */
[----:B------:R-:W-:Y:S02]  /*9650*/  FSEL R142, R142, -INF , !P1 ;  /* 0xff8000008e8e7808 */ /* 0x000fe40004800000 */
[----:B------:R-:W-:Y:S02]  /*9660*/  LOP3.LUT P1, RZ, R16, 0x1000000, RZ, 0xc0, !PT ;  /* 0x0100000010ff7812 */ /* 0x000fe4000782c0ff */
[----:B------:R-:W-:-:S02]  /*9670*/  ISETP.LT.OR P2, PT, R150, 0x8a, P2 ;  /* 0x0000008a9600780c */ /* 0x000fc40001741670 */
[C---:B------:R-:W-:Y:S02]  /*9680*/  ISETP.GT.AND P1, PT, R11.reuse, 0x39, !P1 ;  /* 0x000000390b00780c */ /* 0x040fe40004f24270 */
[----:B------:R-:W-:Y:S02]  /*9690*/  ISETP.GT.AND P3, PT, R11, 0x90, !P3 ;  /* 0x000000900b00780c */ /* 0x000fe40005f64270 */
[----:B------:R-:W-:Y:S02]  /*96a0*/  ISETP.LT.OR P1, PT, R150, 0x3a, P1 ;  /* 0x0000003a9600780c */ /* 0x000fe40000f21670 */
[----:B------:R-:W-:Y:S02]  /*96b0*/  FMNMX.FTZ R89, R131, R10, !PT ;  /* 0x0000000a83597209 */ /* 0x000fe40007810000 */
[----:B------:R-:W-:Y:S02]  /*96c0*/  FSEL R143, R143, -INF , !P1 ;  /* 0xff8000008f8f7808 */ /* 0x000fe40004800000 */
[----:B------:R-:W-:-:S02]  /*96d0*/  LOP3.LUT P1, RZ, R16, 0x800000, RZ, 0xc0, !PT ;  /* 0x0080000010ff7812 */ /* 0x000fc4000782c0ff */
[----:B------:R-:W-:Y:S02]  /*96e0*/  FSEL R93, R93, -INF , !P2 ;  /* 0xff8000005d5d7808 */ /* 0x000fe40005000000 */
[C---:B------:R-:W-:Y:S02]  /*96f0*/  ISETP.GT.AND P1, PT, R11.reuse, 0x40, !P1 ;  /* 0x000000400b00780c */ /* 0x040fe40004f24270 */
[C---:B------:R-:W-:Y:S02]  /*9700*/  ISETP.LT.OR P3, PT, R150.reuse, 0x91, P3 ;  /* 0x000000919600780c */ /* 0x040fe40001f61670 */
[----:B------:R-:W-:Y:S02]  /*9710*/  ISETP.LT.OR P1, PT, R150, 0x41, P1 ;  /* 0x000000419600780c */ /* 0x000fe40000f21670 */
[----:B------:R-:W-:Y:S02]  /*9720*/  ISETP.GT.AND P4, PT, R11, 0x91, !P4 ;  /* 0x000000910b00780c */ /* 0x000fe40006784270 */
[----:B------:R-:W-:-:S02]  /*9730*/  FSEL R120, R120, -INF , !P1 ;  /* 0xff80000078787808 */ /* 0x000fc40004800000 */
[----:B------:R-:W-:Y:S02]  /*9740*/  LOP3.LUT P1, RZ, R16, 0x400000, RZ, 0xc0, !PT ;  /* 0x0040000010ff7812 */ /* 0x000fe4000782c0ff */
[----:B------:R-:W-:Y:S02]  /*9750*/  FMNMX.FTZ R10, R130, R89, !PT ;  /* 0x00000059820a7209 */ /* 0x000fe40007810000 */
[----:B------:R-:W-:Y:S02]  /*9760*/  ISETP.GT.AND P1, PT, R11, 0x41, !P1 ;  /* 0x000000410b00780c */ /* 0x000fe40004f24270 */
[----:B------:R-:W-:Y:S02]  /*9770*/  FSEL R95, R95, -INF , !P3 ;  /* 0xff8000005f5f7808 */ /* 0x000fe40005800000 */
[----:B------:R-:W-:Y:S02]  /*9780*/  ISETP.LT.OR P1, PT, R150, 0x42, P1 ;  /* 0x000000429600780c */ /* 0x000fe40000f21670 */
[----:B------:R-:W-:-:S02]  /*9790*/  ISETP.GT.AND P5, PT, R11, 0x98, !P5 ;  /* 0x000000980b00780c */ /* 0x000fc40006fa4270 */
[----:B------:R-:W-:Y:S02]  /*97a0*/  FSEL R121, R121, -INF , !P1 ;  /* 0xff80000079797808 */ /* 0x000fe40004800000 */
[----:B------:R-:W-:Y:S02]  /*97b0*/  LOP3.LUT P1, RZ, R16, 0x200000, RZ, 0xc0, !PT ;  /* 0x0020000010ff7812 */ /* 0x000fe4000782c0ff */
[C---:B------:R-:W-:Y:S02]  /*97c0*/  ISETP.LT.OR P4, PT, R150.reuse, 0x92, P4 ;  /* 0x000000929600780c */ /* 0x040fe40002781670 */
[----:B------:R-:W-:Y:S02]  /*97d0*/  ISETP.GT.AND P1, PT, R11, 0x48, !P1 ;  /* 0x000000480b00780c */ /* 0x000fe40004f24270 */
[----:B------:R-:W-:Y:S02]  /*97e0*/  FMNMX.FTZ R89, R151, R10, !PT ;  /* 0x0000000a97597209 */ /* 0x000fe40007810000 */
[----:B------:R-:W-:-:S02]  /*97f0*/  ISETP.LT.OR P1, PT, R150, 0x49, P1 ;  /* 0x000000499600780c */ /* 0x000fc40000f21670 */
[----:B------:R-:W-:Y:S01]  /*9800*/  ISETP.LT.OR P5, PT, R150, 0x99, P5 ;  /* 0x000000999600780c */ /* 0x000fe20002fa1670 */
[----:B------:R-:W0:Y:S01]  /*9810*/  SHFL.BFLY PT, R10, R89, 0x2, 0x1f ;  /* 0x0c401f00590a7f89 */ /* 0x000e2200000e0000 */
[----:B------:R-:W-:Y:S02]  /*9820*/  FSEL R122, R122, -INF , !P1 ;  /* 0xff8000007a7a7808 */ /* 0x000fe40004800000 */
[----:B------:R-:W-:Y:S02]  /*9830*/  LOP3.LUT P1, RZ, R16, 0x100000, RZ, 0xc0, !PT ;  /* 0x0010000010ff7812 */ /* 0x000fe4000782c0ff */
[----:B------:R-:W-:Y:S02]  /*9840*/  FSEL R94, R94, -INF , !P4 ;  /* 0xff8000005e5e7808 */ /* 0x000fe40006000000 */
[----:B------:R-:W-:Y:S02]  /*9850*/  ISETP.GT.AND P1, PT, R11, 0x49, !P1 ;  /* 0x000000490b00780c */ /* 0x000fe40004f24270 */
[----:B------:R-:W-:-:S02]  /*9860*/  FSEL R96, R96, -INF , !P5 ;  /* 0xff80000060607808 */ /* 0x000fc40006800000 */
[----:B------:R-:W-:-:S04]  /*9870*/  ISETP.LT.OR P1, PT, R150, 0x4a, P1 ;  /* 0x0000004a9600780c */ /* 0x000fc80000f21670 */
[----:B------:R-:W-:Y:S02]  /*9880*/  FSEL R123, R123, -INF , !P1 ;  /* 0xff8000007b7b7808 */ /* 0x000fe40004800000 */
[----:B------:R-:W-:-:S04]  /*9890*/  LOP3.LUT P1, RZ, R16, 0x80000, RZ, 0xc0, !PT ;  /* 0x0008000010ff7812 */ /* 0x000fc8000782c0ff */
[----:B------:R-:W-:Y:S02]  /*98a0*/  ISETP.GT.AND P1, PT, R11, 0x50, !P1 ;  /* 0x000000500b00780c */ /* 0x000fe40004f24270 */
[----:B0-----:R-:W-:Y:S02]  /*98b0*/  FMNMX.FTZ R165, R89, R10, !PT ;  /* 0x0000000a59a57209 */ /* 0x001fe40007810000 */
[----:B------:R-:W-:-:S03]  /*98c0*/  ISETP.LT.OR P1, PT, R150, 0x51, P1 ;  /* 0x000000519600780c */ /* 0x000fc60000f21670 */
[----:B------:R-:W0:Y:S01]  /*98d0*/  SHFL.BFLY PT, R10, R165, 0x1, 0x1f ;  /* 0x0c201f00a50a7f89 */ /* 0x000e2200000e0000 */
[----:B------:R-:W-:Y:S02]  /*98e0*/  FSEL R124, R124, -INF , !P1 ;  /* 0xff8000007c7c7808 */ /* 0x000fe40004800000 */
[----:B------:R-:W-:-:S04]  /*98f0*/  LOP3.LUT P1, RZ, R16, 0x40000, RZ, 0xc0, !PT ;  /* 0x0004000010ff7812 */ /* 0x000fc8000782c0ff */
[----:B------:R-:W-:-:S04]  /*9900*/  ISETP.GT.AND P1, PT, R11, 0x51, !P1 ;  /* 0x000000510b00780c */ /* 0x000fc80004f24270 */
[----:B------:R-:W-:-:S04]  /*9910*/  ISETP.LT.OR P1, PT, R150, 0x52, P1 ;  /* 0x000000529600780c */ /* 0x000fc80000f21670 */
[----:B------:R-:W-:Y:S02]  /*9920*/  FSEL R125, R125, -INF , !P1 ;  /* 0xff8000007d7d7808 */ /* 0x000fe40004800000 */
[----:B------:R-:W-:-:S04]  /*9930*/  LOP3.LUT P1, RZ, R16, 0x20000, RZ, 0xc0, !PT ;  /* 0x0002000010ff7812 */ /* 0x000fc8000782c0ff */
[----:B------:R-:W-:Y:S02]  /*9940*/  ISETP.GT.AND P1, PT, R11, 0x58, !P1 ;  /* 0x000000580b00780c */ /* 0x000fe40004f24270 */
[----:B0-----:R-:W-:Y:S02]  /*9950*/  FMNMX.FTZ R10, R165, R10, !PT ;  /* 0x0000000aa50a7209 */ /* 0x001fe40007810000 */
[----:B------:R-:W-:-:S03]  /*9960*/  ISETP.LT.OR P1, PT, R150, 0x59, P1 ;  /* 0x000000599600780c */ /* 0x000fc60000f21670 */
[----:B------:R-:W-:Y:S01]  /*9970*/  FFMA.FTZ R166, R10, R167, -8 ;  /* 0xc10000000aa67423 */ /* 0x000fe200000100a7 */
[----:B------:R-:W-:Y:S02]  /*9980*/  FSEL R126, R126, -INF , !P1 ;  /* 0xff8000007e7e7808 */ /* 0x000fe40004800000 */
[----:B------:R-:W-:Y:S02]  /*9990*/  ISETP.GT.AND P1, PT, R11, 0x59, !P6 ;  /* 0x000000590b00780c */ /* 0x000fe40007724270 */
[----:B------:R-:W-:Y:S02]  /*99a0*/  LOP3.LUT P6, RZ, R16, 0x20, RZ, 0xc0, !PT ;  /* 0x0000002010ff7812 */ /* 0x000fe400078cc0ff */
[----:B------:R-:W-:-:S04]  /*99b0*/  ISETP.LT.OR P1, PT, R150, 0x5a, P1 ;  /* 0x0000005a9600780c */ /* 0x000fc80000f21670 */
[----:B------:R-:W-:Y:S02]  /*99c0*/  FSEL R127, R127, -INF , !P1 ;  /* 0xff8000007f7f7808 */ /* 0x000fe40004800000 */
[----:B------:R-:W-:-:S04]  /*99d0*/  LOP3.LUT P1, RZ, R16, 0x8000, RZ, 0xc0, !PT ;  /* 0x0000800010ff7812 */ /* 0x000fc8000782c0ff */
[----:B------:R-:W-:-:S04]  /*99e0*/  ISETP.GT.AND P1, PT, R11, 0x60, !P1 ;  /* 0x000000600b00780c */ /* 0x000fc80004f24270 */
        /* <DEDUP_REMOVED lines=38> */
[----:B------:R-:W-:Y:S02]  /*9c50*/  ISETP.GT.AND P1, PT, R11, 0x88, !P6 ;  /* 0x000000880b00780c */ /* 0x000fe40007724270 */
[----:B------:R-:W-:Y:S02]  /*9c60*/  LOP3.LUT P6, RZ, R16, 0x1, RZ, 0xc0, !PT ;  /* 0x0000000110ff7812 */ /* 0x000fe400078cc0ff */
[----:B------:R-:W-:-:S04]  /*9c70*/  ISETP.LT.OR P1, PT, R150, 0x89, P1 ;  /* 0x000000899600780c */ /* 0x000fc80000f21670 */
[----:B------:R-:W-:Y:S02]  /*9c80*/  FSEL R92, R92, -INF , !P1 ;  /* 0xff8000005c5c7808 */ /* 0x000fe40004800000 */
[C---:B------:R-:W-:Y:S02]  /*9c90*/  ISETP.GT.AND P1, PT, R11.reuse, RZ, !P6 ;  /* 0x000000ff0b00720c */ /* 0x040fe40007724270 */
[----:B------:R-:W-:Y:S02]  /*9ca0*/  LOP3.LUT P6, RZ, R2, 0x4, RZ, 0xc0, !PT ;  /* 0x0000000402ff7812 */ /* 0x000fe400078cc0ff */
[----:B------:R-:W-:Y:S02]  /*9cb0*/  ISETP.LT.OR P1, PT, R150, 0x1, P1 ;  /* 0x000000019600780c */ /* 0x000fe40000f21670 */
[----:B------:R-:W-:Y:S02]  /*9cc0*/  ISETP.GT.AND P2, PT, R11, 0x99, !P6 ;  /* 0x000000990b00780c */ /* 0x000fe40007744270 */
[----:B------:R-:W-:-:S02]  /*9cd0*/  FSEL R164, R9, -INF , !P1 ;  /* 0xff80000009a47808 */ /* 0x000fc40004800000 */
[----:B------:R-:W-:Y:S02]  /*9ce0*/  ISETP.LT.OR P2, PT, R150, 0x9a, P2 ;  /* 0x0000009a9600780c */ /* 0x000fe40001741670 */
[----:B------:R-:W-:Y:S02]  /*9cf0*/  FMNMX.FTZ R9, R164, R7, !PT ;  /* 0x00000007a4097209 */ /* 0x000fe40007810000 */
[----:B------:R-:W-:Y:S02]  /*9d00*/  FSEL R97, R97, -INF , !P2 ;  /* 0xff80000061617808 */ /* 0x000fe40005000000 */
[----:B------:R-:W-:Y:S02]  /*9d10*/  FMNMX.FTZ R9, R88, R9, !PT ;  /* 0x0000000958097209 */ /* 0x000fe40007810000 */
[----:B------:R-:W-:Y:S02]  /*9d20*/  FSETP.NEU.FTZ.AND P1, PT, R10, -INF , PT ;  /* 0xff8000000a00780b */ /* 0x000fe40003f3d000 */
[----:B------:R-:W-:-:S02]  /*9d30*/  FMNMX.FTZ R168, R12, R9, !PT ;  /* 0x000000090ca87209 */ /* 0x000fc40007810000 */
[----:B------:R-:W-:Y:S02]  /*9d40*/  FSEL R166, R166, RZ, P1 ;  /* 0x000000ffa6a67208 */ /* 0x000fe40000800000 */
[----:B------:R-:W-:-:S03]  /*9d50*/  FMNMX.FTZ R9, R13, R168, !PT ;  /* 0x000000a80d097209 */ /* 0x000fc60007810000 */
[--C-:B------:R-:W-:Y:S01]  /*9d60*/  FFMA.FTZ R11, R129, UR28, -R166.reuse ;  /* 0x0000001c810b7c23 */ /* 0x100fe200080108a6 */
[----:B------:R-:W-:Y:S01]  /*9d70*/  FMNMX.FTZ R168, R14, R9, !PT ;  /* 0x000000090ea87209 */ /* 0x000fe20007810000 */
[--C-:B------:R-:W-:Y:S01]  /*9d80*/  FFMA.FTZ R129, R148, UR28, -R166.reuse ;  /* 0x0000001c94817c23 */ /* 0x100fe200080108a6 */
[----:B------:R-:W-:-:S01]  /*9d90*/  FFMA.FTZ R150, R149, UR28, -R166 ;  /* 0x0000001c95967c23 */ /* 0x000fc200080108a6 */
[--C-:B------:R-:W-:Y:S01]  /*9da0*/  FFMA.FTZ R148, R147, UR28, -R166.reuse ;  /* 0x0000001c93947c23 */ /* 0x100fe200080108a6 */
[----:B------:R-:W-:Y:S01]  /*9db0*/  FMNMX.FTZ R9, R15, R168, !PT ;  /* 0x000000a80f097209 */ /* 0x000fe20007810000 */
[--C-:B------:R-:W-:Y:S01]  /*9dc0*/  FFMA.FTZ R89, R163, UR28, -R166.reuse ;  /* 0x0000001ca3597c23 */ /* 0x100fe200080108a6 */
[----:B------:R-:W-:Y:S01]  /*9dd0*/  FSEL R147, R10, RZ, P1 ;  /* 0x000000ff0a937208 */ /* 0x000fe20000800000 */
        /* <DEDUP_REMOVED lines=46> */
[----:B------:R-:W-:Y:S01]  /*a0c0*/  FFMA.FTZ R166, R151, UR28, -R166 ;  /* 0x0000001c97a67c23 */ /* 0x000fe200080108a6 */
[----:B------:R-:W-:-:S01]  /*a0d0*/  FADD.FTZ R6, -R147, R6 ;  /* 0x0000000693067221 */ /* 0x000fc20000010100 */
[----:B------:R-:W-:Y:S01]  /*a0e0*/  MUFU.EX2 R89, R89 ;  /* 0x0000005900597308 */ /* 0x000fe20000000800 */
[----:B------:R-:W-:-:S02]  /*a0f0*/  FMNMX.FTZ R168, R122, R9, !PT ;  /* 0x000000097aa87209 */ /* 0x000fc40007810000 */
[----:B------:R-:W-:Y:S02]  /*a100*/  FMUL.FTZ R6, R6, UR28 ;  /* 0x0000001c06067c20 */ /* 0x000fe40008410000 */
[----:B------:R-:W-:-:S03]  /*a110*/  FMNMX.FTZ R9, R123, R168, !PT ;  /* 0x000000a87b097209 */ /* 0x000fc60007810000 */
[----:B------:R-:W-:Y:S01]  /*a120*/  MUFU.EX2 R152, R152 ;  /* 0x0000009800987308 */ /* 0x000fe20000000800 */
[----:B------:R-:W-:-:S04]  /*a130*/  FMNMX.FTZ R168, R124, R9, !PT ;  /* 0x000000097ca87209 */ /* 0x000fc80007810000 */
[----:B------:R-:W-:-:S03]  /*a140*/  FMNMX.FTZ R9, R125, R168, !PT ;  /* 0x000000a87d097209 */ /* 0x000fc60007810000 */
[----:B------:R-:W0:Y:S01]  /*a150*/  MUFU.EX2 R6, R6 ;  /* 0x0000000600067308 */ /* 0x000e220000000800 */
[----:B------:R-:W-:-:S04]  /*a160*/  FMNMX.FTZ R168, R126, R9, !PT ;  /* 0x000000097ea87209 */ /* 0x000fc80007810000 */
[----:B------:R-:W-:-:S03]  /*a170*/  FMNMX.FTZ R9, R127, R168, !PT ;  /* 0x000000a87f097209 */ /* 0x000fc60007810000 */
[----:B------:R-:W-:Y:S01]  /*a180*/  MUFU.EX2 R154, R154 ;  /* 0x0000009a009a7308 */ /* 0x000fe20000000800 */
[----:B------:R-:W-:-:S04]  /*a190*/  FMNMX.FTZ R168, R104, R9, !PT ;  /* 0x0000000968a87209 */ /* 0x000fc80007810000 */
[----:B------:R-:W-:-:S03]  /*a1a0*/  FMNMX.FTZ R9, R105, R168, !PT ;  /* 0x000000a869097209 */ /* 0x000fc60007810000 */
[----:B------:R-:W-:Y:S01]  /*a1b0*/  MUFU.EX2 R153, R153 ;  /* 0x0000009900997308 */ /* 0x000fe20000000800 */
[----:B------:R-:W-:Y:S01]  /*a1c0*/  FMNMX.FTZ R168, R106, R9, !PT ;  /* 0x000000096aa87209 */ /* 0x000fe20007810000 */
[----:B0-----:R-:W-:-:S03]  /*a1d0*/  FFMA.FTZ R167, R6, R4, R89 ;  /* 0x0000000406a77223 */ /* 0x001fc60000010059 */
[----:B------:R-:W-:Y:S01]  /*a1e0*/  FMNMX.FTZ R9, R107, R168, !PT ;  /* 0x000000a86b097209 */ /* 0x000fe20007810000 */
[----:B------:R-:W-:-:S02]  /*a1f0*/  FADD.FTZ R167, R152, R167 ;  /* 0x000000a798a77221 */ /* 0x000fc40000010000 */
        /* <DEDUP_REMOVED lines=18> */
[----:B------:R-:W-:Y:S02]  /*a320*/  MUFU.EX2 R162, R162 ;  /* 0x000000a200a27308 */ /* 0x000fe40000000800 */
[----:B------:R-:W0:Y:S06]  /*a330*/  SHFL.BFLY PT, R9, R168, 0x2, 0x1f ;  /* 0x0c401f00a8097f89 */ /* 0x000e2c00000e0000 */
[----:B------:R-:W-:Y:S08]  /*a340*/  MUFU.EX2 R161, R161 ;  /* 0x000000a100a17308 */ /* 0x000ff00000000800 */
[----:B------:R-:W-:Y:S08]  /*a350*/  MUFU.EX2 R98, R98 ;  /* 0x0000006200627308 */ /* 0x000ff00000000800 */
[----:B------:R-:W-:Y:S01]  /*a360*/  MUFU.EX2 R99, R99 ;  /* 0x0000006300637308 */ /* 0x000fe20000000800 */
[----:B0-----:R-:W-:-:S05]  /*a370*/  FMNMX.FTZ R9, R168, R9, !PT ;  /* 0x00000009a8097209 */ /* 0x001fca0007810000 */
[----:B------:R-:W0:Y:S02]  /*a380*/  SHFL.BFLY PT, R168, R9, 0x1, 0x1f ;  /* 0x0c201f0009a87f89 */ /* 0x000e2400000e0000 */
[----:B------:R-:W-:Y:S08]  /*a390*/  MUFU.EX2 R100, R100 ;  /* 0x0000006400647308 */ /* 0x000ff00000000800 */
[----:B------:R-:W-:Y:S08]  /*a3a0*/  MUFU.EX2 R101, R101 ;  /* 0x0000006500657308 */ /* 0x000ff00000000800 */
[----:B------:R-:W-:Y:S01]  /*a3b0*/  MUFU.EX2 R102, R102 ;  /* 0x0000006600667308 */ /* 0x000fe20000000800 */
[----:B0-----:R-:W-:Y:S01]  /*a3c0*/  FMNMX.FTZ R9, R9, R168, !PT ;  /* 0x000000a809097209 */ /* 0x001fe20007810000 */
[----:B------:R-:W-:-:S06]  /*a3d0*/  IMAD.U32 R168, RZ, RZ, UR28 ;  /* 0x0000001cffa87e24 */ /* 0x000fcc000f8e00ff */
[----:B------:R-:W-:Y:S01]  /*a3e0*/  MUFU.EX2 R103, R103 ;  /* 0x0000006700677308 */ /* 0x000fe20000000800 */
[C---:B------:R-:W-:Y:S01]  /*a3f0*/  FSETP.NEU.FTZ.AND P1, PT, R9.reuse, -INF , PT ;  /* 0xff8000000900780b */ /* 0x040fe20003f3d000 */
[----:B------:R-:W-:-:S05]  /*a400*/  FFMA.FTZ R149, R9, R168, -8 ;  /* 0xc100000009957423 */ /* 0x000fca00000100a8 */
[----:B------:R-:W-:Y:S01]  /*a410*/  FSEL R149, R149, RZ, P1 ;  /* 0x000000ff95957208 */ /* 0x000fe20000800000 */
[----:B------:R-:W-:Y:S04]  /*a420*/  MUFU.EX2 R113, R113 ;  /* 0x0000007100717308 */ /* 0x000fe80000000800 */
[----:B------:R-:W-:-:S01]  /*a430*/  FFMA.FTZ R151, R88, UR28, -R149 ;  /* 0x0000001c58977c23 */ /* 0x000fc20008010895 */
[--C-:B------:R-:W-:Y:S01]  /*a440*/  FFMA.FTZ R88, R136, UR28, -R149.reuse ;  /* 0x0000001c88587c23 */ /* 0x100fe20008010895 */
[----:B------:R-:W-:-:S01]  /*a450*/  FFMA.FTZ R136, R138, UR28, -R149 ;  /* 0x0000001c8a887c23 */ /* 0x000fc20008010895 */
[--C-:B------:R-:W-:Y:S01]  /*a460*/  FFMA.FTZ R138, R140, UR28, -R149.reuse ;  /* 0x0000001c8c8a7c23 */ /* 0x100fe20008010895 */
[----:B------:R-:W-:-:S01]  /*a470*/  FFMA.FTZ R140, R142, UR28, -R149 ;  /* 0x0000001c8e8c7c23 */ /* 0x000fc20008010895 */
[----:B------:R-:W-:Y:S01]  /*a480*/  FSEL R142, R9, RZ, P1 ;  /* 0x000000ff098e7208 */ /* 0x000fe20000800000 */
[----:B------:R-:W-:-:S01]  /*a490*/  FFMA.FTZ R164, R164, UR28, -R149 ;  /* 0x0000001ca4a47c23 */ /* 0x000fc20008010895 */
[--C-:B------:R-:W-:Y:S01]  /*a4a0*/  FFMA.FTZ R12, R12, UR28, -R149.reuse ;  /* 0x0000001c0c0c7c23 */ /* 0x100fe20008010895 */
[----:B------:R-:W-:Y:S01]  /*a4b0*/  MUFU.EX2 R151, R151 ;  /* 0x0000009700977308 */ /* 0x000fe20000000800 */
[----:B------:R-:W-:-:S01]  /*a4c0*/  FFMA.FTZ R13, R13, UR28, -R149 ;  /* 0x0000001c0d0d7c23 */ /* 0x000fc20008010895 */
[----:B------:R-:W-:Y:S01]  /*a4d0*/  FADD.FTZ R142, -R142, R7 ;  /* 0x000000078e8e7221 */ /* 0x000fe20000010100 */
[----:B------:R-:W-:-:S01]  /*a4e0*/  FFMA.FTZ R14, R14, UR28, -R149 ;  /* 0x0000001c0e0e7c23 */ /* 0x000fc20008010895 */
[--C-:B------:R-:W-:Y:S01]  /*a4f0*/  FFMA.FTZ R15, R15, UR28, -R149.reuse ;  /* 0x0000001c0f0f7c23 */ /* 0x100fe20008010895 */
[----:B------:R-:W-:-:S01]  /*a500*/  FFMA.FTZ R20, R20, UR28, -R149 ;  /* 0x0000001c14147c23 */ /* 0x000fc20008010895 */
[----:B------:R-:W-:Y:S01]  /*a510*/  FMUL.FTZ R142, R142, UR28 ;  /* 0x0000001c8e8e7c20 */ /* 0x000fe20008410000 */
        /* <DEDUP_REMOVED lines=9> */
[----:B------:R-:W0:Y:S01]  /*a5b0*/  MUFU.EX2 R163, R142 ;  /* 0x0000008e00a37308 */ /* 0x000e220000000800 */
[----:B------:R-:W-:-:S01]  /*a5c0*/  FFMA.FTZ R139, R139, UR28, -R149 ;  /* 0x0000001c8b8b7c23 */ /* 0x000fc20008010895 */
[--C-:B------:R-:W-:Y:S01]  /*a5d0*/  FFMA.FTZ R141, R141, UR28, -R149.reuse ;  /* 0x0000001c8d8d7c23 */ /* 0x100fe20008010895 */
[----:B------:R-:W-:-:S01]  /*a5e0*/  FFMA.FTZ R143, R143, UR28, -R149 ;  /* 0x0000001c8f8f7c23 */ /* 0x000fc20008010895 */
[--C-:B------:R-:W-:Y:S01]  /*a5f0*/  FFMA.FTZ R120, R120, UR28, -R149.reuse ;  /* 0x0000001c78787c23 */ /* 0x100fe20008010895 */
[----:B------:R-:W-:-:S01]  /*a600*/  FFMA.FTZ R121, R121, UR28, -R149 ;  /* 0x0000001c79797c23 */ /* 0x000fc20008010895 */
[--C-:B------:R-:W-:Y:S01]  /*a610*/  FFMA.FTZ R104, R104, UR28, -R149.reuse ;  /* 0x0000001c68687c23 */ /* 0x100fe20008010895 */
[----:B------:R-:W-:-:S01]  /*a620*/  FFMA.FTZ R105, R105, UR28, -R149 ;  /* 0x0000001c69697c23 */ /* 0x000fc20008010895 */
[----:B------:R-:W1:Y:S01]  /*a630*/  MUFU.EX2 R12, R12 ;  /* 0x0000000c000c7308 */ /* 0x000e620000000800 */
[----:B------:R-:W-:-:S01]  /*a640*/  FFMA.FTZ R106, R106, UR28, -R149 ;  /* 0x0000001c6a6a7c23 */ /* 0x000fc20008010895 */
[--C-:B------:R-:W-:Y:S01]  /*a650*/  FFMA.FTZ R107, R107, UR28, -R149.reuse ;  /* 0x0000001c6b6b7c23 */ /* 0x100fe20008010895 */
[----:B------:R-:W-:-:S01]  /*a660*/  FFMA.FTZ R108, R108, UR28, -R149 ;  /* 0x0000001c6c6c7c23 */ /* 0x000fc20008010895 */
[--C-:B------:R-:W-:Y:S01]  /*a670*/  FFMA.FTZ R109, R109, UR28, -R149.reuse ;  /* 0x0000001c6d6d7c23 */ /* 0x100fe20008010895 */
[----:B------:R-:W-:-:S01]  /*a680*/  FFMA.FTZ R110, R110, UR28, -R149 ;  /* 0x0000001c6e6e7c23 */ /* 0x000fc20008010895 */
[--C-:B------:R-:W-:Y:S01]  /*a690*/  FFMA.FTZ R111, R111, UR28, -R149.reuse ;  /* 0x0000001c6f6f7c23 */ /* 0x100fe20008010895 */
[----:B------:R-:W-:-:S01]  /*a6a0*/  FFMA.FTZ R112, R112, UR28, -R149 ;  /* 0x0000001c70707c23 */ /* 0x000fc20008010895 */
[----:B------:R-:W2:Y:S01]  /*a6b0*/  MUFU.EX2 R13, R13 ;  /* 0x0000000d000d7308 */ /* 0x000ea20000000800 */
[----:B0-----:R-:W-:-:S01]  /*a6c0*/  FFMA.FTZ R4, R163, R3, R164 ;  /* 0x00000003a3047223 */ /* 0x001fc200000100a4 */
[--C-:B------:R-:W-:Y:S01]  /*a6d0*/  FFMA.FTZ R91, R91, UR28, -R149.reuse ;  /* 0x0000001c5b5b7c23 */ /* 0x100fe20008010895 */
[----:B------:R-:W-:-:S01]  /*a6e0*/  FFMA.FTZ R93, R93, UR28, -R149 ;  /* 0x0000001c5d5d7c23 */ /* 0x000fc20008010895 */
[----:B------:R-:W-:Y:S01]  /*a6f0*/  FFMA.FTZ R94, R94, UR28, -R149 ;  /* 0x0000001c5e5e7c23 */ /* 0x000fe20008010895 */
[----:B------:R-:W-:-:S01]  /*a700*/  FADD.FTZ R3, R151, R4 ;  /* 0x0000000497037221 */ /* 0x000fc20000010000 */
[----:B------:R-:W-:Y:S01]  /*a710*/  FADD.FTZ R4, R154, R167 ;  /* 0x000000a79a047221 */ /* 0x000fe20000010000 */
[----:B------:R-:W-:-:S01]  /*a720*/  FFMA.FTZ R96, R96, UR28, -R149 ;  /* 0x0000001c60607c23 */ /* 0x000fc20008010895 */
[----:B------:R-:W0:Y:S01]  /*a730*/  MUFU.EX2 R14, R14 ;  /* 0x0000000e000e7308 */ /* 0x000e220000000800 */
[----:B-1----:R-:W-:-:S01]  /*a740*/  FADD.FTZ R142, R12, R3 ;  /* 0x000000030c8e7221 */ /* 0x002fc20000010000 */
[----:B------:R-:W-:Y:S01]  /*a750*/  FADD.FTZ R3, R153, R4 ;  /* 0x0000000499037221 */ /* 0x000fe20000010000 */
[----:B------:R-:W-:-:S03]  /*a760*/  FFMA.FTZ R97, R97, UR28, -R149 ;  /* 0x0000001c61617c23 */ /* 0x000fc60008010895 */
[----:B------:R-:W-:Y:S02]  /*a770*/  FADD.FTZ R4, R156, R3 ;  /* 0x000000039c047221 */ /* 0x000fe40000010000 */
[----:B------:R-:W1:Y:S01]  /*a780*/  MUFU.EX2 R15, R15 ;  /* 0x0000000f000f7308 */ /* 0x000e620000000800 */
[----:B--2---:R-:W-:-:S01]  /*a790*/  FADD.FTZ R127, R13, R142 ;  /* 0x0000008e0d7f7221 */ /* 0x004fc20000010000 */
[----:B------:R-:W-:-:S04]  /*a7a0*/  FADD.FTZ R3, R155, R4 ;  /* 0x000000049b037221 */ /* 0x000fc80000010000 */
[----:B------:R-:W-:Y:S02]  /*a7b0*/  FADD.FTZ R4, R158, R3 ;  /* 0x000000039e047221 */ /* 0x000fe40000010000 */
[----:B------:R-:W2:Y:S01]  /*a7c0*/  MUFU.EX2 R20, R20 ;  /* 0x0000001400147308 */ /* 0x000ea20000000800 */
[----:B0-----:R-:W-:-:S01]  /*a7d0*/  FADD.FTZ R142, R14, R127 ;  /* 0x0000007f0e8e7221 */ /* 0x001fc20000010000 */
[----:B------:R-:W-:-:S04]  /*a7e0*/  FADD.FTZ R3, R157, R4 ;  /* 0x000000049d037221 */ /* 0x000fc80000010000 */
[----:B------:R-:W-:Y:S02]  /*a7f0*/  FADD.FTZ R4, R160, R3 ;  /* 0x00000003a0047221 */ /* 0x000fe40000010000 */
[----:B------:R-:W0:Y:S01]  /*a800*/  MUFU.EX2 R21, R21 ;  /* 0x0000001500157308 */ /* 0x000e220000000800 */
[----:B-1----:R-:W-:-:S01]  /*a810*/  FADD.FTZ R127, R15, R142 ;  /* 0x0000008e0f7f7221 */ /* 0x002fc20000010000 */
[----:B------:R-:W-:-:S04]  /*a820*/  FADD.FTZ R3, R159, R4 ;  /* 0x000000049f037221 */ /* 0x000fc80000010000 */
        /* <DEDUP_REMOVED lines=55> */
[----:B------:R-:W-:-:S06]  /*aba0*/  FFMA.FTZ R127, R92, UR28, -R149 ;  /* 0x0000001c5c7f7c23 */ /* 0x000fcc0008010895 */
        /* <DEDUP_REMOVED lines=10> */
[----:B------:R-:W-:-:S06]  /*ac50*/  FFMA.FTZ R92, R95, UR28, -R149 ;  /* 0x0000001c5f5c7c23 */ /* 0x000fcc0008010895 */
        /* <DEDUP_REMOVED lines=30> */
[----:B------:R-:W-:Y:S01]  /*ae40*/  MUFU.EX2 R147, R166 ;  /* 0x000000a600937308 */ /* 0x000fe20000000800 */
[----:B0-----:R-:W-:-:S07]  /*ae50*/  FADD.FTZ R4, R134, R3 ;  /* 0x0000000386047221 */ /* 0x001fce0000010000 */
[----:B------:R-:W0:Y:S01]  /*ae60*/  MUFU.EX2 R133, R133 ;  /* 0x0000008500857308 */ /* 0x000e220000000800 */
[----:B-1----:R-:W-:-:S07]  /*ae70*/  FADD.FTZ R142, R127, R142 ;  /* 0x0000008e7f8e7221 */ /* 0x002fce0000010000 */
[----:B------:R-:W1:Y:S08]  /*ae80*/  MUFU.EX2 R166, R93 ;  /* 0x0000005d00a67308 */ /* 0x000e700000000800 */
[----:B------:R-:W2:Y:S01]  /*ae90*/  MUFU.EX2 R132, R132 ;  /* 0x0000008400847308 */ /* 0x000ea20000000800 */
[----:B0-----:R-:W-:-:S07]  /*aea0*/  FADD.FTZ R3, R133, R4 ;  /* 0x0000000485037221 */ /* 0x001fce0000010000 */
[----:B------:R-:W0:Y:S01]  /*aeb0*/  MUFU.EX2 R92, R92 ;  /* 0x0000005c005c7308 */ /* 0x000e220000000800 */
[----:B-1----:R-:W-:-:S07]  /*aec0*/  FADD.FTZ R95, R166, R142 ;  /* 0x0000008ea65f7221 */ /* 0x002fce0000010000 */
[----:B------:R-:W1:Y:S01]  /*aed0*/  MUFU.EX2 R131, R131 ;  /* 0x0000008300837308 */ /* 0x000e620000000800 */
[----:B--2---:R-:W-:-:S07]  /*aee0*/  FADD.FTZ R4, R132, R3 ;  /* 0x0000000384047221 */ /* 0x004fce0000010000 */
[----:B------:R0:W2:Y:S08]  /*aef0*/  MUFU.EX2 R93, R94 ;  /* 0x0000005e005d7308 */ /* 0x0000b00000000800 */
[----:B------:R-:W3:Y:S01]  /*af00*/  MUFU.EX2 R130, R130 ;  /* 0x0000008200827308 */ /* 0x000ee20000000800 */
[----:B0-----:R-:W-:-:S01]  /*af10*/  FADD.FTZ R94, R92, R95 ;  /* 0x0000005f5c5e7221 */ /* 0x001fc20000010000 */
[----:B-1----:R-:W-:-:S06]  /*af20*/  FADD.FTZ R3, R131, R4 ;  /* 0x0000000483037221 */ /* 0x002fcc0000010000 */
[----:B------:R-:W0:Y:S01]  /*af30*/  MUFU.EX2 R165, R96 ;  /* 0x0000006000a57308 */ /* 0x000e220000000800 */
[----:B--2---:R-:W-:-:S07]  /*af40*/  FADD.FTZ R94, R93, R94 ;  /* 0x0000005e5d5e7221 */ /* 0x004fce0000010000 */
[----:B------:R-:W1:Y:S01]  /*af50*/  MUFU.EX2 R97, R97 ;  /* 0x0000006100617308 */ /* 0x000e620000000800 */
[----:B---3--:R-:W-:-:S04]  /*af60*/  FADD.FTZ R4, R130, R3 ;  /* 0x0000000382047221 */ /* 0x008fc80000010000 */
[----:B------:R-:W-:Y:S01]  /*af70*/  FADD.FTZ R4, R147, R4 ;  /* 0x0000000493047221 */ /* 0x000fe20000010000 */
[----:B0-----:R-:W-:-:S04]  /*af80*/  FADD.FTZ R94, R165, R94 ;  /* 0x0000005ea55e7221 */ /* 0x001fc80000010000 */
[----:B-1----:R-:W-:Y:S01]  /*af90*/  FADD.FTZ R3, R97, R94 ;  /* 0x0000005e61037221 */ /* 0x002fe20000010000 */
[----:B------:R-:W-:Y:S06]  /*afa0*/  @!P0 BRA `(.L_x_1139) ;  /* 0x0000000000048947 */ /* 0x000fec0003800000 */
[----:B------:R-:W-:Y:S01]  /*afb0*/  BPT.TRAP 0x1 ;  /* 0x000000040000795c */ /* 0x000fe20000300000 */
.L_x_1139:
[----:B------:R-:W-:Y:S01]  /*afc0*/  ULEA UR6, UR33, UR43, 0x3 ;  /* 0x0000002b21067291 */ /* 0x000fe2000f8e183f */
[----:B------:R-:W-:Y:S01]  /*afd0*/  ISETP.GT.AND P1, PT, R8, UR32, PT ;  /* 0x0000002008007c0c */ /* 0x000fe2000bf24270 */
[----:B------:R-:W-:Y:S01]  /*afe0*/  UMOV UR34, UR45 ;  /* 0x0000002d00227c82 */ /* 0x000fe20008000000 */
[----:B------:R-:W-:Y:S01]  /*aff0*/  F2FP.SATFINITE.E4M3.F32.PACK_AB_MERGE_C R12, R13, R12, RZ ;  /* 0x0000000c0d0c723e */ /* 0x000fe200048070ff */
[----:B------:R-:W-:Y:S01]  /*b000*/  UIADD3 UR6, UR6, 0x22860, URZ ;  /* 0x0002286006067890 */ /* 0x000fe2000fffe03f */
[----:B------:R-:W-:Y:S01]  /*b010*/  F2FP.SATFINITE.E4M3.F32.PACK_AB_MERGE_C R7, R122, R7, RZ ;  /* 0x000000077a07723e */ /* 0x000fe200048070ff */
[----:B------:R-:W-:Y:S01]  /*b020*/  UMOV UR33, UR44 ;  /* 0x0000002c00217c82 */ /* 0x000fe20008000000 */
[----:B------:R-:W-:Y:S01]  /*b030*/  F2FP.SATFINITE.E4M3.F32.PACK_AB_MERGE_C R153, R153, R154, RZ ;  /* 0x0000009a9999723e */ /* 0x000fe200048070ff */
[----:B------:R-:W-:Y:S01]  /*b040*/  UPRMT UR6, UR41, 0x654, UR6 ;  /* 0x0000065429067896 */ /* 0x000fe20008000006 */
        /* <DEDUP_REMOVED lines=9> */
[----:B------:R-:W-:Y:S01]  /*b0e0*/  SYNCS.ARRIVE.TRANS64.RED.A1T0 RZ, [UR6], RZ ;  /* 0x000000ffffff79a7 */ /* 0x000fe20008100406 */
        /* <DEDUP_REMOVED lines=42> */
[----:B------:R-:W-:Y:S01]  /*b390*/  VIADD R8, R8, 0xffffffff ;  /* 0xffffffff08087836 */ /* 0x000fe20000000000 */
        /* <DEDUP_REMOVED lines=50> */
[----:B------:R-:W-:-:S02]  /*b6c0*/  IMAD.MOV.U32 R7, RZ, RZ, R9 ;  /* 0x000000ffff077224 */ /* 0x000fc400078e0009 */
[----:B------:R-:W-:Y:S01]  /*b6d0*/  IMAD.MOV.U32 R6, RZ, RZ, R10 ;  /* 0x000000ffff067224 */ /* 0x000fe200078e000a */
[----:B------:R-:W-:Y:S06]  /*b6e0*/  @P1 BRA `(.L_x_1140) ;  /* 0xffffffb0001c1947 */ /* 0x000fec000383ffff */
.L_x_1121:
[----:B------:R-:W-:Y:S01]  /*b6f0*/  ISETP.NE.AND P2, PT, R191, 0x1, PT ;  /* 0x00000001bf00780c */ /* 0x000fe20003f45270 */
[----:B------:R-:W-:Y:S01]  /*b700*/  UIADD3 UR6, UR37, 0x7f, URZ ;  /* 0x0000007f25067890 */ /* 0x000fe2000fffe03f */
[----:B------:R-:W-:Y:S02]  /*b710*/  IADD3 R7, R17, 0x1, -R90 ;  /* 0x0000000111077810 */ /* 0x000fe40007ffe85a */
[----:B------:R-:W-:-:S09]  /*b720*/  LOP3.LUT P1, RZ, R2, 0x8, RZ, 0xc0, !PT ;  /* 0x0000000802ff7812 */ /* 0x000fd2000782c0ff */
[----:B------:R-:W0:Y:S08]  /*b730*/  @P2 LDC R6, c[0x0][0x44c] ;  /* 0x00011300ff062b82 */ /* 0x000e300000000800 */
[----:B------:R-:W1:Y:S01]  /*b740*/  @P2 LDC R12, c[0x0][0x450] ;  /* 0x00011400ff0c2b82 */ /* 0x000e620000000800 */
[----:B0-----:R-:W-:-:S04]  /*b750*/  @P2 IMAD.HI.U32 R11, R6, UR6, RZ ;  /* 0x00000006060b2c27 */ /* 0x001fc8000f8e00ff */
[----:B------:R-:W-:Y:S01]  /*b760*/  IMAD.U32 R6, RZ, RZ, UR6 ;  /* 0x00000006ff067e24 */ /* 0x000fe2000f8e00ff */
[----:B-1----:R-:W-:-:S05]  /*b770*/  @P2 SHF.R.U32.HI R6, RZ, R12, R11 ;  /* 0x0000000cff062219 */ /* 0x002fca000001160b */
[----:B------:R-:W-:-:S04]  /*b780*/  IMAD.IADD R6, R7, 0x1, R6 ;  /* 0x0000000107067824 */ /* 0x000fc800078e0206 */
[----:B------:R-:W-:-:S05]  /*b790*/  VIADD R7, R6, -UR30 ;  /* 0x8000001e06077c36 */ /* 0x000fca0008000000 */
[----:B------:R-:W-:Y:S01]  /*b7a0*/  R2UR UR11, R7 ;  /* 0x00000000070b72ca */ /* 0x000fe200000e0000 */
[----:B------:R-:W-:-:S14]  /*b7b0*/  @!P1 BRA `(.L_x_1141) ;  /* 0x0000000000509947 */ /* 0x000fdc0003800000 */
[----:B------:R-:W-:-:S13]  /*b7c0*/  R2UR UR10, R6 ;  /* 0x00000000060a72ca */ /* 0x000fda00000e0000 */
[----:B------:R-:W-:-:S06]  /*b7d0*/  UISETP.GT.AND UP0, UPT, UR10, -0x1, UPT ;  /* 0xffffffff0a00788c */ /* 0x000fcc000bf04270 */
[----:B------:R-:W-:-:S13]  /*b7e0*/  PLOP3.LUT P1, PT, PT, PT, UP0, 0x80, 0x0 ;  /* 0x000000000000781c */ /* 0x000fda0003f2f008 */
[----:B------:R-:W-:Y:S05]  /*b7f0*/  @P1 BRA `(.L_x_1142) ;  /* 0x0000000000201947 */ /* 0x000fea0003800000 */
[----:B------:R-:W-:Y:S01]  /*b800*/  ULDC UR14, c[0x0][0x9e4] ;  /* 0x00027900000e7ab9 */ /* 0x000fe20000000800 */
[----:B------:R-:W-:Y:S02]  /*b810*/  ULOP3.LUT UR10, URZ, UR10, URZ, 0x33, !UPT ;  /* 0x0000000a3f0a7292 */ /* 0x000fe4000f8e333f */
[----:B------:R-:W-:-:S11]  /*b820*/  UISETP.NE.AND UP0, UPT, UR14, 0x1, UPT ;  /* 0x000000010e00788c */ /* 0x000fd6000bf05270 */
[----:B------:R-:W-:Y:S02]  /*b830*/  @UP0 ULDC.64 UR18, c[0x0][0x9e8] ;  /* 0x00027a0000120ab9 */ /* 0x000fe40000000a00 */
[----:B------:R-:W-:-:S04]  /*b840*/  UIMAD.WIDE.U32 UR6, UR10, UR18, URZ ;  /* 0x000000120a0672a5 */ /* 0x000fc8000f8e003f */
[----:B------:R-:W-:-:S04]  /*b850*/  @UP0 USHF.R.U32.HI UR10, URZ, UR19, UR7 ;  /* 0x000000133f0a0299 */ /* 0x000fc80008011607 */
[----:B------:R-:W-:Y:S01]  /*b860*/  ULOP3.LUT UR10, URZ, UR10, URZ, 0x33, !UPT ;  /* 0x0000000a3f0a7292 */ /* 0x000fe2000f8e333f */
[----:B------:R-:W-:Y:S11]  /*b870*/  BRA `(.L_x_1143) ;  /* 0x0000000000147947 */ /* 0x000ff60003800000 */
.L_x_1142:
[----:B------:R-:W-:Y:S02]  /*b880*/  ULDC UR14, c[0x0][0x9e4] ;  /* 0x00027900000e7ab9 */ /* 0x000fe40000000800 */
[----:B------:R-:W-:-:S11]  /*b890*/  UISETP.NE.AND UP0, UPT, UR14, 0x1, UPT ;  /* 0x000000010e00788c */ /* 0x000fd6000bf05270 */
[----:B------:R-:W-:Y:S02]  /*b8a0*/  @UP0 ULDC.64 UR18, c[0x0][0x9e8] ;  /* 0x00027a0000120ab9 */ /* 0x000fe40000000a00 */
[----:B------:R-:W-:-:S04]  /*b8b0*/  UIMAD.WIDE.U32 UR6, UR10, UR18, URZ ;  /* 0x000000120a0672a5 */ /* 0x000fc8000f8e003f */
[----:B------:R-:W-:-:S12]  /*b8c0*/  @UP0 USHF.R.U32.HI UR10, URZ, UR19, UR7 ;  /* 0x000000133f0a0299 */ /* 0x000fd80008011607 */
.L_x_1143:
[----:B------:R-:W-:-:S04]  /*b8d0*/  UIMAD UR10, UR10, UR14, URZ ;  /* 0x0000000e0a0a72a4 */ /* 0x000fc8000f8e023f */
[----:B------:R-:W-:-:S04]  /*b8e0*/  UISETP.LT.AND UP0, UPT, UR11, UR10, UPT ;  /* 0x0000000a0b00728c */ /* 0x000fc8000bf01270 */
[----:B------:R-:W-:-:S12]  /*b8f0*/  USEL UR11, UR11, UR10, !UP0 ;  /* 0x0000000a0b0b7287 */ /* 0x000fd8000c000000 */
.L_x_1141:
[----:B------:R-:W-:-:S04]  /*b900*/  UIADD3 UR6, UR11, 0x9f, URZ ;  /* 0x0000009f0b067890 */ /* 0x000fc8000fffe03f */
[----:B------:R-:W-:-:S04]  /*b910*/  UIMAD.WIDE UR6, UR6, 0x66666667, URZ ;  /* 0x66666667060678a5 */ /* 0x000fc8000f8e023f */
[----:B------:R-:W-:-:S04]  /*b920*/  USHF.R.U32.HI UR6, URZ, 0x1f, UR7 ;  /* 0x0000001f3f067899 */ /* 0x000fc80008011607 */
[----:B------:R-:W-:-:S04]  /*b930*/  ULEA.HI.SX32 UR6, UR7, UR6, 0x1a ;  /* 0x0000000607067291 */ /* 0x000fc8000f8fd23f */
[----:B------:R-:W-:-:S04]  /*b940*/  UISETP.LT.AND UP0, UPT, UR40, UR6, UPT ;  /* 0x000000062800728c */ /* 0x000fc8000bf01270 */
[----:B------:R-:W-:-:S06]  /*b950*/  USEL UR29, UR40, UR6, !UP0 ;  /* 0x00000006281d7287 */ /* 0x000fcc000c000000 */
[----:B------:R-:W-:-:S13]  /*b960*/  ISETP.GE.AND P1, PT, R8, UR29, PT ;  /* 0x0000001d08007c0c */ /* 0x000fda000bf26270 */
[----:B------:R-:W-:Y:S05]  /*b970*/  @!P1 BRA `(.L_x_1144) ;  /* 0x0000003000d09947 */ /* 0x000fea0003800000 */
[----:B------:R-:W-:Y:S01]  /*b980*/  IMAD.MOV.U32 R6, RZ, RZ, R9 ;  /* 0x000000ffff067224 */ /* 0x000fe200078e0009 */
[----:B------:R-:W-:Y:S01]  /*b990*/  UMOV UR31, UR45 ;  /* 0x0000002d001f7c82 */ /* 0x000fe20008000000 */
[----:B------:R-:W-:Y:S01]  /*b9a0*/  IMAD.MOV.U32 R7, RZ, RZ, R10 ;  /* 0x000000ffff077224 */ /* 0x000fe200078e000a */
[----:B------:R-:W-:Y:S01]  /*b9b0*/  UMOV UR30, UR44 ;  /* 0x0000002c001e7c82 */ /* 0x000fe20008000000 */
[----:B------:R-:W-:-:S05]  /*b9c0*/  ULDC UR28, c[0x0][0x988] ;  /* 0x00026200001c7ab9 */ /* 0x000fca0000000800 */
.L_x_1155:
[----:B------:R-:W-:Y:S01]  /*b9d0*/  ISETP.NE.AND P2, PT, RZ, UR42, PT ;  /* 0x0000002aff007c0c */ /* 0x000fe2000bf45270 */
[----:B------:R-:W-:-:S04]  /*b9e0*/  UISETP.NE.AND UP0, UPT, UR30, 0x1, UPT ;  /* 0x000000011e00788c */ /* 0x000fc8000bf05270 */
[----:B------:R-:W-:-:S04]  /*b9f0*/  USEL UR45, URZ, 0x1, UP0 ;  /* 0x000000013f2d7887 */ /* 0x000fc80008000000 */
[----:B------:R-:W-:-:S04]  /*ba00*/  ULOP3.LUT UR45, UR31, UR45, URZ, 0x3c, !UPT ;  /* 0x0000002d1f2d7292 */ /* 0x000fc8000f8e3c3f */
[----:B------:R-:W-:Y:S08]  /*ba10*/  @P2 BRA `(.L_x_1145) ;  /* 0x0000000000382947 */ /* 0x000ff00003800000 */
[----:B------:R-:W-:Y:S05]  /*ba20*/  @!P0 BRA `(.L_x_1146) ;  /* 0x0000000000048947 */ /* 0x000fea0003800000 */
[----:B------:R-:W-:Y:S01]  /*ba30*/  BPT.TRAP 0x1 ;  /* 0x000000040000795c */ /* 0x000fe20000300000 */
.L_x_1146:
        /* <DEDUP_REMOVED lines=9> */
.L_x_1147:
[----:B-1----:R-:W-:Y:S05]  /*bad0*/  @P1 BRA `(.L_x_1145) ;  /* 0x0000000000081947 */ /* 0x002fea0003800000 */
[----:B------:R-:W1:Y:S02]  /*bae0*/  SYNCS.PHASECHK.TRANS64.TRYWAIT P1, [UR6+0x22830], R9 ;  /* 0x02283009ff0075a7 */ /* 0x000e640008020146 */
[----:B-1----:R-:W-:Y:S05]  /*baf0*/  @!P1 BRA `(.L_x_1148) ;  /* 0x0000010c00549947 */ /* 0x002fea0003800000 */
.L_x_1145:
        /* <DEDUP_REMOVED lines=132> */
.L_x_1150:
[----:B------:R-:W-:Y:S01]  /*c340*/  ULEA UR6, UR30, UR43, 0x3 ;  /* 0x0000002b1e067291 */ /* 0x000fe2000f8e183f */
[----:B------:R-:W-:-:S05]  /*c350*/  IMAD.U32 R9, RZ, RZ, UR31 ;  /* 0x0000001fff097e24 */ /* 0x000fca000f8e00ff */
[----:B------:R-:W-:-:S04]  /*c360*/  SHF.L.U32 R9, R9, 0x1f, RZ ;  /* 0x0000001f09097819 */ /* 0x000fc800000006ff */
[----:B------:R0:W1:Y:S01]  /*c370*/  SYNCS.PHASECHK.TRANS64.TRYWAIT P1, [UR6+0x22850], R9 ;  /* 0x02285009ff0075a7 */ /* 0x0000620008020146 */
[----:B------:R-:W-:Y:S05]  /*c380*/  @!P0 BRA `(.L_x_1151) ;  /* 0x0000000000048947 */ /* 0x000fea0003800000 */
[----:B------:R-:W-:Y:S01]  /*c390*/  BPT.TRAP 0x1 ;  /* 0x000000040000795c */ /* 0x000fe20000300000 */
.L_x_1151:
[----:B-1----:R-:W-:Y:S05]  /*c3a0*/  @P1 BRA `(.L_x_1149) ;  /* 0x0000000000081947 */ /* 0x002fea0003800000 */
[----:B------:R-:W1:Y:S02]  /*c3b0*/  SYNCS.PHASECHK.TRANS64.TRYWAIT P1, [UR6+0x22850], R9 ;  /* 0x02285009ff0075a7 */ /* 0x000e640008020146 */
[----:B-1----:R-:W-:Y:S05]  /*c3c0*/  @!P1 BRA `(.L_x_1152) ;  /* 0x0000010400389947 */ /* 0x002fea0003800000 */
.L_x_1149:
        /* <DEDUP_REMOVED lines=36> */
.L_x_1153:
        /* <DEDUP_REMOVED lines=23> */
[C---:B------:R-:W-:Y:S01]  /*c780*/  FMUL.FTZ R120, R0.reuse, R122 ;  /* 0x0000007a00787220 */ /* 0x040fe20000410000 */
[C---:B------:R-:W-:Y:S01]  /*c790*/  FMUL.FTZ R149, R0.reuse, R121 ;  /* 0x0000007900957220 */ /* 0x040fe20000410000 */
[C---:B------:R-:W-:Y:S01]  /*c7a0*/  FMUL.FTZ R122, R0.reuse, R126 ;  /* 0x0000007e007a7220 */ /* 0x040fe20000410000 */
[C---:B------:R-:W-:Y:S01]  /*c7b0*/  FMUL.FTZ R156, R0.reuse, R163 ;  /* 0x000000a3009c7220 */ /* 0x040fe20000410000 */
[C---:B------:R-:W-:Y:S01]  /*c7c0*/  FMUL.FTZ R121, R0.reuse, R123 ;  /* 0x0000007b00797220 */ /* 0x040fe20000410000 */
[----:B------:R-:W-:Y:S01]  /*c7d0*/  FMUL.FTZ R126, R0, R128 ;  /* 0x00000080007e7220 */ /* 0x000fe20000410000 */
[----:B-1----:R-:W-:Y:S01]  /*c7e0*/  FMNMX.FTZ R10, R12, R7, !PT ;  /* 0x000000070c0a7209 */ /* 0x002fe20007810000 */
        /* <DEDUP_REMOVED lines=9> */
[----:B0-----:R-:W-:Y:S01]  /*c880*/  FMNMX.FTZ R9, R13, R6, !PT ;  /* 0x000000060d097209 */ /* 0x001fe20007810000 */
[C---:B------:R-:W-:Y:S01]  /*c890*/  FMUL.FTZ R159, R0.reuse, R166 ;  /* 0x000000a6009f7220 */ /* 0x040fe20000410000 */
[C---:B------:R-:W-:Y:S01]  /*c8a0*/  FMUL.FTZ R127, R0.reuse, R129 ;  /* 0x00000081007f7220 */ /* 0x040fe20000410000 */
[C---:B------:R-:W-:Y:S01]  /*c8b0*/  FMUL.FTZ R134, R0.reuse, R108 ;  /* 0x0000006c00867220 */ /* 0x040fe20000410000 */
[----:B--2---:R-:W-:Y:S01]  /*c8c0*/  FMNMX.FTZ R10, R11, R10, !PT ;  /* 0x0000000a0b0a7209 */ /* 0x004fe20007810000 */
[C---:B------:R-:W-:Y:S01]  /*c8d0*/  FMUL.FTZ R158, R0.reuse, R165 ;  /* 0x000000a5009e7220 */ /* 0x040fe20000410000 */
[C---:B------:R-:W-:Y:S01]  /*c8e0*/  FMUL.FTZ R129, R0.reuse, R131 ;  /* 0x0000008300817220 */ /* 0x040fe20000410000 */
[----:B------:R-:W0:Y:S01]  /*c8f0*/  MUFU.TANH R21, R21 ;  /* 0x0000001500157308 */ /* 0x000e220000002400 */
[C---:B------:R-:W-:Y:S01]  /*c900*/  FMUL.FTZ R108, R0.reuse, R110 ;  /* 0x0000006e006c7220 */ /* 0x040fe20000410000 */
[C---:B------:R-:W-:Y:S01]  /*c910*/  FMUL.FTZ R131, R0.reuse, R133 ;  /* 0x0000008500837220 */ /* 0x040fe20000410000 */
[C---:B------:R-:W-:Y:S01]  /*c920*/  FMUL.FTZ R110, R0.reuse, R114 ;  /* 0x00000072006e7220 */ /* 0x040fe20000410000 */
[----:B------:R-:W-:Y:S01]  /*c930*/  FMUL.FTZ R133, R0, R135 ;  /* 0x0000008700857220 */ /* 0x000fe20000410000 */
[----:B-1----:R-:W-:Y:S01]  /*c940*/  FMNMX.FTZ R114, R14, R9, !PT ;  /* 0x000000090e727209 */ /* 0x002fe20007810000 */
[C---:B------:R-:W-:Y:S01]  /*c950*/  FMUL.FTZ R160, R0.reuse, R167 ;  /* 0x000000a700a07220 */ /* 0x040fe20000410000 */
[C---:B------:R-:W-:Y:S01]  /*c960*/  FMUL.FTZ R135, R0.reuse, R109 ;  /* 0x0000006d00877220 */ /* 0x040fe20000410000 */
[----:B------:R-:W1:Y:S01]  /*c970*/  MUFU.TANH R20, R20 ;  /* 0x0000001400147308 */ /* 0x000e620000002400 */
[----:B---3--:R-:W-:Y:S01]  /*c980*/  FMNMX.FTZ R9, R15, R10, !PT ;  /* 0x0000000a0f097209 */ /* 0x008fe20007810000 */
        /* <DEDUP_REMOVED lines=36> */
[----:B------:R-:W-:Y:S01]  /*cbd0*/  IMAD.U32 R175, RZ, RZ, UR28 ;  /* 0x0000001cffaf7e24 */ /* 0x000fe2000f8e00ff */
[----:B------:R-:W-:Y:S01]  /*cbe0*/  ULEA UR6, UR44, UR43, 0x3 ;  /* 0x0000002b2c067291 */ /* 0x000fe2000f8e183f */
[----:B------:R-:W0:Y:S01]  /*cbf0*/  MUFU.TANH R156, R156 ;  /* 0x0000009c009c7308 */ /* 0x000e220000002400 */
[----:B-1----:R-:W-:-:S02]  /*cc00*/  FMNMX.FTZ R115, R155, R114, !PT ;  /* 0x000000729b737209 */ /* 0x002fc40007810000 */
[----:B------:R-:W-:-:S04]  /*cc10*/  UIADD3 UR6, UR6, 0x22840, URZ ;  /* 0x0002284006067890 */ /* 0x000fc8000fffe03f */
[----:B------:R-:W-:Y:S01]  /*cc20*/  UPRMT UR6, UR41, 0x654, UR6 ;  /* 0x0000065429067896 */ /* 0x000fe20008000006 */
[----:B------:R-:W1:Y:S01]  /*cc30*/  MUFU.TANH R157, R157 ;  /* 0x0000009d009d7308 */ /* 0x000e620000002400 */
[----:B--2---:R-:W-:-:S07]  /*cc40*/  FMNMX.FTZ R10, R154, R9, !PT ;  /* 0x000000099a0a7209 */ /* 0x004fce0007810000 */
[----:B------:R-:W2:Y:S01]  /*cc50*/  MUFU.TANH R159, R159 ;  /* 0x0000009f009f7308 */ /* 0x000ea20000002400 */
[----:B0-----:R-:W-:Y:S01]  /*cc60*/  FMNMX.FTZ R88, R156, R115, !PT ;  /* 0x000000739c587209 */ /* 0x001fe20007810000 */
[----:B------:R-:W-:Y:S06]  /*cc70*/  SYNCS.ARRIVE.TRANS64.RED.A1T0 RZ, [UR6], RZ ;  /* 0x000000ffffff79a7 */ /* 0x000fec0008100406 */
        /* <DEDUP_REMOVED lines=12> */
[----:B0-----:R-:W-:Y:S01]  /*cd40*/  FMNMX.FTZ R90, R138, R89, !PT ;  /* 0x000000598a5a7209 */ /* 0x001fe20007810000 */
[----:B------:R-:W-:-:S06]  /*cd50*/  FMUL.FTZ R89, R0, R91 ;  /* 0x0000005b00597220 */ /* 0x000fcc0000410000 */
        /* <DEDUP_REMOVED lines=125> */
[----:B0-----:R-:W-:Y:S02]  /*d530*/  FMNMX.FTZ R10, R94, R9, !PT ;  /* 0x000000095e0a7209 */ /* 0x001fe40007810000 */
[----:B-1----:R-:W-:Y:S02]  /*d540*/  FMNMX.FTZ R97, R174, R97, !PT ;  /* 0x00000061ae617209 */ /* 0x002fe40007810000 */
[----:B--2---:R-:W-:-:S03]  /*d550*/  FMNMX.FTZ R96, R95, R10, !PT ;  /* 0x0000000a5f607209 */ /* 0x004fc60007810000 */
[----:B------:R-:W0:Y:S04]  /*d560*/  SHFL.BFLY PT, R10, R97, 0x2, 0x1f ;  /* 0x0c401f00610a7f89 */ /* 0x000e2800000e0000 */
[----:B------:R-:W1:Y:S01]  /*d570*/  SHFL.BFLY PT, R9, R96, 0x2, 0x1f ;  /* 0x0c401f0060097f89 */ /* 0x000e6200000e0000 */
[----:B0-----:R-:W-:Y:S02]  /*d580*/  FMNMX.FTZ R98, R97, R10, !PT ;  /* 0x0000000a61627209 */ /* 0x001fe40007810000 */
[----:B-1----:R-:W-:-:S03]  /*d590*/  FMNMX.FTZ R99, R96, R9, !PT ;  /* 0x0000000960637209 */ /* 0x002fc60007810000 */
[----:B------:R-:W0:Y:S04]  /*d5a0*/  SHFL.BFLY PT, R9, R98, 0x1, 0x1f ;  /* 0x0c201f0062097f89 */ /* 0x000e2800000e0000 */
[----:B------:R-:W1:Y:S01]  /*d5b0*/  SHFL.BFLY PT, R100, R99, 0x1, 0x1f ;  /* 0x0c201f0063647f89 */ /* 0x000e6200000e0000 */
[----:B0-----:R-:W-:Y:S02]  /*d5c0*/  FMNMX.FTZ R10, R98, R9, !PT ;  /* 0x00000009620a7209 */ /* 0x001fe40007810000 */
[----:B-1----:R-:W-:-:S03]  /*d5d0*/  FMNMX.FTZ R9, R99, R100, !PT ;  /* 0x0000006463097209 */ /* 0x002fc60007810000 */
[C---:B------:R-:W-:Y:S01]  /*d5e0*/  FFMA.FTZ R175, R10.reuse, R175, -8 ;  /* 0xc10000000aaf7423 */ /* 0x040fe200000100af */
[----:B------:R-:W-:-:S03]  /*d5f0*/  FADD.FTZ R7, -R10, R7 ;  /* 0x000000070a077221 */ /* 0x000fc60000010100 */
[--C-:B------:R-:W-:Y:S01]  /*d600*/  FFMA.FTZ R99, R158, UR28, -R175.reuse ;  /* 0x0000001c9e637c23 */ /* 0x100fe200080108af */
[----:B------:R-:W-:Y:S02]  /*d610*/  IMAD.U32 R158, RZ, RZ, UR28 ;  /* 0x0000001cff9e7e24 */ /* 0x000fe4000f8e00ff */
[----:B------:R-:W-:Y:S01]  /*d620*/  FADD.FTZ R6, -R9, R6 ;  /* 0x0000000609067221 */ /* 0x000fe20000010100 */
[----:B------:R-:W-:Y:S01]  /*d630*/  FMUL.FTZ R7, R7, UR28 ;  /* 0x0000001c07077c20 */ /* 0x000fe20008410000 */
[----:B------:R-:W-:Y:S01]  /*d640*/  FFMA.FTZ R12, R12, UR28, -R175 ;  /* 0x0000001c0c0c7c23 */ /* 0x000fe200080108af */
[----:B------:R-:W-:-:S01]  /*d650*/  FFMA.FTZ R158, R9, R158, -8 ;  /* 0xc1000000099e7423 */ /* 0x000fc2000001009e */
[----:B------:R-:W-:Y:S01]  /*d660*/  FMUL.FTZ R6, R6, UR28 ;  /* 0x0000001c06067c20 */ /* 0x000fe20008410000 */
[----:B------:R-:W-:-:S01]  /*d670*/  FFMA.FTZ R11, R11, UR28, -R175 ;  /* 0x0000001c0b0b7c23 */ /* 0x000fc200080108af */
[----:B------:R-:W-:Y:S01]  /*d680*/  FFMA.FTZ R15, R15, UR28, -R175 ;  /* 0x0000001c0f0f7c23 */ /* 0x000fe200080108af */
[----:B------:R-:W-:-:S01]  /*d690*/  FFMA.FTZ R13, R13, UR28, -R158 ;  /* 0x0000001c0d0d7c23 */ /* 0x000fc2000801089e */
[--C-:B------:R-:W-:Y:S01]  /*d6a0*/  FFMA.FTZ R14, R14, UR28, -R158.reuse ;  /* 0x0000001c0e0e7c23 */ /* 0x100fe2000801089e */
[----:B------:R-:W-:Y:S01]  /*d6b0*/  MUFU.EX2 R7, R7 ;  /* 0x0000000700077308 */ /* 0x000fe20000000800 */
[----:B------:R-:W-:-:S01]  /*d6c0*/  FFMA.FTZ R21, R21, UR28, -R158 ;  /* 0x0000001c15157c23 */ /* 0x000fc2000801089e */
[----:B------:R-:W-:Y:S01]  /*d6d0*/  FFMA.FTZ R20, R20, UR28, -R175 ;  /* 0x0000001c14147c23 */ /* 0x000fe200080108af */
[----:B------:R-:W-:-:S01]  /*d6e0*/  FFMA.FTZ R152, R152, UR28, -R158 ;  /* 0x0000001c98987c23 */ /* 0x000fc2000801089e */
[----:B------:R-:W-:Y:S01]  /*d6f0*/  FFMA.FTZ R96, R153, UR28, -R175 ;  /* 0x0000001c99607c23 */ /* 0x000fe200080108af */
[----:B------:R-:W-:-:S01]  /*d700*/  FFMA.FTZ R155, R155, UR28, -R158 ;  /* 0x0000001c9b9b7c23 */ /* 0x000fc2000801089e */
[----:B------:R-:W-:Y:S01]  /*d710*/  FFMA.FTZ R97, R154, UR28, -R175 ;  /* 0x0000001c9a617c23 */ /* 0x000fe200080108af */
[----:B------:R-:W-:-:S01]  /*d720*/  FFMA.FTZ R156, R156, UR28, -R158 ;  /* 0x0000001c9c9c7c23 */ /* 0x000fc2000801089e */
[----:B------:R-:W0:Y:S01]  /*d730*/  MUFU.EX2 R12, R12 ;  /* 0x0000000c000c7308 */ /* 0x000e220000000800 */
[----:B------:R-:W-:-:S01]  /*d740*/  FFMA.FTZ R98, R157, UR28, -R175 ;  /* 0x0000001c9d627c23 */ /* 0x000fc200080108af */
[----:B------:R-:W-:Y:S01]  /*d750*/  FFMA.FTZ R159, R159, UR28, -R158 ;  /* 0x0000001c9f9f7c23 */ /* 0x000fe2000801089e */
[----:B------:R-:W-:-:S01]  /*d760*/  FFMA.FTZ R115, R164, UR28, -R175 ;  /* 0x0000001ca4737c23 */ /* 0x000fc200080108af */
[----:B------:R-:W-:Y:S01]  /*d770*/  FFMA.FTZ R160, R160, UR28, -R158 ;  /* 0x0000001ca0a07c23 */ /* 0x000fe2000801089e */
[----:B------:R-:W-:-:S01]  /*d780*/  FFMA.FTZ R102, R161, UR28, -R175 ;  /* 0x0000001ca1667c23 */ /* 0x000fc200080108af */
[----:B------:R-:W-:Y:S01]  /*d790*/  FFMA.FTZ R100, R136, UR28, -R175 ;  /* 0x0000001c88647c23 */ /* 0x000fe200080108af */
[----:B------:R-:W-:-:S01]  /*d7a0*/  FFMA.FTZ R138, R138, UR28, -R158 ;  /* 0x0000001c8a8a7c23 */ /* 0x000fc2000801089e */
[----:B------:R-:W-:Y:S01]  /*d7b0*/  MUFU.EX2 R6, R6 ;  /* 0x0000000600067308 */ /* 0x000fe20000000800 */
[----:B------:R-:W-:-:S01]  /*d7c0*/  FFMA.FTZ R101, R137, UR28, -R175 ;  /* 0x0000001c89657c23 */ /* 0x000fc200080108af */
[--C-:B------:R-:W-:Y:S01]  /*d7d0*/  FFMA.FTZ R139, R139, UR28, -R158.reuse ;  /* 0x0000001c8b8b7c23 */ /* 0x100fe2000801089e */
[----:B------:R-:W-:-:S01]  /*d7e0*/  FFMA.FTZ R140, R140, UR28, -R158 ;  /* 0x0000001c8c8c7c23 */ /* 0x000fc2000801089e */
[----:B------:R-:W-:Y:S01]  /*d7f0*/  FFMA.FTZ R103, R162, UR28, -R175 ;  /* 0x0000001ca2677c23 */ /* 0x000fe200080108af */
[----:B------:R-:W-:-:S01]  /*d800*/  FFMA.FTZ R141, R141, UR28, -R158 ;  /* 0x0000001c8d8d7c23 */ /* 0x000fc2000801089e */
[----:B------:R-:W-:Y:S01]  /*d810*/  FFMA.FTZ R114, R163, UR28, -R175 ;  /* 0x0000001ca3727c23 */ /* 0x000fe200080108af */
[----:B------:R-:W-:-:S01]  /*d820*/  FFMA.FTZ R142, R142, UR28, -R158 ;  /* 0x0000001c8e8e7c23 */ /* 0x000fc2000801089e */
[----:B------:R-:W1:Y:S01]  /*d830*/  MUFU.EX2 R13, R13 ;  /* 0x0000000d000d7308 */ /* 0x000e620000000800 */
[----:B0-----:R-:W-:-:S01]  /*d840*/  FFMA.FTZ R4, R7, R4, R12 ;  /* 0x0000000407047223 */ /* 0x001fc2000001000c */
        /* <DEDUP_REMOVED lines=14> */
[----:B------:R-:W2:Y:S01]  /*d930*/  MUFU.EX2 R14, R14 ;  /* 0x0000000e000e7308 */ /* 0x000ea20000000800 */
[----:B-1----:R-:W-:-:S01]  /*d940*/  FFMA.FTZ R3, R6, R3, R13 ;  /* 0x0000000306037223 */ /* 0x002fc2000001000d */
[----:B------:R-:W-:Y:S01]  /*d950*/  FFMA.FTZ R126, R126, UR28, -R175 ;  /* 0x0000001c7e7e7c23 */ /* 0x000fe200080108af */
[----:B------:R-:W-:-:S01]  /*d960*/  FFMA.FTZ R128, R128, UR28, -R158 ;  /* 0x0000001c80807c23 */ /* 0x000fc2000801089e */
[----:B------:R-:W-:Y:S01]  /*d970*/  FFMA.FTZ R127, R127, UR28, -R175 ;  /* 0x0000001c7f7f7c23 */ /* 0x000fe200080108af */
[----:B------:R-:W-:-:S01]  /*d980*/  FFMA.FTZ R129, R129, UR28, -R158 ;  /* 0x0000001c81817c23 */ /* 0x000fc2000801089e */
[----:B------:R-:W-:Y:S01]  /*d990*/  FFMA.FTZ R130, R130, UR28, -R175 ;  /* 0x0000001c82827c23 */ /* 0x000fe200080108af */
[----:B------:R-:W-:-:S01]  /*d9a0*/  FFMA.FTZ R132, R132, UR28, -R158 ;  /* 0x0000001c84847c23 */ /* 0x000fc2000801089e */
[----:B------:R-:W1:Y:S01]  /*d9b0*/  MUFU.EX2 R15, R15 ;  /* 0x0000000f000f7308 */ /* 0x000e620000000800 */
[----:B0-----:R-:W-:-:S01]  /*d9c0*/  FADD.FTZ R4, R11, R4 ;  /* 0x000000040b047221 */ /* 0x001fc20000010000 */
[----:B------:R-:W-:Y:S01]  /*d9d0*/  FFMA.FTZ R131, R131, UR28, -R175 ;  /* 0x0000001c83837c23 */ /* 0x000fe200080108af */
[----:B------:R-:W-:-:S01]  /*d9e0*/  FFMA.FTZ R133, R133, UR28, -R158 ;  /* 0x0000001c85857c23 */ /* 0x000fc2000801089e */
[----:B------:R-:W-:Y:S01]  /*d9f0*/  FFMA.FTZ R104, R104, UR28, -R175 ;  /* 0x0000001c68687c23 */ /* 0x000fe200080108af */
[----:B------:R-:W-:-:S01]  /*da00*/  FFMA.FTZ R106, R106, UR28, -R158 ;  /* 0x0000001c6a6a7c23 */ /* 0x000fc2000801089e */
[----:B------:R-:W-:Y:S01]  /*da10*/  FFMA.FTZ R105, R105, UR28, -R175 ;  /* 0x0000001c69697c23 */ /* 0x000fe200080108af */
[----:B------:R-:W-:-:S01]  /*da20*/  FFMA.FTZ R107, R107, UR28, -R158 ;  /* 0x0000001c6b6b7c23 */ /* 0x000fc2000801089e */
[----:B------:R-:W0:Y:S01]  /*da30*/  MUFU.EX2 R21, R21 ;  /* 0x0000001500157308 */ /* 0x000e220000000800 */
[----:B--2---:R-:W-:-:S01]  /*da40*/  FADD.FTZ R164, R14, R3 ;  /* 0x000000030ea47221 */ /* 0x004fc20000010000 */
[----:B------:R-:W-:Y:S01]  /*da50*/  FFMA.FTZ R134, R134, UR28, -R175 ;  /* 0x0000001c86867c23 */ /* 0x000fe200080108af */
[----:B------:R-:W-:-:S01]  /*da60*/  FFMA.FTZ R108, R108, UR28, -R158 ;  /* 0x0000001c6c6c7c23 */ /* 0x000fc2000801089e */
[----:B------:R-:W-:Y:S01]  /*da70*/  FFMA.FTZ R135, R135, UR28, -R175 ;  /* 0x0000001c87877c23 */ /* 0x000fe200080108af */
[----:B------:R-:W-:-:S01]  /*da80*/  FFMA.FTZ R109, R109, UR28, -R158 ;  /* 0x0000001c6d6d7c23 */ /* 0x000fc2000801089e */
[----:B------:R-:W-:Y:S01]  /*da90*/  FFMA.FTZ R136, R150, UR28, -R175 ;  /* 0x0000001c96887c23 */ /* 0x000fe200080108af */
[----:B------:R-:W-:-:S01]  /*daa0*/  FFMA.FTZ R110, R110, UR28, -R158 ;  /* 0x0000001c6e6e7c23 */ /* 0x000fc2000801089e */
[----:B------:R-:W2:Y:S01]  /*dab0*/  MUFU.EX2 R20, R20 ;  /* 0x0000001400147308 */ /* 0x000ea20000000800 */
[----:B-1----:R-:W-:-:S01]  /*dac0*/  FADD.FTZ R3, R15, R4 ;  /* 0x000000040f037221 */ /* 0x002fc20000010000 */
        /* <DEDUP_REMOVED lines=12> */
[--C-:B------:R-:W-:Y:S01]  /*db90*/  FFMA.FTZ R150, R169, UR28, -R175.reuse ;  /* 0x0000001ca9967c23 */ /* 0x100fe200080108af */
        /* <DEDUP_REMOVED lines=12> */
[----:B------:R-:W-:-:S05]  /*dc60*/  FFMA.FTZ R95, R95, UR28, -R158 ;  /* 0x0000001c5f5f7c23 */ /* 0x000fca000801089e */
        /* <DEDUP_REMOVED lines=75> */
[----:B--2---:R-:W-:-:S01]  /*e120*/  FADD.FTZ R164, R132, R161 ;  /* 0x000000a184a47221 */ /* 0x004fc20000010000 */
[----:B------:R-:W-:-:S06]  /*e130*/  FFMA.FTZ R161, R90, UR28, -R158 ;  /* 0x0000001c5aa17c23 */ /* 0x000fcc000801089e */
        /* <DEDUP_REMOVED lines=20> */
[----:B------:R-:W-:-:S06]  /*e280*/  FFMA.FTZ R90, R92, UR28, -R158 ;  /* 0x0000001c5c5a7c23 */ /* 0x000fcc000801089e */
        /* <DEDUP_REMOVED lines=32> */
[----:B------:R-:W0:Y:S08]  /*e490*/  MUFU.EX2 R154, R154 ;  /* 0x0000009a009a7308 */ /* 0x000e300000000800 */
[----:B------:R2:W3:Y:S08]  /*e4a0*/  MUFU.EX2 R91, R93 ;  /* 0x0000005d005b7308 */ /* 0x0004f00000000800 */
[----:B------:R-:W4:Y:S01]  /*e4b0*/  MUFU.EX2 R157, R157 ;  /* 0x0000009d009d7308 */ /* 0x000f220000000800 */
[----:B--2---:R-:W-:-:S01]  /*e4c0*/  FADD.FTZ R93, R153, R4 ;  /* 0x00000004995d7221 */ /* 0x004fc20000010000 */
[----:B-1----:R-:W-:-:S03]  /*e4d0*/  FADD.FTZ R4, R90, R3 ;  /* 0x000000035a047221 */ /* 0x002fc60000010000 */
[----:B0-----:R-:W-:-:S03]  /*e4e0*/  FADD.FTZ R92, R154, R93 ;  /* 0x0000005d9a5c7221 */ /* 0x001fc60000010000 */
[----:B------:R-:W0:Y:S01]  /*e4f0*/  MUFU.EX2 R163, R94 ;  /* 0x0000005e00a37308 */ /* 0x000e220000000800 */
[----:B---3--:R-:W-:-:S07]  /*e500*/  FADD.FTZ R4, R91, R4 ;  /* 0x000000045b047221 */ /* 0x008fce0000010000 */
[----:B------:R-:W1:Y:S01]  /*e510*/  MUFU.EX2 R162, R162 ;  /* 0x000000a200a27308 */ /* 0x000e620000000800 */
[----:B----4-:R-:W-:-:S07]  /*e520*/  FADD.FTZ R3, R157, R92 ;  /* 0x0000005c9d037221 */ /* 0x010fce0000010000 */
[----:B------:R-:W2:Y:S01]  /*e530*/  MUFU.EX2 R95, R95 ;  /* 0x0000005f005f7308 */ /* 0x000ea20000000800 */
[----:B0-----:R-:W-:-:S01]  /*e540*/  FADD.FTZ R92, R163, R4 ;  /* 0x00000004a35c7221 */ /* 0x001fc20000010000 */
[----:B-1----:R-:W-:-:S03]  /*e550*/  FADD.FTZ R4, R162, R3 ;  /* 0x00000003a2047221 */ /* 0x002fc60000010000 */
[----:B--2---:R-:W-:Y:S01]  /*e560*/  FADD.FTZ R3, R95, R92 ;  /* 0x0000005c5f037221 */ /* 0x004fe20000010000 */
[----:B------:R-:W-:Y:S06]  /*e570*/  @!P0 BRA `(.L_x_1154) ;  /* 0x0000000000048947 */ /* 0x000fec0003800000 */
[----:B------:R-:W-:Y:S01]  /*e580*/  BPT.TRAP 0x1 ;  /* 0x000000040000795c */ /* 0x000fe20000300000 */
.L_x_1154:
        /* <DEDUP_REMOVED lines=113> */
[----:B------:R-:W-:Y:S01]  /*eca0*/  F2FP.SATFINITE.E4M3.F32.PACK_AB_MERGE_C R171, R91, R90, R20 ;  /* 0x0000005a5bab723e */ /* 0x000fe20004807014 */
[----:B------:R-:W-:Y:S06]  /*ecb0*/  @P1 BRA `(.L_x_1155) ;  /* 0xffffffcc00441947 */ /* 0x000fec000383ffff */
.L_x_1144:
[----:B------:R-:W-:-:S13]  /*ecc0*/  ISETP.GE.AND P1, PT, R8, UR40, PT ;  /* 0x0000002808007c0c */ /* 0x000fda000bf26270 */
[----:B------:R-:W-:Y:S05]  /*ecd0*/  @!P1 BRA `(.L_x_1156) ;  /* 0x0000004c00f49947 */ /* 0x000fea0003800000 */
[----:B------:R-:W-:Y:S01]  /*ece0*/  IMAD.MOV.U32 R7, RZ, RZ, R9 ;  /* 0x000000ffff077224 */ /* 0x000fe200078e0009 */
[----:B------:R-:W-:Y:S01]  /*ecf0*/  UMOV UR34, UR45 ;  /* 0x0000002d00227c82 */ /* 0x000fe20008000000 */
[----:B------:R-:W-:Y:S01]  /*ed00*/  IMAD.MOV.U32 R6, RZ, RZ, R10 ;  /* 0x000000ffff067224 */ /* 0x000fe200078e000a */
[----:B------:R-:W-:Y:S01]  /*ed10*/  UMOV UR33, UR44 ;  /* 0x0000002c00217c82 */ /* 0x000fe20008000000 */
[----:B------:R-:W-:Y:S01]  /*ed20*/  ULDC UR29, c[0x0][0x9e4] ;  /* 0x00027900001d7ab9 */ /* 0x000fe20000000800 */
[----:B------:R-:W-:Y:S01]  /*ed30*/  ULDC UR32, c[0x0][0x9dc] ;  /* 0x0002770000207ab9 */ /* 0x000fe20000000800 */
[----:B------:R-:W-:Y:S01]  /*ed40*/  ULDC UR31, c[0x0][0x288] ;  /* 0x0000a200001f7ab9 */ /* 0x000fe20000000800 */
[----:B------:R-:W-:Y:S01]  /*ed50*/  ULDC UR28, c[0x0][0x988] ;  /* 0x00026200001c7ab9 */ /* 0x000fe20000000800 */
[----:B------:R-:W-:-:S05]  /*ed60*/  ULDC UR30, c[0x0][0x9e0] ;  /* 0x00027800001e7ab9 */ /* 0x000fca0000000800 */
.L_x_1175:
[----:B------:R-:W-:Y:S01]  /*ed70*/  UIADD3 UR44, UR33, 0x1, URZ ;  /* 0x00000001212c7890 */ /* 0x000fe2000fffe03f */
[----:B------:R-:W-:-:S03]  /*ed80*/  ISETP.NE.AND P2, PT, RZ, UR42, PT ;  /* 0x0000002aff007c0c */ /* 0x000fc6000bf45270 */
[----:B------:R-:W-:-:S04]  /*ed90*/  UISETP.NE.AND UP0, UPT, UR44, 0x2, UPT ;  /* 0x000000022c00788c */ /* 0x000fc8000bf05270 */
[----:B------:R-:W-:Y:S02]  /*eda0*/  USEL UR45, URZ, 0x1, UP0 ;  /* 0x000000013f2d7887 */ /* 0x000fe40008000000 */
[----:B------:R-:W-:Y:S02]  /*edb0*/  USEL UR44, UR44, URZ, UP0 ;  /* 0x0000003f2c2c7287 */ /* 0x000fe40008000000 */
[----:B------:R-:W-:Y:S02]  /*edc0*/  ULOP3.LUT UR45, UR34, UR45, URZ, 0x3c, !UPT ;  /* 0x0000002d222d7292 */ /* 0x000fe4000f8e3c3f */
[----:B------:R-:W-:Y:S10]  /*edd0*/  @P2 BRA `(.L_x_1157) ;  /* 0x00000000002c2947 */ /* 0x000ff40003800000 */
[----:B------:R-:W-:Y:S05]  /*ede0*/  @!P0 BRA `(.L_x_1158) ;  /* 0x0000000000048947 */ /* 0x000fea0003800000 */
[----:B------:R-:W-:Y:S01]  /*edf0*/  BPT.TRAP 0x1 ;  /* 0x000000040000795c */ /* 0x000fe20000300000 */
.L_x_1158:
[----:B------:R-:W-:Y:S01]  /*ee00*/  ULEA UR6, UR44, UR43, 0x3 ;  /* 0x0000002b2c067291 */ /* 0x000fe2000f8e183f */
[----:B------:R-:W-:-:S05]  /*ee10*/  IMAD.U32 R9, RZ, RZ, UR45 ;  /* 0x0000002dff097e24 */ /* 0x000fca000f8e00ff */
[----:B------:R-:W-:-:S04]  /*ee20*/  SHF.L.U32 R9, R9, 0x1f, RZ ;  /* 0x0000001f09097819 */ /* 0x000fc800000006ff */
[----:B------:R0:W1:Y:S01]  /*ee30*/  SYNCS.PHASECHK.TRANS64.TRYWAIT P1, [UR6+0x22830], R9 ;  /* 0x02283009ff0075a7 */ /* 0x0000620008020146 */
[----:B------:R-:W-:Y:S05]  /*ee40*/  @!P0 BRA `(.L_x_1159) ;  /* 0x0000000000048947 */ /* 0x000fea0003800000 */
[----:B------:R-:W-:Y:S01]  /*ee50*/  BPT.TRAP 0x1 ;  /* 0x000000040000795c */ /* 0x000fe20000300000 */
.L_x_1159:
[----:B-1----:R-:W-:Y:S05]  /*ee60*/  @P1 BRA `(.L_x_1157) ;  /* 0x0000000000081947 */ /* 0x002fea0003800000 */
[----:B------:R-:W1:Y:S02]  /*ee70*/  SYNCS.PHASECHK.TRANS64.TRYWAIT P1, [UR6+0x22830], R9 ;  /* 0x02283009ff0075a7 */ /* 0x000e640008020146 */
[----:B-1----:R-:W-:Y:S05]  /*ee80*/  @!P1 BRA `(.L_x_1160) ;  /* 0x000000d800a09947 */ /* 0x002fea0003800000 */
.L_x_1157:
[----:B-1----:R-:W1:Y:S01]  /*ee90*/  S2R R10, SR_TID.X ;  /* 0x00000000000a7919 */ /* 0x002e620000002100 */
[----:B------:R-:W-:Y:S01]  /*eea0*/  R2UR UR35, R5 ;  /* 0x00000000052372ca */ /* 0x000fe200000e0000 */
[----:B------:R-:W-:Y:S01]  /*eeb0*/  UMOV UR19, 0x40000040 ;  /* 0x4000004000137882 */ /* 0x000fe20000000000 */
[----:B------:R-:W-:Y:S01]  /*eec0*/  UMOV UR20, UR16 ;  /* 0x0000001000147c82 */ /* 0x000fe20008000000 */
[----:B------:R-:W-:Y:S01]  /*eed0*/  UMOV UR21, UR17 ;  /* 0x0000001100157c82 */ /* 0x000fe20008000000 */
[----:B------:R-:W-:Y:S01]  /*eee0*/  UMOV UR23, 0x40000040 ;  /* 0x4000004000177882 */ /* 0x000fe20000000000 */
[----:B------:R-:W-:Y:S01]  /*eef0*/  UMOV UR24, UR16 ;  /* 0x0000001000187c82 */ /* 0x000fe20008000000 */
[----:B------:R-:W-:Y:S01]  /*ef00*/  UMOV UR25, UR17 ;  /* 0x0000001100197c82 */ /* 0x000fe20008000000 */
[----:B------:R-:W-:Y:S01]  /*ef10*/  UMOV UR27, 0x40000040 ;  /* 0x40000040001b7882 */ /* 0x000fe20000000000 */
[----:B------:R-:W-:Y:S01]  /*ef20*/  UMOV UR7, 0x40000040 ;  /* 0x4000004000077882 */ /* 0x000fe20000000000 */
[----:B------:R-:W-:Y:S01]  /*ef30*/  UMOV UR11, 0x40000040 ;  /* 0x40000040000b7882 */ /* 0x000fe20000000000 */
[----:B------:R-:W-:-:S03]  /*ef40*/  UMOV UR15, 0x40000040 ;  /* 0x40000040000f7882 */ /* 0x000fc60000000000 */
[----:B------:R-:W-:-:S04]  /*ef50*/  UIMAD UR35, UR44, 0x500, UR35 ;  /* 0x000005002c2378a4 */ /* 0x000fc8000f8e0223 */
[----:B------:R-:W-:Y:S02]  /*ef60*/  UIADD3 UR22, UR35, 0x100, URZ ;  /* 0x0000010023167890 */ /* 0x000fe4000fffe03f */
[----:B------:R-:W-:Y:S02]  /*ef70*/  UIADD3 UR26, UR35, 0x200, URZ ;  /* 0x00000200231a7890 */ /* 0x000fe4000fffe03f */
[----:B------:R-:W-:Y:S01]  /*ef80*/  UMOV UR18, UR35 ;  /* 0x0000002300127c82 */ /* 0x000fe20008000000 */
[----:B------:R-:W-:Y:S02]  /*ef90*/  UIADD3 UR6, UR35, 0x400, URZ ;  /* 0x0000040023067890 */ /* 0x000fe4000fffe03f */
[----:B------:R-:W-:Y:S02]  /*efa0*/  UIADD3 UR10, UR35, 0x402, URZ ;  /* 0x00000402230a7890 */ /* 0x000fe4000fffe03f */
[----:B------:R-:W-:Y:S01]  /*efb0*/  UIADD3 UR14, UR35, 0x6, URZ ;  /* 0x00000006230e7890 */ /* 0x000fe2000fffe03f */
        /* <DEDUP_REMOVED lines=110> */
.L_x_1162:
[----:B------:R-:W-:Y:S01]  /*f6a0*/  ULEA UR6, UR33, UR43, 0x3 ;  /* 0x0000002b21067291 */ /* 0x000fe2000f8e183f */
[----:B------:R-:W-:-:S05]  /*f6b0*/  IMAD.U32 R9, RZ, RZ, UR34 ;  /* 0x00000022ff097e24 */ /* 0x000fca000f8e00ff */
[----:B------:R-:W-:-:S04]  /*f6c0*/  SHF.L.U32 R9, R9, 0x1f, RZ ;  /* 0x0000001f09097819 */ /* 0x000fc800000006ff */
[----:B------:R0:W1:Y:S01]  /*f6d0*/  SYNCS.PHASECHK.TRANS64.TRYWAIT P1, [UR6+0x22850], R9 ;  /* 0x02285009ff0075a7 */ /* 0x0000620008020146 */
[----:B------:R-:W-:Y:S05]  /*f6e0*/  @!P0 BRA `(.L_x_1163) ;  /* 0x0000000000048947 */ /* 0x000fea0003800000 */
[----:B------:R-:W-:Y:S01]  /*f6f0*/  BPT.TRAP 0x1 ;  /* 0x000000040000795c */ /* 0x000fe20000300000 */
.L_x_1163:
[----:B-1----:R-:W-:Y:S05]  /*f700*/  @P1 BRA `(.L_x_1161) ;  /* 0x0000000000081947 */ /* 0x002fea0003800000 */
[----:B------:R-:W1:Y:S02]  /*f710*/  SYNCS.PHASECHK.TRANS64.TRYWAIT P1, [UR6+0x22850], R9 ;  /* 0x02285009ff0075a7 */ /* 0x000e640008020146 */
[----:B-1----:R-:W-:Y:S05]  /*f720*/  @!P1 BRA `(.L_x_1164) ;  /* 0x000000d000909947 */ /* 0x002fea0003800000 */
.L_x_1161:
        /* <DEDUP_REMOVED lines=36> */
.L_x_1165:
[----:B------:R-:W-:Y:S01]  /*f970*/  ISETP.NE.AND P2, PT, R191, 0x1, PT ;  /* 0x00000001bf00780c */ /* 0x000fe20003f45270 */
[----:B------:R-:W-:Y:S02]  /*f980*/  VIADD R174, R19, UR37 ;  /* 0x0000002513ae7c36 */ /* 0x000fe40008000000 */
[C---:B------:R-:W-:Y:S01]  /*f990*/  FMUL.FTZ R13, R0.reuse, R159 ;  /* 0x0000009f000d7220 */ /* 0x040fe20000410000 */
[C---:B------:R-:W-:Y:S01]  /*f9a0*/  FMUL.FTZ R10, R0.reuse, R155 ;  /* 0x0000009b000a7220 */ /* 0x040fe20000410000 */
[C---:B------:R-:W-:Y:S01]  /*f9b0*/  FMUL.FTZ R159, R0.reuse, R164 ;  /* 0x000000a4009f7220 */ /* 0x040fe20000410000 */
[C---:B------:R-:W-:Y:S01]  /*f9c0*/  FMUL.FTZ R155, R0.reuse, R156 ;  /* 0x0000009c009b7220 */ /* 0x040fe20000410000 */
[C---:B------:R-:W-:Y:S01]  /*f9d0*/  FMUL.FTZ R164, R0.reuse, R144 ;  /* 0x0000009000a47220 */ /* 0x040fe20000410000 */
[C---:B0-----:R-:W-:Y:S01]  /*f9e0*/  FMUL.FTZ R9, R0.reuse, R154 ;  /* 0x0000009a00097220 */ /* 0x041fe20000410000 */
[C---:B------:R-:W-:Y:S01]  /*f9f0*/  FMUL.FTZ R156, R0.reuse, R161 ;  /* 0x000000a1009c7220 */ /* 0x040fe20000410000 */
[C---:B------:R-:W-:Y:S01]  /*fa00*/  FMUL.FTZ R144, R0.reuse, R145 ;  /* 0x0000009100907220 */ /* 0x040fe20000410000 */
[C---:B------:R-:W-:Y:S01]  /*fa10*/  FMUL.FTZ R154, R0.reuse, R157 ;  /* 0x0000009d009a7220 */ /* 0x040fe20000410000 */
[C---:B------:R-:W-:Y:S01]  /*fa20*/  FMUL.FTZ R161, R0.reuse, R136 ;  /* 0x0000008800a17220 */ /* 0x040fe20000410000 */
[C---:B------:R-:W-:Y:S01]  /*fa30*/  FMUL.FTZ R145, R0.reuse, R149 ;  /* 0x0000009500917220 */ /* 0x040fe20000410000 */
[----:B------:R-:W0:Y:S01]  /*fa40*/  @P2 LDC R21, c[0x0][0x44c] ;  /* 0x00011300ff152b82 */ /* 0x000e220000000800 */
[----:B------:R-:W-:Y:S01]  /*fa50*/  ULEA UR6, UR44, UR43, 0x3 ;  /* 0x0000002b2c067291 */ /* 0x000fe2000f8e183f */
[C---:B------:R-:W-:Y:S01]  /*fa60*/  FMUL.FTZ R157, R0.reuse, R160 ;  /* 0x000000a0009d7220 */ /* 0x040fe20000410000 */
[C---:B------:R-:W-:Y:S01]  /*fa70*/  FMUL.FTZ R15, R0.reuse, R163 ;  /* 0x000000a3000f7220 */ /* 0x040fe20000410000 */
[C---:B------:R-:W-:Y:S01]  /*fa80*/  FMUL.FTZ R136, R0.reuse, R138 ;  /* 0x0000008a00887220 */ /* 0x040fe20000410000 */
        /* <DEDUP_REMOVED lines=19> */
[----:B0-----:R-:W-:-:S04]  /*fbc0*/  @P2 IMAD.HI.U32 R21, R174, R21, RZ ;  /* 0x00000015ae152227 */ /* 0x001fc800078e00ff */
[C---:B------:R-:W-:Y:S01]  /*fbd0*/  FMUL.FTZ R148, R0.reuse, R120 ;  /* 0x0000007800947220 */ /* 0x040fe20000410000 */
[C---:B------:R-:W-:Y:S01]  /*fbe0*/  FMUL.FTZ R124, R0.reuse, R130 ;  /* 0x00000082007c7220 */ /* 0x040fe20000410000 */
[----:B------:R-:W-:Y:S01]  /*fbf0*/  FMUL.FTZ R107, R0, R111 ;  /* 0x0000006f006b7220 */ /* 0x000fe20000410000 */
[----:B------:R-:W-:Y:S02]  /*fc00*/  IMAD R177, R8, -0xa0, RZ ;  /* 0xffffff6008b17824 */ /* 0x000fe400078e02ff */
[C---:B------:R-:W-:Y:S01]  /*fc10*/  FMUL.FTZ R147, R0.reuse, R121 ;  /* 0x0000007900937220 */ /* 0x040fe20000410000 */
[C---:B------:R-:W-:Y:S01]  /*fc20*/  FMUL.FTZ R120, R0.reuse, R122 ;  /* 0x0000007a00787220 */ /* 0x040fe20000410000 */
[C---:B------:R-:W-:Y:S01]  /*fc30*/  FMUL.FTZ R151, R0.reuse, R128 ;  /* 0x0000008000977220 */ /* 0x040fe20000410000 */
[----:B-1----:R-:W-:Y:S01]  /*fc40*/  @P2 SHF.R.U32.HI R174, RZ, R20, R21 ;  /* 0x00000014ffae2219 */ /* 0x002fe20000011615 */
[C---:B------:R-:W-:Y:S01]  /*fc50*/  FMUL.FTZ R130, R0.reuse, R132 ;  /* 0x0000008400827220 */ /* 0x040fe20000410000 */
[C---:B------:R-:W-:Y:S01]  /*fc60*/  FMUL.FTZ R111, R0.reuse, R119 ;  /* 0x00000077006f7220 */ /* 0x040fe20000410000 */
[C---:B------:R-:W-:Y:S01]  /*fc70*/  FMUL.FTZ R121, R0.reuse, R123 ;  /* 0x0000007b00797220 */ /* 0x040fe20000410000 */
[C---:B------:R-:W-:Y:S01]  /*fc80*/  FMUL.FTZ R122, R0.reuse, R126 ;  /* 0x0000007e007a7220 */ /* 0x040fe20000410000 */
[----:B------:R-:W0:Y:S01]  /*fc90*/  SHFL.IDX PT, R20, R174, RZ, 0x1c1f ;  /* 0x001c1fffae147589 */ /* 0x000e2200000e0000 */
        /* <DEDUP_REMOVED lines=43> */
[----:B------:R-:W1:Y:S01]  /*ff50*/  MUFU.TANH R11, R11 ;  /* 0x0000000b000b7308 */ /* 0x000e620000002400 */
[----:B------:R-:W-:Y:S01]  /*ff60*/  SYNCS.ARRIVE.TRANS64.RED.A1T0 RZ, [UR6], RZ ;  /* 0x000000ffffff79a7 */ /* 0x000fe20008100406 */
[----:B------:R-:W-:-:S02]  /*ff70*/  ULOP3.LUT UR6, URZ, UR32, URZ, 0x33, !UPT ;  /* 0x000000203f067292 */ /* 0x000fc4000f8e333f */
[C---:B------:R-:W-:Y:S01]  /*ff80*/  IADD3 R179, R178.reuse, -UR31, R17 ;  /* 0x8000001fb2b37c10 */ /* 0x040fe2000fffe011 */
[----:B------:R-:W-:-:S03]  /*ff90*/  VIADD R178, R178, 0xffffffff ;  /* 0xffffffffb2b27836 */ /* 0x000fc60000000000 */
[----:B------:R-:W2:Y:S01]  /*ffa0*/  MUFU.TANH R168, R168 ;  /* 0x000000a800a87308 */ /* 0x000ea20000002400 */
[C---:B------:R-:W-:Y:S02]  /*ffb0*/  VIADD R180, R179.reuse, UR30 ;  /* 0x0000001eb3b47c36 */ /* 0x040fe40008000000 */
[----:B------:R-:W-:Y:S02]  /*ffc0*/  VIADD R179, R179, UR6 ;  /* 0x00000006b3b37c36 */ /* 0x000fe40008000000 */
[--C-:B0-----:R-:W-:Y:S02]  /*ffd0*/  IMAD.IADD R181, R180, 0x1, R20.reuse ;  /* 0x00000001b4b57824 */ /* 0x101fe400078e0214 */
[----:B------:R-:W-:Y:S01]  /*ffe0*/  IMAD.IADD R182, R179, 0x1, R20 ;  /* 0x00000001b3b67824 */ /* 0x000fe200078e0214 */
[----:B------:R-:W0:Y:S08]  /*fff0*/  MUFU.TANH R9, R9 ;  /* 0x0000000900097308 */ /* 0x000e300000002400 */
        /* <DEDUP_REMOVED lines=78> */
[----:B------:R-:W-:Y:S01]  /*104e0*/  IADD3 R97, R17, -UR31, R20 ;  /* 0x8000001f11617c10 */ /* 0x000fe2000fffe014 */
        /* <DEDUP_REMOVED lines=11> */
.L_x_1168:
[----:B------:R-:W-:-:S05]  /*105a0*/  IMAD.U32 R96, RZ, RZ, UR29 ;  /* 0x0000001dff607e24 */ /* 0x000fca000f8e00ff */
[----:B------:R-:W-:-:S13]  /*105b0*/  ISETP.NE.AND P1, PT, R96, 0x1, PT ;  /* 0x000000016000780c */ /* 0x000fda0003f25270 */
[----:B------:R-:W1:Y:S02]  /*105c0*/  @P1 LDC.64 R20, c[0x0][0x9e8] ;  /* 0x00027a00ff141b82 */ /* 0x000e640000000a00 */
[----:B-1----:R-:W-:-:S05]  /*105d0*/  @P1 IMAD.HI.U32 R20, R97, R20, RZ ;  /* 0x0000001461141227 */ /* 0x002fca00078e00ff */
[----:B------:R-:W-:-:S07]  /*105e0*/  @P1 SHF.R.U32.HI R97, RZ, R21, R20 ;  /* 0x00000015ff611219 */ /* 0x000fce0000011614 */
.L_x_1169:
[----:B------:R-:W-:Y:S05]  /*105f0*/  BSYNC B0 ;  /* 0x0000000000007941 */ /* 0x000fea0003800000 */
.L_x_1167:
[----:B------:R-:W-:-:S05]  /*10600*/  IMAD R97, R97, R96, R178 ;  /* 0x0000006061617224 */ /* 0x000fca00078e02b2 */
[----:B------:R-:W-:Y:S02]  /*10610*/  VIADDMNMX R181, R97, R96, R181, PT ;  /* 0x0000006061b57246 */ /* 0x000fe400038001b5 */
[----:B------:R-:W-:-:S07]  /*10620*/  VIMNMX R182, R182, R97, !PT ;  /* 0x00000061b6b67248 */ /* 0x000fce0007fe0100 */
.L_x_1166:
[C---:B------:R-:W-:Y:S01]  /*10630*/  ISETP.GE.AND P2, PT, R177.reuse, 0x9, PT ;  /* 0x00000009b100780c */ /* 0x040fe20003f46270 */
[----:B------:R-:W1:Y:S01]  /*10640*/  SHFL.IDX PT, R174, R174, 0x1, 0x1c1f ;  /* 0x003c1f00aeae7f89 */ /* 0x000e6200000e0000 */
[C---:B------:R-:W-:Y:S02]  /*10650*/  ISETP.GE.AND P1, PT, R177.reuse, 0x2, PT ;  /* 0x00000002b100780c */ /* 0x040fe40003f26270 */
[----:B------:R-:W-:Y:S02]  /*10660*/  LOP3.LUT R16, R16, 0xfffffffd, RZ, 0xc0, !PT ;  /* 0xfffffffd10107812 */ /* 0x000fe400078ec0ff */
[----:B------:R-:W-:Y:S02]  /*10670*/  ISETP.GT.AND P3, PT, R182, 0x1, !P1 ;  /* 0x00000001b600780c */ /* 0x000fe40004f64270 */
[----:B------:R-:W-:Y:S02]  /*10680*/  ISETP.GE.AND P4, PT, R177, 0xa, PT ;  /* 0x0000000ab100780c */ /* 0x000fe40003f86270 */
[----:B------:R-:W-:-:S02]  /*10690*/  ISETP.LT.OR P3, PT, R181, 0x2, P3 ;  /* 0x00000002b500780c */ /* 0x000fc40001f61670 */
[----:B------:R-:W-:Y:S02]  /*106a0*/  LOP3.LUT R2, R2, 0xfffffffd, RZ, 0xc0, !PT ;  /* 0xfffffffd02027812 */ /* 0x000fe400078ec0ff */
[----:B------:R-:W-:Y:S02]  /*106b0*/  @P2 LOP3.LUT R16, R16, 0x2, RZ, 0xfc, !PT ;  /* 0x0000000210102812 */ /* 0x000fe400078efcff */
[----:B------:R-:W-:Y:S02]  /*106c0*/  ISETP.GT.AND P2, PT, R182, 0x8, !P2 ;  /* 0x00000008b600780c */ /* 0x000fe40005744270 */
[----:B------:R-:W-:Y:S02]  /*106d0*/  FSEL R168, R168, -INF , !P3 ;  /* 0xff800000a8a87808 */ /* 0x000fe40005800000 */
        /* <DEDUP_REMOVED lines=8> */
[----:B0-----:R-:W-:Y:S02]  /*10760*/  FSEL R154, R154, -INF , !P2 ;  /* 0xff8000009a9a7808 */ /* 0x001fe40005000000 */
        /* <DEDUP_REMOVED lines=92> */
[----:B------:R-:W-:Y:S01]  /*10d30*/  FSEL R113, R149, -INF , !P2 ;  /* 0xff80000095717808 */ /* 0x000fe20005000000 */
[----:B-1----:R-:W-:Y:S01]  /*10d40*/  IMAD.IADD R149, R180, 0x1, R174 ;  /* 0x00000001b4957824 */ /* 0x002fe200078e02ae */
        /* <DEDUP_REMOVED lines=121> */
[----:B------:R-:W-:Y:S01]  /*114e0*/  IADD3 R163, R17, -UR31, R174 ;  /* 0x8000001f11a37c10 */ /* 0x000fe2000fffe0ae */
        /* <DEDUP_REMOVED lines=11> */
.L_x_1172:
[----:B------:R-:W-:-:S05]  /*115a0*/  IMAD.U32 R162, RZ, RZ, UR29 ;  /* 0x0000001dffa27e24 */ /* 0x000fca000f8e00ff */
[----:B------:R-:W-:-:S13]  /*115b0*/  ISETP.NE.AND P6, PT, R162, 0x1, PT ;  /* 0x00000001a200780c */ /* 0x000fda0003fc5270 */
[----:B------:R-:W0:Y:S02]  /*115c0*/  @P6 LDC.64 R20, c[0x0][0x9e8] ;  /* 0x00027a00ff146b82 */ /* 0x000e240000000a00 */
[----:B0-----:R-:W-:-:S05]  /*115d0*/  @P6 IMAD.HI.U32 R20, R163, R20, RZ ;  /* 0x00000014a3146227 */ /* 0x001fca00078e00ff */
[----:B------:R-:W-:-:S07]  /*115e0*/  @P6 SHF.R.U32.HI R163, RZ, R21, R20 ;  /* 0x00000015ffa36219 */ /* 0x000fce0000011614 */
.L_x_1173:
[----:B------:R-:W-:Y:S05]  /*115f0*/  BSYNC B0 ;  /* 0x0000000000007941 */ /* 0x000fea0003800000 */
.L_x_1171:
[----:B------:R-:W-:-:S05]  /*11600*/  IMAD R178, R163, R162, R178 ;  /* 0x000000a2a3b27224 */ /* 0x000fca00078e02b2 */
[----:B------:R-:W-:Y:S02]  /*11610*/  VIADDMNMX R149, R178, R162, R149, PT ;  /* 0x000000a2b2957246 */ /* 0x000fe40003800195 */
[----:B------:R-:W-:-:S07]  /*11620*/  VIMNMX R11, R11, R178, !PT ;  /* 0x000000b20b0b7248 */ /* 0x000fce0007fe0100 */
.L_x_1170:
[----:B------:R-:W-:Y:S02]  /*11630*/  ISETP.GT.AND P1, PT, R11, 0x1, !P1 ;  /* 0x000000010b00780c */ /* 0x000fe40004f24270 */
        /* <DEDUP_REMOVED lines=98> */
[----:B------:R-:W-:Y:S01]  /*11c60*/  ISETP.GT.AND P2, PT, R11, 0x89, !P2 ;  /* 0x000000890b00780c */ /* 0x000fe20005744270 */
[----:B------:R-:W0:Y:S01]  /*11c70*/  SHFL.BFLY PT, R10, R21, 0x2, 0x1f ;  /* 0x0c401f00150a7f89 */ /* 0x000e2200000e0000 */
[----:B------:R-:W-:Y:S02]  /*11c80*/  FSEL R143, R143, -INF , !P1 ;  /* 0xff8000008f8f7808 */ /* 0x000fe40004800000 */
[----:B------:R-:W-:-:S02]  /*11c90*/  LOP3.LUT P1, RZ, R16, 0x800000, RZ, 0xc0, !PT ;  /* 0x0080000010ff7812 */ /* 0x000fc4000782c0ff */
[----:B------:R-:W-:Y:S02]  /*11ca0*/  ISETP.LT.OR P2, PT, R149, 0x8a, P2 ;  /* 0x0000008a9500780c */ /* 0x000fe40001741670 */
[C---:B------:R-:W-:Y:S02]  /*11cb0*/  ISETP.GT.AND P1, PT, R11.reuse, 0x40, !P1 ;  /* 0x000000400b00780c */ /* 0x040fe40004f24270 */
[----:B------:R-:W-:Y:S02]  /*11cc0*/  ISETP.GT.AND P3, PT, R11, 0x90, !P3 ;  /* 0x000000900b00780c */ /* 0x000fe40005f64270 */
[----:B------:R-:W-:Y:S02]  /*11cd0*/  ISETP.LT.OR P1, PT, R149, 0x41, P1 ;  /* 0x000000419500780c */ /* 0x000fe40000f21670 */
[----:B------:R-:W-:Y:S02]  /*11ce0*/  FSEL R91, R91, -INF , !P2 ;  /* 0xff8000005b5b7808 */ /* 0x000fe40005000000 */
[----:B------:R-:W-:-:S02]  /*11cf0*/  FSEL R120, R120, -INF , !P1 ;  /* 0xff80000078787808 */ /* 0x000fc40004800000 */
[----:B------:R-:W-:Y:S02]  /*11d00*/  LOP3.LUT P1, RZ, R16, 0x400000, RZ, 0xc0, !PT ;  /* 0x0040000010ff7812 */ /* 0x000fe4000782c0ff */
[----:B------:R-:W-:Y:S02]  /*11d10*/  ISETP.LT.OR P3, PT, R149, 0x91, P3 ;  /* 0x000000919500780c */ /* 0x000fe40001f61670 */
[C---:B------:R-:W-:Y:S02]  /*11d20*/  ISETP.GT.AND P1, PT, R11.reuse, 0x41, !P1 ;  /* 0x000000410b00780c */ /* 0x040fe40004f24270 */
[----:B------:R-:W-:Y:S02]  /*11d30*/  ISETP.GT.AND P4, PT, R11, 0x91, !P4 ;  /* 0x000000910b00780c */ /* 0x000fe40006784270 */
[----:B------:R-:W-:Y:S02]  /*11d40*/  ISETP.LT.OR P1, PT, R149, 0x42, P1 ;  /* 0x000000429500780c */ /* 0x000fe40000f21670 */
[----:B0-----:R-:W-:-:S02]  /*11d50*/  FMNMX.FTZ R162, R21, R10, !PT ;  /* 0x0000000a15a27209 */ /* 0x001fc40007810000 */
[----:B------:R-:W-:Y:S02]  /*11d60*/  FSEL R121, R121, -INF , !P1 ;  /* 0xff80000079797808 */ /* 0x000fe40004800000 */
[----:B------:R-:W-:Y:S01]  /*11d70*/  LOP3.LUT P1, RZ, R16, 0x200000, RZ, 0xc0, !PT ;  /* 0x0020000010ff7812 */ /* 0x000fe2000782c0ff */
[----:B------:R-:W0:Y:S01]  /*11d80*/  SHFL.BFLY PT, R163, R162, 0x1, 0x1f ;  /* 0x0c201f00a2a37f89 */ /* 0x000e2200000e0000 */
[----:B------:R-:W-:Y:S02]  /*11d90*/  FSEL R93, R93, -INF , !P3 ;  /* 0xff8000005d5d7808 */ /* 0x000fe40005800000 */
[C---:B------:R-:W-:Y:S02]  /*11da0*/  ISETP.GT.AND P1, PT, R11.reuse, 0x48, !P1 ;  /* 0x000000480b00780c */ /* 0x040fe40004f24270 */
[----:B------:R-:W-:Y:S02]  /*11db0*/  ISETP.GT.AND P5, PT, R11, 0x98, !P5 ;  /* 0x000000980b00780c */ /* 0x000fe40006fa4270 */
[----:B------:R-:W-:-:S02]  /*11dc0*/  ISETP.LT.OR P1, PT, R149, 0x49, P1 ;  /* 0x000000499500780c */ /* 0x000fc40000f21670 */
[C---:B------:R-:W-:Y:S02]  /*11dd0*/  ISETP.LT.OR P4, PT, R149.reuse, 0x92, P4 ;  /* 0x000000929500780c */ /* 0x040fe40002781670 */
[----:B------:R-:W-:Y:S02]  /*11de0*/  FSEL R122, R122, -INF , !P1 ;  /* 0xff8000007a7a7808 */ /* 0x000fe40004800000 */
[----:B------:R-:W-:Y:S02]  /*11df0*/  LOP3.LUT P1, RZ, R16, 0x100000, RZ, 0xc0, !PT ;  /* 0x0010000010ff7812 */ /* 0x000fe4000782c0ff */
[----:B------:R-:W-:Y:S02]  /*11e00*/  ISETP.LT.OR P5, PT, R149, 0x99, P5 ;  /* 0x000000999500780c */ /* 0x000fe40002fa1670 */
[----:B------:R-:W-:Y:S02]  /*11e10*/  ISETP.GT.AND P1, PT, R11, 0x49, !P1 ;  /* 0x000000490b00780c */ /* 0x000fe40004f24270 */
[----:B------:R-:W-:-:S02]  /*11e20*/  FSEL R92, R92, -INF , !P4 ;  /* 0xff8000005c5c7808 */ /* 0x000fc40006000000 */
[----:B------:R-:W-:Y:S02]  /*11e30*/  ISETP.LT.OR P1, PT, R149, 0x4a, P1 ;  /* 0x0000004a9500780c */ /* 0x000fe40000f21670 */
[----:B------:R-:W-:Y:S02]  /*11e40*/  FSEL R94, R94, -INF , !P5 ;  /* 0xff8000005e5e7808 */ /* 0x000fe40006800000 */
[----:B------:R-:W-:Y:S02]  /*11e50*/  FSEL R123, R123, -INF , !P1 ;  /* 0xff8000007b7b7808 */ /* 0x000fe40004800000 */
[----:B------:R-:W-:Y:S02]  /*11e60*/  LOP3.LUT P1, RZ, R16, 0x80000, RZ, 0xc0, !PT ;  /* 0x0008000010ff7812 */ /* 0x000fe4000782c0ff */
[----:B0-----:R-:W-:Y:S01]  /*11e70*/  FMNMX.FTZ R10, R162, R163, !PT ;  /* 0x000000a3a20a7209 */ /* 0x001fe20007810000 */
[----:B------:R-:W-:Y:S01]  /*11e80*/  IMAD.U32 R163, RZ, RZ, UR28 ;  /* 0x0000001cffa37e24 */ /* 0x000fe2000f8e00ff */
        /* <DEDUP_REMOVED lines=59> */
[----:B------:R-:W-:Y:S02]  /*12240*/  ISETP.GT.AND P1, PT, R11, RZ, !P6 ;  /* 0x000000ff0b00720c */ /* 0x000fe40007724270 */
[----:B------:R-:W-:Y:S02]  /*12250*/  LOP3.LUT P6, RZ, R2, 0x4, RZ, 0xc0, !PT ;  /* 0x0000000402ff7812 */ /* 0x000fe400078cc0ff */
[----:B------:R-:W-:Y:S02]  /*12260*/  ISETP.LT.OR P1, PT, R149, 0x1, P1 ;  /* 0x000000019500780c */ /* 0x000fe40000f21670 */
[----:B------:R-:W-:Y:S02]  /*12270*/  ISETP.GT.AND P2, PT, R11, 0x99, !P6 ;  /* 0x000000990b00780c */ /* 0x000fe40007744270 */
[----:B------:R-:W-:Y:S01]  /*12280*/  FSEL R164, R9, -INF , !P1 ;  /* 0xff80000009a47808 */ /* 0x000fe20004800000 */
[----:B------:R-:W-:-:S01]  /*12290*/  FFMA.FTZ R9, R10, R163, -8 ;  /* 0xc10000000a097423 */ /* 0x000fc200000100a3 */
[----:B------:R-:W-:-:S02]  /*122a0*/  FSETP.NEU.FTZ.AND P1, PT, R10, -INF , PT ;  /* 0xff8000000a00780b */ /* 0x000fc40003f3d000 */
[----:B------:R-:W-:Y:S02]  /*122b0*/  ISETP.LT.OR P2, PT, R149, 0x9a, P2 ;  /* 0x0000009a9500780c */ /* 0x000fe40001741670 */
[----:B------:R-:W-:Y:S02]  /*122c0*/  FSEL R9, R9, RZ, P1 ;  /* 0x000000ff09097208 */ /* 0x000fe40000800000 */
[----:B------:R-:W-:Y:S02]  /*122d0*/  FSEL R95, R95, -INF , !P2 ;  /* 0xff8000005f5f7808 */ /* 0x000fe40005000000 */
[----:B------:R-:W-:Y:S01]  /*122e0*/  FSEL R149, R10, RZ, P1 ;  /* 0x000000ff0a957208 */ /* 0x000fe20000800000 */
[----:B------:R-:W-:-:S01]  /*122f0*/  FFMA.FTZ R21, R151, UR28, -R9 ;  /* 0x0000001c97157c23 */ /* 0x000fc20008010809 */
[--C-:B------:R-:W-:Y:S01]  /*12300*/  FFMA.FTZ R151, R155, UR28, -R9.reuse ;  /* 0x0000001c9b977c23 */ /* 0x100fe20008010809 */
[----:B------:R-:W-:-:S01]  /*12310*/  FFMA.FTZ R155, R157, UR28, -R9 ;  /* 0x0000001c9d9b7c23 */ /* 0x000fc20008010809 */
[--C-:B------:R-:W-:Y:S01]  /*12320*/  FFMA.FTZ R157, R159, UR28, -R9.reuse ;  /* 0x0000001c9f9d7c23 */ /* 0x100fe20008010809 */
[----:B------:R-:W-:-:S01]  /*12330*/  FFMA.FTZ R159, R161, UR28, -R9 ;  /* 0x0000001ca19f7c23 */ /* 0x000fc20008010809 */
[----:B------:R-:W-:Y:S01]  /*12340*/  FMNMX.FTZ R161, R164, R7, !PT ;  /* 0x00000007a4a17209 */ /* 0x000fe20007810000 */
        /* <DEDUP_REMOVED lines=44> */
[----:B------:R-:W-:-:S01]  /*12610*/  FADD.FTZ R149, -R149, R6 ;  /* 0x0000000695957221 */ /* 0x000fc20000010100 */
[----:B------:R-:W-:Y:S02]  /*12620*/  MUFU.EX2 R21, R21 ;  /* 0x0000001500157308 */ /* 0x000fe40000000800 */
[----:B------:R-:W-:-:S04]  /*12630*/  FMNMX.FTZ R166, R140, R161, !PT ;  /* 0x000000a18ca67209 */ /* 0x000fc80007810000 */
[----:B------:R-:W-:Y:S02]  /*12640*/  FMNMX.FTZ R161, R141, R166, !PT ;  /* 0x000000a68da17209 */ /* 0x000fe40007810000 */
        /* <DEDUP_REMOVED lines=28> */
[----:B------:R-:W-:Y:S01]  /*12810*/  FMNMX.FTZ R166, R88, R161, !PT ;  /* 0x000000a158a67209 */ /* 0x000fe20007810000 */
[----:B------:R-:W-:-:S03]  /*12820*/  FFMA.FTZ R161, R148, UR28, -R9 ;  /* 0x0000001c94a17c23 */ /* 0x000fc60008010809 */
[----:B------:R-:W-:Y:S02]  /*12830*/  FMNMX.FTZ R163, R89, R166, !PT ;  /* 0x000000a659a37209 */ /* 0x000fe40007810000 */
[----:B------:R-:W-:Y:S02]  /*12840*/  MUFU.EX2 R97, R97 ;  /* 0x0000006100617308 */ /* 0x000fe40000000800 */
[----:B------:R-:W-:Y:S01]  /*12850*/  FMNMX.FTZ R148, R90, R163, !PT ;  /* 0x000000a35a947209 */ /* 0x000fe20007810000 */
[----:B------:R-:W-:-:S03]  /*12860*/  FFMA.FTZ R163, R150, UR28, -R9 ;  /* 0x0000001c96a37c23 */ /* 0x000fc60008010809 */
[----:B------:R-:W-:Y:S02]  /*12870*/  FMNMX.FTZ R148, R91, R148, !PT ;  /* 0x000000945b947209 */ /* 0x000fe40007810000 */
[----:B------:R-:W-:Y:S02]  /*12880*/  MUFU.EX2 R6, R163 ;  /* 0x000000a300067308 */ /* 0x000fe40000000800 */
[----:B------:R-:W-:-:S04]  /*12890*/  FMNMX.FTZ R147, R93, R148, !PT ;  /* 0x000000945d937209 */ /* 0x000fc80007810000 */
[----:B------:R-:W-:Y:S02]  /*128a0*/  FMNMX.FTZ R147, R92, R147, !PT ;  /* 0x000000935c937209 */ /* 0x000fe40007810000 */
[----:B------:R-:W-:Y:S02]  /*128b0*/  MUFU.EX2 R98, R98 ;  /* 0x0000006200627308 */ /* 0x000fe40000000800 */
[----:B------:R-:W-:-:S04]  /*128c0*/  FMNMX.FTZ R148, R94, R147, !PT ;  /* 0x000000935e947209 */ /* 0x000fc80007810000 */
[----:B------:R-:W-:Y:S02]  /*128d0*/  FMNMX.FTZ R148, R95, R148, !PT ;  /* 0x000000945f947209 */ /* 0x000fe40007810000 */
[----:B------:R-:W-:Y:S03]  /*128e0*/  MUFU.EX2 R99, R99 ;  /* 0x0000006300637308 */ /* 0x000fe60000000800 */
[----:B------:R-:W0:Y:S05]  /*128f0*/  SHFL.BFLY PT, R147, R148, 0x2, 0x1f ;  /* 0x0c401f0094937f89 */ /* 0x000e2a00000e0000 */
        /* <DEDUP_REMOVED lines=12> */
[----:B------:R-:W-:Y:S01]  /*129c0*/  FFMA.FTZ R147, R9, R148, -8 ;  /* 0xc100000009937423 */ /* 0x000fe20000010094 */
[----:B------:R-:W-:-:S04]  /*129d0*/  FMUL.FTZ R148, R149, UR28 ;  /* 0x0000001c95947c20 */ /* 0x000fc80008410000 */
[----:B------:R-:W-:Y:S01]  /*129e0*/  FSEL R147, R147, RZ, P1 ;  /* 0x000000ff93937208 */ /* 0x000fe20000800000 */
[----:B------:R-:W-:Y:S04]  /*129f0*/  MUFU.EX2 R115, R115 ;  /* 0x0000007300737308 */ /* 0x000fe80000000800 */
[----:B------:R-:W-:-:S01]  /*12a00*/  FFMA.FTZ R149, R20, UR28, -R147 ;  /* 0x0000001c14957c23 */ /* 0x000fc20008010893 */
[--C-:B------:R-:W-:Y:S01]  /*12a10*/  FFMA.FTZ R20, R152, UR28, -R147.reuse ;  /* 0x0000001c98147c23 */ /* 0x100fe20008010893 */
[----:B------:R-:W-:Y:S01]  /*12a20*/  FSEL R152, R9, RZ, P1 ;  /* 0x000000ff09987208 */ /* 0x000fe20000800000 */
[--C-:B------:R-:W-:Y:S01]  /*12a30*/  FFMA.FTZ R150, R164, UR28, -R147.reuse ;  /* 0x0000001ca4967c23 */ /* 0x100fe20008010893 */
[----:B------:R-:W0:Y:S01]  /*12a40*/  MUFU.EX2 R148, R148 ;  /* 0x0000009400947308 */ /* 0x000e220000000800 */
[----:B------:R-:W-:-:S01]  /*12a50*/  FFMA.FTZ R12, R12, UR28, -R147 ;  /* 0x0000001c0c0c7c23 */ /* 0x000fc20008010893 */
[----:B------:R-:W-:Y:S01]  /*12a60*/  FFMA.FTZ R13, R13, UR28, -R147 ;  /* 0x0000001c0d0d7c23 */ /* 0x000fe20008010893 */
[----:B------:R-:W-:-:S01]  /*12a70*/  FADD.FTZ R152, -R152, R7 ;  /* 0x0000000798987221 */ /* 0x000fc20000010100 */
[--C-:B------:R-:W-:Y:S01]  /*12a80*/  FFMA.FTZ R14, R14, UR28, -R147.reuse ;  /* 0x0000001c0e0e7c23 */ /* 0x100fe20008010893 */
[----:B------:R-:W-:-:S01]  /*12a90*/  FFMA.FTZ R15, R15, UR28, -R147 ;  /* 0x0000001c0f0f7c23 */ /* 0x000fc20008010893 */
[--C-:B------:R-:W-:Y:S01]  /*12aa0*/  FFMA.FTZ R164, R122, UR28, -R147.reuse ;  /* 0x0000001c7aa47c23 */ /* 0x100fe20008010893 */
[----:B------:R-:W-:Y:S01]  /*12ab0*/  FMUL.FTZ R152, R152, UR28 ;  /* 0x0000001c98987c20 */ /* 0x000fe20008410000 */
        /* <DEDUP_REMOVED lines=8> */
[----:B------:R1:W2:Y:S01]  /*12b40*/  MUFU.EX2 R163, R152 ;  /* 0x0000009800a37308 */ /* 0x0002a20000000800 */
[----:B0-----:R-:W-:-:S01]  /*12b50*/  FFMA.FTZ R165, R148, R4, R21 ;  /* 0x0000000494a57223 */ /* 0x001fc20000010015 */
[--C-:B------:R-:W-:Y:S01]  /*12b60*/  FFMA.FTZ R137, R137, UR28, -R147.reuse ;  /* 0x0000001c89897c23 */ /* 0x100fe20008010893 */
[----:B------:R-:W-:-:S01]  /*12b70*/  FFMA.FTZ R138, R138, UR28, -R147 ;  /* 0x0000001c8a8a7c23 */ /* 0x000fc20008010893 */
[--C-:B------:R-:W-:Y:S01]  /*12b80*/  FFMA.FTZ R139, R139, UR28, -R147.reuse ;  /* 0x0000001c8b8b7c23 */ /* 0x100fe20008010893 */
[----:B------:R-:W-:-:S01]  /*12b90*/  FFMA.FTZ R140, R140, UR28, -R147 ;  /* 0x0000001c8c8c7c23 */ /* 0x000fc20008010893 */
[--C-:B------:R-:W-:Y:S01]  /*12ba0*/  FFMA.FTZ R141, R141, UR28, -R147.reuse ;  /* 0x0000001c8d8d7c23 */ /* 0x100fe20008010893 */
[----:B------:R-:W-:-:S01]  /*12bb0*/  FFMA.FTZ R142, R142, UR28, -R147 ;  /* 0x0000001c8e8e7c23 */ /* 0x000fc20008010893 */
[----:B------:R-:W0:Y:S01]  /*12bc0*/  MUFU.EX2 R149, R149 ;  /* 0x0000009500957308 */ /* 0x000e220000000800 */
[----:B-1----:R-:W-:-:S01]  /*12bd0*/  FADD.FTZ R152, R162, R165 ;  /* 0x000000a5a2987221 */ /* 0x002fc20000010000 */
[--C-:B------:R-:W-:Y:S01]  /*12be0*/  FFMA.FTZ R143, R143, UR28, -R147.reuse ;  /* 0x0000001c8f8f7c23 */ /* 0x100fe20008010893 */
[----:B------:R-:W-:-:S01]  /*12bf0*/  FFMA.FTZ R120, R120, UR28, -R147 ;  /* 0x0000001c78787c23 */ /* 0x000fc20008010893 */
[----:B------:R-:W-:Y:S01]  /*12c00*/  FFMA.FTZ R121, R121, UR28, -R147 ;  /* 0x0000001c79797c23 */ /* 0x000fe20008010893 */
[----:B------:R-:W-:-:S01]  /*12c10*/  FADD.FTZ R127, R151, R152 ;  /* 0x00000098977f7221 */ /* 0x000fc20000010000 */
[--C-:B------:R-:W-:Y:S01]  /*12c20*/  FFMA.FTZ R104, R104, UR28, -R147.reuse ;  /* 0x0000001c68687c23 */ /* 0x100fe20008010893 */
[----:B------:R-:W-:-:S01]  /*12c30*/  FFMA.FTZ R105, R105, UR28, -R147 ;  /* 0x0000001c69697c23 */ /* 0x000fc20008010893 */
[----:B------:R-:W1:Y:S01]  /*12c40*/  MUFU.EX2 R12, R12 ;  /* 0x0000000c000c7308 */ /* 0x000e620000000800 */
[----:B--2---:R-:W-:-:S01]  /*12c50*/  FFMA.FTZ R4, R163, R3, R150 ;  /* 0x00000003a3047223 */ /* 0x004fc20000010096 */
        /* <DEDUP_REMOVED lines=8> */
[----:B------:R-:W-:Y:S01]  /*12ce0*/  FADD.FTZ R152, R156, R127 ;  /* 0x0000007f9c987221 */ /* 0x000fe20000010000 */
[----:B------:R-:W-:-:S01]  /*12cf0*/  FFMA.FTZ R110, R110, UR28, -R147 ;  /* 0x0000001c6e6e7c23 */ /* 0x000fc20008010893 */
[--C-:B------:R-:W-:Y:S01]  /*12d00*/  FFMA.FTZ R111, R111, UR28, -R147.reuse ;  /* 0x0000001c6f6f7c23 */ /* 0x100fe20008010893 */
[----:B------:R-:W-:-:S01]  /*12d10*/  FFMA.FTZ R88, R88, UR28, -R147 ;  /* 0x0000001c58587c23 */ /* 0x000fc20008010893 */
[----:B------:R-:W-:Y:S01]  /*12d20*/  FADD.FTZ R127, R157, R152 ;  /* 0x000000989d7f7221 */ /* 0x000fe20000010000 */
[----:B------:R-:W-:-:S01]  /*12d30*/  FFMA.FTZ R89, R89, UR28, -R147 ;  /* 0x0000001c59597c23 */ /* 0x000fc20008010893 */
[----:B------:R-:W0:Y:S01]  /*12d40*/  MUFU.EX2 R14, R14 ;  /* 0x0000000e000e7308 */ /* 0x000e220000000800 */
[----:B-1----:R-:W-:-:S01]  /*12d50*/  FADD.FTZ R4, R12, R3 ;  /* 0x000000030c047221 */ /* 0x002fc20000010000 */
[----:B------:R-:W-:Y:S01]  /*12d60*/  FADD.FTZ R152, R158, R127 ;  /* 0x0000007f9e987221 */ /* 0x000fe20000010000 */
[----:B------:R-:W-:-:S01]  /*12d70*/  FFMA.FTZ R91, R91, UR28, -R147 ;  /* 0x0000001c5b5b7c23 */ /* 0x000fc20008010893 */
[--C-:B------:R-:W-:Y:S01]  /*12d80*/  FFMA.FTZ R92, R92, UR28, -R147.reuse ;  /* 0x0000001c5c5c7c23 */ /* 0x100fe20008010893 */
[----:B------:R-:W-:-:S01]  /*12d90*/  FFMA.FTZ R94, R94, UR28, -R147 ;  /* 0x0000001c5e5e7c23 */ /* 0x000fc20008010893 */
[----:B------:R-:W-:Y:S01]  /*12da0*/  FADD.FTZ R127, R159, R152 ;  /* 0x000000989f7f7221 */ /* 0x000fe20000010000 */
[----:B------:R-:W-:-:S01]  /*12db0*/  FFMA.FTZ R95, R95, UR28, -R147 ;  /* 0x0000001c5f5f7c23 */ /* 0x000fc20008010893 */
[----:B------:R-:W1:Y:S01]  /*12dc0*/  MUFU.EX2 R15, R15 ;  /* 0x0000000f000f7308 */ /* 0x000e620000000800 */
[----:B--2---:R-:W-:-:S01]  /*12dd0*/  FADD.FTZ R3, R13, R4 ;  /* 0x000000040d037221 */ /* 0x004fc20000010000 */
        /* <DEDUP_REMOVED lines=13> */
[----:B------:R-:W-:-:S06]  /*12eb0*/  FADD.FTZ R4, R96, R127 ;  /* 0x0000007f60047221 */ /* 0x000fcc0000010000 */
        /* <DEDUP_REMOVED lines=17> */
[----:B-1----:R-:W-:-:S07]  /*12fd0*/  FADD.FTZ R152, R142, R127 ;  /* 0x0000007f8e987221 */ /* 0x002fce0000010000 */
[----:B------:R-:W1:Y:S01]  /*12fe0*/  MUFU.EX2 R121, R121 ;  /* 0x0000007900797308 */ /* 0x000e620000000800 */
[----:B--2---:R-:W-:-:S07]  /*12ff0*/  FADD.FTZ R127, R143, R152 ;  /* 0x000000988f7f7221 */ /* 0x004fce0000010000 */
[----:B------:R-:W2:Y:S01]  /*13000*/  MUFU.EX2 R7, R164 ;  /* 0x000000a400077308 */ /* 0x000ea20000000800 */
[----:B0-----:R-:W-:-:S01]  /*13010*/  FADD.FTZ R152, R120, R127 ;  /* 0x0000007f78987221 */ /* 0x001fc20000010000 */
[----:B------:R-:W-:-:S06]  /*13020*/  FADD.FTZ R127, R113, R4 ;  /* 0x00000004717f7221 */ /* 0x000fcc0000010000 */
[----:B------:R-:W0:Y:S01]  /*13030*/  MUFU.EX2 R122, R122 ;  /* 0x0000007a007a7308 */ /* 0x000e220000000800 */
[----:B-1----:R-:W-:-:S07]  /*13040*/  FADD.FTZ R152, R121, R152 ;  /* 0x0000009879987221 */ /* 0x002fce0000010000 */
        /* <DEDUP_REMOVED lines=27> */
[----:B------:R-:W-:-:S06]  /*13200*/  FFMA.FTZ R90, R93, UR28, -R147 ;  /* 0x0000001c5d5a7c23 */ /* 0x000fcc0008010893 */
        /* <DEDUP_REMOVED lines=36> */
[----:B------:R-:W1:Y:S08]  /*13450*/  MUFU.EX2 R129, R129 ;  /* 0x0000008100817308 */ /* 0x000e700000000800 */
[----:B------:R-:W3:Y:S08]  /*13460*/  MUFU.EX2 R90, R90 ;  /* 0x0000005a005a7308 */ /* 0x000ef00000000800 */
[----:B------:R-:W4:Y:S08]  /*13470*/  MUFU.EX2 R128, R128 ;  /* 0x0000008000807308 */ /* 0x000f300000000800 */
[----:B------:R2:W5:Y:S08]  /*13480*/  MUFU.EX2 R91, R92 ;  /* 0x0000005c005b7308 */ /* 0x0005700000000800 */
[----:B------:R-:W5:Y:S01]  /*13490*/  MUFU.EX2 R119, R119 ;  /* 0x0000007700777308 */ /* 0x000f620000000800 */
[----:B--2---:R-:W-:-:S01]  /*134a0*/  FADD.FTZ R92, R130, R3 ;  /* 0x00000003825c7221 */ /* 0x004fc20000010000 */
[----:B0-----:R-:W-:-:S03]  /*134b0*/  FADD.FTZ R3, R164, R4 ;  /* 0x00000004a4037221 */ /* 0x001fc60000010000 */
[----:B-1----:R-:W-:Y:S01]  /*134c0*/  FADD.FTZ R93, R129, R92 ;  /* 0x0000005c815d7221 */ /* 0x002fe20000010000 */
[----:B---3--:R-:W-:-:S02]  /*134d0*/  FADD.FTZ R4, R90, R3 ;  /* 0x000000035a047221 */ /* 0x008fc40000010000 */
[----:B------:R-:W0:Y:S01]  /*134e0*/  MUFU.EX2 R165, R94 ;  /* 0x0000005e00a57308 */ /* 0x000e220000000800 */
[----:B----4-:R-:W-:-:S01]  /*134f0*/  FADD.FTZ R92, R128, R93 ;  /* 0x0000005d805c7221 */ /* 0x010fc20000010000 */
[----:B-----5:R-:W-:-:S06]  /*13500*/  FADD.FTZ R4, R91, R4 ;  /* 0x000000045b047221 */ /* 0x020fcc0000010000 */
[----:B------:R-:W1:Y:S01]  /*13510*/  MUFU.EX2 R95, R95 ;  /* 0x0000005f005f7308 */ /* 0x000e620000000800 */
[----:B------:R-:W-:-:S01]  /*13520*/  FADD.FTZ R3, R119, R92 ;  /* 0x0000005c77037221 */ /* 0x000fc20000010000 */
[----:B0-----:R-:W-:-:S03]  /*13530*/  FADD.FTZ R92, R165, R4 ;  /* 0x00000004a55c7221 */ /* 0x001fc60000010000 */
[----:B------:R-:W-:Y:S01]  /*13540*/  FADD.FTZ R4, R6, R3 ;  /* 0x0000000306047221 */ /* 0x000fe20000010000 */
[----:B-1----:R-:W-:-:S01]  /*13550*/  FADD.FTZ R3, R95, R92 ;  /* 0x0000005c5f037221 */ /* 0x002fc20000010000 */
[----:B------:R-:W-:Y:S06]  /*13560*/  @!P0 BRA `(.L_x_1174) ;  /* 0x0000000000048947 */ /* 0x000fec0003800000 */
[----:B------:R-:W-:Y:S01]  /*13570*/  BPT.TRAP 0x1 ;  /* 0x000000040000795c */ /* 0x000fe20000300000 */
.L_x_1174:
        /* <DEDUP_REMOVED lines=43> */
[----:B------:R-:W-:Y:S01]  /*13830*/  F2FP.SATFINITE.E4M3.F32.PACK_AB_MERGE_C R177, R121, R120, R7 ;  /* 0x0000007879b1723e */ /* 0x000fe20004807007 */
[-C--:B------:R-:W-:Y:S01]  /*13840*/  FMUL.FTZ R56, R56, R148.reuse ;  /* 0x0000009438387220 */ /* 0x080fe20000410000 */
        /* <DEDUP_REMOVED lines=70> */
.L_x_1156:
[----:B------:R-:W-:Y:S06]  /*13cb0*/  BAR.ARV 0x8, 0x180 ;  /* 0x0206000000007b1d */ /* 0x000fec0000002000 */
[----:B------:R-:W-:Y:S05]  /*13cc0*/  @!P0 BRA `(.L_x_1176) ;  /* 0x0000000000048947 */ /* 0x000fea0003800000 */
[----:B------:R-:W-:Y:S01]  /*13cd0*/  BPT.TRAP 0x1 ;  /* 0x000000040000795c */ /* 0x000fe20000300000 */
.L_x_1176:
[----:B------:R-:W-:Y:S01]  /*13ce0*/  ULEA UR9, UR44, UR43, 0x3 ;  /* 0x0000002b2c097291 */ /* 0x000fe2000f8e183f */
[----:B------:R-:W-:-:S05]  /*13cf0*/  IMAD.U32 R0, RZ, RZ, UR45 ;  /* 0x0000002dff007e24 */ /* 0x000fca000f8e00ff */
[----:B------:R-:W-:-:S04]  /*13d00*/  SHF.L.U32 R0, R0, 0x1f, RZ ;  /* 0x0000001f00007819 */ /* 0x000fc800000006ff */
[----:B------:R0:W1:Y:S01]  /*13d10*/  SYNCS.PHASECHK.TRANS64.TRYWAIT P1, [UR9+0x22850], R0 ;  /* 0x02285000ff0075a7 */ /* 0x0000620008020149 */
[----:B------:R-:W-:Y:S05]  /*13d20*/  @!P0 BRA `(.L_x_1177) ;  /* 0x0000000000048947 */ /* 0x000fea0003800000 */
[----:B------:R-:W-:Y:S01]  /*13d30*/  BPT.TRAP 0x1 ;  /* 0x000000040000795c */ /* 0x000fe20000300000 */
.L_x_1177:
[----:B-1----:R-:W-:Y:S05]  /*13d40*/  @P1 BRA `(.L_x_1178) ;  /* 0x0000000000081947 */ /* 0x002fea0003800000 */
[----:B------:R-:W1:Y:S02]  /*13d50*/  SYNCS.PHASECHK.TRANS64.TRYWAIT P1, [UR9+0x22850], R0 ;  /* 0x02285000ff0075a7 */ /* 0x000e640008020149 */
[----:B-1----:R-:W-:Y:S05]  /*13d60*/  @!P1 BRA `(.L_x_1179) ;  /* 0x0000008c00189947 */ /* 0x002fea0003800000 */
.L_x_1178:
[----:B------:R-:W-:Y:S01]  /*13d70*/  UIADD3 UR43, UR43, 0x400, URZ ;  /* 0x000004002b2b7890 */ /* 0x000fe2000fffe03f */
[----:B------:R-:W-:Y:S01]  /*13d80*/  WARPGROUP.ARRIVE ;  /* 0x00000000000079c5 */ /* 0x000fe20000000000 */
[----:B------:R-:W-:Y:S01]  /*13d90*/  UMOV UR7, 0xc0000010 ;  /* 0xc000001000077882 */ /* 0x000fe20000000000 */
[----:B------:R-:W-:Y:S01]  /*13da0*/  ULDC.64 UR10, c[0x0][0x9a0] ;  /* 0x00026800000a7ab9 */ /* 0x000fe20000000a00 */
[----:B------:R-:W-:Y:S01]  /*13db0*/  USHF.R.U32.HI UR43, URZ, 0x4, UR43 ;  /* 0x000000043f2b7899 */ /* 0x000fe2000801162b */
[----:B-1----:R-:W-:Y:S01]  /*13dc0*/  IMAD.MOV.U32 R5, RZ, RZ, 0x3f800000 ;  /* 0x3f800000ff057424 */ /* 0x002fe200078e00ff */
        /* <DEDUP_REMOVED lines=16> */
[----:B------:R-:W-:Y:S02]  /*13ed0*/  @UP0 USHF.R.S32.HI UR6, URZ, 0x1f, UR38 ;  /* 0x0000001f3f060899 */ /* 0x000fe40008011426 */
[----:B------:R-:W-:Y:S02]  /*13ee0*/  @UP0 USHF.R.S32.HI UR7, URZ, 0x1f, UR39 ;  /* 0x0000001f3f070899 */ /* 0x000fe40008011427 */
[----:B------:R-:W-:-:S04]  /*13ef0*/  @UP0 UIMAD UR6, UR6, UR12, URZ ;  /* 0x0000000c060602a4 */ /* 0x000fc8000f8e023f */
        /* <DEDUP_REMOVED lines=14> */
[----:B------:R1:W2:Y:S01]  /*13fe0*/  @P1 LDG.E R5, desc[UR48][R6.64] ;  /* 0x0000003006051981 */ /* 0x0002a2000c1e1900 */
[----:B------:R-:W-:Y:S02]  /*13ff0*/  WARPGROUP.DEPBAR.LE gsb0, 0x0 ;  /* 0x00008000000079c5 */ /* 0x000fe40000010000 */
[----:B------:R-:W-:-:S06]  /*14000*/  WARPGROUP.ARRIVE ;  /* 0x00000000000079c5 */ /* 0x000fcc0000000000 */
[----:B------:R-:W-:Y:S01]  /*14010*/  QGMMA.64x128x32.F32.E4M3.E4M3 R24, R176, gdesc[UR4], R24, gsb0 ;  /* 0x01e00004b0187df3 */ /* 0x000fe20008000818 */
[----:B------:R-:W-:Y:S01]  /*14020*/  UIADD3 UR4, UR8, 0x300, URZ ;  /* 0x0000030008047890 */ /* 0x000fe2000fffe03f */
[----:B------:R-:W-:-:S06]  /*14030*/  UMOV UR7, 0xc0000010 ;  /* 0xc000001000077882 */ /* 0x000fcc0000000000 */
[----:B------:R-:W-:Y:S01]  /*14040*/  UMOV UR6, UR4 ;  /* 0x0000000400067c82 */ /* 0x000fe20008000000 */
[----:B------:R-:W-:Y:S01]  /*14050*/  UIADD3 UR8, UR8, 0x400, URZ ;  /* 0x0000040008087890 */ /* 0x000fe2000fffe03f */
[----:B------:R-:W3:Y:S04]  /*14060*/  SHFL.BFLY PT, R11, R4, 0x2, 0x1f ;  /* 0x0c401f00040b7f89 */ /* 0x000ee800000e0000 */
[----:B------:R-:W4:Y:S01]  /*14070*/  SHFL.BFLY PT, R8, R3, 0x2, 0x1f ;  /* 0x0c401f0003087f89 */ /* 0x000f2200000e0000 */
[----:B------:R-:W-:Y:S02]  /*14080*/  WARPGROUP.DEPBAR.LE gsb0, 0x0 ;  /* 0x00008000000079c5 */ /* 0x000fe40000010000 */
[----:B------:R-:W-:-:S06]  /*14090*/  WARPGROUP.ARRIVE ;  /* 0x00000000000079c5 */ /* 0x000fcc0000000000 */
[----:B------:R-:W-:Y:S01]  /*140a0*/  QGMMA.64x128x32.F32.E4M3.E4M3 R24, R172, gdesc[UR4], R24, gsb0 ;  /* 0x01e00004ac187df3 */ /* 0x000fe20008000818 */
[----:B------:R-:W-:Y:S01]  /*140b0*/  UMOV UR6, UR8 ;  /* 0x0000000800067c82 */ /* 0x000fe20008000000 */
[----:B------:R-:W-:Y:S01]  /*140c0*/  UMOV UR7, 0xc0000010 ;  /* 0xc000001000077882 */ /* 0x000fe20000000000 */
[----:B---3--:R-:W-:-:S01]  /*140d0*/  FADD.FTZ R11, R11, R4 ;  /* 0x000000040b0b7221 */ /* 0x008fc20000010000 */
[----:B----4-:R-:W-:-:S04]  /*140e0*/  FADD.FTZ R8, R8, R3 ;  /* 0x0000000308087221 */ /* 0x010fc80000010000 */
[----:B0-----:R-:W0:Y:S04]  /*140f0*/  SHFL.BFLY PT, R0, R11, 0x1, 0x1f ;  /* 0x0c201f000b007f89 */ /* 0x001e2800000e0000 */
[----:B-1----:R-:W1:Y:S01]  /*14100*/  SHFL.BFLY PT, R7, R8, 0x1, 0x1f ;  /* 0x0c201f0008077f89 */ /* 0x002e6200000e0000 */
        /* <DEDUP_REMOVED lines=17> */
[----:B------:R-:W-:-:S02]  /*14220*/  IMAD.U32 R7, RZ, RZ, UR28 ;  /* 0x0000001cff077e24 */ /* 0x000fc4000f8e00ff */
[----:B------:R-:W-:Y:S02]  /*14230*/  IMAD.U32 R15, RZ, RZ, UR28 ;  /* 0x0000001cff0f7e24 */ /* 0x000fe4000f8e00ff */
[----:B0-----:R-:W-:Y:S01]  /*14240*/  @P2 FMUL.FTZ R6, R6, 0.69314718246459960938 ;  /* 0x3f31721806062820 */ /* 0x001fe20000410000 */
[----:B------:R-:W-:Y:S01]  /*14250*/  @P2 FMUL.FTZ R7, R7, 0.69314718246459960938 ;  /* 0x3f31721807072820 */ /* 0x000fe20000410000 */
[----:B------:R-:W-:Y:S01]  /*14260*/  @P3 FMUL.FTZ R15, R15, 0.69314718246459960938 ;  /* 0x3f3172180f0f3820 */ /* 0x000fe20000410000 */
[----:B-1----:R-:W-:Y:S01]  /*14270*/  @P3 FMUL.FTZ R12, R11, 0.69314718246459960938 ;  /* 0x3f3172180b0c3820 */ /* 0x002fe20000410000 */
[----:B------:R-:W-:Y:S02]  /*14280*/  IMAD.MOV.U32 R3, RZ, RZ, -0x800000 ;  /* 0xff800000ff037424 */ /* 0x000fe400078e00ff */
[----:B------:R-:W-:Y:S01]  /*14290*/  @P2 FFMA.FTZ R3, R7, R10, R6 ;  /* 0x0000000a07032223 */ /* 0x000fe20000010006 */
[----:B------:R-:W-:Y:S02]  /*142a0*/  IMAD.MOV.U32 R0, RZ, RZ, -0x800000 ;  /* 0xff800000ff007424 */ /* 0x000fe400078e00ff */
[----:B------:R-:W-:Y:S01]  /*142b0*/  @P3 FFMA.FTZ R0, R15, R9, R12 ;  /* 0x000000090f003223 */ /* 0x000fe2000001000c */
[-C--:B--2---:R-:W-:Y:S01]  /*142c0*/  FMUL.FTZ R4, R4, R5.reuse ;  /* 0x0000000504047220 */ /* 0x084fe20000410000 */
[----:B---3--:R-:W-:Y:S01]  /*142d0*/  FMUL.FTZ R6, R8, R5 ;  /* 0x0000000508067220 */ /* 0x008fe20000410000 */
[----:B------:R-:W-:-:S02]  /*142e0*/  WARPGROUP.DEPBAR.LE gsb0, 0x0 ;  /* 0x00008000000079c5 */ /* 0x000fc40000010000 */
[----:B------:R-:W-:Y:S05]  /*142f0*/  @!P0 BRA `(.L_x_1180) ;  /* 0x0000000000048947 */ /* 0x000fea0003800000 */
[----:B------:R-:W-:Y:S01]  /*14300*/  BPT.TRAP 0x1 ;  /* 0x000000040000795c */ /* 0x000fe20000300000 */
.L_x_1180:
        /* <DEDUP_REMOVED lines=17> */
[-C--:B------:R-:W-:Y:S01]  /*14420*/  FMUL.FTZ R93, R25, R4.reuse ;  /* 0x00000004195d7220 */ /* 0x080fe20000410000 */
[----:B------:R-:W-:Y:S01]  /*14430*/  FMUL.FTZ R37, R40, R4 ;  /* 0x0000000428257220 */ /* 0x000fe20000410000 */
        /* <DEDUP_REMOVED lines=55> */
.L_x_1102:
[----:B------:R-:W0:Y:S01]  /*147b0*/  S2R R7, SR_CgaCtaId ;  /* 0x0000000000077919 */ /* 0x000e220000008800 */
[----:B------:R-:W-:Y:S01]  /*147c0*/  MOV R4, 0x400 ;  /* 0x0000040000047802 */ /* 0x000fe20000000f00 */
[----:B------:R-:W-:Y:S01]  /*147d0*/  BSSY B0, `(.L_x_1181) ;  /* 0x0000230000007945 */ /* 0x000fe20003800000 */
[----:B------:R-:W-:Y:S02]  /*147e0*/  BAR.SYNC.DEFER_BLOCKING 0x5, 0x180 ;  /* 0x0146000000007b1d */ /* 0x000fe40000010000 */
[----:B0-----:R-:W-:-:S05]  /*147f0*/  LEA R4, R7, R4, 0x18 ;  /* 0x0000000407047211 */ /* 0x001fca00078ec0ff */
[----:B------:R-:W0:Y:S02]  /*14800*/  LDS R6, [R4+0x228d0] ;  /* 0x0228d00004067984 */ /* 0x000e240000000800 */
[----:B0-----:R-:W-:Y:S01]  /*14810*/  R2UR UR4, R6 ;  /* 0x00000000060472ca */ /* 0x001fe200000e0000 */
[----:B------:R-:W-:Y:S06]  /*14820*/  BAR.ARV 0x4, 0x180 ;  /* 0x0106000000007b1d */ /* 0x000fec0000002000 */
[----:B------:R-:W-:Y:S08]  /*14830*/  @P0 BRA `(.L_x_1182) ;  /* 0x0000001800500947 */ /* 0x000ff00003800000 */
[----:B------:R-:W0:Y:S01]  /*14840*/  S2R R35, SR_TID.X ;  /* 0x0000000000237919 */ /* 0x000e220000002100 */
[----:B------:R-:W-:Y:S01]  /*14850*/  ULDC.64 UR6, c[0x4][0x38] ;  /* 0x01000e0000067ab9 */ /* 0x000fe20000000a00 */
        /* <DEDUP_REMOVED lines=15> */
[----:B------:R-:W-:Y:S01]  /*14950*/  F2FP.BF16.F32.PACK_AB R36, R45, R36 ;  /* 0x000000242d24723e */ /* 0x000fe200000010ff */
[----:B0-----:R-:W-:Y:S01]  /*14960*/  IMAD.SHL.U32 R6, R35, 0x4, RZ ;  /* 0x0000000423067824 */ /* 0x001fe200078e00ff */
        /* <DEDUP_REMOVED lines=10> */
[----:B------:R-:W-:Y:S01]  /*14a10*/  F2FP.BF16.F32.PACK_AB R28, R61, R28 ;  /* 0x0000001c3d1c723e */ /* 0x000fe200000010ff */
[----:B------:R-:W-:Y:S01]  /*14a20*/  VIADD R59, R19, UR37 ;  /* 0x00000025133b7c36 */ /* 0x000fe20008000000 */
[----:B------:R-:W-:Y:S02]  /*14a30*/  LOP3.LUT R6, R6, 0xc, RZ, 0xc0, !PT ;  /* 0x0000000c06067812 */ /* 0x000fe400078ec0ff */
[----:B------:R-:W-:-:S02]  /*14a40*/  F2FP.BF16.F32.PACK_AB R94, R94, R95 ;  /* 0x0000005f5e5e723e */ /* 0x000fc400000010ff */
[----:B------:R-:W-:Y:S02]  /*14a50*/  F2FP.BF16.F32.PACK_AB R90, R90, R91 ;  /* 0x0000005b5a5a723e */ /* 0x000fe400000010ff */
[----:B------:R-:W-:Y:S02]  /*14a60*/  F2FP.BF16.F32.PACK_AB R56, R56, R57 ;  /* 0x000000393838723e */ /* 0x000fe400000010ff */
[----:B------:R-:W-:Y:S01]  /*14a70*/  F2FP.BF16.F32.PACK_AB R49, R48, R49 ;  /* 0x000000313031723e */ /* 0x000fe200000010ff */
[----:B------:R-:W-:Y:S01]  /*14a80*/  USHF.R.S32.HI UR12, URZ, 0x1f, UR39 ;  /* 0x0000001f3f0c7899 */ /* 0x000fe20008011427 */
[----:B------:R-:W-:Y:S01]  /*14a90*/  BAR.SYNC.DEFER_BLOCKING 0x1, 0x100 ;  /* 0x0044000000007b1d */ /* 0x000fe20000010000 */
[----:B------:R-:W-:-:S05]  /*14aa0*/  IADD3 R6, P0, R6, UR6, RZ ;  /* 0x0000000606067c10 */ /* 0x000fca000ff1e0ff */
[----:B------:R-:W-:Y:S01]  /*14ab0*/  IMAD.X R7, RZ, RZ, UR7, P0 ;  /* 0x00000007ff077e24 */ /* 0x000fe200080e06ff */
[----:B------:R-:W-:Y:S01]  /*14ac0*/  ULDC.64 UR8, c[0x0][0xb90] ;  /* 0x0002e40000087ab9 */ /* 0x000fe20000000a00 */
[----:B------:R-:W-:Y:S01]  /*14ad0*/  USHF.R.S32.HI UR13, URZ, 0x1f, UR38 ;  /* 0x0000001f3f0d7899 */ /* 0x000fe20008011426 */
[----:B------:R-:W-:Y:S02]  /*14ae0*/  ULDC.64 UR10, c[0x0][0xb98] ;  /* 0x0002e600000a7ab9 */ /* 0x000fe40000000a00 */
[----:B------:R0:W2:Y:S01]  /*14af0*/  LDG.E.CONSTANT R17, desc[UR48][R6.64] ;  /* 0x0000003006117981 */ /* 0x0000a2000c1e9900 */
[----:B------:R-:W-:Y:S01]  /*14b00*/  F2FP.BF16.F32.PACK_AB R34, R55, R30 ;  /* 0x0000001e3722723e */ /* 0x000fe200000010ff */
[----:B------:R-:W-:Y:S02]  /*14b10*/  UIMAD UR5, UR12, UR8, URZ ;  /* 0x000000080c0572a4 */ /* 0x000fe4000f8e023f */
[----:B------:R-:W-:Y:S02]  /*14b20*/  UIMAD.WIDE.U32 UR6, UR39, UR8, URZ ;  /* 0x00000008270672a5 */ /* 0x000fe4000f8e003f */
[----:B------:R-:W-:-:S02]  /*14b30*/  UIMAD UR5, UR39, UR9, UR5 ;  /* 0x00000009270572a4 */ /* 0x000fc4000f8e0205 */
[----:B------:R-:W-:Y:S01]  /*14b40*/  UIMAD UR8, UR13, UR10, URZ ;  /* 0x0000000a0d0872a4 */ /* 0x000fe2000f8e023f */
[----:B0-----:R-:W0:Y:S01]  /*14b50*/  S2R R7, SR_SWINHI ;  /* 0x0000000000077919 */ /* 0x001e220000002f00 */
[----:B------:R-:W-:Y:S01]  /*14b60*/  LOP3.LUT P0, R6, R35, 0x3, RZ, 0xc0, !PT ;  /* 0x0000000323067812 */ /* 0x000fe2000780c0ff */
[----:B------:R-:W-:Y:S02]  /*14b70*/  UIADD3 UR7, UR7, UR5, URZ ;  /* 0x0000000507077290 */ /* 0x000fe4000fffe03f */
[----:B------:R-:W-:Y:S01]  /*14b80*/  UIMAD UR8, UR38, UR11, UR8 ;  /* 0x0000000b260872a4 */ /* 0x000fe2000f8e0208 */
[----:B------:R-:W-:Y:S01]  /*14b90*/  ISETP.EQ.OR P0, PT, R6, 0x3, !P0 ;  /* 0x000000030600780c */ /* 0x000fe20004702670 */
[----:B------:R-:W-:Y:S01]  /*14ba0*/  UIMAD.WIDE.U32 UR6, UR38, UR10, UR6 ;  /* 0x0000000a260672a5 */ /* 0x000fe2000f8e0006 */
[----:B------:R-:W-:Y:S02]  /*14bb0*/  ULDC UR5, c[0x0][0xa88] ;  /* 0x0002a20000057ab9 */ /* 0x000fe40000000800 */
[----:B------:R-:W-:Y:S01]  /*14bc0*/  SEL R72, R9, R10, P0 ;  /* 0x0000000a09487207 */ /* 0x000fe20000000000 */
[----:B------:R-:W-:Y:S01]  /*14bd0*/  ULDC.64 UR10, c[0x0][0xaf0] ;  /* 0x0002bc00000a7ab9 */ /* 0x000fe20000000a00 */
[----:B------:R-:W-:Y:S01]  /*14be0*/  SEL R74, R10, R9, P0 ;  /* 0x000000090a4a7207 */ /* 0x000fe20000000000 */
[----:B------:R-:W-:Y:S01]  /*14bf0*/  IMAD R9, R189, 0x40, R22 ;  /* 0x00000040bd097824 */ /* 0x000fe200078e0216 */
[----:B------:R-:W-:-:S02]  /*14c00*/  SEL R100, R11, R12, P0 ;  /* 0x0000000c0b647207 */ /* 0x000fc40000000000 */
[----:B------:R-:W-:Y:S02]  /*14c10*/  SEL R102, R12, R11, P0 ;  /* 0x0000000b0c667207 */ /* 0x000fe40000000000 */
[----:B------:R-:W-:Y:S02]  /*14c20*/  SEL R68, R13, R14, P0 ;  /* 0x0000000e0d447207 */ /* 0x000fe40000000000 */
[----:B------:R-:W-:Y:S02]  /*14c30*/  SEL R70, R14, R13, P0 ;  /* 0x0000000d0e467207 */ /* 0x000fe40000000000 */
[----:B------:R-:W-:Y:S02]  /*14c40*/  SEL R104, R5, R8, P0 ;  /* 0x0000000805687207 */ /* 0x000fe40000000000 */
[----:B------:R-:W-:Y:S02]  /*14c50*/  SEL R106, R8, R5, P0 ;  /* 0x00000005086a7207 */ /* 0x000fe40000000000 */
[----:B------:R-:W-:-:S02]  /*14c60*/  SEL R50, R37, R36, P0 ;  /* 0x0000002425327207 */ /* 0x000fc40000000000 */
[----:B------:R-:W-:Y:S02]  /*14c70*/  SEL R52, R36, R37, P0 ;  /* 0x0000002524347207 */ /* 0x000fe40000000000 */
[----:B------:R-:W-:Y:S02]  /*14c80*/  SEL R54, R33, R32, P0 ;  /* 0x0000002021367207 */ /* 0x000fe40000000000 */
[----:B------:R-:W-:Y:S02]  /*14c90*/  SEL R58, R32, R33, P0 ;  /* 0x00000021203a7207 */ /* 0x000fe40000000000 */
[----:B------:R-:W-:Y:S02]  /*14ca0*/  MOV R30, R4 ;  /* 0x00000004001e7202 */ /* 0x000fe40000000f00 */
[----:B0-----:R-:W-:Y:S02]  /*14cb0*/  MOV R31, R7 ;  /* 0x00000007001f7202 */ /* 0x001fe40000000f00 */
[----:B------:R-:W-:-:S02]  /*14cc0*/  SEL R88, R25, R26, P0 ;  /* 0x0000001a19587207 */ /* 0x000fc40000000000 */
[----:B------:R-:W-:Y:S01]  /*14cd0*/  SEL R92, R26, R25, P0 ;  /* 0x000000191a5c7207 */ /* 0x000fe20000000000 */
[--C-:B------:R-:W-:Y:S01]  /*14ce0*/  IMAD.WIDE R6, R194, 0x2, R30.reuse ;  /* 0x00000002c2067825 */ /* 0x100fe200078e021e */
[----:B------:R-:W-:Y:S02]  /*14cf0*/  SEL R64, R21, R24, P0 ;  /* 0x0000001815407207 */ /* 0x000fe40000000000 */
[----:B------:R-:W-:Y:S01]  /*14d00*/  SEL R66, R24, R21, P0 ;  /* 0x0000001518427207 */ /* 0x000fe20000000000 */
[----:B------:R-:W-:Y:S01]  /*14d10*/  IMAD.WIDE R30, R9, 0x2, R30 ;  /* 0x00000002091e7825 */ /* 0x000fe200078e021e */
[C---:B------:R-:W-:Y:S02]  /*14d20*/  IADD3 R41, P6, R6.reuse, 0x4060, RZ ;  /* 0x0000406006297810 */ /* 0x040fe40007fde0ff */
[----:B------:R-:W-:Y:S02]  /*14d30*/  LOP3.LUT R43, R6, 0x380, RZ, 0xc0, !PT ;  /* 0x00000380062b7812 */ /* 0x000fe400078ec0ff */
[----:B------:R-:W-:-:S02]  /*14d40*/  LOP3.LUT R40, R41, 0x380, RZ, 0xc0, !PT ;  /* 0x0000038029287812 */ /* 0x000fc400078ec0ff */
[----:B------:R-:W-:Y:S02]  /*14d50*/  SHF.R.U64 R43, R43, 0x3, RZ ;  /* 0x000000032b2b7819 */ /* 0x000fe400000012ff */
[----:B------:R-:W-:Y:S02]  /*14d60*/  SHF.R.U64 R40, R40, 0x3, RZ ;  /* 0x0000000328287819 */ /* 0x000fe400000012ff */
[----:B------:R-:W-:Y:S02]  /*14d70*/  IADD3 R11, P3, R6, 0x4000, RZ ;  /* 0x00004000060b7810 */ /* 0x000fe40007f7e0ff */
[----:B------:R-:W-:Y:S01]  /*14d80*/  LOP3.LUT R40, R40, R41, RZ, 0x3c, !PT ;  /* 0x0000002928287212 */ /* 0x000fe200078e3cff */
[--C-:B------:R-:W-:Y:S01]  /*14d90*/  IMAD.X R41, RZ, RZ, R7.reuse, P6 ;  /* 0x000000ffff297224 */ /* 0x100fe200030e0607 */
[C---:B------:R-:W-:Y:S01]  /*14da0*/  IADD3 R14, P5, R6.reuse, 0x4040, RZ ;  /* 0x00004040060e7810 */ /* 0x040fe20007fbe0ff */
[----:B------:R-:W-:Y:S01]  /*14db0*/  IMAD.X R37, RZ, RZ, R7, P3 ;  /* 0x000000ffff257224 */ /* 0x000fe200018e0607 */
[----:B------:R-:W-:-:S02]  /*14dc0*/  IADD3 R12, P4, R6, 0x4020, RZ ;  /* 0x00004020060c7810 */ /* 0x000fc40007f9e0ff */
[C---:B------:R-:W-:Y:S02]  /*14dd0*/  IADD3 R8, P2, R6.reuse, 0x20, RZ ;  /* 0x0000002006087810 */ /* 0x040fe40007f5e0ff */
[C---:B------:R-:W-:Y:S01]  /*14de0*/  IADD3 R10, P1, R6.reuse, 0x60, RZ ;  /* 0x00000060060a7810 */ /* 0x040fe20007f3e0ff */
[--C-:B------:R-:W-:Y:S01]  /*14df0*/  IMAD.X R35, RZ, RZ, R7.reuse, P4 ;  /* 0x000000ffff237224 */ /* 0x100fe200020e0607 */
[----:B------:R-:W-:Y:S01]  /*14e00*/  IADD3 R9, P6, R6, 0x40, RZ ;  /* 0x0000004006097810 */ /* 0x000fe20007fde0ff */
[--C-:B------:R-:W-:Y:S01]  /*14e10*/  IMAD.X R33, RZ, RZ, R7.reuse, P2 ;  /* 0x000000ffff217224 */ /* 0x100fe200010e0607 */
[----:B------:R-:W-:Y:S01]  /*14e20*/  LOP3.LUT R42, R43, R6, RZ, 0x3c, !PT ;  /* 0x000000062b2a7212 */ /* 0x000fe200078e3cff */
[--C-:B------:R-:W-:Y:S01]  /*14e30*/  IMAD.MOV.U32 R43, RZ, RZ, R7.reuse ;  /* 0x000000ffff2b7224 */ /* 0x100fe200078e0007 */
[----:B------:R-:W-:Y:S01]  /*14e40*/  LOP3.LUT R6, R11, 0x380, RZ, 0xc0, !PT ;  /* 0x000003800b067812 */ /* 0x000fe200078ec0ff */
[----:B------:R-:W-:Y:S01]  /*14e50*/  IMAD.X R25, RZ, RZ, R7, P6 ;  /* 0x000000ffff197224 */ /* 0x000fe200030e0607 */
[----:B------:R-:W-:-:S02]  /*14e60*/  LOP3.LUT R5, R8, 0x380, RZ, 0xc0, !PT ;  /* 0x0000038008057812 */ /* 0x000fc400078ec0ff */
[----:B------:R-:W-:Y:S02]  /*14e70*/  SHF.R.U64 R6, R6, 0x3, RZ ;  /* 0x0000000306067819 */ /* 0x000fe400000012ff */
[----:B------:R-:W-:Y:S02]  /*14e80*/  SHF.R.U64 R5, R5, 0x3, RZ ;  /* 0x0000000305057819 */ /* 0x000fe400000012ff */
[----:B------:R-:W-:Y:S02]  /*14e90*/  LOP3.LUT R36, R6, R11, RZ, 0x3c, !PT ;  /* 0x0000000b06247212 */ /* 0x000fe400078e3cff */
[----:B------:R-:W-:Y:S02]  /*14ea0*/  LOP3.LUT R6, R10, 0x380, RZ, 0xc0, !PT ;  /* 0x000003800a067812 */ /* 0x000fe400078ec0ff */
[----:B------:R-:W-:Y:S02]  /*14eb0*/  LOP3.LUT R32, R5, R8, RZ, 0x3c, !PT ;  /* 0x0000000805207212 */ /* 0x000fe400078e3cff */
[----:B------:R-:W-:-:S02]  /*14ec0*/  SHF.R.U64 R5, R6, 0x3, RZ ;  /* 0x0000000306057819 */ /* 0x000fc400000012ff */
[----:B------:R-:W-:Y:S02]  /*14ed0*/  IADD3 R21, P2, R30, 0x2000, RZ ;  /* 0x000020001e157810 */ /* 0x000fe40007f5e0ff */
[----:B------:R-:W-:Y:S02]  /*14ee0*/  LOP3.LUT R26, R5, R10, RZ, 0x3c, !PT ;  /* 0x0000000a051a7212 */ /* 0x000fe400078e3cff */
[----:B------:R-:W0:Y:S01]  /*14ef0*/  LDC R5, c[0x0][0xbe8] ;  /* 0x0002fa00ff057b82 */ /* 0x000e220000000800 */
[----:B------:R-:W-:Y:S02]  /*14f00*/  SEL R96, R15, R20, P0 ;  /* 0x000000140f607207 */ /* 0x000fe40000000000 */
[----:B------:R-:W-:Y:S02]  /*14f10*/  SEL R98, R20, R15, P0 ;  /* 0x0000000f14627207 */ /* 0x000fe40000000000 */
[----:B------:R-:W-:Y:S02]  /*14f20*/  LOP3.LUT R20, R21, 0x380, RZ, 0xc0, !PT ;  /* 0x0000038015147812 */ /* 0x000fe400078ec0ff */
[----:B------:R-:W-:-:S02]  /*14f30*/  SEL R84, R27, R34, P0 ;  /* 0x000000221b547207 */ /* 0x000fc40000000000 */
[----:B------:R-:W-:Y:S02]  /*14f40*/  SHF.R.U64 R20, R20, 0x3, RZ ;  /* 0x0000000314147819 */ /* 0x000fe400000012ff */
[----:B------:R-:W-:Y:S01]  /*14f50*/  SEL R86, R34, R27, P0 ;  /* 0x0000001b22567207 */ /* 0x000fe20000000000 */
[----:B------:R-:W-:Y:S01]  /*14f60*/  IMAD.X R27, RZ, RZ, R7, P1 ;  /* 0x000000ffff1b7224 */ /* 0x000fe200008e0607 */
[----:B------:R-:W-:Y:S01]  /*14f70*/  LOP3.LUT R20, R20, R21, RZ, 0x3c, !PT ;  /* 0x0000001514147212 */ /* 0x000fe200078e3cff */
[----:B------:R-:W-:Y:S01]  /*14f80*/  IMAD.X R21, RZ, RZ, R31, P2 ;  /* 0x000000ffff157224 */ /* 0x000fe200010e061f */
[----:B------:R-:W-:Y:S01]  /*14f90*/  MOV R73, R40 ;  /* 0x0000002800497202 */ /* 0x000fe20000000f00 */
[----:B------:R-:W-:Y:S01]  /*14fa0*/  IMAD.U32 R41, RZ, RZ, UR8 ;  /* 0x00000008ff297e24 */ /* 0x000fe2000f8e00ff */
[----:B------:R-:W-:Y:S01]  /*14fb0*/  MOV R81, R26 ;  /* 0x0000001a00517202 */ /* 0x000fe20000000f00 */
[----:B------:R-:W-:Y:S01]  /*14fc0*/  ULDC.64 UR8, c[0x0][0xae8] ;  /* 0x0002ba0000087ab9 */ /* 0x000fe20000000a00 */
[----:B------:R-:W-:-:S02]  /*14fd0*/  SEL R78, R38, R39, P0 ;  /* 0x00000027264e7207 */ /* 0x000fc40000000000 */
[----:B------:R-:W-:Y:S01]  /*14fe0*/  SEL R80, R39, R38, P0 ;  /* 0x0000002627507207 */ /* 0x000fe20000000000 */
[----:B------:R-:W-:Y:S01]  /*14ff0*/  IMAD.X R39, RZ, RZ, R7, P5 ;  /* 0x000000ffff277224 */ /* 0x000fe200028e0607 */
[----:B------:R-:W-:Y:S02]  /*15000*/  LOP3.LUT R6, R9, 0x380, RZ, 0xc0, !PT ;  /* 0x0000038009067812 */ /* 0x000fe400078ec0ff */
[----:B0-----:R-:W-:Y:S02]  /*15010*/  ISETP.NE.AND P2, PT, R5, 0x1, PT ;  /* 0x000000010500780c */ /* 0x001fe40003f45270 */
[----:B------:R-:W-:Y:S02]  /*15020*/  LOP3.LUT R7, R12, 0x380, RZ, 0xc0, !PT ;  /* 0x000003800c077812 */ /* 0x000fe400078ec0ff */
[----:B------:R-:W-:Y:S02]  /*15030*/  SEL R60, R29, R28, P0 ;  /* 0x0000001c1d3c7207 */ /* 0x000fe40000000000 */
[----:B------:R-:W-:-:S02]  /*15040*/  SEL R62, R28, R29, P0 ;  /* 0x0000001d1c3e7207 */ /* 0x000fc40000000000 */
[----:B------:R-:W-:Y:S02]  /*15050*/  SHF.R.U64 R6, R6, 0x3, RZ ;  /* 0x0000000306067819 */ /* 0x000fe400000012ff */
[----:B------:R-:W-:Y:S02]  /*15060*/  SHF.R.U64 R7, R7, 0x3, RZ ;  /* 0x0000000307077819 */ /* 0x000fe400000012ff */
[----:B------:R-:W-:Y:S01]  /*15070*/  IADD3 R29, P6, R30, 0x1000, RZ ;  /* 0x000010001e1d7810 */ /* 0x000fe20007fde0ff */
[----:B------:R-:W0:Y:S01]  /*15080*/  @P2 LDC R40, c[0x0][0xbec] ;  /* 0x0002fb00ff282b82 */ /* 0x000e220000000800 */
[----:B------:R-:W-:Y:S02]  /*15090*/  LOP3.LUT R24, R6, R9, RZ, 0x3c, !PT ;  /* 0x0000000906187212 */ /* 0x000fe400078e3cff */
[----:B------:R-:W-:Y:S02]  /*150a0*/  LOP3.LUT R34, R7, R12, RZ, 0x3c, !PT ;  /* 0x0000000c07227212 */ /* 0x000fe400078e3cff */
[----:B------:R-:W-:-:S02]  /*150b0*/  LOP3.LUT R28, R29, 0x380, RZ, 0xc0, !PT ;  /* 0x000003801d1c7812 */ /* 0x000fc400078ec0ff */
[----:B------:R-:W-:Y:S01]  /*150c0*/  MOV R63, R42 ;  /* 0x0000002a003f7202 */ /* 0x000fe20000000f00 */
[----:B------:R-:W1:Y:S01]  /*150d0*/  @P2 LDC R26, c[0x0][0xbf0] ;  /* 0x0002fc00ff1a2b82 */ /* 0x000e620000000800 */
[----:B------:R-:W-:Y:S01]  /*150e0*/  MOV R42, R24 ;  /* 0x00000018002a7202 */ /* 0x000fe20000000f00 */
[----:B------:R-:W-:Y:S01]  /*150f0*/  IMAD.MOV.U32 R24, RZ, RZ, R59 ;  /* 0x000000ffff187224 */ /* 0x000fe200078e003b */
[----:B------:R-:W-:Y:S02]  /*15100*/  SEL R44, R94, R93, P0 ;  /* 0x0000005d5e2c7207 */ /* 0x000fe40000000000 */
[----:B------:R-:W-:Y:S02]  /*15110*/  SEL R48, R90, R89, P0 ;  /* 0x000000595a307207 */ /* 0x000fe40000000000 */
[----:B------:R-:W-:Y:S02]  /*15120*/  SHF.R.U64 R28, R28, 0x3, RZ ;  /* 0x000000031c1c7819 */ /* 0x000fe400000012ff */
[----:B------:R-:W-:-:S02]  /*15130*/  MOV R77, R34 ;  /* 0x00000022004d7202 */ /* 0x000fc40000000f00 */
[----:B------:R-:W-:Y:S02]  /*15140*/  SEL R94, R93, R94, P0 ;  /* 0x0000005e5d5e7207 */ /* 0x000fe40000000000 */
[----:B------:R-:W-:Y:S02]  /*15150*/  SEL R90, R89, R90, P0 ;  /* 0x0000005a595a7207 */ /* 0x000fe40000000000 */
[----:B------:R-:W-:Y:S01]  /*15160*/  SEL R76, R56, R49, P0 ;  /* 0x00000031384c7207 */ /* 0x000fe20000000000 */
[----:B0-----:R-:W-:Y:S01]  /*15170*/  @P2 IMAD.HI.U32 R25, R59, R40, RZ ;  /* 0x000000283b192227 */ /* 0x001fe200078e00ff */
[----:B------:R-:W-:Y:S02]  /*15180*/  LOP3.LUT R13, R14, 0x380, RZ, 0xc0, !PT ;  /* 0x000003800e0d7812 */ /* 0x000fe400078ec0ff */
[----:B------:R-:W-:Y:S02]  /*15190*/  SEL R56, R49, R56, P0 ;  /* 0x0000003831387207 */ /* 0x000fe40000000000 */
[----:B------:R-:W-:-:S02]  /*151a0*/  SEL R82, R46, R47, P0 ;  /* 0x0000002f2e527207 */ /* 0x000fc40000000000 */
[----:B------:R-:W-:Y:S01]  /*151b0*/  LOP3.LUT R28, R28, R29, RZ, 0x3c, !PT ;  /* 0x0000001d1c1c7212 */ /* 0x000fe200078e3cff */
[----:B------:R-:W-:Y:S01]  /*151c0*/  IMAD.X R29, RZ, RZ, R31, P6 ;  /* 0x000000ffff1d7224 */ /* 0x000fe200030e061f */
[----:B------:R-:W-:Y:S02]  /*151d0*/  SHF.R.U64 R13, R13, 0x3, RZ ;  /* 0x000000030d0d7819 */ /* 0x000fe400000012ff */
[----:B-1----:R-:W-:Y:S02]  /*151e0*/  @P2 SHF.R.U32.HI R24, RZ, R26, R25 ;  /* 0x0000001aff182219 */ /* 0x002fe40000011619 */
[C---:B------:R-:W-:Y:S02]  /*151f0*/  IADD3 R45, P6, R30.reuse, 0x7000, RZ ;  /* 0x000070001e2d7810 */ /* 0x040fe40007fde0ff */
[----:B------:R-:W-:Y:S01]  /*15200*/  MOV R61, R32 ;  /* 0x00000020003d7202 */ /* 0x000fe20000000f00 */
[----:B------:R-:W-:Y:S01]  /*15210*/  IMAD.MOV R32, RZ, RZ, -R24 ;  /* 0x000000ffff207224 */ /* 0x000fe200078e0a18 */
[----:B------:R-:W-:-:S02]  /*15220*/  IADD3 R15, P1, R30, 0x3000, RZ ;  /* 0x000030001e0f7810 */ /* 0x000fc40007f3e0ff */
[----:B------:R-:W-:Y:S01]  /*15230*/  SEL R46, R47, R46, P0 ;  /* 0x0000002e2f2e7207 */ /* 0x000fe20000000000 */
[----:B------:R-:W-:Y:S01]  /*15240*/  IMAD R59, R5, R32, R59 ;  /* 0x00000020053b7224 */ /* 0x000fe200078e023b */
[----:B------:R-:W-:Y:S02]  /*15250*/  LOP3.LUT R38, R13, R14, RZ, 0x3c, !PT ;  /* 0x0000000e0d267212 */ /* 0x000fe400078e3cff */
[----:B------:R-:W-:Y:S02]  /*15260*/  LOP3.LUT R6, R45, 0x380, RZ, 0xc0, !PT ;  /* 0x000003802d067812 */ /* 0x000fe400078ec0ff */
[----:B------:R-:W-:Y:S02]  /*15270*/  LOP3.LUT R14, R15, 0x380, RZ, 0xc0, !PT ;  /* 0x000003800f0e7812 */ /* 0x000fe400078ec0ff */
[----:B------:R-:W-:Y:S02]  /*15280*/  MOV R79, R36 ;  /* 0x00000024004f7202 */ /* 0x000fe40000000f00 */
[----:B------:R-:W-:-:S02]  /*15290*/  MOV R75, R38 ;  /* 0x00000026004b7202 */ /* 0x000fc40000000f00 */
[----:B------:R-:W-:Y:S02]  /*152a0*/  SHF.R.U64 R6, R6, 0x3, RZ ;  /* 0x0000000306067819 */ /* 0x000fe400000012ff */
[----:B------:R-:W-:Y:S02]  /*152b0*/  SHF.R.U64 R14, R14, 0x3, RZ ;  /* 0x000000030e0e7819 */ /* 0x000fe400000012ff */
[----:B------:R-:W-:Y:S02]  /*152c0*/  LOP3.LUT R6, R6, R45, RZ, 0x3c, !PT ;  /* 0x0000002d06067212 */ /* 0x000fe400078e3cff */
[----:B------:R-:W-:Y:S01]  /*152d0*/  LOP3.LUT R14, R14, R15, RZ, 0x3c, !PT ;  /* 0x0000000f0e0e7212 */ /* 0x000fe200078e3cff */
[----:B------:R-:W-:Y:S01]  /*152e0*/  IMAD.X R15, RZ, RZ, R31, P1 ;  /* 0x000000ffff0f7224 */ /* 0x000fe200008e061f */
[----:B------:R-:W-:Y:S02]  /*152f0*/  SHF.R.S32.HI R26, RZ, 0x1f, R24 ;  /* 0x0000001fff1a7819 */ /* 0x000fe40000011418 */
[----:B------:R-:W-:-:S02]  /*15300*/  IADD3 R40, P1, R24, UR6, RZ ;  /* 0x0000000618287c10 */ /* 0x000fc4000ff3e0ff */
[----:B------:R-:W-:Y:S02]  /*15310*/  IADD3 R11, P4, R30, 0x5000, RZ ;  /* 0x000050001e0b7810 */ /* 0x000fe40007f9e0ff */
[----:B------:R-:W-:Y:S02]  /*15320*/  SHF.R.S32.HI R36, RZ, 0x1f, R59 ;  /* 0x0000001fff247819 */ /* 0x000fe4000001143b */
[----:B------:R-:W-:Y:S01]  /*15330*/  IADD3.X R41, R26, UR7, R41, P1, !PT ;  /* 0x000000071a297c10 */ /* 0x000fe20008ffe429 */
[----:B------:R-:W-:Y:S01]  /*15340*/  ULDC.64 UR6, c[0x0][0xb88] ;  /* 0x0002e20000067ab9 */ /* 0x000fe20000000a00 */
[----:B------:R-:W-:Y:S01]  /*15350*/  IADD3 R13, P3, R30, 0x4000, RZ ;  /* 0x000040001e0d7810 */ /* 0x000fe20007f7e0ff */
[----:B------:R-:W-:Y:S01]  /*15360*/  IMAD R36, R36, UR6, RZ ;  /* 0x0000000624247c24 */ /* 0x000fe2000f8e02ff */
[----:B------:R-:W-:Y:S01]  /*15370*/  LOP3.LUT R10, R11, 0x380, RZ, 0xc0, !PT ;  /* 0x000003800b0a7812 */ /* 0x000fe200078ec0ff */
[----:B------:R-:W-:Y:S01]  /*15380*/  IMAD.WIDE.U32 R40, R59, UR6, R40 ;  /* 0x000000063b287c25 */ /* 0x000fe2000f8e0028 */
[----:B------:R-:W-:-:S02]  /*15390*/  LOP3.LUT R12, R13, 0x380, RZ, 0xc0, !PT ;  /* 0x000003800d0c7812 */ /* 0x000fc400078ec0ff */
[----:B------:R-:W-:Y:S01]  /*153a0*/  SHF.R.U64 R10, R10, 0x3, RZ ;  /* 0x000000030a0a7819 */ /* 0x000fe200000012ff */
[----:B------:R-:W-:Y:S01]  /*153b0*/  IMAD R59, R59, UR7, R36 ;  /* 0x000000073b3b7c24 */ /* 0x000fe2000f8e0224 */
[----:B------:R-:W-:Y:S01]  /*153c0*/  SHF.R.U64 R12, R12, 0x3, RZ ;  /* 0x000000030c0c7819 */ /* 0x000fe200000012ff */
[----:B------:R-:W-:Y:S01]  /*153d0*/  ULDC.64 UR6, c[0x0][0xb50] ;  /* 0x0002d40000067ab9 */ /* 0x000fe20000000a00 */
[----:B------:R-:W-:Y:S01]  /*153e0*/  LOP3.LUT R10, R10, R11, RZ, 0x3c, !PT ;  /* 0x0000000b0a0a7212 */ /* 0x000fe200078e3cff */
[--C-:B------:R-:W-:Y:S01]  /*153f0*/  IMAD.X R11, RZ, RZ, R31.reuse, P4 ;  /* 0x000000ffff0b7224 */ /* 0x100fe200020e061f */
[----:B------:R-:W-:Y:S02]  /*15400*/  LOP3.LUT P1, RZ, R190, 0x3, RZ, 0xc0, !PT ;  /* 0x00000003beff7812 */ /* 0x000fe4000782c0ff */
[----:B------:R-:W-:Y:S01]  /*15410*/  LOP3.LUT R12, R12, R13, RZ, 0x3c, !PT ;  /* 0x0000000d0c0c7212 */ /* 0x000fe200078e3cff */
[----:B------:R-:W-:Y:S01]  /*15420*/  IMAD.X R13, RZ, RZ, R31, P3 ;  /* 0x000000ffff0d7224 */ /* 0x000fe200018e061f */
[----:B------:R-:W-:-:S02]  /*15430*/  IADD3 R9, P5, R30, 0x6000, RZ ;  /* 0x000060001e097810 */ /* 0x000fc40007fbe0ff */
[----:B------:R-:W-:Y:S02]  /*15440*/  LOP3.LUT R7, R30, 0x380, RZ, 0xc0, !PT ;  /* 0x000003801e077812 */ /* 0x000fe400078ec0ff */
[----:B------:R-:W-:Y:S02]  /*15450*/  LOP3.LUT R8, R9, 0x380, RZ, 0xc0, !PT ;  /* 0x0000038009087812 */ /* 0x000fe400078ec0ff */
[----:B------:R-:W-:Y:S02]  /*15460*/  SHF.R.U64 R7, R7, 0x3, RZ ;  /* 0x0000000307077819 */ /* 0x000fe400000012ff */
[----:B------:R-:W-:Y:S02]  /*15470*/  SHF.R.U64 R8, R8, 0x3, RZ ;  /* 0x0000000308087819 */ /* 0x000fe400000012ff */
[----:B------:R-:W-:Y:S01]  /*15480*/  LOP3.LUT R30, R7, R30, RZ, 0x3c, !PT ;  /* 0x0000001e071e7212 */ /* 0x000fe200078e3cff */
[--C-:B------:R-:W-:Y:S01]  /*15490*/  IMAD.X R7, RZ, RZ, R31.reuse, P6 ;  /* 0x000000ffff077224 */ /* 0x100fe200030e061f */
[----:B------:R-:W-:Y:S01]  /*154a0*/  LOP3.LUT R8, R8, R9, RZ, 0x3c, !PT ;  /* 0x0000000908087212 */ /* 0x000fe200078e3cff */
[----:B------:R-:W-:Y:S01]  /*154b0*/  IMAD.X R9, RZ, RZ, R31, P5 ;  /* 0x000000ffff097224 */ /* 0x000fe200028e061f */
[----:B--2---:R-:W-:Y:S01]  /*154c0*/  LOP3.LUT R35, R17, 0x2, RZ, 0x3c, !PT ;  /* 0x0000000211237812 */ /* 0x004fe200078e3cff */
[----:B------:R-:W-:Y:S04]  /*154d0*/  SHFL.IDX PT, R44, R44, R17, 0x1c1f ;  /* 0x001c1f112c2c7589 */ /* 0x000fe800000e0000 */
[----:B------:R-:W-:Y:S04]  /*154e0*/  SHFL.IDX PT, R48, R48, R17, 0x1c1f ;  /* 0x001c1f1130307589 */ /* 0x000fe800000e0000 */
[----:B------:R-:W0:Y:S04]  /*154f0*/  SHFL.IDX PT, R25, R94, R35, 0x1c1f ;  /* 0x001c1f235e197589 */ /* 0x000e2800000e0000 */
[----:B------:R-:W1:Y:S04]  /*15500*/  SHFL.IDX PT, R27, R90, R35, 0x1c1f ;  /* 0x001c1f235a1b7589 */ /* 0x000e6800000e0000 */
[----:B------:R-:W-:Y:S04]  /*15510*/  SHFL.IDX PT, R76, R76, R17, 0x1c1f ;  /* 0x001c1f114c4c7589 */ /* 0x000fe800000e0000 */
[----:B------:R-:W2:Y:S04]  /*15520*/  SHFL.IDX PT, R33, R56, R35, 0x1c1f ;  /* 0x001c1f2338217589 */ /* 0x000ea800000e0000 */
[----:B------:R-:W-:Y:S04]  /*15530*/  SHFL.IDX PT, R50, R50, R17, 0x1c1f ;  /* 0x001c1f1132327589 */ /* 0x000fe800000e0000 */
[----:B------:R-:W-:Y:S04]  /*15540*/  SHFL.IDX PT, R54, R54, R17, 0x1c1f ;  /* 0x001c1f1136367589 */ /* 0x000fe800000e0000 */
[----:B------:R-:W-:Y:S01]  /*15550*/  SHFL.IDX PT, R60, R60, R17, 0x1c1f ;  /* 0x001c1f113c3c7589 */ /* 0x000fe200000e0000 */
[----:B0-----:R-:W-:-:S02]  /*15560*/  SEL R24, R44, R25, P0 ;  /* 0x000000192c187207 */ /* 0x001fc40000000000 */
[----:B------:R-:W-:Y:S01]  /*15570*/  SEL R26, R25, R44, P0 ;  /* 0x0000002c191a7207 */ /* 0x000fe20000000000 */
[----:B------:R-:W-:Y:S01]  /*15580*/  SHFL.IDX PT, R64, R64, R17, 0x1c1f ;  /* 0x001c1f1140407589 */ /* 0x000fe200000e0000 */
[----:B-1----:R-:W-:Y:S01]  /*15590*/  SEL R32, R48, R27, P0 ;  /* 0x0000001b30207207 */ /* 0x002fe20000000000 */
[----:B------:R-:W-:Y:S01]  /*155a0*/  VIADD R44, R193, UR37 ;  /* 0x00000025c12c7c36 */ /* 0x000fe20008000000 */
[----:B------:R-:W-:Y:S01]  /*155b0*/  SEL R34, R27, R48, P0 ;  /* 0x000000301b227207 */ /* 0x000fe20000000000 */
[----:B------:R-:W-:Y:S04]  /*155c0*/  SHFL.IDX PT, R68, R68, R17, 0x1c1f ;  /* 0x001c1f1144447589 */ /* 0x000fe800000e0000 */
[----:B------:R-:W-:Y:S01]  /*155d0*/  SHFL.IDX PT, R72, R72, R17, 0x1c1f ;  /* 0x001c1f1148487589 */ /* 0x000fe200000e0000 */
[----:B--2---:R-:W-:-:S02]  /*155e0*/  SEL R25, R76, R33, P0 ;  /* 0x000000214c197207 */ /* 0x004fc40000000000 */
[----:B------:R-:W-:Y:S01]  /*155f0*/  SEL R27, R33, R76, P0 ;  /* 0x0000004c211b7207 */ /* 0x000fe20000000000 */
[----:B------:R-:W-:Y:S04]  /*15600*/  SHFL.IDX PT, R78, R78, R17, 0x1c1f ;  /* 0x001c1f114e4e7589 */ /* 0x000fe800000e0000 */
[----:B------:R-:W-:Y:S04]  /*15610*/  SHFL.IDX PT, R82, R82, R17, 0x1c1f ;  /* 0x001c1f1152527589 */ /* 0x000fe800000e0000 */
[----:B------:R-:W-:Y:S04]  /*15620*/  SHFL.IDX PT, R84, R84, R17, 0x1c1f ;  /* 0x001c1f1154547589 */ /* 0x000fe800000e0000 */
[----:B------:R-:W-:Y:S04]  /*15630*/  SHFL.IDX PT, R88, R88, R17, 0x1c1f ;  /* 0x001c1f1158587589 */ /* 0x000fe800000e0000 */
[----:B------:R-:W-:Y:S04]  /*15640*/  SHFL.IDX PT, R96, R96, R17, 0x1c1f ;  /* 0x001c1f1160607589 */ /* 0x000fe800000e0000 */
[----:B------:R-:W-:Y:S04]  /*15650*/  SHFL.IDX PT, R100, R100, R17, 0x1c1f ;  /* 0x001c1f1164647589 */ /* 0x000fe800000e0000 */
[----:B------:R-:W-:Y:S04]  /*15660*/  SHFL.IDX PT, R104, R104, R17, 0x1c1f ;  /* 0x001c1f1168687589 */ /* 0x000fe800000e0000 */
[----:B------:R-:W0:Y:S04]  /*15670*/  SHFL.IDX PT, R17, R52, R35, 0x1c1f ;  /* 0x001c1f2334117589 */ /* 0x000e2800000e0000 */
[----:B------:R-:W1:Y:S04]  /*15680*/  SHFL.IDX PT, R37, R80, R35, 0x1c1f ;  /* 0x001c1f2350257589 */ /* 0x000e6800000e0000 */
[----:B------:R-:W2:Y:S04]  /*15690*/  SHFL.IDX PT, R39, R46, R35, 0x1c1f ;  /* 0x001c1f232e277589 */ /* 0x000ea800000e0000 */
[----:B------:R-:W-:Y:S04]  /*156a0*/  SHFL.IDX PT, R43, R58, R35, 0x1c1f ;  /* 0x001c1f233a2b7589 */ /* 0x000fe800000e0000 */
[----:B------:R-:W-:Y:S04]  /*156b0*/  SHFL.IDX PT, R45, R62, R35, 0x1c1f ;  /* 0x001c1f233e2d7589 */ /* 0x000fe800000e0000 */
[----:B------:R-:W-:Y:S04]  /*156c0*/  SHFL.IDX PT, R53, R86, R35, 0x1c1f ;  /* 0x001c1f2356357589 */ /* 0x000fe800000e0000 */
[----:B------:R-:W-:Y:S01]  /*156d0*/  SHFL.IDX PT, R55, R92, R35, 0x1c1f ;  /* 0x001c1f235c377589 */ /* 0x000fe200000e0000 */
[----:B0-----:R-:W-:-:S02]  /*156e0*/  SEL R36, R50, R17, P0 ;  /* 0x0000001132247207 */ /* 0x001fc40000000000 */
[----:B------:R-:W-:Y:S01]  /*156f0*/  SEL R38, R17, R50, P0 ;  /* 0x0000003211267207 */ /* 0x000fe20000000000 */
[----:B------:R-:W-:Y:S01]  /*15700*/  SHFL.IDX PT, R47, R66, R35, 0x1c1f ;  /* 0x001c1f23422f7589 */ /* 0x000fe200000e0000 */
[----:B------:R-:W-:Y:S01]  /*15710*/  IMAD R17, R5, UR5, RZ ;  /* 0x0000000505117c24 */ /* 0x000fe2000f8e02ff */
[----:B-1----:R-:W-:Y:S02]  /*15720*/  SEL R33, R78, R37, P0 ;  /* 0x000000254e217207 */ /* 0x002fe40000000000 */
[----:B------:R-:W-:Y:S02]  /*15730*/  SHFL.IDX PT, R57, R98, R35, 0x1c1f ;  /* 0x001c1f2362397589 */ /* 0x000fe400000e0000 */
[----:B------:R-:W-:Y:S02]  /*15740*/  ISETP.GE.OR P3, PT, R44, R17, P1 ;  /* 0x000000112c00720c */ /* 0x000fe40000f66670 */
[----:B------:R-:W0:Y:S04]  /*15750*/  SHFL.IDX PT, R67, R102, R35, 0x1c1f ;  /* 0x001c1f2366437589 */ /* 0x000e2800000e0000 */
[----:B------:R-:W1:Y:S04]  /*15760*/  SHFL.IDX PT, R49, R70, R35, 0x1c1f ;  /* 0x001c1f2346317589 */ /* 0x000e6800000e0000 */
[----:B------:R-:W3:Y:S04]  /*15770*/  SHFL.IDX PT, R71, R106, R35, 0x1c1f ;  /* 0x001c1f236a477589 */ /* 0x000ee800000e0000 */
[----:B------:R4:W3:Y:S04]  /*15780*/  SHFL.IDX PT, R51, R74, R35, 0x1c1f ;  /* 0x001c1f234a337589 */ /* 0x0008e800000e0000 */
[----:B------:R1:W-:Y:S01]  /*15790*/  STSM.16.M88.4 [R63], R24 ;  /* 0x000000183f007844 */ /* 0x0003e20000000200 */
[----:B----4-:R-:W-:-:S02]  /*157a0*/  SEL R35, R37, R78, P0 ;  /* 0x0000004e25237207 */ /* 0x010fc40000000000 */
[----:B--2---:R-:W-:Y:S02]  /*157b0*/  SEL R37, R82, R39, P0 ;  /* 0x0000002752257207 */ /* 0x004fe40000000000 */
[----:B------:R-:W-:Y:S01]  /*157c0*/  SEL R39, R39, R82, P0 ;  /* 0x0000005227277207 */ /* 0x000fe20000000000 */
[----:B------:R2:W-:Y:S01]  /*157d0*/  STSM.16.M88.4 [R61], R32 ;  /* 0x000000203d007844 */ /* 0x0005e20000000200 */
[----:B0-----:R-:W-:Y:S02]  /*157e0*/  SEL R65, R100, R67, P0 ;  /* 0x0000004364417207 */ /* 0x001fe40000000000 */
[----:B-1----:R-:W-:Y:S01]  /*157f0*/  SEL R66, R49, R68, P0 ;  /* 0x0000004431427207 */ /* 0x002fe20000000000 */
[----:B------:R0:W-:Y:S01]  /*15800*/  STSM.16.M88.4 [R42], R36 ;  /* 0x000000242a007844 */ /* 0x0001e20000000200 */
[----:B------:R-:W-:Y:S01]  /*15810*/  VIADD R24, R44, 0x8 ;  /* 0x000000082c187836 */ /* 0x000fe20000000000 */
[----:B------:R-:W-:Y:S01]  /*15820*/  SEL R26, R43, R54, P0 ;  /* 0x000000362b1a7207 */ /* 0x000fe20000000000 */
[----:B------:R-:W-:Y:S01]  /*15830*/  IMAD.IADD R25, R41, 0x1, R59 ;  /* 0x0000000129197824 */ /* 0x000fe200078e023b */
[----:B------:R-:W-:-:S02]  /*15840*/  LEA R41, P4, R40, UR6, 0x2 ;  /* 0x0000000628297c11 */ /* 0x000fc4000f8810ff */
[----:B------:R-:W-:Y:S02]  /*15850*/  ISETP.GE.OR P1, PT, R24, R17, P1 ;  /* 0x000000111800720c */ /* 0x000fe40000f26670 */
[----:B------:R-:W-:Y:S01]  /*15860*/  LEA.HI.X R44, R40, UR7, R25, 0x2, P4 ;  /* 0x00000007282c7c11 */ /* 0x000fe2000a0f1419 */
[----:B------:R-:W-:Y:S01]  /*15870*/  SHFL.IDX PT, R62, R41, 0x1, 0x1c1f ;  /* 0x003c1f00293e7f89 */ /* 0x000fe200000e0000 */
[----:B------:R-:W-:Y:S02]  /*15880*/  SEL R24, R54, R43, P0 ;  /* 0x0000002b36187207 */ /* 0x000fe40000000000 */
[----:B--2---:R-:W-:Y:S01]  /*15890*/  SEL R32, R60, R45, P0 ;  /* 0x0000002d3c207207 */ /* 0x004fe20000000000 */
[----:B------:R-:W-:Y:S01]  /*158a0*/  SHFL.IDX PT, R61, R44, RZ, 0x1c1f ;  /* 0x001c1fff2c3d7589 */ /* 0x000fe200000e0000 */
[----:B------:R-:W-:Y:S02]  /*158b0*/  SEL R34, R45, R60, P0 ;  /* 0x0000003c2d227207 */ /* 0x000fe40000000000 */
[----:B------:R-:W-:Y:S01]  /*158c0*/  SEL R25, R84, R53, P0 ;  /* 0x0000003554197207 */ /* 0x000fe20000000000 */
[----:B------:R1:W2:Y:S01]  /*158d0*/  SHFL.IDX PT, R60, R41, RZ, 0x1c1f ;  /* 0x001c1fff293c7589 */ /* 0x0002a200000e0000 */
[----:B------:R-:W-:-:S02]  /*158e0*/  SEL R27, R53, R84, P0 ;  /* 0x00000054351b7207 */ /* 0x000fc40000000000 */
[----:B------:R-:W-:Y:S01]  /*158f0*/  SEL R33, R88, R55, P0 ;  /* 0x0000003758217207 */ /* 0x000fe20000000000 */
[----:B------:R-:W4:Y:S01]  /*15900*/  SHFL.IDX PT, R63, R44, 0x1, 0x1c1f ;  /* 0x003c1f002c3f7f89 */ /* 0x000f2200000e0000 */
[----:B------:R-:W-:Y:S02]  /*15910*/  SEL R35, R55, R88, P0 ;  /* 0x0000005837237207 */ /* 0x000fe40000000000 */
[----:B------:R-:W-:Y:S01]  /*15920*/  SEL R40, R64, R47, P0 ;  /* 0x0000002f40287207 */ /* 0x000fe20000000000 */
[----:B------:R-:W-:Y:S01]  /*15930*/  STSM.16.M88.4 [R81], R24 ;  /* 0x0000001851007844 */ /* 0x000fe20000000200 */
[----:B0-----:R-:W-:Y:S02]  /*15940*/  SEL R42, R47, R64, P0 ;  /* 0x000000402f2a7207 */ /* 0x001fe40000000000 */
[----:B-1----:R-:W-:Y:S01]  /*15950*/  SEL R41, R96, R57, P0 ;  /* 0x0000003960297207 */ /* 0x002fe20000000000 */
[----:B------:R-:W-:Y:S01]  /*15960*/  STSM.16.M88.4 [R79], R32 ;  /* 0x000000204f007844 */ /* 0x000fe20000000200 */
[----:B------:R-:W-:-:S02]  /*15970*/  SEL R43, R57, R96, P0 ;  /* 0x00000060392b7207 */ /* 0x000fc40000000000 */
[----:B------:R-:W-:Y:S02]  /*15980*/  SEL R64, R68, R49, P0 ;  /* 0x0000003144407207 */ /* 0x000fe40000000000 */
[----:B------:R-:W-:Y:S01]  /*15990*/  SEL R67, R67, R100, P0 ;  /* 0x0000006443437207 */ /* 0x000fe20000000000 */
[----:B------:R-:W-:Y:S01]  /*159a0*/  STSM.16.M88.4 [R77], R40 ;  /* 0x000000284d007844 */ /* 0x000fe20000000200 */
[----:B---3--:R-:W-:Y:S02]  /*159b0*/  SEL R69, R104, R71, P0 ;  /* 0x0000004768457207 */ /* 0x008fe40000000000 */
[----:B------:R-:W-:Y:S01]  /*159c0*/  SEL R68, R72, R51, P0 ;  /* 0x0000003348447207 */ /* 0x000fe20000000000 */
[----:B------:R0:W-:Y:S01]  /*159d0*/  STSM.16.M88.4 [R75], R64 ;  /* 0x000000404b007844 */ /* 0x0001e20000000200 */
[----:B------:R-:W-:Y:S02]  /*159e0*/  SEL R70, R51, R72, P0 ;  /* 0x0000004833467207 */ /* 0x000fe40000000000 */
[----:B------:R-:W-:-:S05]  /*159f0*/  SEL R71, R71, R104, P0 ;  /* 0x0000006847477207 */ /* 0x000fca0000000000 */
[----:B------:R-:W-:Y:S01]  /*15a00*/  STSM.16.M88.4 [R73], R68 ;  /* 0x0000004449007844 */ /* 0x000fe20000000200 */
[----:B------:R-:W-:Y:S08]  /*15a10*/  BAR.SYNC.DEFER_BLOCKING 0x1, 0x100 ;  /* 0x0044000000007b1d */ /* 0x000ff00000010000 */
[----:B0-----:R-:W0:Y:S01]  /*15a20*/  @P2 LDC R64, c[0x0][0xbec] ;  /* 0x0002fb00ff402b82 */ /* 0x001e220000000800 */
[----:B------:R-:W-:Y:S01]  /*15a30*/  UIMAD UR5, UR12, UR8, URZ ;  /* 0x000000080c0572a4 */ /* 0x000fe2000f8e023f */
[----:B--2---:R1:W-:Y:S04]  /*15a40*/  @!P3 ST.E desc[UR48][R60.64], R3 ;  /* 0x000000033c00b985 */ /* 0x0043e8000c101930 */
[----:B----4-:R2:W-:Y:S01]  /*15a50*/  @!P1 ST.E desc[UR48][R62.64], R0 ;  /* 0x000000003e009985 */ /* 0x0105e2000c101930 */
[----:B------:R-:W-:-:S03]  /*15a60*/  UIMAD.WIDE.U32 UR6, UR39, UR8, URZ ;  /* 0x00000008270672a5 */ /* 0x000fc6000f8e003f */
[----:B------:R3:W5:Y:S01]  /*15a70*/  LD.E.128 R40, desc[UR48][R8.64] ;  /* 0x0000003008287980 */ /* 0x000762000c101d00 */
[----:B-1----:R-:W1:Y:S01]  /*15a80*/  @P2 LDC R61, c[0x0][0xbf0] ;  /* 0x0002fc00ff3d2b82 */ /* 0x002e620000000800 */
[----:B--2---:R-:W-:Y:S01]  /*15a90*/  IMAD R0, R188, 0x20, R189 ;  /* 0x00000020bc007824 */ /* 0x004fe200078e02bd */
[----:B------:R-:W-:Y:S01]  /*15aa0*/  UIMAD UR5, UR39, UR9, UR5 ;  /* 0x00000009270572a4 */ /* 0x000fe2000f8e0205 */
[----:B------:R2:W5:Y:S02]  /*15ab0*/  LD.E.128 R32, desc[UR48][R6.64] ;  /* 0x0000003006207980 */ /* 0x000564000c101d00 */
[----:B---3--:R-:W-:Y:S01]  /*15ac0*/  VIADD R9, R0, UR37 ;  /* 0x0000002500097c36 */ /* 0x008fe20008000000 */
[----:B------:R-:W-:Y:S01]  /*15ad0*/  UIMAD UR8, UR13, UR10, URZ ;  /* 0x0000000a0d0872a4 */ /* 0x000fe2000f8e023f */
[----:B------:R-:W5:Y:S02]  /*15ae0*/  LD.E.128 R48, desc[UR48][R30.64] ;  /* 0x000000301e307980 */ /* 0x000f64000c101d00 */
[----:B0-----:R-:W-:Y:S01]  /*15af0*/  @P2 IMAD.HI.U32 R0, R9, R64, RZ ;  /* 0x0000004009002227 */ /* 0x001fe200078e00ff */
[----:B------:R-:W-:Y:S01]  /*15b00*/  UIADD3 UR7, UR7, UR5, URZ ;  /* 0x0000000507077290 */ /* 0x000fe2000fffe03f */
[----:B------:R-:W5:Y:S01]  /*15b10*/  LD.E.128 R44, desc[UR48][R28.64] ;  /* 0x000000301c2c7980 */ /* 0x000f62000c101d00 */
[----:B------:R-:W-:Y:S01]  /*15b20*/  UIMAD UR5, UR38, UR11, UR8 ;  /* 0x0000000b260572a4 */ /* 0x000fe2000f8e0208 */
[----:B------:R-:W-:Y:S01]  /*15b30*/  IMAD.MOV.U32 R3, RZ, RZ, R9 ;  /* 0x000000ffff037224 */ /* 0x000fe200078e0009 */
[----:B------:R-:W-:Y:S01]  /*15b40*/  UIMAD.WIDE.U32 UR38, UR38, UR10, UR6 ;  /* 0x0000000a262672a5 */ /* 0x000fe2000f8e0006 */
[----:B------:R-:W5:Y:S02]  /*15b50*/  LD.E.128 R36, desc[UR48][R20.64] ;  /* 0x0000003014247980 */ /* 0x000f64000c101d00 */
[----:B------:R-:W-:-:S02]  /*15b60*/  ULDC.64 UR6, c[0x0][0xae0] ;  /* 0x0002b80000067ab9 */ /* 0x000fc40000000a00 */
[----:B------:R-:W5:Y:S01]  /*15b70*/  LD.E.128 R24, desc[UR48][R14.64] ;  /* 0x000000300e187980 */ /* 0x000f62000c101d00 */
[----:B-1----:R-:W-:Y:S01]  /*15b80*/  @P2 SHF.R.U32.HI R3, RZ, R61, R0 ;  /* 0x0000003dff032219 */ /* 0x002fe20000011600 */
[----:B------:R-:W-:Y:S02]  /*15b90*/  UIADD3 UR5, UR39, UR5, URZ ;  /* 0x0000000527057290 */ /* 0x000fe4000fffe03f */
[----:B------:R-:W5:Y:S01]  /*15ba0*/  LD.E.128 R56, desc[UR48][R12.64] ;  /* 0x000000300c387980 */ /* 0x000f62000c101d00 */
[--C-:B------:R-:W-:Y:S01]  /*15bb0*/  SHF.R.S32.HI R0, RZ, 0x1f, R3.reuse ;  /* 0x0000001fff007819 */ /* 0x100fe20000011403 */
[----:B------:R-:W-:Y:S02]  /*15bc0*/  IMAD.MOV R8, RZ, RZ, -R3 ;  /* 0x000000ffff087224 */ /* 0x000fe400078e0a03 */
[----:B------:R0:W5:Y:S01]  /*15bd0*/  LD.E.128 R52, desc[UR48][R10.64] ;  /* 0x000000300a347980 */ /* 0x000162000c101d00 */
[----:B--2---:R-:W-:Y:S02]  /*15be0*/  IMAD.U32 R7, RZ, RZ, UR39 ;  /* 0x00000027ff077e24 */ /* 0x004fe4000f8e00ff */
[----:B------:R-:W-:Y:S01]  /*15bf0*/  IMAD R0, R0, UR6, RZ ;  /* 0x0000000600007c24 */ /* 0x000fe2000f8e02ff */
[----:B------:R-:W-:Y:S01]  /*15c00*/  @!PT LDS RZ, [RZ] ;  /* 0x00000000fffff984 */ /* 0x000fe20000000800 */
[----:B------:R-:W-:Y:S01]  /*15c10*/  @!PT LDS RZ, [RZ] ;  /* 0x00000000fffff984 */ /* 0x000fe20000000800 */
[----:B------:R-:W-:Y:S01]  /*15c20*/  @!PT LDS RZ, [RZ] ;  /* 0x00000000fffff984 */ /* 0x000fe20000000800 */
[----:B------:R-:W-:Y:S01]  /*15c30*/  @!PT LDS RZ, [RZ] ;  /* 0x00000000fffff984 */ /* 0x000fe20000000800 */
[----:B------:R1:W-:Y:S06]  /*15c40*/  MEMBAR.ALL.CTA ;  /* 0x0000000000007992 */ /* 0x0003ec0000008000 */
[----:B-1----:R-:W1:Y:S01]  /*15c50*/  FENCE.VIEW.ASYNC.S ;  /* 0x00000000000073c6 */ /* 0x002e620000000000 */
[----:B------:R-:W-:-:S02]  /*15c60*/  IMAD R5, R5, R8, R9 ;  /* 0x0000000805057224 */ /* 0x000fc400078e0209 */
[----:B------:R-:W-:Y:S02]  /*15c70*/  IMAD.U32 R6, RZ, RZ, UR38 ;  /* 0x00000026ff067e24 */ /* 0x000fe4000f8e00ff */
[----:B------:R-:W-:Y:S02]  /*15c80*/  IMAD.U32 R7, RZ, RZ, UR5 ;  /* 0x00000005ff077e24 */ /* 0x000fe4000f8e00ff */
[C---:B------:R-:W-:Y:S01]  /*15c90*/  IMAD R9, R3.reuse, UR7, R0 ;  /* 0x0000000703097c24 */ /* 0x040fe2000f8e0200 */
[----:B------:R-:W-:Y:S01]  /*15ca0*/  SHF.R.S32.HI R0, RZ, 0x1f, R5 ;  /* 0x0000001fff007819 */ /* 0x000fe20000011405 */
[----:B------:R-:W-:Y:S01]  /*15cb0*/  IMAD.WIDE.U32 R6, R3, UR6, R6 ;  /* 0x0000000603067c25 */ /* 0x000fe2000f8e0006 */
[----:B------:R-:W-:-:S03]  /*15cc0*/  ULDC.64 UR6, c[0x0][0xad8] ;  /* 0x0002b60000067ab9 */ /* 0x000fc60000000a00 */
[----:B------:R-:W-:Y:S02]  /*15cd0*/  IMAD.IADD R7, R7, 0x1, R9 ;  /* 0x0000000107077824 */ /* 0x000fe400078e0209 */
[----:B------:R-:W-:Y:S02]  /*15ce0*/  IMAD R8, R0, UR6, RZ ;  /* 0x0000000600087c24 */ /* 0x000fe4000f8e02ff */
[----:B0-----:R-:W-:Y:S02]  /*15cf0*/  VIADD R10, R189, UR37 ;  /* 0x00000025bd0a7c36 */ /* 0x001fe40008000000 */
[C---:B------:R-:W-:Y:S02]  /*15d00*/  IMAD R3, R5.reuse, UR7, R8 ;  /* 0x0000000705037c24 */ /* 0x040fe4000f8e0208 */
[----:B------:R-:W-:Y:S01]  /*15d10*/  IMAD.WIDE.U32 R6, R5, UR6, R6 ;  /* 0x0000000605067c25 */ /* 0x000fe2000f8e0006 */
[----:B------:R-:W-:Y:S01]  /*15d20*/  ISETP.GE.AND P2, PT, R10, R17, PT ;  /* 0x000000110a00720c */ /* 0x000fe20003f46270 */
[----:B------:R-:W-:-:S02]  /*15d30*/  ULDC.64 UR6, c[0x0][0xa80] ;  /* 0x0002a00000067ab9 */ /* 0x000fc40000000a00 */
[----:B------:R-:W-:Y:S01]  /*15d40*/  VIADD R0, R10, 0x20 ;  /* 0x000000200a007836 */ /* 0x000fe20000000000 */
[----:B------:R-:W-:Y:S01]  /*15d50*/  LEA R8, P3, R6, UR6, 0x1 ;  /* 0x0000000606087c11 */ /* 0x000fe2000f8608ff */
[----:B------:R-:W-:Y:S02]  /*15d60*/  IMAD.IADD R3, R7, 0x1, R3 ;  /* 0x0000000107037824 */ /* 0x000fe400078e0203 */
[----:B------:R-:W-:Y:S01]  /*15d70*/  VIADD R4, R4, 0x22820 ;  /* 0x0002282004047836 */ /* 0x000fe20000000000 */
[-C--:B------:R-:W-:Y:S01]  /*15d80*/  ISETP.GE.AND P0, PT, R0, R17.reuse, PT ;  /* 0x000000110000720c */ /* 0x080fe20003f06270 */
[----:B------:R-:W-:Y:S01]  /*15d90*/  VIADD R0, R10, 0x40 ;  /* 0x000000400a007836 */ /* 0x000fe20000000000 */
[----:B------:R-:W-:Y:S02]  /*15da0*/  LEA.HI.X R3, R6, UR7, R3, 0x1, P3 ;  /* 0x0000000706037c11 */ /* 0x000fe400098f0c03 */
[----:B------:R-:W-:Y:S01]  /*15db0*/  PRMT R4, RZ, 0x654, R4 ;  /* 0x00000654ff047816 */ /* 0x000fe20000000004 */
[----:B-1----:R0:W1:Y:S01]  /*15dc0*/  SHFL.IDX PT, R6, R8, RZ, 0x181f ;  /* 0x00181fff08067589 */ /* 0x00206200000e0000 */
[----:B------:R-:W-:Y:S01]  /*15dd0*/  ISETP.GE.AND P1, PT, R0, R17, PT ;  /* 0x000000110000720c */ /* 0x000fe20003f26270 */
[----:B------:R-:W-:Y:S01]  /*15de0*/  BSSY B1, `(.L_x_1183) ;  /* 0x000000d000017945 */ /* 0x000fe20003800000 */
[----:B------:R0:W-:Y:S01]  /*15df0*/  SYNCS.ARRIVE.TRANS64.RED.A1T0 RZ, [R4+URZ], RZ ;  /* 0x000000ff04ff79a7 */ /* 0x0001e2000810043f */
[----:B------:R0:W2:Y:S02]  /*15e00*/  SHFL.IDX PT, R0, R3, RZ, 0x181f ;  /* 0x00181fff03007589 */ /* 0x0000a400000e0000 */
[----:B------:R-:W-:Y:S08]  /*15e10*/  @P2 BRA `(.L_x_1184) ;  /* 0x0000000000242947 */ /* 0x000ff00003800000 */
[----:B------:R-:W-:Y:S02]  /*15e20*/  ULDC UR5, c[0x0][0xac8] ;  /* 0x0002b20000057ab9 */ /* 0x000fe40000000800 */
[----:B------:R-:W-:Y:S02]  /*15e30*/  ISETP.GE.AND P2, PT, R22, UR5, PT ;  /* 0x0000000516007c0c */ /* 0x000fe4000bf46270 */
[----:B------:R-:W-:-:S11]  /*15e40*/  ISETP.GE.AND P3, PT, R23, UR5, PT ;  /* 0x0000000517007c0c */ /* 0x000fd6000bf66270 */
[CC--:B01----:R-:W-:Y:S02]  /*15e50*/  @!P2 LEA R4, P4, R22.reuse, R6.reuse, 0x1 ;  /* 0x000000061604a211 */ /* 0x0c3fe400078808ff */
[C---:B------:R-:W-:Y:S02]  /*15e60*/  @!P3 LEA R6, P5, R23.reuse, R6, 0x1 ;  /* 0x000000061706b211 */ /* 0x040fe400078a08ff */
[-C--:B--2---:R-:W-:Y:S02]  /*15e70*/  @!P2 LEA.HI.X R5, R22, R0.reuse, R196, 0x1, P4 ;  /* 0x000000001605a211 */ /* 0x084fe400020f0cc4 */
[----:B------:R-:W-:-:S03]  /*15e80*/  @!P3 LEA.HI.X R7, R23, R0, R195, 0x1, P5 ;  /* 0x000000001707b211 */ /* 0x000fc600028f0cc3 */
[----:B-----5:R3:W-:Y:S04]  /*15e90*/  @!P2 ST.E.128 desc[UR48][R4.64], R48 ;  /* 0x000000300400a985 */ /* 0x0207e8000c101d30 */
[----:B------:R3:W-:Y:S02]  /*15ea0*/  @!P3 ST.E.128 desc[UR48][R6.64], R56 ;  /* 0x000000380600b985 */ /* 0x0007e4000c101d30 */
.L_x_1184:
[----:B------:R-:W-:Y:S05]  /*15eb0*/  BSYNC B1 ;  /* 0x0000000000017941 */ /* 0x000fea0003800000 */
.L_x_1183:
[----:B--2---:R2:W4:Y:S01]  /*15ec0*/  SHFL.IDX PT, R0, R3, 0x1, 0x181f ;  /* 0x00381f0003007f89 */ /* 0x00452200000e0000 */
[----:B------:R-:W-:Y:S03]  /*15ed0*/  BSSY B1, `(.L_x_1185) ;  /* 0x000000c000017945 */ /* 0x000fe60003800000 */
[----:B-1-3--:R2:W1:Y:S01]  /*15ee0*/  SHFL.IDX PT, R6, R8, 0x1, 0x181f ;  /* 0x00381f0008067f89 */ /* 0x00a46200000e0000 */
[----:B------:R-:W-:Y:S05]  /*15ef0*/  @P0 BRA `(.L_x_1186) ;  /* 0x0000000000240947 */ /* 0x000fea0003800000 */
[----:B------:R-:W-:Y:S02]  /*15f00*/  ULDC UR5, c[0x0][0xac8] ;  /* 0x0002b20000057ab9 */ /* 0x000fe40000000800 */
[----:B------:R-:W-:Y:S02]  /*15f10*/  ISETP.GE.AND P3, PT, R22, UR5, PT ;  /* 0x0000000516007c0c */ /* 0x000fe4000bf66270 */
[----:B------:R-:W-:-:S11]  /*15f20*/  ISETP.GE.AND P4, PT, R23, UR5, PT ;  /* 0x0000000517007c0c */ /* 0x000fd6000bf86270 */
[CC--:B01----:R-:W-:Y:S02]  /*15f30*/  @!P3 LEA R4, P0, R22.reuse, R6.reuse, 0x1 ;  /* 0x000000061604b211 */ /* 0x0c3fe400078008ff */
[C---:B------:R-:W-:Y:S02]  /*15f40*/  @!P4 LEA R6, P2, R23.reuse, R6, 0x1 ;  /* 0x000000061706c211 */ /* 0x040fe400078408ff */
[-C--:B----4-:R-:W-:Y:S02]  /*15f50*/  @!P3 LEA.HI.X R5, R22, R0.reuse, R196, 0x1, P0 ;  /* 0x000000001605b211 */ /* 0x090fe400000f0cc4 */
[----:B------:R-:W-:-:S03]  /*15f60*/  @!P4 LEA.HI.X R7, R23, R0, R195, 0x1, P2 ;  /* 0x000000001707c211 */ /* 0x000fc600010f0cc3 */
[----:B-----5:R3:W-:Y:S04]  /*15f70*/  @!P3 ST.E.128 desc[UR48][R4.64], R44 ;  /* 0x0000002c0400b985 */ /* 0x0207e8000c101d30 */
[----:B------:R3:W-:Y:S02]  /*15f80*/  @!P4 ST.E.128 desc[UR48][R6.64], R52 ;  /* 0x000000340600c985 */ /* 0x0007e4000c101d30 */
.L_x_1186:
[----:B------:R-:W-:Y:S05]  /*15f90*/  BSYNC B1 ;  /* 0x0000000000017941 */ /* 0x000fea0003800000 */
.L_x_1185:
[----:B----4-:R4:W0:Y:S01]  /*15fa0*/  SHFL.IDX PT, R0, R3, 0x2, 0x181f ;  /* 0x00581f0003007f89 */ /* 0x01082200000e0000 */
        /* <DEDUP_REMOVED lines=8> */
[-C--:B------:R-:W-:Y:S02]  /*16030*/  @!P2 LEA.HI.X R5, R22, R0.reuse, R196, 0x1, P0 ;  /* 0x000000001605a211 */ /* 0x080fe400000f0cc4 */
[----:B------:R-:W-:-:S03]  /*16040*/  @!P3 LEA.HI.X R7, R23, R0, R195, 0x1, P1 ;  /* 0x000000001707b211 */ /* 0x000fc600008f0cc3 */
[----:B-----5:R3:W-:Y:S04]  /*16050*/  @!P2 ST.E.128 desc[UR48][R4.64], R36 ;  /* 0x000000240400a985 */ /* 0x0207e8000c101d30 */
[----:B------:R3:W-:Y:S02]  /*16060*/  @!P3 ST.E.128 desc[UR48][R6.64], R40 ;  /* 0x000000280600b985 */ /* 0x0007e4000c101d30 */
.L_x_1188:
[----:B------:R-:W-:Y:S05]  /*16070*/  BSYNC B1 ;  /* 0x0000000000017941 */ /* 0x000fea0003800000 */
.L_x_1187:
[----:B0-----:R-:W-:Y:S01]  /*16080*/  VIADD R0, R10, 0x60 ;  /* 0x000000600a007836 */ /* 0x001fe20000000000 */
[----:B--2-4-:R-:W0:Y:S04]  /*16090*/  SHFL.IDX PT, R3, R3, 0x3, 0x181f ;  /* 0x00781f0003037f89 */ /* 0x014e2800000e0000 */
[----:B------:R-:W-:Y:S01]  /*160a0*/  ISETP.GE.AND P0, PT, R0, R17, PT ;  /* 0x000000110000720c */ /* 0x000fe20003f06270 */
[----:B------:R-:W2:-:S12]  /*160b0*/  SHFL.IDX PT, R8, R8, 0x3, 0x181f ;  /* 0x00781f0008087f89 */ /* 0x000e9800000e0000 */
[----:B------:R-:W-:Y:S05]  /*160c0*/  @P0 BRA `(.L_x_1189) ;  /* 0x0000000800800947 */ /* 0x000fea0003800000 */
[----:B------:R-:W-:Y:S02]  /*160d0*/  ULDC UR5, c[0x0][0xac8] ;  /* 0x0002b20000057ab9 */ /* 0x000fe40000000800 */
[----:B------:R-:W-:-:S13]  /*160e0*/  ISETP.GE.AND P1, PT, R22, UR5, PT ;  /* 0x0000000516007c0c */ /* 0x000fda000bf26270 */
[----:B--23--:R-:W-:-:S04]  /*160f0*/  @!P1 LEA R4, P0, R22, R8, 0x1 ;  /* 0x0000000816049211 */ /* 0x00cfc800078008ff */
[----:B0-----:R-:W-:Y:S02]  /*16100*/  @!P1 LEA.HI.X R5, R22, R3, R196, 0x1, P0 ;  /* 0x0000000316059211 */ /* 0x001fe400000f0cc4 */
[----:B------:R-:W-:-:S03]  /*16110*/  ISETP.GE.AND P0, PT, R23, UR5, PT ;  /* 0x0000000517007c0c */ /* 0x000fc6000bf06270 */
[----:B-----5:R4:W-:Y:S10]  /*16120*/  @!P1 ST.E.128 desc[UR48][R4.64], R24 ;  /* 0x0000001804009985 */ /* 0x0209f4000c101d30 */
[----:B------:R-:W-:Y:S05]  /*16130*/  @P0 BRA `(.L_x_1189) ;  /* 0x0000000800640947 */ /* 0x000fea0003800000 */
[----:B----4-:R-:W-:-:S04]  /*16140*/  LEA R4, P0, R23, R8, 0x1 ;  /* 0x0000000817047211 */ /* 0x010fc800078008ff */
[----:B------:R-:W-:-:S05]  /*16150*/  LEA.HI.X R5, R23, R3, R195, 0x1, P0 ;  /* 0x0000000317057211 */ /* 0x000fca00000f0cc3 */
[----:B------:R0:W-:Y:S01]  /*16160*/  ST.E.128 desc[UR48][R4.64], R32 ;  /* 0x0000002004007985 */ /* 0x0001e2000c101d30 */
[----:B------:R-:W-:Y:S05]  /*16170*/  BRA `(.L_x_1189) ;  /* 0x0000000800547947 */ /* 0x000fea0003800000 */
.L_x_1182:
[----:B------:R-:W0:Y:S01]  /*16180*/  LDC R10, c[0x0][0xbe8] ;  /* 0x0002fa00ff0a7b82 */ /* 0x000e220000000800 */
[----:B------:R-:W-:Y:S01]  /*16190*/  ISETP.GE.AND P0, PT, R197, 0x80, PT ;  /* 0x00000080c500780c */ /* 0x000fe20003f06270 */
[----:B------:R-:W-:Y:S01]  /*161a0*/  USHF.R.S32.HI UR8, URZ, 0x1f, UR39 ;  /* 0x0000001f3f087899 */ /* 0x000fe20008011427 */
[----:B------:R-:W-:Y:S01]  /*161b0*/  BSSY B1, `(.L_x_1190) ;  /* 0x000002f000017945 */ /* 0x000fe20003800000 */
[----:B------:R-:W-:Y:S01]  /*161c0*/  USHF.R.S32.HI UR9, URZ, 0x1f, UR38 ;  /* 0x0000001f3f097899 */ /* 0x000fe20008011426 */
[----:B------:R-:W-:Y:S01]  /*161d0*/  IMAD R8, R188, 0x20, R189 ;  /* 0x00000020bc087824 */ /* 0x000fe200078e02bd */
[----:B0-----:R-:W-:-:S13]  /*161e0*/  ISETP.NE.AND P1, PT, R10, 0x1, PT ;  /* 0x000000010a00780c */ /* 0x001fda0003f25270 */
[----:B------:R-:W0:Y:S08]  /*161f0*/  @P1 LDC R9, c[0x0][0xbec] ;  /* 0x0002fb00ff091b82 */ /* 0x000e300000000800 */
[----:B------:R-:W1:Y:S01]  /*16200*/  @P1 LDC R11, c[0x0][0xbf0] ;  /* 0x0002fc00ff0b1b82 */ /* 0x000e620000000800 */
[----:B------:R-:W-:Y:S05]  /*16210*/  @P0 BRA `(.L_x_1191) ;  /* 0x0000000000a00947 */ /* 0x000fea0003800000 */
[----:B------:R-:W2:Y:S01]  /*16220*/  S2R R0, SR_TID.X ;  /* 0x0000000000007919 */ /* 0x000ea20000002100 */
[----:B------:R-:W3:Y:S01]  /*16230*/  LDC R5, c[0x0][0xbe8] ;  /* 0x0002fa00ff057b82 */ /* 0x000ee20000000800 */
[----:B------:R-:W-:Y:S01]  /*16240*/  IMAD.U32 R6, RZ, RZ, UR37 ;  /* 0x00000025ff067e24 */ /* 0x000fe2000f8e00ff */
[----:B------:R-:W-:Y:S02]  /*16250*/  ULDC UR5, c[0x0][0xa88] ;  /* 0x0002a20000057ab9 */ /* 0x000fe40000000800 */
[----:B---3--:R-:W-:Y:S02]  /*16260*/  IMAD R3, R5, UR5, RZ ;  /* 0x0000000505037c24 */ /* 0x008fe4000f8e02ff */
[----:B--2---:R-:W-:-:S04]  /*16270*/  IADD3 R6, R6, -0x80, R0 ;  /* 0xffffff8006067810 */ /* 0x004fc80007ffe000 */
[----:B------:R-:W-:-:S13]  /*16280*/  ISETP.GE.AND P0, PT, R6, R3, PT ;  /* 0x000000030600720c */ /* 0x000fda0003f06270 */
[----:B------:R-:W-:Y:S05]  /*16290*/  @P0 BRA `(.L_x_1191) ;  /* 0x0000000000800947 */ /* 0x000fea0003800000 */
[----:B------:R-:W-:Y:S01]  /*162a0*/  ISETP.NE.AND P0, PT, R5, 0x1, PT ;  /* 0x000000010500780c */ /* 0x000fe20003f05270 */
[----:B------:R-:W-:Y:S01]  /*162b0*/  ULDC.64 UR10, c[0x0][0xb90] ;  /* 0x0002e400000a7ab9 */ /* 0x000fe20000000a00 */
[----:B------:R-:W-:Y:S01]  /*162c0*/  IMAD.MOV.U32 R4, RZ, RZ, R6 ;  /* 0x000000ffff047224 */ /* 0x000fe200078e0006 */
[----:B------:R-:W-:Y:S02]  /*162d0*/  UIMAD UR5, UR8, UR10, URZ ;  /* 0x0000000a080572a4 */ /* 0x000fe4000f8e023f */
[----:B------:R-:W-:Y:S02]  /*162e0*/  UIMAD.WIDE.U32 UR6, UR39, UR10, URZ ;  /* 0x0000000a270672a5 */ /* 0x000fe4000f8e003f */
[----:B------:R-:W-:-:S03]  /*162f0*/  UIMAD UR5, UR39, UR11, UR5 ;  /* 0x0000000b270572a4 */ /* 0x000fc6000f8e0205 */
[----:B------:R-:W-:Y:S01]  /*16300*/  ULDC.64 UR10, c[0x0][0xb98] ;  /* 0x0002e600000a7ab9 */ /* 0x000fe20000000a00 */
[----:B------:R-:W-:Y:S02]  /*16310*/  UIADD3 UR7, UR7, UR5, URZ ;  /* 0x0000000507077290 */ /* 0x000fe4000fffe03f */
[----:B------:R-:W2:Y:S01]  /*16320*/  @P0 LDC R3, c[0x0][0xbec] ;  /* 0x0002fb00ff030b82 */ /* 0x000ea20000000800 */
[----:B------:R-:W-:Y:S02]  /*16330*/  UIMAD UR5, UR9, UR10, URZ ;  /* 0x0000000a090572a4 */ /* 0x000fe4000f8e023f */
[----:B------:R-:W-:Y:S02]  /*16340*/  UIMAD.WIDE.U32 UR6, UR38, UR10, UR6 ;  /* 0x0000000a260672a5 */ /* 0x000fe4000f8e0006 */
[----:B------:R-:W-:-:S03]  /*16350*/  UIMAD UR5, UR38, UR11, UR5 ;  /* 0x0000000b260572a4 */ /* 0x000fc6000f8e0205 */
[----:B------:R-:W3:Y:S01]  /*16360*/  @P0 LDC R7, c[0x0][0xbf0] ;  /* 0x0002fc00ff070b82 */ /* 0x000ee20000000800 */
[----:B------:R-:W-:Y:S01]  /*16370*/  ULDC.64 UR10, c[0x0][0xb88] ;  /* 0x0002e200000a7ab9 */ /* 0x000fe20000000a00 */
[----:B--2---:R-:W-:-:S05]  /*16380*/  @P0 IMAD.HI.U32 R0, R6, R3, RZ ;  /* 0x0000000306000227 */ /* 0x004fca00078e00ff */
[----:B---3--:R-:W-:-:S05]  /*16390*/  @P0 SHF.R.U32.HI R4, RZ, R7, R0 ;  /* 0x00000007ff040219 */ /* 0x008fca0000011600 */
[----:B------:R-:W-:-:S04]  /*163a0*/  IMAD.MOV R3, RZ, RZ, -R4 ;  /* 0x000000ffff037224 */ /* 0x000fc800078e0a04 */
[----:B------:R-:W-:Y:S01]  /*163b0*/  IMAD R3, R5, R3, R6 ;  /* 0x0000000305037224 */ /* 0x000fe200078e0206 */
[----:B------:R-:W-:Y:S01]  /*163c0*/  SHF.R.S32.HI R5, RZ, 0x1f, R4 ;  /* 0x0000001fff057819 */ /* 0x000fe20000011404 */
[----:B------:R-:W-:Y:S01]  /*163d0*/  IMAD.U32 R6, RZ, RZ, UR5 ;  /* 0x00000005ff067e24 */ /* 0x000fe2000f8e00ff */
        /* <DEDUP_REMOVED lines=9> */
[----:B------:R-:W-:Y:S01]  /*16470*/  LEA.HI.X R7, R4, UR7, R3, 0x2, P0 ;  /* 0x0000000704077c11 */ /* 0x000fe200080f1403 */
[----:B------:R-:W-:-:S05]  /*16480*/  IMAD.MOV.U32 R3, RZ, RZ, -0x800000 ;  /* 0xff800000ff037424 */ /* 0x000fca00078e00ff */
[----:B------:R2:W-:Y:S02]  /*16490*/  STG.E desc[UR48][R6.64], R3 ;  /* 0x0000000306007986 */ /* 0x0005e4000c101930 */
.L_x_1191:
[----:B------:R-:W-:Y:S05]  /*164a0*/  BSYNC B1 ;  /* 0x0000000000017941 */ /* 0x000fea0003800000 */
.L_x_1190:
[----:B------:R-:W-:Y:S01]  /*164b0*/  ULDC.64 UR10, c[0x0][0xae8] ;  /* 0x0002ba00000a7ab9 */ /* 0x000fe20000000a00 */
[----:B------:R-:W-:Y:S01]  /*164c0*/  VIADD R8, R8, UR37 ;  /* 0x0000002508087c36 */ /* 0x000fe20008000000 */
[----:B------:R-:W-:Y:S01]  /*164d0*/  UIMAD UR5, UR8, UR10, URZ ;  /* 0x0000000a080572a4 */ /* 0x000fe2000f8e023f */
[----:B------:R-:W-:Y:S01]  /*164e0*/  BSSY B1, `(.L_x_1192) ;  /* 0x0000034000017945 */ /* 0x000fe20003800000 */
[----:B------:R-:W-:Y:S01]  /*164f0*/  UIMAD.WIDE.U32 UR6, UR39, UR10, URZ ;  /* 0x0000000a270672a5 */ /* 0x000fe2000f8e003f */
[----:B0-----:R-:W-:Y:S01]  /*16500*/  @P1 IMAD.HI.U32 R0, R8, R9, RZ ;  /* 0x0000000908001227 */ /* 0x001fe200078e00ff */
[----:B------:R-:W-:-:S03]  /*16510*/  UIMAD UR5, UR39, UR11, UR5 ;  /* 0x0000000b270572a4 */ /* 0x000fc6000f8e0205 */
[----:B------:R-:W-:Y:S01]  /*16520*/  ULDC.64 UR10, c[0x0][0xaf0] ;  /* 0x0002bc00000a7ab9 */ /* 0x000fe20000000a00 */
[----:B------:R-:W-:Y:S01]  /*16530*/  UIADD3 UR7, UR7, UR5, URZ ;  /* 0x0000000507077290 */ /* 0x000fe2000fffe03f */
[----:B--2---:R-:W-:Y:S01]  /*16540*/  IMAD.MOV.U32 R3, RZ, RZ, R8 ;  /* 0x000000ffff037224 */ /* 0x004fe200078e0008 */
[----:B------:R-:W-:Y:S01]  /*16550*/  UIMAD UR5, UR9, UR10, URZ ;  /* 0x0000000a090572a4 */ /* 0x000fe2000f8e023f */
[----:B-1----:R-:W-:-:S03]  /*16560*/  @P1 SHF.R.U32.HI R3, RZ, R11, R0 ;  /* 0x0000000bff031219 */ /* 0x002fc60000011600 */
[----:B------:R-:W-:Y:S01]  /*16570*/  UIMAD UR5, UR38, UR11, UR5 ;  /* 0x0000000b260572a4 */ /* 0x000fe2000f8e0205 */
[--C-:B------:R-:W-:Y:S01]  /*16580*/  SHF.R.S32.HI R0, RZ, 0x1f, R3.reuse ;  /* 0x0000001fff007819 */ /* 0x100fe20000011403 */
[----:B------:R-:W-:Y:S01]  /*16590*/  UIMAD.WIDE.U32 UR38, UR38, UR10, UR6 ;  /* 0x0000000a262672a5 */ /* 0x000fe2000f8e0006 */
[----:B------:R-:W-:Y:S02]  /*165a0*/  IMAD.MOV R7, RZ, RZ, -R3 ;  /* 0x000000ffff077224 */ /* 0x000fe400078e0a03 */
[----:B------:R-:W-:Y:S01]  /*165b0*/  ULDC.64 UR6, c[0x0][0xae0] ;  /* 0x0002b80000067ab9 */ /* 0x000fe20000000a00 */
[----:B------:R-:W-:Y:S01]  /*165c0*/  UIADD3 UR5, UR39, UR5, URZ ;  /* 0x0000000527057290 */ /* 0x000fe2000fffe03f */
[----:B------:R-:W-:Y:S02]  /*165d0*/  IMAD R0, R0, UR6, RZ ;  /* 0x0000000600007c24 */ /* 0x000fe4000f8e02ff */
[----:B------:R-:W-:Y:S02]  /*165e0*/  IMAD R7, R10, R7, R8 ;  /* 0x000000070a077224 */ /* 0x000fe400078e0208 */
[----:B------:R-:W-:-:S02]  /*165f0*/  IMAD.U32 R5, RZ, RZ, UR39 ;  /* 0x00000027ff057e24 */ /* 0x000fc4000f8e00ff */
[----:B------:R-:W-:Y:S02]  /*16600*/  IMAD.U32 R4, RZ, RZ, UR38 ;  /* 0x00000026ff047e24 */ /* 0x000fe4000f8e00ff */
[----:B------:R-:W-:Y:S01]  /*16610*/  IMAD.U32 R5, RZ, RZ, UR5 ;  /* 0x00000005ff057e24 */ /* 0x000fe2000f8e00ff */
[----:B------:R-:W-:Y:S01]  /*16620*/  ULDC UR5, c[0x0][0xa88] ;  /* 0x0002a20000057ab9 */ /* 0x000fe20000000800 */
[C---:B------:R-:W-:Y:S01]  /*16630*/  IMAD R9, R3.reuse, UR7, R0 ;  /* 0x0000000703097c24 */ /* 0x040fe2000f8e0200 */
[----:B------:R-:W-:Y:S01]  /*16640*/  SHF.R.S32.HI R0, RZ, 0x1f, R7 ;  /* 0x0000001fff007819 */ /* 0x000fe20000011407 */
[----:B------:R-:W-:Y:S01]  /*16650*/  IMAD.WIDE.U32 R4, R3, UR6, R4 ;  /* 0x0000000603047c25 */ /* 0x000fe2000f8e0004 */
[----:B------:R-:W-:-:S03]  /*16660*/  ULDC.64 UR6, c[0x0][0xad8] ;  /* 0x0002b60000067ab9 */ /* 0x000fc60000000a00 */
[----:B------:R-:W-:Y:S02]  /*16670*/  IMAD.IADD R5, R5, 0x1, R9 ;  /* 0x0000000105057824 */ /* 0x000fe400078e0209 */
[----:B------:R-:W-:Y:S02]  /*16680*/  IMAD R6, R0, UR6, RZ ;  /* 0x0000000600067c24 */ /* 0x000fe4000f8e02ff */
[----:B------:R-:W-:Y:S02]  /*16690*/  VIADD R8, R189, UR37 ;  /* 0x00000025bd087c36 */ /* 0x000fe40008000000 */
[----:B------:R-:W-:Y:S02]  /*166a0*/  IMAD R9, R10, UR5, RZ ;  /* 0x000000050a097c24 */ /* 0x000fe4000f8e02ff */
[C---:B------:R-:W-:Y:S02]  /*166b0*/  IMAD R3, R7.reuse, UR7, R6 ;  /* 0x0000000707037c24 */ /* 0x040fe4000f8e0206 */
[----:B------:R-:W-:Y:S01]  /*166c0*/  IMAD.WIDE.U32 R4, R7, UR6, R4 ;  /* 0x0000000607047c25 */ /* 0x000fe2000f8e0004 */
[----:B------:R-:W-:Y:S01]  /*166d0*/  ISETP.GE.AND P2, PT, R8, R9, PT ;  /* 0x000000090800720c */ /* 0x000fe20003f46270 */
[----:B------:R-:W-:-:S02]  /*166e0*/  ULDC.64 UR6, c[0x0][0xa80] ;  /* 0x0002a00000067ab9 */ /* 0x000fc40000000a00 */
[----:B------:R-:W-:Y:S01]  /*166f0*/  VIADD R0, R8, 0x20 ;  /* 0x0000002008007836 */ /* 0x000fe20000000000 */
[----:B------:R-:W-:Y:S01]  /*16700*/  LEA R6, P3, R4, UR6, 0x1 ;  /* 0x0000000604067c11 */ /* 0x000fe2000f8608ff */
[----:B------:R-:W-:-:S03]  /*16710*/  IMAD.IADD R3, R5, 0x1, R3 ;  /* 0x0000000105037824 */ /* 0x000fc600078e0203 */
[-C--:B------:R-:W-:Y:S01]  /*16720*/  ISETP.GE.AND P1, PT, R0, R9.reuse, PT ;  /* 0x000000090000720c */ /* 0x080fe20003f26270 */
[----:B------:R-:W-:Y:S01]  /*16730*/  VIADD R0, R8, 0x40 ;  /* 0x0000004008007836 */ /* 0x000fe20000000000 */
[----:B------:R-:W-:Y:S02]  /*16740*/  LEA.HI.X R7, R4, UR7, R3, 0x1, P3 ;  /* 0x0000000704077c11 */ /* 0x000fe400098f0c03 */
[----:B------:R0:W1:Y:S02]  /*16750*/  SHFL.IDX PT, R4, R6, RZ, 0x181f ;  /* 0x00181fff06047589 */ /* 0x00006400000e0000 */
[----:B------:R-:W-:Y:S02]  /*16760*/  ISETP.GE.AND P0, PT, R0, R9, PT ;  /* 0x000000090000720c */ /* 0x000fe40003f06270 */
[----:B------:R0:W2:Y:S01]  /*16770*/  SHFL.IDX PT, R0, R7, RZ, 0x181f ;  /* 0x00181fff07007589 */ /* 0x0000a200000e0000 */
[----:B------:R-:W-:Y:S10]  /*16780*/  @P2 BRA `(.L_x_1193) ;  /* 0x0000000000242947 */ /* 0x000ff40003800000 */
[----:B------:R-:W-:Y:S02]  /*16790*/  ULDC UR5, c[0x0][0xac8] ;  /* 0x0002b20000057ab9 */ /* 0x000fe40000000800 */
[----:B------:R-:W-:Y:S02]  /*167a0*/  ISETP.GE.AND P4, PT, R22, UR5, PT ;  /* 0x0000000516007c0c */ /* 0x000fe4000bf86270 */
[----:B------:R-:W-:-:S11]  /*167b0*/  ISETP.GE.AND P5, PT, R23, UR5, PT ;  /* 0x0000000517007c0c */ /* 0x000fd6000bfa6270 */
[CC--:B-1----:R-:W-:Y:S02]  /*167c0*/  @!P4 LEA R10, P2, R22.reuse, R4.reuse, 0x1 ;  /* 0x00000004160ac211 */ /* 0x0c2fe400078408ff */
[C---:B------:R-:W-:Y:S02]  /*167d0*/  @!P5 LEA R4, P3, R23.reuse, R4, 0x1 ;  /* 0x000000041704d211 */ /* 0x040fe400078608ff */
[-C--:B--2---:R-:W-:Y:S02]  /*167e0*/  @!P4 LEA.HI.X R11, R22, R0.reuse, R196, 0x1, P2 ;  /* 0x00000000160bc211 */ /* 0x084fe400010f0cc4 */
[----:B------:R-:W-:-:S03]  /*167f0*/  @!P5 LEA.HI.X R5, R23, R0, R195, 0x1, P3 ;  /* 0x000000001705d211 */ /* 0x000fc600018f0cc3 */
[----:B------:R3:W-:Y:S04]  /*16800*/  @!P4 ST.E.128 desc[UR48][R10.64], RZ ;  /* 0x000000ff0a00c985 */ /* 0x0007e8000c101d30 */
[----:B------:R3:W-:Y:S02]  /*16810*/  @!P5 ST.E.128 desc[UR48][R4.64], RZ ;  /* 0x000000ff0400d985 */ /* 0x0007e4000c101d30 */
.L_x_1193:
[----:B------:R-:W-:Y:S05]  /*16820*/  BSYNC B1 ;  /* 0x0000000000017941 */ /* 0x000fea0003800000 */
.L_x_1192:
[----:B--2---:R2:W4:Y:S01]  /*16830*/  SHFL.IDX PT, R0, R7, 0x1, 0x181f ;  /* 0x00381f0007007f89 */ /* 0x00452200000e0000 */
[----:B------:R-:W-:Y:S03]  /*16840*/  BSSY B1, `(.L_x_1194) ;  /* 0x000000c000017945 */ /* 0x000fe60003800000 */
[----:B-1-3--:R2:W1:Y:S01]  /*16850*/  SHFL.IDX PT, R4, R6, 0x1, 0x181f ;  /* 0x00381f0006047f89 */ /* 0x00a46200000e0000 */
[----:B------:R-:W-:Y:S05]  /*16860*/  @P1 BRA `(.L_x_1195) ;  /* 0x0000000000241947 */ /* 0x000fea0003800000 */
[----:B------:R-:W-:Y:S02]  /*16870*/  ULDC UR5, c[0x0][0xac8] ;  /* 0x0002b20000057ab9 */ /* 0x000fe40000000800 */
[----:B------:R-:W-:Y:S02]  /*16880*/  ISETP.GE.AND P3, PT, R22, UR5, PT ;  /* 0x0000000516007c0c */ /* 0x000fe4000bf66270 */
[----:B------:R-:W-:-:S11]  /*16890*/  ISETP.GE.AND P4, PT, R23, UR5, PT ;  /* 0x0000000517007c0c */ /* 0x000fd6000bf86270 */
[CC--:B-1----:R-:W-:Y:S02]  /*168a0*/  @!P3 LEA R10, P1, R22.reuse, R4.reuse, 0x1 ;  /* 0x00000004160ab211 */ /* 0x0c2fe400078208ff */
[C---:B------:R-:W-:Y:S02]  /*168b0*/  @!P4 LEA R4, P2, R23.reuse, R4, 0x1 ;  /* 0x000000041704c211 */ /* 0x040fe400078408ff */
[-C--:B----4-:R-:W-:Y:S02]  /*168c0*/  @!P3 LEA.HI.X R11, R22, R0.reuse, R196, 0x1, P1 ;  /* 0x00000000160bb211 */ /* 0x090fe400008f0cc4 */
[----:B------:R-:W-:-:S03]  /*168d0*/  @!P4 LEA.HI.X R5, R23, R0, R195, 0x1, P2 ;  /* 0x000000001705c211 */ /* 0x000fc600010f0cc3 */
[----:B------:R3:W-:Y:S04]  /*168e0*/  @!P3 ST.E.128 desc[UR48][R10.64], RZ ;  /* 0x000000ff0a00b985 */ /* 0x0007e8000c101d30 */
[----:B------:R3:W-:Y:S02]  /*168f0*/  @!P4 ST.E.128 desc[UR48][R4.64], RZ ;  /* 0x000000ff0400c985 */ /* 0x0007e4000c101d30 */
.L_x_1195:
[----:B------:R-:W-:Y:S05]  /*16900*/  BSYNC B1 ;  /* 0x0000000000017941 */ /* 0x000fea0003800000 */
.L_x_1194:
[----:B----4-:R4:W0:Y:S01]  /*16910*/  SHFL.IDX PT, R0, R7, 0x2, 0x181f ;  /* 0x00581f0007007f89 */ /* 0x01082200000e0000 */
        /* <DEDUP_REMOVED lines=8> */
[-C--:B0-----:R-:W-:Y:S02]  /*169a0*/  @!P2 LEA.HI.X R11, R22, R0.reuse, R196, 0x1, P0 ;  /* 0x00000000160ba211 */ /* 0x081fe400000f0cc4 */
[----:B------:R-:W-:-:S03]  /*169b0*/  @!P3 LEA.HI.X R5, R23, R0, R195, 0x1, P1 ;  /* 0x000000001705b211 */ /* 0x000fc600008f0cc3 */
[----:B------:R3:W-:Y:S04]  /*169c0*/  @!P2 ST.E.128 desc[UR48][R10.64], RZ ;  /* 0x000000ff0a00a985 */ /* 0x0007e8000c101d30 */
[----:B------:R3:W-:Y:S02]  /*169d0*/  @!P3 ST.E.128 desc[UR48][R4.64], RZ ;  /* 0x000000ff0400b985 */ /* 0x0007e4000c101d30 */
.L_x_1197:
[----:B------:R-:W-:Y:S05]  /*169e0*/  BSYNC B1 ;  /* 0x0000000000017941 */ /* 0x000fea0003800000 */
.L_x_1196:
[----:B------:R-:W-:Y:S01]  /*169f0*/  VIADD R3, R8, 0x60 ;  /* 0x0000006008037836 */ /* 0x000fe20000000000 */
[----:B0-----:R0:W0:Y:S04]  /*16a00*/  SHFL.IDX PT, R0, R7, 0x3, 0x181f ;  /* 0x00781f0007007f89 */ /* 0x00102800000e0000 */
[----:B------:R-:W-:Y:S01]  /*16a10*/  ISETP.GE.AND P0, PT, R3, R9, PT ;  /* 0x000000090300720c */ /* 0x000fe20003f06270 */
[----:B-1-3--:R1:W3:-:S12]  /*16a20*/  SHFL.IDX PT, R4, R6, 0x3, 0x181f ;  /* 0x00781f0006047f89 */ /* 0x00a2d800000e0000 */
[----:B-1----:R-:W-:Y:S05]  /*16a30*/  @P0 BRA `(.L_x_1189) ;  /* 0x0000000000240947 */ /* 0x002fea0003800000 */
[----:B------:R-:W-:Y:S02]  /*16a40*/  ULDC UR5, c[0x0][0xac8] ;  /* 0x0002b20000057ab9 */ /* 0x000fe40000000800 */
[----:B------:R-:W-:Y:S02]  /*16a50*/  ISETP.GE.AND P2, PT, R22, UR5, PT ;  /* 0x0000000516007c0c */ /* 0x000fe4000bf46270 */
[----:B------:R-:W-:-:S11]  /*16a60*/  ISETP.GE.AND P3, PT, R23, UR5, PT ;  /* 0x0000000517007c0c */ /* 0x000fd6000bf66270 */
[CC--:B--234-:R-:W-:Y:S02]  /*16a70*/  @!P2 LEA R6, P0, R22.reuse, R4.reuse, 0x1 ;  /* 0x000000041606a211 */ /* 0x0dcfe400078008ff */
[C---:B------:R-:W-:Y:S02]  /*16a80*/  @!P3 LEA R4, P1, R23.reuse, R4, 0x1 ;  /* 0x000000041704b211 */ /* 0x040fe400078208ff */
[-C--:B0-----:R-:W-:Y:S02]  /*16a90*/  @!P2 LEA.HI.X R7, R22, R0.reuse, R196, 0x1, P0 ;  /* 0x000000001607a211 */ /* 0x081fe400000f0cc4 */
[----:B------:R-:W-:-:S03]  /*16aa0*/  @!P3 LEA.HI.X R5, R23, R0, R195, 0x1, P1 ;  /* 0x000000001705b211 */ /* 0x000fc600008f0cc3 */
[----:B------:R0:W-:Y:S04]  /*16ab0*/  @!P2 ST.E.128 desc[UR48][R6.64], RZ ;  /* 0x000000ff0600a985 */ /* 0x0001e8000c101d30 */
[----:B------:R0:W-:Y:S02]  /*16ac0*/  @!P3 ST.E.128 desc[UR48][R4.64], RZ ;  /* 0x000000ff0400b985 */ /* 0x0001e4000c101d30 */
.L_x_1189:
[----:B------:R-:W-:Y:S05]  /*16ad0*/  BSYNC B0 ;  /* 0x0000000000007941 */ /* 0x000fea0003800000 */
.L_x_1181:
[----:B------:R-:W-:Y:S02]  /*16ae0*/  ULDC UR5, c[0x0][0xc38] ;  /* 0x00030e0000057ab9 */ /* 0x000fe40000000800 */
[----:B------:R-:W-:-:S06]  /*16af0*/  UISETP.GE.AND UP0, UPT, UR4, UR5, UPT ;  /* 0x000000050400728c */ /* 0x000fcc000bf06270 */
[----:B------:R-:W-:-:S13]  /*16b00*/  PLOP3.LUT P0, PT, PT, PT, UP0, 0x80, 0x0 ;  /* 0x000000000000781c */ /* 0x000fda0003f0f008 */
[----:B------:R-:W-:Y:S05]  /*16b10*/  @!P0 BRA `(.L_x_1198) ;  /* 0xfffffea000788947 */ /* 0x000fea000383ffff */
[----:B------:R-:W-:Y:S05]  /*16b20*/  EXIT ;  /* 0x000000000000794d */ /* 0x000fea0003800000 */
.L_x_1092:
[----:B------:R-:W-:-:S08]  /*16b30*/  NOP ;  /* 0x0000000000007918 */ /* 0x000fd00000000000 */
[----:B------:R-:W0:-:S00]  /*16b40*/  USETMAXREG.DEALLOC.CTAPOOL 0x28 ;  /* 0x00000028000079c8 */ /* 0x000e0000080e0500 */
[----:B0-----:R-:W-:-:S06]  /*16b50*/  LOP3.LUT R0, R0, 0x3, RZ, 0xc0, !PT ;  /* 0x0000000300007812 */ /* 0x001fcc00078ec0ff */
[----:B------:R-:W0:Y:S01]  /*16b60*/  S2UR UR5, SR_CTAID.X ;  /* 0x00000000000579c3 */ /* 0x000e220000002500 */
[----:B------:R-:W-:Y:S01]  /*16b70*/  LOP3.LUT R16, R16, 0xffffefff, RZ, 0xc0, !PT ;  /* 0xffffefff10107812 */ /* 0x000fe200078ec0ff */
[----:B------:R-:W-:Y:S01]  /*16b80*/  STL [R1+0x20], RZ ;  /* 0x000020ff01007387 */ /* 0x000fe20000100800 */
[----:B------:R-:W-:Y:S02]  /*16b90*/  IMAD.MOV.U32 R29, RZ, RZ, RZ ;  /* 0x000000ffff1d7224 */ /* 0x000fe400078e00ff */
[----:B------:R-:W-:Y:S01]  /*16ba0*/  IMAD.MOV.U32 R35, RZ, RZ, 0x1 ;  /* 0x00000001ff237424 */ /* 0x000fe200078e00ff */
[----:B------:R1:W2:Y:S02]  /*16bb0*/  SHFL.IDX PT, R2, R0, RZ, 0x1f ;  /* 0x00001fff00027589 */ /* 0x0002a400000e0000 */
[----:B-1----:R-:W0:Y:S01]  /*16bc0*/  LDC R0, c[0x0][0xc38] ;  /* 0x00030e00ff007b82 */ /* 0x002e220000000800 */
[----:B--2---:R-:W-:-:S13]  /*16bd0*/  ISETP.NE.AND P0, PT, R2, RZ, PT ;  /* 0x000000ff0200720c */ /* 0x004fda0003f05270 */
[----:B------:R-:W-:Y:S01]  /*16be0*/  @P0 LOP3.LUT R16, R16, 0x1000, RZ, 0xfc, !PT ;  /* 0x0000100010100812 */ /* 0x000fe200078efcff */
[----:B------:R-:W-:Y:S06]  /*16bf0*/  @P0 BAR.ARV 0x4, 0x180 ;  /* 0x0106000000000b1d */ /* 0x000fec0000002000 */
[----:B0-----:R-:W-:-:S13]  /*16c00*/  ISETP.LE.AND P0, PT, R0, UR5, PT ;  /* 0x0000000500007c0c */ /* 0x001fda000bf03270 */
[----:B------:R-:W-:Y:S05]  /*16c10*/  @P0 BRA `(.L_x_1199) ;  /* 0x0000005400a80947 */ /* 0x000fea0003800000 */
[----:B------:R-:W0:Y:S01]  /*16c20*/  S2R R5, SR_TID.X ;  /* 0x0000000000057919 */ /* 0x000e220000002100 */
[----:B------:R-:W-:Y:S01]  /*16c30*/  ULDC.64 UR42, c[0x0][0x2f0] ;  /* 0x0000bc00002a7ab9 */ /* 0x000fe20000000a00 */
[----:B------:R-:W-:Y:S01]  /*16c40*/  ULDC.64 UR6, c[0x0][0x418] ;  /* 0x0001060000067ab9 */ /* 0x000fe20000000a00 */
[----:B------:R-:W-:Y:S01]  /*16c50*/  MOV R17, 0x400 ;  /* 0x0000040000117802 */ /* 0x000fe20000000f00 */
[----:B------:R-:W-:Y:S01]  /*16c60*/  UISETP.NE.U32.AND UP0, UPT, UR6, URZ, UPT ;  /* 0x0000003f0600728c */ /* 0x000fe2000bf05070 */
[----:B------:R-:W-:Y:S01]  /*16c70*/  LOP3.LUT R16, R16, 0xfffffffe, RZ, 0xc0, !PT ;  /* 0xfffffffe10107812 */ /* 0x000fe200078ec0ff */
[----:B------:R-:W-:Y:S01]  /*16c80*/  ULDC UR4, c[0x0][0x424] ;  /* 0x0001090000047ab9 */ /* 0x000fe20000000800 */
[----:B------:R-:W-:Y:S01]  /*16c90*/  ULDC UR6, c[0x0][0x2b8] ;  /* 0x0000ae0000067ab9 */ /* 0x000fe20000000800 */
[----:B------:R-:W-:Y:S01]  /*16ca0*/  UISETP.NE.AND.EX UP0, UPT, UR7, URZ, UPT, UP0 ;  /* 0x0000003f0700728c */ /* 0x000fe2000bf05300 */
[----:B------:R-:W-:Y:S01]  /*16cb0*/  ULDC UR40, c[0x0][0x288] ;  /* 0x0000a20000287ab9 */ /* 0x000fe20000000800 */
[----:B------:R-:W-:-:S02]  /*16cc0*/  ULDC UR41, c[0x0][0x448] ;  /* 0x0001120000297ab9 */ /* 0x000fc40000000800 */
[----:B------:R-:W-:Y:S01]  /*16cd0*/  USEL UR4, UR4, 0x1, UP0 ;  /* 0x0000000104047887 */ /* 0x000fe20008000000 */
[C---:B0-----:R-:W-:Y:S01]  /*16ce0*/  IMAD.SHL.U32 R3, R5.reuse, 0x20, RZ ;  /* 0x0000002005037824 */ /* 0x041fe200078e00ff */
[C---:B------:R-:W-:Y:S01]  /*16cf0*/  LOP3.LUT R10, R5.reuse, 0x7f, RZ, 0xc0, !PT ;  /* 0x0000007f050a7812 */ /* 0x040fe200078ec0ff */
[C---:B------:R-:W-:Y:S01]  /*16d00*/  IMAD.SHL.U32 R7, R5.reuse, 0x4, RZ ;  /* 0x0000000405077824 */ /* 0x040fe200078e00ff */
[C---:B------:R-:W-:Y:S01]  /*16d10*/  LOP3.LUT P0, RZ, R5.reuse, 0x4, RZ, 0xc0, !PT ;  /* 0x0000000405ff7812 */ /* 0x040fe2000780c0ff */
[----:B------:R-:W-:Y:S01]  /*16d20*/  IMAD.SHL.U32 R2, R5, 0x80, RZ ;  /* 0x0000008005027824 */ /* 0x000fe200078e00ff */
[----:B------:R-:W-:Y:S01]  /*16d30*/  LOP3.LUT R0, R3, 0x80, RZ, 0xc0, !PT ;  /* 0x0000008003007812 */ /* 0x000fe200078ec0ff */
[----:B------:R-:W-:Y:S01]  /*16d40*/  IMAD.SHL.U32 R4, R5, 0x10, RZ ;  /* 0x0000001005047824 */ /* 0x000fe200078e00ff */
[----:B------:R-:W-:Y:S01]  /*16d50*/  LOP3.LUT R6, R3, 0x100, RZ, 0xc0, !PT ;  /* 0x0000010003067812 */ /* 0x000fe200078ec0ff */
[----:B------:R-:W-:Y:S01]  /*16d60*/  IMAD.SHL.U32 R9, R5, 0x2, RZ ;  /* 0x0000000205097824 */ /* 0x000fe200078e00ff */
[----:B------:R-:W-:-:S02]  /*16d70*/  LOP3.LUT R0, R0, 0x10, R5, 0xf8, !PT ;  /* 0x0000001000007812 */ /* 0x000fc400078ef805 */
[----:B------:R-:W-:Y:S02]  /*16d80*/  LOP3.LUT R5, R3, 0x60, RZ, 0xc0, !PT ;  /* 0x0000006003057812 */ /* 0x000fe400078ec0ff */
[----:B------:R-:W-:Y:S02]  /*16d90*/  LOP3.LUT R7, R0, 0x10, R7, 0x78, !PT ;  /* 0x0000001000077812 */ /* 0x000fe400078e7807 */
[----:B------:R-:W-:Y:S02]  /*16da0*/  SHF.R.U32.HI R0, RZ, 0x5, R10 ;  /* 0x00000005ff007819 */ /* 0x000fe4000001160a */
[----:B------:R-:W-:Y:S02]  /*16db0*/  LOP3.LUT R3, R2, 0x380, RZ, 0xc0, !PT ;  /* 0x0000038002037812 */ /* 0x000fe400078ec0ff */
[----:B------:R-:W-:Y:S01]  /*16dc0*/  LOP3.LUT R33, R4, 0x70, RZ, 0xc0, !PT ;  /* 0x0000007004217812 */ /* 0x000fe200078ec0ff */
[----:B------:R-:W-:Y:S01]  /*16dd0*/  IMAD R5, R0, 0x200, R5 ;  /* 0x0000020000057824 */ /* 0x000fe200078e0205 */
[----:B------:R-:W-:Y:S01]  /*16de0*/  LOP3.LUT R8, R4, 0x3f0, RZ, 0xc0, !PT ;  /* 0x000003f004087812 */ /* 0x000fe200078ec0ff */
[----:B------:R-:W-:-:S03]  /*16df0*/  IMAD R3, R0, 0x10, R3 ;  /* 0x0000001000037824 */ /* 0x000fc600078e0203 */
[----:B------:R-:W-:Y:S02]  /*16e00*/  IADD3 R0, R7, R5, R6 ;  /* 0x0000000507007210 */ /* 0x000fe40007ffe006 */
[----:B------:R-:W-:Y:S02]  /*16e10*/  LOP3.LUT R3, R3, 0x70, R4, 0x78, !PT ;  /* 0x0000007003037812 */ /* 0x000fe400078e7804 */
[----:B------:R-:W-:Y:S01]  /*16e20*/  ISETP.GE.AND P2, PT, R33, UR43, PT ;  /* 0x0000002b21007c0c */ /* 0x000fe2000bf46270 */
[----:B------:R0:W-:Y:S01]  /*16e30*/  STL [R1+0xc], R0 ;  /* 0x00000c0001007387 */ /* 0x0001e20000100800 */
[----:B------:R-:W-:-:S03]  /*16e40*/  LOP3.LUT R9, R8, 0x70, R9, 0x78, !PT ;  /* 0x0000007008097812 */ /* 0x000fc600078e7809 */
[----:B------:R-:W2:Y:S01]  /*16e50*/  LDL R5, [R1+0x4] ;  /* 0x0000040001057983 */ /* 0x000ea20000100800 */
[----:B0-----:R-:W-:Y:S01]  /*16e60*/  LOP3.LUT R0, R3, 0xc00, R2, 0xf8, !PT ;  /* 0x00000c0003007812 */ /* 0x001fe200078ef802 */
[----:B------:R-:W-:Y:S01]  /*16e70*/  IMAD.U32 R2, RZ, RZ, UR5 ;  /* 0x00000005ff027e24 */ /* 0x000fe2000f8e00ff */
[----:B------:R-:W-:-:S03]  /*16e80*/  SHF.R.U32.HI R3, RZ, 0x3, R10 ;  /* 0x00000003ff037819 */ /* 0x000fc6000001160a */
[----:B------:R0:W-:Y:S04]  /*16e90*/  STL [R1+0x10], R0 ;  /* 0x0000100001007387 */ /* 0x0001e80000100800 */
[----:B------:R1:W-:Y:S01]  /*16ea0*/  STL [R1+0x18], R2 ;  /* 0x0000180201007387 */ /* 0x0003e20000100800 */
[----:B------:R-:W-:Y:S01]  /*16eb0*/  ISETP.GE.AND P1, PT, R33, UR43, PT ;  /* 0x0000002b21007c0c */ /* 0x000fe2000bf26270 */
[----:B0-----:R-:W-:Y:S01]  /*16ec0*/  IMAD.MOV.U32 R0, RZ, RZ, 0x40 ;  /* 0x00000040ff007424 */ /* 0x001fe200078e00ff */
[--C-:B------:R-:W-:Y:S02]  /*16ed0*/  LOP3.LUT R3, R3, 0x70, R4.reuse, 0xf8, !PT ;  /* 0x0000007003037812 */ /* 0x100fe400078ef804 */
[----:B-1----:R-:W-:Y:S02]  /*16ee0*/  LOP3.LUT R2, R9, 0x400, R4, 0xf8, !PT ;  /* 0x0000040009027812 */ /* 0x002fe400078ef804 */
[----:B------:R-:W-:Y:S01]  /*16ef0*/  SEL R4, R0, 0xffffffc0, !P0 ;  /* 0xffffffc000047807 */ /* 0x000fe20004000000 */
[----:B------:R0:W-:Y:S01]  /*16f00*/  STL [R1+0x20], RZ ;  /* 0x000020ff01007387 */ /* 0x0001e20000100800 */
[----:B------:R-:W-:-:S03]  /*16f10*/  @P2 LOP3.LUT R16, R16, 0x1, RZ, 0xfc, !PT ;  /* 0x0000000110102812 */ /* 0x000fc600078efcff */
[----:B------:R0:W-:Y:S01]  /*16f20*/  STL [R1+0x8], R2 ;  /* 0x0000080201007387 */ /* 0x0001e20000100800 */
[----:B------:R-:W-:-:S03]  /*16f30*/  LOP3.LUT R16, R16, 0xfffffdff, RZ, 0xc0, !PT ;  /* 0xfffffdff10107812 */ /* 0x000fc600078ec0ff */
[----:B------:R0:W-:Y:S01]  /*16f40*/  STL [R1+0x14], R4 ;  /* 0x0000140401007387 */ /* 0x0001e20000100800 */
[----:B------:R-:W-:Y:S01]  /*16f50*/  @P1 LOP3.LUT R16, R16, 0x200, RZ, 0xfc, !PT ;  /* 0x0000020010101812 */ /* 0x000fe200078efcff */
[----:B------:R-:W-:Y:S01]  /*16f60*/  UIMAD UR42, UR4, UR42, URZ ;  /* 0x0000002a042a72a4 */ /* 0x000fe2000f8e023f */
[----:B------:R-:W-:-:S03]  /*16f70*/  ISETP.GE.AND P1, PT, R33, UR6, PT ;  /* 0x0000000621007c0c */ /* 0x000fc6000bf26270 */
[----:B------:R-:W-:Y:S01]  /*16f80*/  UIADD3 UR4, UR42, 0x9f, URZ ;  /* 0x0000009f2a047890 */ /* 0x000fe2000fffe03f */
[----:B------:R-:W-:-:S03]  /*16f90*/  LOP3.LUT R16, R16, 0xfffff7ff, RZ, 0xc0, !PT ;  /* 0xfffff7ff10107812 */ /* 0x000fc600078ec0ff */
[----:B------:R-:W-:Y:S01]  /*16fa0*/  UIMAD.WIDE UR4, UR4, 0x66666667, URZ ;  /* 0x66666667040478a5 */ /* 0x000fe2000f8e023f */
[----:B------:R-:W-:Y:S01]  /*16fb0*/  IMAD.MOV.U32 R35, RZ, RZ, 0x1 ;  /* 0x00000001ff237424 */ /* 0x000fe200078e00ff */
[----:B------:R-:W-:Y:S01]  /*16fc0*/  LOP3.LUT R3, R3, 0x80, RZ, 0xfc, !PT ;  /* 0x0000008003037812 */ /* 0x000fe200078efcff */
[----:B------:R-:W-:Y:S01]  /*16fd0*/  IMAD.MOV.U32 R29, RZ, RZ, RZ ;  /* 0x000000ffff1d7224 */ /* 0x000fe200078e00ff */
[----:B------:R-:W-:Y:S02]  /*16fe0*/  USHF.R.U32.HI UR39, URZ, 0x1f, UR5 ;  /* 0x0000001f3f277899 */ /* 0x000fe40008011605 */
[----:B------:R-:W-:Y:S01]  /*16ff0*/  @P1 LOP3.LUT R16, R16, 0x800, RZ, 0xfc, !PT ;  /* 0x0000080010101812 */ /* 0x000fe200078efcff */
[----:B------:R-:W-:Y:S02]  /*17000*/  UIMAD UR41, UR41, UR40, URZ ;  /* 0x00000028292972a4 */ /* 0x000fe4000f8e023f */
[----:B------:R-:W-:Y:S02]  /*17010*/  UIADD3 UR47, UR42, 0x1, -UR40 ;  /* 0x000000012a2f7890 */ /* 0x000fe4000fffe828 */
[----:B------:R-:W-:-:S02]  /*17020*/  ULOP3.LUT UR51, UR36, 0x2, URZ, 0xfc, !UPT ;  /* 0x0000000224337892 */ /* 0x000fc4000f8efc3f */
[----:B------:R-:W-:Y:S02]  /*17030*/  ULOP3.LUT UR50, UR36, 0x1, URZ, 0xfc, !UPT ;  /* 0x0000000124327892 */ /* 0x000fe4000f8efc3f */
[----:B------:R-:W-:Y:S02]  /*17040*/  UIADD3 UR40, UR42, -UR40, URZ ;  /* 0x800000282a287290 */ /* 0x000fe4000fffe03f */
[----:B------:R-:W-:Y:S01]  /*17050*/  ULEA.HI.SX32 UR39, UR5, UR39, 0x1a ;  /* 0x0000002705277291 */ /* 0x000fe2000f8fd23f */
[----:B------:R-:W-:Y:S01]  /*17060*/  ULDC UR46, c[0x0][0xc] ;  /* 0x00000300002e7ab9 */ /* 0x000fe20000000800 */
[----:B--2---:R-:W-:-:S05]  /*17070*/  LEA R17, R5, R17, 0x18 ;  /* 0x0000001105117211 */ /* 0x004fca00078ec0ff */
[----:B------:R-:W-:-:S05]  /*17080*/  IMAD.IADD R0, R17, 0x1, R2 ;  /* 0x0000000111007824 */ /* 0x000fca00078e0202 */
[----:B------:R0:W-:Y:S02]  /*17090*/  STL [R1+0x1c], R0 ;  /* 0x00001c0001007387 */ /* 0x0001e40000100800 */
.L_x_1270:
[----:B0-----:R-:W2:Y:S01]  /*170a0*/  LDL R0, [R1+0x18] ;  /* 0x0000180001007983 */ /* 0x001ea20000100800 */
[----:B------:R-:W-:Y:S02]  /*170b0*/  ULDC UR7, c[0x0][0xc60] ;  /* 0x0003180000077ab9 */ /* 0x000fe40000000800 */
[----:B------:R-:W-:-:S11]  /*170c0*/  UISETP.NE.AND UP0, UPT, UR7, 0x1, UPT ;  /* 0x000000010700788c */ /* 0x000fd6000bf05270 */
[----:B------:R-:W-:Y:S01]  /*170d0*/  @UP0 ULDC UR4, c[0x0][0xc64] ;  /* 0x0003190000040ab9 */ /* 0x000fe20000000800 */
[----:B------:R-:W-:Y:S01]  /*170e0*/  @UP0 ULDC UR8, c[0x0][0xc68] ;  /* 0x00031a0000080ab9 */ /* 0x000fe20000000800 */
[C---:B--2---:R-:W-:Y:S02]  /*170f0*/  R2UR UR38, R0.reuse ;  /* 0x00000000002672ca */ /* 0x044fe400000e0000 */
[----:B------:R-:W-:-:S11]  /*17100*/  R2UR UR6, R0 ;  /* 0x00000000000672ca */ /* 0x000fd600000e0000 */
[----:B------:R-:W-:-:S04]  /*17110*/  UIMAD.WIDE.U32 UR4, UR38, UR4, URZ ;  /* 0x00000004260472a5 */ /* 0x000fc8000f8e003f */
[----:B------:R-:W-:-:S03]  /*17120*/  @UP0 USHF.R.U32.HI UR38, URZ, UR8, UR5 ;  /* 0x000000083f260299 */ /* 0x000fc60008011605 */
[----:B------:R-:W-:Y:S02]  /*17130*/  ULDC UR4, c[0x0][0xc78] ;  /* 0x00031e0000047ab9 */ /* 0x000fe40000000800 */
[----:B------:R-:W-:Y:S02]  /*17140*/  UISETP.GE.AND UP0, UPT, UR38, UR4, UPT ;  /* 0x000000042600728c */ /* 0x000fe4000bf06270 */
[----:B------:R-:W-:-:S04]  /*17150*/  UIADD3 UR4, -UR38, URZ, URZ ;  /* 0x0000003f26047290 */ /* 0x000fc8000fffe13f */
[----:B------:R-:W-:Y:S01]  /*17160*/  PLOP3.LUT P0, PT, PT, PT, UP0, 0x80, 0x0 ;  /* 0x000000000000781c */ /* 0x000fe20003f0f008 */
[----:B------:R-:W-:-:S12]  /*17170*/  UIMAD UR7, UR7, UR4, UR6 ;  /* 0x00000004070772a4 */ /* 0x000fd8000f8e0206 */
[----:B-1----:R-:W-:Y:S05]  /*17180*/  @!P0 BRA `(.L_x_1200) ;  /* 0x0000000000208947 */ /* 0x002fea0003800000 */
        /* <DEDUP_REMOVED lines=8> */
.L_x_1200:
[----:B------:R-:W-:Y:S01]  /*17210*/  ULDC UR8, c[0x0][0xc54] ;  /* 0x0003150000087ab9 */ /* 0x000fe20000000800 */
[----:B------:R-:W-:Y:S01]  /*17220*/  UMOV UR6, UR7 ;  /* 0x0000000700067c82 */ /* 0x000fe20008000000 */
[----:B------:R-:W-:-:S11]  /*17230*/  UISETP.NE.AND UP0, UPT, UR8, 0x1, UPT ;  /* 0x000000010800788c */ /* 0x000fd6000bf05270 */
[----:B------:R-:W-:Y:S02]  /*17240*/  @UP0 ULDC.64 UR10, c[0x0][0xc58] ;  /* 0x00031600000a0ab9 */ /* 0x000fe40000000a00 */
[----:B------:R-:W-:-:S04]  /*17250*/  UIMAD.WIDE.U32 UR4, UR7, UR10, URZ ;  /* 0x0000000a070472a5 */ /* 0x000fc8000f8e003f */
[----:B------:R-:W-:-:S04]  /*17260*/  @UP0 USHF.R.U32.HI UR6, URZ, UR11, UR5 ;  /* 0x0000000b3f060299 */ /* 0x000fc80008011605 */
[----:B------:R-:W-:-:S12]  /*17270*/  UIMAD UR4, UR6, UR8, URZ ;  /* 0x00000008060472a4 */ /* 0x000fd8000f8e023f */
.L_x_1201:
[----:B------:R-:W-:Y:S01]  /*17280*/  ULDC UR5, c[0x0][0xc48] ;  /* 0x0003120000057ab9 */ /* 0x000fe20000000800 */
[----:B------:R-:W-:Y:S01]  /*17290*/  ULDC.64 UR8, c[0x0][0xa28] ;  /* 0x00028a0000087ab9 */ /* 0x000fe20000000a00 */
[----:B------:R-:W-:Y:S01]  /*172a0*/  UISETP.NE.AND UP1, UPT, UR5, 0x1, UPT ;  /* 0x000000010500788c */ /* 0x000fe2000bf25270 */
[----:B------:R-:W-:Y:S01]  /*172b0*/  IMAD.MOV.U32 R22, RZ, RZ, RZ ;  /* 0x000000ffff167224 */ /* 0x000fe200078e00ff */
[----:B------:R-:W-:Y:S02]  /*172c0*/  UIADD3 UR4, UR7, -UR4, URZ ;  /* 0x8000000407047290 */ /* 0x000fe4000fffe03f */
[----:B------:R-:W-:Y:S01]  /*172d0*/  UISETP.NE.U32.AND UP0, UPT, UR8, URZ, UPT ;  /* 0x0000003f0800728c */ /* 0x000fe2000bf05070 */
[----:B------:R-:W-:Y:S02]  /*172e0*/  ULDC UR5, c[0x0][0xc54] ;  /* 0x0003150000057ab9 */ /* 0x000fe40000000800 */
[----:B------:R-:W-:Y:S02]  /*172f0*/  UIMAD UR38, UR38, UR5, UR4 ;  /* 0x00000005262672a4 */ /* 0x000fe4000f8e0204 */
[----:B------:R-:W-:-:S02]  /*17300*/  UISETP.NE.AND.EX UP0, UPT, UR9, URZ, UPT, UP0 ;  /* 0x0000003f0900728c */ /* 0x000fc4000bf05300 */
[----:B------:R-:W-:Y:S01]  /*17310*/  @UP1 ULDC UR4, c[0x0][0xc4c] ;  /* 0x0003130000041ab9 */ /* 0x000fe20000000800 */
[----:B------:R-:W-:Y:S01]  /*17320*/  @UP1 ULDC UR7, c[0x0][0xc50] ;  /* 0x0003140000071ab9 */ /* 0x000fe20000000800 */
[----:B------:R-:W-:Y:S02]  /*17330*/  UIMAD.WIDE.U32 UR4, UR38, UR4, URZ ;  /* 0x00000004260472a5 */ /* 0x000fe4000f8e003f */
[----:B------:R-:W-:Y:S01]  /*17340*/  UMOV UR37, UR38 ;  /* 0x0000002600257c82 */ /* 0x000fe20008000000 */
[----:B------:R-:W-:Y:S01]  /*17350*/  PLOP3.LUT P0, PT, PT, PT, UP0, 0x80, 0x0 ;  /* 0x000000000000781c */ /* 0x000fe20003f0f008 */
[----:B------:R-:W-:-:S03]  /*17360*/  @UP1 USHF.R.U32.HI UR37, URZ, UR7, UR5 ;  /* 0x000000073f251299 */ /* 0x000fc60008011605 */
[----:B------:R-:W-:Y:S02]  /*17370*/  @UP0 ULDC.64 UR4, c[0x0][0xa28] ;  /* 0x00028a0000040ab9 */ /* 0x000fe40000000a00 */
[----:B------:R-:W-:-:S06]  /*17380*/  @UP0 UIMAD.WIDE UR4, UR37, 0x4, UR4 ;  /* 0x00000004250408a5 */ /* 0x000fcc000f8e0204 */
[----:B------:R-:W-:Y:S01]  /*17390*/  IMAD.U32 R2, RZ, RZ, UR4 ;  /* 0x00000004ff027e24 */ /* 0x000fe2000f8e00ff */
[----:B------:R-:W-:Y:S01]  /*173a0*/  ULOP3.LUT UR6, UR6, 0x1ffffff, URZ, 0x3c, !UPT ;  /* 0x01ffffff06067892 */ /* 0x000fe2000f8e3c3f */
[----:B------:R-:W-:Y:S01]  /*173b0*/  IMAD.U32 R3, RZ, RZ, UR5 ;  /* 0x00000005ff037e24 */ /* 0x000fe2000f8e00ff */
[----:B------:R-:W-:Y:S01]  /*173c0*/  ULDC UR5, c[0x0][0x448] ;  /* 0x0001120000057ab9 */ /* 0x000fe20000000800 */
[----:B------:R-:W-:-:S03]  /*173d0*/  ULDC UR4, c[0x0][0xc3c] ;  /* 0x00030f0000047ab9 */ /* 0x000fc60000000800 */
[----:B------:R-:W2:Y:S01]  /*173e0*/  @P0 LDG.E R22, desc[UR48][R2.64] ;  /* 0x0000003002160981 */ /* 0x000ea2000c1e1900 */
[----:B------:R-:W-:Y:S02]  /*173f0*/  UISETP.NE.AND UP2, UPT, UR5, 0x1, UPT ;  /* 0x000000010500788c */ /* 0x000fe4000bf45270 */
[----:B------:R-:W-:Y:S02]  /*17400*/  UIADD3 UR6, UR6, UR4, URZ ;  /* 0x0000000406067290 */ /* 0x000fe4000fffe03f */
[----:B------:R-:W-:Y:S02]  /*17410*/  UP2UR UR52, UPR, URZ, 0x4 ;  /* 0x000000043f347883 */ /* 0x000fe40008000000 */
[----:B------:R-:W-:Y:S01]  /*17420*/  USHF.L.U32 UR43, UR6, 0x7, URZ ;  /* 0x00000007062b7899 */ /* 0x000fe2000800063f */
[----:B------:R-:W-:Y:S02]  /*17430*/  ULDC.64 UR4, c[0x0][0x9e0] ;  /* 0x0002780000047ab9 */ /* 0x000fe40000000a00 */
[----:B------:R-:W-:-:S02]  /*17440*/  UISETP.GE.AND UP0, UPT, UR5, 0x1, UPT ;  /* 0x000000010500788c */ /* 0x000fc4000bf06270 */
[----:B------:R-:W-:Y:S01]  /*17450*/  UIADD3 UR8, UR43, 0x7f, URZ ;  /* 0x0000007f2b087890 */ /* 0x000fe2000fffe03f */
[----:B------:R-:W-:Y:S01]  /*17460*/  @UP2 ULDC UR6, c[0x0][0x44c] ;  /* 0x0001130000062ab9 */ /* 0x000fe20000000800 */
[----:B------:R-:W-:Y:S02]  /*17470*/  @UP2 ULDC UR9, c[0x0][0x450] ;  /* 0x0001140000092ab9 */ /* 0x000fe40000000800 */
[----:B------:R-:W-:Y:S01]  /*17480*/  UIMAD.WIDE.U32 UR6, UR8, UR6, URZ ;  /* 0x00000006080672a5 */ /* 0x000fe2000f8e003f */
[----:B------:R-:W-:-:S03]  /*17490*/  PLOP3.LUT P1, PT, PT, PT, UP0, 0x80, 0x0 ;  /* 0x000000000000781c */ /* 0x000fc60003f2f008 */
[----:B------:R-:W-:-:S04]  /*174a0*/  @UP2 USHF.R.U32.HI UR8, URZ, UR9, UR7 ;  /* 0x000000093f082299 */ /* 0x000fc80008011607 */
[----:B------:R-:W-:-:S04]  /*174b0*/  UIADD3 UR6, UR47, UR8, URZ ;  /* 0x000000082f067290 */ /* 0x000fc8000fffe03f */
[----:B------:R-:W-:Y:S01]  /*174c0*/  UIADD3 UR4, UR6, UR4, URZ ;  /* 0x0000000406047290 */ /* 0x000fe2000fffe03f */
[----:B--2---:R0:W-:Y:S01]  /*174d0*/  STL [R1], R22 ;  /* 0x0000001601007387 */ /* 0x0041e20000100800 */
[----:B------:R-:W-:Y:S10]  /*174e0*/  @!P1 BRA `(.L_x_1202) ;  /* 0x0000000000449947 */ /* 0x000ff40003800000 */
[----:B------:R-:W-:Y:S01]  /*174f0*/  ISETP.LT.AND P0, PT, RZ, UR6, PT ;  /* 0x00000006ff007c0c */ /* 0x000fe2000bf01270 */
[----:B------:R-:W-:-:S12]  /*17500*/  UIADD3 UR8, UR6, -0x1, URZ ;  /* 0xffffffff06087890 */ /* 0x000fd8000fffe03f */
[----:B------:R-:W-:Y:S05]  /*17510*/  @P0 BRA `(.L_x_1203) ;  /* 0x00000000001c0947 */ /* 0x000fea0003800000 */
[----:B------:R-:W-:Y:S02]  /*17520*/  UISETP.NE.AND UP0, UPT, UR5, 0x1, UPT ;  /* 0x000000010500788c */ /* 0x000fe4000bf05270 */
[----:B------:R-:W-:-:S09]  /*17530*/  UIADD3 UR8, -UR6, URZ, URZ ;  /* 0x0000003f06087290 */ /* 0x000fd2000fffe13f */
[----:B------:R-:W-:Y:S02]  /*17540*/  @UP0 ULDC.64 UR10, c[0x0][0x9e8] ;  /* 0x00027a00000a0ab9 */ /* 0x000fe40000000a00 */
[----:B------:R-:W-:-:S04]  /*17550*/  UIMAD.WIDE.U32 UR6, UR8, UR10, URZ ;  /* 0x0000000a080672a5 */ /* 0x000fc8000f8e003f */
[----:B------:R-:W-:-:S04]  /*17560*/  @UP0 USHF.R.U32.HI UR8, URZ, UR11, UR7 ;  /* 0x0000000b3f080299 */ /* 0x000fc80008011607 */
[----:B------:R-:W-:Y:S01]  /*17570*/  ULOP3.LUT UR8, URZ, UR8, URZ, 0x33, !UPT ;  /* 0x000000083f087292 */ /* 0x000fe2000f8e333f */
[----:B------:R-:W-:Y:S11]  /*17580*/  BRA `(.L_x_1204) ;  /* 0x0000000000107947 */ /* 0x000ff60003800000 */
.L_x_1203:
[----:B------:R-:W-:-:S11]  /*17590*/  UISETP.NE.AND UP0, UPT, UR5, 0x1, UPT ;  /* 0x000000010500788c */ /* 0x000fd6000bf05270 */
[----:B------:R-:W-:Y:S02]  /*175a0*/  @UP0 ULDC.64 UR10, c[0x0][0x9e8] ;  /* 0x00027a00000a0ab9 */ /* 0x000fe40000000a00 */
[----:B------:R-:W-:-:S04]  /*175b0*/  UIMAD.WIDE.U32 UR6, UR8, UR10, URZ ;  /* 0x0000000a080672a5 */ /* 0x000fc8000f8e003f */
[----:B------:R-:W-:-:S12]  /*175c0*/  @UP0 USHF.R.U32.HI UR8, URZ, UR11, UR7 ;  /* 0x0000000b3f080299 */ /* 0x000fd80008011607 */
.L_x_1204:
[----:B------:R-:W-:-:S04]  /*175d0*/  UIMAD UR8, UR8, UR5, UR5 ;  /* 0x00000005080872a4 */ /* 0x000fc8000f8e0205 */
[----:B------:R-:W-:-:S04]  /*175e0*/  UISETP.LT.AND UP0, UPT, UR4, UR8, UPT ;  /* 0x000000080400728c */ /* 0x000fc8000bf01270 */
[----:B------:R-:W-:-:S12]  /*175f0*/  USEL UR4, UR4, UR8, UP0 ;  /* 0x0000000804047287 */ /* 0x000fd80008000000 */
.L_x_1202:
[----:B------:R-:W-:Y:S02]  /*17600*/  UISETP.NE.AND UP0, UPT, UR52, URZ, UPT ;  /* 0x0000003f3400728c */ /* 0x000fe4000bf05270 */
[----:B------:R-:W-:Y:S01]  /*17610*/  UIADD3 UR6, UR4, 0x9f, URZ ;  /* 0x0000009f04067890 */ /* 0x000fe2000fffe03f */
[----:B------:R-:W-:-:S03]  /*17620*/  UMOV UR10, UR43 ;  /* 0x0000002b000a7c82 */ /* 0x000fc60008000000 */
[----:B------:R-:W-:-:S04]  /*17630*/  UIMAD.WIDE UR6, UR6, 0x66666667, URZ ;  /* 0x66666667060678a5 */ /* 0x000fc8000f8e023f */
[----:B------:R-:W-:Y:S01]  /*17640*/  USHF.R.U32.HI UR4, URZ, 0x1f, UR7 ;  /* 0x0000001f3f047899 */ /* 0x000fe20008011607 */
[----:B------:R-:W-:Y:S02]  /*17650*/  @UP0 ULDC UR8, c[0x0][0x44c] ;  /* 0x0001130000080ab9 */ /* 0x000fe40000000800 */
[----:B------:R-:W-:Y:S01]  /*17660*/  @UP0 ULDC UR6, c[0x0][0x450] ;  /* 0x0001140000060ab9 */ /* 0x000fe20000000800 */
[----:B------:R-:W-:Y:S02]  /*17670*/  UIMAD.WIDE.U32 UR8, UR43, UR8, URZ ;  /* 0x000000082b0872a5 */ /* 0x000fe4000f8e003f */
[----:B------:R-:W-:Y:S02]  /*17680*/  ULEA.HI.SX32 UR4, UR7, UR4, 0x1a ;  /* 0x0000000407047291 */ /* 0x000fe4000f8fd23f */
[----:B------:R-:W-:Y:S02]  /*17690*/  @UP0 USHF.R.U32.HI UR10, URZ, UR6, UR9 ;  /* 0x000000063f0a0299 */ /* 0x000fe40008011609 */
[----:B------:R-:W-:-:S02]  /*176a0*/  UISETP.LT.AND UP0, UPT, UR39, UR4, UPT ;  /* 0x000000042700728c */ /* 0x000fc4000bf01270 */
[----:B------:R-:W-:Y:S01]  /*176b0*/  UIADD3 UR6, UR40, UR10, URZ ;  /* 0x0000000a28067290 */ /* 0x000fe2000fffe03f */
[----:B------:R-:W-:Y:S01]  /*176c0*/  ULDC UR8, c[0x0][0x9dc] ;  /* 0x0002770000087ab9 */ /* 0x000fe20000000800 */
[----:B------:R-:W-:Y:S02]  /*176d0*/  USEL UR44, UR39, UR4, UP0 ;  /* 0x00000004272c7287 */ /* 0x000fe40008000000 */
[----:B------:R-:W-:Y:S01]  /*176e0*/  UIADD3 UR8, UR6, -UR8, URZ ;  /* 0x8000000806087290 */ /* 0x000fe2000fffe03f */
[----:B------:R-:W-:Y:S11]  /*176f0*/  @!P1 BRA `(.L_x_1205) ;  /* 0x0000000000489947 */ /* 0x000ff60003800000 */
[----:B------:R-:W-:Y:S02]  /*17700*/  UMOV UR4, UR6 ;  /* 0x0000000600047c82 */ /* 0x000fe40008000000 */
[----:B------:R-:W-:-:S06]  /*17710*/  UISETP.GT.AND UP0, UPT, UR4, -0x1, UPT ;  /* 0xffffffff0400788c */ /* 0x000fcc000bf04270 */
[----:B------:R-:W-:-:S13]  /*17720*/  PLOP3.LUT P0, PT, PT, PT, UP0, 0x80, 0x0 ;  /* 0x000000000000781c */ /* 0x000fda0003f0f008 */
[----:B------:R-:W-:Y:S05]  /*17730*/  @P0 BRA `(.L_x_1206) ;  /* 0x00000000001c0947 */ /* 0x000fea0003800000 */
[----:B------:R-:W-:Y:S02]  /*17740*/  UISETP.NE.AND UP0, UPT, UR5, 0x1, UPT ;  /* 0x000000010500788c */ /* 0x000fe4000bf05270 */
[----:B------:R-:W-:-:S09]  /*17750*/  ULOP3.LUT UR4, URZ, UR4, URZ, 0x33, !UPT ;  /* 0x000000043f047292 */ /* 0x000fd2000f8e333f */
[----:B------:R-:W-:Y:S02]  /*17760*/  @UP0 ULDC.64 UR10, c[0x0][0x9e8] ;  /* 0x00027a00000a0ab9 */ /* 0x000fe40000000a00 */
[----:B------:R-:W-:-:S04]  /*17770*/  UIMAD.WIDE.U32 UR6, UR4, UR10, URZ ;  /* 0x0000000a040672a5 */ /* 0x000fc8000f8e003f */
[----:B------:R-:W-:-:S04]  /*17780*/  @UP0 USHF.R.U32.HI UR4, URZ, UR11, UR7 ;  /* 0x0000000b3f040299 */ /* 0x000fc80008011607 */
[----:B------:R-:W-:Y:S01]  /*17790*/  ULOP3.LUT UR4, URZ, UR4, URZ, 0x33, !UPT ;  /* 0x000000043f047292 */ /* 0x000fe2000f8e333f */
[----:B------:R-:W-:Y:S11]  /*177a0*/  BRA `(.L_x_1207) ;  /* 0x0000000000107947 */ /* 0x000ff60003800000 */
.L_x_1206:
[----:B------:R-:W-:-:S11]  /*177b0*/  UISETP.NE.AND UP0, UPT, UR5, 0x1, UPT ;  /* 0x000000010500788c */ /* 0x000fd6000bf05270 */
[----:B------:R-:W-:Y:S02]  /*177c0*/  @UP0 ULDC.64 UR10, c[0x0][0x9e8] ;  /* 0x00027a00000a0ab9 */ /* 0x000fe40000000a00 */
[----:B------:R-:W-:-:S04]  /*177d0*/  UIMAD.WIDE.U32 UR6, UR4, UR10, URZ ;  /* 0x0000000a040672a5 */ /* 0x000fc8000f8e003f */
[----:B------:R-:W-:-:S12]  /*177e0*/  @UP0 USHF.R.U32.HI UR4, URZ, UR11, UR7 ;  /* 0x0000000b3f040299 */ /* 0x000fd80008011607 */
.L_x_1207:
[----:B------:R-:W-:-:S04]  /*177f0*/  UIMAD UR4, UR4, UR5, URZ ;  /* 0x00000005040472a4 */ /* 0x000fc8000f8e023f */
[----:B------:R-:W-:-:S04]  /*17800*/  UISETP.LT.AND UP0, UPT, UR8, UR4, UPT ;  /* 0x000000040800728c */ /* 0x000fc8000bf01270 */
[----:B------:R-:W-:-:S12]  /*17810*/  USEL UR8, UR8, UR4, !UP0 ;  /* 0x0000000408087287 */ /* 0x000fd8000c000000 */
.L_x_1205:
[----:B------:R-:W-:Y:S01]  /*17820*/  UIMAD.WIDE UR4, UR8, 0x66666667, URZ ;  /* 0x66666667080478a5 */ /* 0x000fe2000f8e023f */
[----:B------:R-:W-:Y:S03]  /*17830*/  BSSY B7, `(.L_x_1208) ;  /* 0x000048c000077945 */ /* 0x000fe60003800000 */
[----:B------:R-:W-:-:S04]  /*17840*/  USHF.R.U32.HI UR4, URZ, 0x1f, UR5 ;  /* 0x0000001f3f047899 */ /* 0x000fc80008011605 */
[----:B------:R-:W-:-:S04]  /*17850*/  ULEA.HI.SX32 UR4, UR5, UR4, 0x1a ;  /* 0x0000000405047291 */ /* 0x000fc8000f8fd23f */
[----:B------:R-:W-:-:S04]  /*17860*/  UISETP.LT.AND UP0, UPT, URZ, UR4, UPT ;  /* 0x000000043f00728c */ /* 0x000fc8000bf01270 */
[----:B------:R-:W-:-:S04]  /*17870*/  USEL UR45, URZ, UR4, !UP0 ;  /* 0x000000043f2d7287 */ /* 0x000fc8000c000000 */
[----:B------:R-:W-:-:S06]  /*17880*/  UISETP.GT.AND UP0, UPT, UR44, UR45, UPT ;  /* 0x0000002d2c00728c */ /* 0x000fcc000bf04270 */
[----:B------:R-:W-:-:S13]  /*17890*/  PLOP3.LUT P0, PT, PT, PT, UP0, 0x80, 0x0 ;  /* 0x000000000000781c */ /* 0x000fda0003f0f008 */
        /* <DEDUP_REMOVED lines=16> */
[----:B-1----:R-:W-:-:S05]  /*179a0*/  IADD3 R0, R0, UR46, R7 ;  /* 0x0000002e00007c10 */ /* 0x002fca000fffe007 */
[----:B------:R1:W-:Y:S01]  /*179b0*/  STL [R1+0x18], R0 ;  /* 0x0000180001007387 */ /* 0x0003e20000100800 */
[----:B------:R-:W-:Y:S05]  /*179c0*/  BRA `(.L_x_1210) ;  /* 0x0000004400c87947 */ /* 0x000fea0003800000 */
.L_x_1209:
        /* <DEDUP_REMOVED lines=8> */
[----:B------:R-:W-:Y:S02]  /*17a50*/  IMAD.U32 R4, RZ, RZ, UR6 ;  /* 0x00000006ff047e24 */ /* 0x000fe4000f8e00ff */
[----:B------:R-:W1:Y:S01]  /*17a60*/  LDC.64 R2, c[0x4][R2] ;  /* 0x0100000002027b82 */ /* 0x000e620000000a00 */
[----:B------:R-:W-:Y:S02]  /*17a70*/  IMAD.U32 R5, RZ, RZ, UR7 ;  /* 0x00000007ff057e24 */ /* 0x000fe4000f8e00ff */
[----:B------:R-:W-:Y:S02]  /*17a80*/  IMAD.U32 R6, RZ, RZ, UR8 ;  /* 0x00000008ff067e24 */ /* 0x000fe4000f8e00ff */
[----:B------:R-:W-:-:S02]  /*17a90*/  IMAD.U32 R7, RZ, RZ, UR9 ;  /* 0x00000009ff077e24 */ /* 0x000fc4000f8e00ff */
[----:B------:R-:W-:Y:S02]  /*17aa0*/  IMAD.U32 R10, RZ, RZ, UR4 ;  /* 0x00000004ff0a7e24 */ /* 0x000fe4000f8e00ff */
[----:B------:R-:W-:Y:S02]  /*17ab0*/  IMAD.U32 R11, RZ, RZ, UR5 ;  /* 0x00000005ff0b7e24 */ /* 0x000fe4000f8e00ff */
[----:B------:R-:W-:Y:S02]  /*17ac0*/  IMAD.MOV.U32 R8, RZ, RZ, 0x70 ;  /* 0x00000070ff087424 */ /* 0x000fe400078e00ff */
[----:B------:R-:W-:Y:S02]  /*17ad0*/  IMAD.MOV.U32 R12, RZ, RZ, 0x1 ;  /* 0x00000001ff0c7424 */ /* 0x000fe400078e00ff */
[----:B------:R-:W-:-:S07]  /*17ae0*/  IMAD.MOV.U32 R13, RZ, RZ, RZ ;  /* 0x000000ffff0d7224 */ /* 0x000fce00078e00ff */
[----:B------:R-:W-:-:S07]  /*17af0*/  LEPC R20, `(.L_x_1212) ;  /* 0x000000001014794e */ /* 0x000fce0000000000 */
[----:B01----:R-:W-:Y:S05]  /*17b00*/  CALL.ABS.NOINC R2 ;  /* 0x0000000002007343 */ /* 0x003fea0003c00000 */
.L_x_1212:
[----:B------:R-:W-:Y:S05]  /*17b10*/  BSYNC B6 ;  /* 0x0000000000067941 */ /* 0x000fea0003800000 */
.L_x_1211:
        /* <DEDUP_REMOVED lines=22> */
.L_x_1214:
[----:B------:R-:W-:Y:S05]  /*17c80*/  BSYNC B6 ;  /* 0x0000000000067941 */ /* 0x000fea0003800000 */
.L_x_1213:
        /* <DEDUP_REMOVED lines=20> */
.L_x_1216:
[----:B------:R-:W-:Y:S05]  /*17dd0*/  BSYNC B6 ;  /* 0x0000000000067941 */ /* 0x000fea0003800000 */
.L_x_1215:
[----:B------:R-:W-:Y:S01]  /*17de0*/  LOP3.LUT P6, RZ, R16, 0x2, RZ, 0xc0, !PT ;  /* 0x0000000210ff7812 */ /* 0x000fe200078cc0ff */
[----:B------:R-:W-:-:S12]  /*17df0*/  BSSY B6, `(.L_x_1217) ;  /* 0x0000012000067945 */ /* 0x000fd80003800000 */
        /* <DEDUP_REMOVED lines=17> */
.L_x_1218:
[----:B------:R-:W-:Y:S05]  /*17f10*/  BSYNC B6 ;  /* 0x0000000000067941 */ /* 0x000fea0003800000 */
.L_x_1217:
[----:B------:R-:W-:Y:S01]  /*17f20*/  ULDC.64 UR4, c[0x0][0x9f8] ;  /* 0x00027e0000047ab9 */ /* 0x000fe20000000a00 */
[----:B------:R-:W-:Y:S01]  /*17f30*/  IMAD.U32 R34, RZ, RZ, UR37 ;  /* 0x00000025ff227e24 */ /* 0x000fe2000f8e00ff */
[----:B------:R-:W-:Y:S01]  /*17f40*/  UISETP.NE.U32.AND UP0, UPT, UR4, URZ, UPT ;  /* 0x0000003f0400728c */ /* 0x000fe2000bf05070 */
[----:B------:R-:W1:Y:S03]  /*17f50*/  LDC R19, c[0x0][0x430] ;  /* 0x00010c00ff137b82 */ /* 0x000e660000000800 */
[----:B------:R-:W-:-:S06]  /*17f60*/  UISETP.NE.AND.EX UP0, UPT, UR5, URZ, UPT, UP0 ;  /* 0x0000003f0500728c */ /* 0x000fcc000bf05300 */
[----:B------:R-:W-:-:S05]  /*17f70*/  PLOP3.LUT P0, PT, PT, PT, UP0, 0x80, 0x0 ;  /* 0x000000000000781c */ /* 0x000fca0003f0f008 */
[----:B------:R-:W-:Y:S02]  /*17f80*/  @UP0 ULDC.64 UR4, c[0x0][0x9f8] ;  /* 0x00027e0000040ab9 */ /* 0x000fe40000000a00 */
[----:B------:R-:W-:-:S06]  /*17f90*/  @UP0 UIMAD.WIDE UR4, UR37, 0x4, UR4 ;  /* 0x00000004250408a5 */ /* 0x000fcc000f8e0204 */
[----:B------:R-:W-:Y:S01]  /*17fa0*/  IMAD.U32 R2, RZ, RZ, UR4 ;  /* 0x00000004ff027e24 */ /* 0x000fe2000f8e00ff */
[----:B------:R-:W-:Y:S01]  /*17fb0*/  ULDC UR4, c[0x0][0xc48] ;  /* 0x0003120000047ab9 */ /* 0x000fe20000000800 */
[----:B------:R-:W-:-:S05]  /*17fc0*/  IMAD.U32 R3, RZ, RZ, UR5 ;  /* 0x00000005ff037e24 */ /* 0x000fca000f8e00ff */
[----:B------:R2:W5:Y:S01]  /*17fd0*/  @P0 LDG.E R34, desc[UR48][R2.64] ;  /* 0x0000003002220981 */ /* 0x000562000c1e1900 */
[----:B-1----:R-:W-:Y:S01]  /*17fe0*/  ISETP.NE.AND P2, PT, R19, 0x1, PT ;  /* 0x000000011300780c */ /* 0x002fe20003f45270 */
[----:B------:R-:W-:Y:S01]  /*17ff0*/  UMOV UR5, 0xffffffff ;  /* 0xffffffff00057882 */ /* 0x000fe20000000000 */
[----:B------:R-:W-:Y:S01]  /*18000*/  LOP3.LUT R16, R16, 0xfffffff7, RZ, 0xc0, !PT ;  /* 0xfffffff710107812 */ /* 0x000fe200078ec0ff */
[----:B------:R-:W-:-:S10]  /*18010*/  IMAD.U32 R18, RZ, RZ, UR4 ;  /* 0x00000004ff127e24 */ /* 0x000fd4000f8e00ff */
[----:B------:R-:W-:Y:S01]  /*18020*/  @P2 LOP3.LUT R16, R16, 0x8, RZ, 0xfc, !PT ;  /* 0x0000000810102812 */ /* 0x000fe200078efcff */
[----:B--2---:R-:W-:Y:S06]  /*18030*/  BRA.DIV UR5, `(.L_x_1219) ;  /* 0x0000004a057c7947 */ /* 0x004fec000b800000 */
.L_x_1290:
[----:B------:R-:W1:Y:S01]  /*18040*/  S2R R0, SR_TID.X ;  /* 0x0000000000007919 */ /* 0x000e620000002100 */
[----:B------:R-:W-:Y:S01]  /*18050*/  UMOV UR4, 0xa0 ;  /* 0x000000a000047882 */ /* 0x000fe20000000000 */
[----:B------:R-:W2:Y:S01]  /*18060*/  @P2 LDC R3, c[0x0][0x434] ;  /* 0x00010d00ff032b82 */ /* 0x000ea20000000800 */
[----:B------:R-:W-:Y:S01]  /*18070*/  UIMAD UR4, UR44, UR4, -0xa0 ;  /* 0xffffff602c0474a4 */ /* 0x000fe2000f8e0204 */
[----:B------:R-:W3:Y:S01]  /*18080*/  S2R R9, SR_TID.X ;  /* 0x0000000000097919 */ /* 0x000ee20000002100 */
[----:B-----5:R-:W-:-:S05]  /*18090*/  SHF.R.S32.HI R37, RZ, 0x1f, R34 ;  /* 0x0000001fff257819 */ /* 0x020fca0000011422 */
[----:B------:R-:W4:Y:S01]  /*180a0*/  @P2 LDC R5, c[0x0][0x438] ;  /* 0x00010e00ff052b82 */ /* 0x000f220000000800 */
[----:B-1----:R-:W-:Y:S01]  /*180b0*/  LOP3.LUT R0, R0, 0x7f, RZ, 0xc0, !PT ;  /* 0x0000007f00007812 */ /* 0x002fe200078ec0ff */
[----:B---3--:R-:W-:-:S03]  /*180c0*/  IMAD.SHL.U32 R14, R9, 0x10, RZ ;  /* 0x00000010090e7824 */ /* 0x008fc600078e00ff */
[----:B------:R-:W-:Y:S01]  /*180d0*/  SHF.R.U32.HI R8, RZ, 0x3, R0 ;  /* 0x00000003ff087819 */ /* 0x000fe20000011600 */
[----:B------:R-:W-:-:S03]  /*180e0*/  IMAD.SHL.U32 R11, R9, 0x10, RZ ;  /* 0x00000010090b7824 */ /* 0x000fc600078e00ff */
[C---:B------:R-:W-:Y:S02]  /*180f0*/  LOP3.LUT R14, R8.reuse, 0x70, R14, 0xf8, !PT ;  /* 0x00000070080e7812 */ /* 0x040fe400078ef80e */
[----:B------:R-:W-:Y:S02]  /*18100*/  LOP3.LUT R11, R8, 0x70, R11, 0xf8, !PT ;  /* 0x00000070080b7812 */ /* 0x000fe400078ef80b */
[----:B------:R-:W-:-:S03]  /*18110*/  LOP3.LUT R14, R14, 0x80, RZ, 0xfc, !PT ;  /* 0x000000800e0e7812 */ /* 0x000fc600078efcff */
[----:B------:R-:W-:Y:S02]  /*18120*/  VIADD R11, R11, UR4 ;  /* 0x000000040b0b7c36 */ /* 0x000fe40008000000 */
[----:B------:R-:W-:-:S05]  /*18130*/  VIADD R0, R14, UR4 ;  /* 0x000000040e007c36 */ /* 0x000fca0008000000 */
[C---:B------:R-:W-:Y:S01]  /*18140*/  ISETP.GE.AND P0, PT, R0.reuse, UR42, PT ;  /* 0x0000002a00007c0c */ /* 0x040fe2000bf06270 */
[----:B------:R-:W-:-:S03]  /*18150*/  IMAD.IADD R0, R0, 0x1, R22 ;  /* 0x0000000100007824 */ /* 0x000fc600078e0216 */
[----:B------:R-:W-:Y:S01]  /*18160*/  ISETP.GT.U32.OR P0, PT, R14, 0x9f, P0 ;  /* 0x0000009f0e00780c */ /* 0x000fe20000704470 */
[----:B--2---:R-:W-:-:S04]  /*18170*/  @P2 IMAD.HI.U32 R2, R0, R3, RZ ;  /* 0x0000000300022227 */ /* 0x004fc800078e00ff */
[----:B------:R-:W-:Y:S01]  /*18180*/  IMAD.MOV.U32 R10, RZ, RZ, R0 ;  /* 0x000000ffff0a7224 */ /* 0x000fe200078e0000 */
[----:B----4-:R-:W-:-:S07]  /*18190*/  @P2 SHF.R.U32.HI R10, RZ, R5, R2 ;  /* 0x00000005ff0a2219 */ /* 0x010fce0000011602 */
[----:B------:R-:W1:Y:S01]  /*181a0*/  @!P0 LDC.64 R6, c[0x0][0x428] ;  /* 0x00010a00ff068b82 */ /* 0x000e620000000a00 */
[----:B------:R-:W-:-:S07]  /*181b0*/  @!P0 SHF.R.S32.HI R3, RZ, 0x1f, R10 ;  /* 0x0000001fff038819 */ /* 0x000fce000001140a */
[----:B------:R-:W2:Y:S01]  /*181c0*/  @!P0 LDC.64 R4, c[0x0][0x418] ;  /* 0x00010600ff048b82 */ /* 0x000ea20000000a00 */
[----:B-1----:R-:W-:-:S04]  /*181d0*/  @!P0 IMAD R2, R37, R6, RZ ;  /* 0x0000000625028224 */ /* 0x002fc800078e02ff */
[----:B------:R-:W-:Y:S02]  /*181e0*/  @!P0 IMAD R7, R34, R7, R2 ;  /* 0x0000000722078224 */ /* 0x000fe400078e0202 */
[----:B------:R-:W-:-:S04]  /*181f0*/  @!P0 IMAD.MOV.U32 R2, RZ, RZ, R10 ;  /* 0x000000ffff028224 */ /* 0x000fc800078e000a */
[----:B------:R-:W-:-:S04]  /*18200*/  @!P0 IMAD.WIDE.U32 R2, R34, R6, R2 ;  /* 0x0000000622028225 */ /* 0x000fc800078e0002 */
[----:B------:R-:W-:Y:S01]  /*18210*/  @!P0 IMAD.IADD R3, R7, 0x1, R3 ;  /* 0x0000000107038824 */ /* 0x000fe200078e0203 */
[----:B--2---:R-:W-:-:S04]  /*18220*/  @!P0 LEA R8, P1, R2, R4, 0x2 ;  /* 0x0000000402088211 */ /* 0x004fc800078210ff */
[----:B------:R-:W-:Y:S02]  /*18230*/  @!P0 LEA.HI.X R9, R2, R5, R3, 0x2, P1 ;  /* 0x0000000502098211 */ /* 0x000fe400008f1403 */
[C---:B------:R-:W-:Y:S01]  /*18240*/  ISETP.GE.AND P1, PT, R11.reuse, UR42, PT ;  /* 0x0000002a0b007c0c */ /* 0x040fe2000bf26270 */
[----:B------:R-:W1:Y:S01]  /*18250*/  @P2 LDC R2, c[0x0][0x434] ;  /* 0x00010d00ff022b82 */ /* 0x000e620000000800 */
[----:B------:R-:W-:-:S04]  /*18260*/  IMAD.IADD R11, R11, 0x1, R22 ;  /* 0x000000010b0b7824 */ /* 0x000fc800078e0216 */
[----:B------:R-:W-:-:S03]  /*18270*/  IMAD.MOV.U32 R12, RZ, RZ, R11 ;  /* 0x000000ffff0c7224 */ /* 0x000fc600078e000b */
[----:B------:R-:W2:Y:S08]  /*18280*/  @P2 LDC R3, c[0x0][0x438] ;  /* 0x00010e00ff032b82 */ /* 0x000eb00000000800 */
[----:B------:R-:W3:Y:S08]  /*18290*/  @!P1 LDC.64 R4, c[0x0][0x428] ;  /* 0x00010a00ff049b82 */ /* 0x000ef00000000a00 */
[----:B------:R-:W4:Y:S01]  /*182a0*/  @!P1 LDC.64 R6, c[0x0][0x418] ;  /* 0x00010600ff069b82 */ /* 0x000f220000000a00 */
[----:B-1----:R-:W-:-:S05]  /*182b0*/  @P2 IMAD.HI.U32 R2, R11, R2, RZ ;  /* 0x000000020b022227 */ /* 0x002fca00078e00ff */
[----:B--2---:R-:W-:-:S04]  /*182c0*/  @P2 SHF.R.U32.HI R12, RZ, R3, R2 ;  /* 0x00000003ff0c2219 */ /* 0x004fc80000011602 */
[--C-:B------:R-:W-:Y:S01]  /*182d0*/  @!P1 SHF.R.S32.HI R3, RZ, 0x1f, R12.reuse ;  /* 0x0000001fff039819 */ /* 0x100fe2000001140c */
[----:B------:R-:W-:Y:S02]  /*182e0*/  @!P1 IMAD.MOV.U32 R2, RZ, RZ, R12 ;  /* 0x000000ffff029224 */ /* 0x000fe400078e000c */
[-C--:B---3--:R-:W-:Y:S02]  /*182f0*/  @!P1 IMAD R13, R37, R4.reuse, RZ ;  /* 0x00000004250d9224 */ /* 0x088fe400078e02ff */
[----:B------:R-:W-:-:S04]  /*18300*/  @!P1 IMAD.WIDE.U32 R2, R34, R4, R2 ;  /* 0x0000000422029225 */ /* 0x000fc800078e0002 */
[----:B------:R-:W-:Y:S02]  /*18310*/  @!P1 IMAD R13, R34, R5, R13 ;  /* 0x00000005220d9224 */ /* 0x000fe400078e020d */
[----:B------:R-:W-:Y:S02]  /*18320*/  IMAD.MOV.U32 R5, RZ, RZ, RZ ;  /* 0x000000ffff057224 */ /* 0x000fe400078e00ff */
[----:B------:R-:W-:-:S04]  /*18330*/  @!P1 IMAD.IADD R13, R3, 0x1, R13 ;  /* 0x00000001030d9824 */ /* 0x000fc800078e020d */
[----:B------:R4:W5:Y:S02]  /*18340*/  @!P0 LDG.E R5, desc[UR48][R8.64] ;  /* 0x0000003008058981 */ /* 0x000964000c1e1900 */
[----:B----4-:R-:W-:Y:S02]  /*18350*/  @!P1 LEA R8, P0, R2, R6, 0x2 ;  /* 0x0000000602089211 */ /* 0x010fe400078010ff */
[----:B------:R-:W-:Y:S01]  /*18360*/  LOP3.LUT R16, R16, 0xfffffffb, RZ, 0xc0, !PT ;  /* 0xfffffffb10107812 */ /* 0x000fe200078ec0ff */
[----:B------:R-:W-:Y:S01]  /*18370*/  IMAD R3, RZ, RZ, -UR37 ;  /* 0x80000025ff037e24 */ /* 0x000fe2000f8e02ff */
[----:B------:R-:W-:Y:S01]  /*18380*/  @!P1 LEA.HI.X R9, R2, R7, R13, 0x2, P0 ;  /* 0x0000000702099211 */ /* 0x000fe200000f140d */
[----:B------:R-:W-:Y:S02]  /*18390*/  IMAD.MOV R7, RZ, RZ, -R10 ;  /* 0x000000ffff077224 */ /* 0x000fe400078e0a0a */
[----:B------:R-:W-:Y:S02]  /*183a0*/  IMAD.MOV.U32 R6, RZ, RZ, RZ ;  /* 0x000000ffff067224 */ /* 0x000fe400078e00ff */
[----:B------:R-:W-:-:S02]  /*183b0*/  IMAD R7, R19, R7, R0 ;  /* 0x0000000713077224 */ /* 0x000fc400078e0200 */
[----:B------:R-:W-:Y:S01]  /*183c0*/  IMAD.U32 R0, RZ, RZ, UR51 ;  /* 0x00000033ff007e24 */ /* 0x000fe2000f8e00ff */
[----:B------:R-:W-:Y:S02]  /*183d0*/  ISETP.GT.U32.AND P0, PT, R14, 0x9f, PT ;  /* 0x0000009f0e00780c */ /* 0x000fe40003f04070 */
[----:B------:R-:W-:Y:S01]  /*183e0*/  LOP3.LUT R16, R16, 0xfffffffd, RZ, 0xc0, !PT ;  /* 0xfffffffd10107812 */ /* 0x000fe200078ec0ff */
[----:B------:R-:W-:Y:S01]  /*183f0*/  IMAD R18, R18, R3, UR38 ;  /* 0x0000002612127e24 */ /* 0x000fe2000f8e0203 */
[----:B------:R-:W-:Y:S01]  /*18400*/  ISETP.NE.AND P2, PT, R0, 0x3, PT ;  /* 0x000000030000780c */ /* 0x000fe20003f45270 */
[----:B------:R-:W-:Y:S01]  /*18410*/  IMAD.MOV R2, RZ, RZ, -R12 ;  /* 0x000000ffff027224 */ /* 0x000fe200078e0a0c */
[----:B------:R1:W5:Y:S01]  /*18420*/  @!P1 LDG.E R6, desc[UR48][R8.64] ;  /* 0x0000003008069981 */ /* 0x000362000c1e1900 */
[----:B------:R-:W-:Y:S01]  /*18430*/  IMAD.U32 R4, RZ, RZ, UR44 ;  /* 0x0000002cff047e24 */ /* 0x000fe2000f8e00ff */
[----:B------:R-:W-:-:S03]  /*18440*/  SHF.R.S32.HI R36, RZ, 0x1f, R18 ;  /* 0x0000001fff247819 */ /* 0x000fc60000011412 */
[----:B------:R-:W-:Y:S02]  /*18450*/  VIADD R4, R4, 0xffffffff ;  /* 0xffffffff04047836 */ /* 0x000fe40000000000 */
[----:B------:R-:W-:Y:S01]  /*18460*/  @P0 LOP3.LUT R16, R16, 0x2, RZ, 0xfc, !PT ;  /* 0x0000000210100812 */ /* 0x000fe200078efcff */
[----:B-1----:R-:W-:-:S03]  /*18470*/  IMAD R8, R19, R2, R11 ;  /* 0x0000000213087224 */ /* 0x002fc600078e020b */
[----:B------:R-:W-:Y:S01]  /*18480*/  @P2 LOP3.LUT R16, R16, 0x4, RZ, 0xfc, !PT ;  /* 0x0000000410102812 */ /* 0x000fe200078efcff */
[----:B------:R-:W-:Y:S06]  /*18490*/  @!P2 BRA `(.L_x_1220) ;  /* 0x000000000004a947 */ /* 0x000fec0003800000 */
[----:B------:R-:W-:Y:S01]  /*184a0*/  BPT.TRAP 0x1 ;  /* 0x000000040000795c */ /* 0x000fe20000300000 */
.L_x_1220:
[----:B------:R-:W-:Y:S01]  /*184b0*/  IMAD R0, R29, 0x8, R17 ;  /* 0x000000081d007824 */ /* 0x000fe200078e0211 */
[----:B------:R-:W-:Y:S01]  /*184c0*/  SHF.L.U32 R26, R35, 0x1f, RZ ;  /* 0x0000001f231a7819 */ /* 0x000fe200000006ff */
[----:B------:R-:W-:Y:S01]  /*184d0*/  BSSY B0, `(.L_x_1221) ;  /* 0x0000004000007945 */ /* 0x000fe20003800000 */
[----:B0-----:R-:W-:Y:S02]  /*184e0*/  SHF.R.S32.HI R22, RZ, 0x1f, R8 ;  /* 0x0000001fff167819 */ /* 0x001fe40000011408 */
[----:B------:R-:W0:Y:S02]  /*184f0*/  SYNCS.PHASECHK.TRANS64.TRYWAIT P0, [R0+URZ+0x22880], R26 ;  /* 0x0228801a000075a7 */ /* 0x000e24000800017f */
[----:B0-----:R-:W-:Y:S05]  /*18500*/  @!P0 BRA `(.L_x_1222) ;  /* 0x0000004400748947 */ /* 0x001fea0003800000 */
.L_x_1291:
[----:B------:R-:W-:Y:S05]  /*18510*/  BSYNC B0 ;  /* 0x0000000000007941 */ /* 0x000fea0003800000 */
.L_x_1221:
[----:B------:R-:W2:Y:S01]  /*18520*/  LDL R12, [R1+0x8] ;  /* 0x00000800010c7983 */ /* 0x000ea20000100800 */
[----:B------:R-:W-:Y:S01]  /*18530*/  ULDC.64 UR4, c[0x0][0x328] ;  /* 0x0000ca0000047ab9 */ /* 0x000fe20000000a00 */
[----:B-----5:R-:W-:Y:S01]  /*18540*/  SHF.R.S32.HI R23, RZ, 0x1f, R6 ;  /* 0x0000001fff177819 */ /* 0x020fe20000011406 */
[----:B------:R-:W-:Y:S01]  /*18550*/  IMAD R3, R22, UR4, RZ ;  /* 0x0000000416037c24 */ /* 0x000fe2000f8e02ff */
[----:B------:R-:W-:Y:S01]  /*18560*/  ULDC.64 UR6, c[0x0][0x338] ;  /* 0x0000ce0000067ab9 */ /* 0x000fe20000000a00 */
[----:B------:R-:W-:Y:S01]  /*18570*/  ULDC.64 UR8, c[0x0][0x330] ;  /* 0x0000cc0000087ab9 */ /* 0x000fe20000000a00 */
[----:B------:R-:W1:Y:S01]  /*18580*/  S2R R13, SR_TID.X ;  /* 0x00000000000d7919 */ /* 0x000e620000002100 */
[C---:B------:R-:W-:Y:S01]  /*18590*/  IMAD R9, R8.reuse, UR5, R3 ;  /* 0x0000000508097c24 */ /* 0x040fe2000f8e0203 */
[----:B------:R-:W-:Y:S01]  /*185a0*/  SHF.R.S32.HI R24, RZ, 0x1f, R7 ;  /* 0x0000001fff187819 */ /* 0x000fe20000011407 */
[----:B------:R-:W-:Y:S01]  /*185b0*/  IMAD.WIDE.U32 R2, R8, UR4, RZ ;  /* 0x0000000408027c25 */ /* 0x000fe2000f8e00ff */
[----:B------:R-:W-:Y:S01]  /*185c0*/  ULDC.64 UR10, c[0x0][0x318] ;  /* 0x0000c600000a7ab9 */ /* 0x000fe20000000a00 */
[----:B------:R-:W-:-:S02]  /*185d0*/  SHF.R.S32.HI R25, RZ, 0x1f, R5 ;  /* 0x0000001fff197819 */ /* 0x000fc40000011405 */
[----:B------:R-:W-:Y:S01]  /*185e0*/  IMAD.IADD R3, R3, 0x1, R9 ;  /* 0x0000000103037824 */ /* 0x000fe200078e0209 */
[----:B------:R-:W-:Y:S01]  /*185f0*/  LOP3.LUT R16, R16, 0xffffff7f, RZ, 0xc0, !PT ;  /* 0xffffff7f10107812 */ /* 0x000fe200078ec0ff */
[----:B------:R-:W-:Y:S02]  /*18600*/  IMAD R9, R23, UR6, RZ ;  /* 0x0000000617097c24 */ /* 0x000fe4000f8e02ff */
[----:B------:R-:W-:-:S04]  /*18610*/  IMAD.WIDE.U32 R2, R6, UR6, R2 ;  /* 0x0000000606027c25 */ /* 0x000fc8000f8e0002 */
[----:B------:R-:W-:Y:S02]  /*18620*/  IMAD R9, R6, UR7, R9 ;  /* 0x0000000706097c24 */ /* 0x000fe4000f8e0209 */
[----:B------:R-:W-:Y:S02]  /*18630*/  IMAD R21, R36, UR8, RZ ;  /* 0x0000000824157c24 */ /* 0x000fe4000f8e02ff */
[----:B------:R-:W-:Y:S02]  /*18640*/  IMAD.IADD R3, R3, 0x1, R9 ;  /* 0x0000000103037824 */ /* 0x000fe400078e0209 */
[C---:B------:R-:W-:Y:S02]  /*18650*/  IMAD R21, R18.reuse, UR9, R21 ;  /* 0x0000000912157c24 */ /* 0x040fe4000f8e0215 */
[----:B------:R-:W-:-:S04]  /*18660*/  IMAD.WIDE.U32 R2, R18, UR8, R2 ;  /* 0x0000000812027c25 */ /* 0x000fc8000f8e0002 */
[----:B------:R-:W-:Y:S01]  /*18670*/  IMAD R11, R24, UR4, RZ ;  /* 0x00000004180b7c24 */ /* 0x000fe2000f8e02ff */
[----:B------:R-:W-:-:S03]  /*18680*/  IADD3 R9, P0, R2, UR10, RZ ;  /* 0x0000000a02097c10 */ /* 0x000fc6000ff1e0ff */
[----:B------:R-:W-:Y:S01]  /*18690*/  IMAD R11, R7, UR5, R11 ;  /* 0x00000005070b7c24 */ /* 0x000fe2000f8e020b */
[----:B------:R-:W-:Y:S01]  /*186a0*/  IADD3.X R10, R3, UR11, R21, P0, !PT ;  /* 0x0000000b030a7c10 */ /* 0x000fe200087fe415 */
[----:B------:R-:W-:Y:S01]  /*186b0*/  IMAD.WIDE.U32 R2, R7, UR4, RZ ;  /* 0x0000000407027c25 */ /* 0x000fe2000f8e00ff */
[----:B-1----:R-:W-:Y:S01]  /*186c0*/  LOP3.LUT R13, R13, 0x7f, RZ, 0xc0, !PT ;  /* 0x0000007f0d0d7812 */ /* 0x002fe200078ec0ff */
[----:B------:R-:W-:Y:S02]  /*186d0*/  UMOV UR4, 0xffffffff ;  /* 0xffffffff00047882 */ /* 0x000fe40000000000 */
[----:B------:R-:W-:Y:S01]  /*186e0*/  IMAD.IADD R3, R3, 0x1, R11 ;  /* 0x0000000103037824 */ /* 0x000fe200078e020b */
[----:B------:R-:W-:Y:S01]  /*186f0*/  SHF.R.U32.HI R13, RZ, 0x3, R13 ;  /* 0x00000003ff0d7819 */ /* 0x000fe2000001160d */
[----:B------:R-:W-:Y:S02]  /*18700*/  IMAD R11, R25, UR6, RZ ;  /* 0x00000006190b7c24 */ /* 0x000fe4000f8e02ff */
[----:B------:R-:W-:-:S04]  /*18710*/  IMAD.WIDE.U32 R2, R5, UR6, R2 ;  /* 0x0000000605027c25 */ /* 0x000fc8000f8e0002 */
[----:B------:R-:W-:-:S04]  /*18720*/  IMAD R11, R5, UR7, R11 ;  /* 0x00000007050b7c24 */ /* 0x000fc8000f8e020b */
[----:B------:R-:W-:Y:S02]  /*18730*/  IMAD.IADD R3, R3, 0x1, R11 ;  /* 0x0000000103037824 */ /* 0x000fe400078e020b */
[----:B------:R-:W-:-:S03]  /*18740*/  IMAD.WIDE.U32 R2, R18, UR8, R2 ;  /* 0x0000000812027c25 */ /* 0x000fc6000f8e0002 */
[----:B------:R-:W-:Y:S01]  /*18750*/  IADD3 R19, P0, R2, UR10, RZ ;  /* 0x0000000a02137c10 */ /* 0x000fe2000ff1e0ff */
[----:B------:R-:W-:-:S03]  /*18760*/  IMAD.MOV.U32 R2, RZ, RZ, -0xa0 ;  /* 0xffffff60ff027424 */ /* 0x000fc600078e00ff */
[----:B------:R-:W-:Y:S01]  /*18770*/  IADD3.X R21, R21, UR11, R3, P0, !PT ;  /* 0x0000000b15157c10 */ /* 0x000fe200087fe403 */
[----:B------:R-:W-:-:S04]  /*18780*/  IMAD R4, R4, R2, UR42 ;  /* 0x0000002a04047e24 */ /* 0x000fc8000f8e0202 */
[----:B------:R-:W-:-:S05]  /*18790*/  IMAD.IADD R20, R4, 0x1, -R13 ;  /* 0x0000000104147824 */ /* 0x000fca00078e0a0d */
[----:B------:R-:W-:-:S13]  /*187a0*/  ISETP.GE.AND P0, PT, R20, 0x1, PT ;  /* 0x000000011400780c */ /* 0x000fda0003f06270 */
[----:B------:R-:W-:Y:S01]  /*187b0*/  @P0 LOP3.LUT R16, R16, 0x80, RZ, 0xfc, !PT ;  /* 0x0000008010100812 */ /* 0x000fe200078efcff */
[----:B--2---:R-:W-:Y:S01]  /*187c0*/  IMAD R4, R29, 0x5000, R12 ;  /* 0x000050001d047824 */ /* 0x004fe200078e020c */
[----:B------:R-:W-:Y:S06]  /*187d0*/  BRA.DIV UR4, `(.L_x_1223) ;  /* 0x0000004204d47947 */ /* 0x000fec000b800000 */
[----:B------:R-:W1:Y:S01]  /*187e0*/  SHFL.IDX PT, R2, R9, RZ, 0x181f ;  /* 0x00181fff09027589 */ /* 0x000e6200000e0000 */
[----:B------:R-:W-:Y:S01]  /*187f0*/  LOP3.LUT P2, RZ, R16, 0x200, RZ, 0xc0, !PT ;  /* 0x0000020010ff7812 */ /* 0x000fe2000784c0ff */
[----:B------:R-:W-:Y:S01]  /*18800*/  IMAD.IADD R4, R17, 0x1, R4 ;  /* 0x0000000111047824 */ /* 0x000fe200078e0204 */
[----:B------:R-:W-:Y:S01]  /*18810*/  ISETP.GE.AND P1, PT, R20, 0x11, PT ;  /* 0x000000111400780c */ /* 0x000fe20003f26270 */
[----:B------:R-:W2:Y:S01]  /*18820*/  SHFL.IDX PT, R3, R10, RZ, 0x181f ;  /* 0x00181fff0a037589 */ /* 0x000ea200000e0000 */
[----:B------:R-:W-:Y:S02]  /*18830*/  LOP3.LUT R16, R16, 0xffffffdf, RZ, 0xc0, !PT ;  /* 0xffffffdf10107812 */ /* 0x000fe400078ec0ff */
[C---:B------:R-:W-:Y:S02]  /*18840*/  ISETP.GE.AND P5, PT, R20.reuse, 0x31, PT ;  /* 0x000000311400780c */ /* 0x040fe40003fa6270 */
[C---:B------:R-:W-:Y:S02]  /*18850*/  ISETP.GE.AND P4, PT, R20.reuse, 0x41, PT ;  /* 0x000000411400780c */ /* 0x040fe40003f86270 */
[----:B------:R-:W-:-:S05]  /*18860*/  ISETP.GE.AND P3, PT, R20, 0x71, PT ;  /* 0x000000711400780c */ /* 0x000fca0003f66270 */
[----:B------:R-:W-:Y:S02]  /*18870*/  @P1 LOP3.LUT R16, R16, 0x20, RZ, 0xfc, !PT ;  /* 0x0000002010101812 */ /* 0x000fe400078efcff */
[----:B------:R-:W-:Y:S02]  /*18880*/  ISETP.GE.AND P1, PT, R20, 0x51, PT ;  /* 0x000000511400780c */ /* 0x000fe40003f26270 */
[----:B------:R-:W-:Y:S02]  /*18890*/  LOP3.LUT R16, R16, 0xffffffef, RZ, 0xc0, !PT ;  /* 0xffffffef10107812 */ /* 0x000fe400078ec0ff */
        /* <DEDUP_REMOVED lines=38> */
[----:B-1----:R-:W-:-:S05]  /*18b00*/  IADD3 R2, P0, R33, R2, RZ ;  /* 0x0000000221027210 */ /* 0x002fca0007f1e0ff */
[----:B--2---:R-:W-:Y:S01]  /*18b10*/  IMAD.X R3, RZ, RZ, R3, P0 ;  /* 0x000000ffff037224 */ /* 0x004fe200000e0603 */
        /* <DEDUP_REMOVED lines=26> */
.L_x_1313:
[----:B------:R-:W-:Y:S02]  /*18cc0*/  IADD3 R2, P0, R33, R2, RZ ;  /* 0x0000000221027210 */ /* 0x000fe40007f1e0ff */
[----:B------:R-:W-:-:S03]  /*18cd0*/  LOP3.LUT P2, RZ, R16, 0x200, RZ, 0xc0, !PT ;  /* 0x0000020010ff7812 */ /* 0x000fc6000784c0ff */
[----:B------:R-:W-:Y:S01]  /*18ce0*/  IMAD.X R3, RZ, RZ, R21, P0 ;  /* 0x000000ffff037224 */ /* 0x000fe200000e0615 */
[----:B------:R-:W-:-:S13]  /*18cf0*/  ISETP.LT.OR P0, PT, R20, 0x91, P2 ;  /* 0x000000911400780c */ /* 0x000fda0001701670 */
[----:B------:R-:W-:Y:S01]  /*18d00*/  @!PT LDS RZ, [RZ] ;  /* 0x00000000fffff984 */ /* 0x000fe20000000800 */
[----:B------:R-:W-:Y:S01]  /*18d10*/  @!PT LDS RZ, [RZ] ;  /* 0x00000000fffff984 */ /* 0x000fe20000000800 */
[----:B------:R-:W-:Y:S01]  /*18d20*/  @!PT LDS RZ, [RZ] ;  /* 0x00000000fffff984 */ /* 0x000fe20000000800 */
[----:B------:R1:W-:Y:S01]  /*18d30*/  LDGSTS.E.BYPASS.LTC128B.128 [R4+0xec00], desc[UR48][R2.64], !P0 ;  /* 0x0ec0000002047fae */ /* 0x0003e2000c101d70 */
[----:B------:R-:W-:Y:S01]  /*18d40*/  PLOP3.LUT P0, PT, PT, PT, PT, 0x80, 0x0 ;  /* 0x000000000000781c */ /* 0x000fe20003f0f070 */
[----:B------:R-:W-:-:S12]  /*18d50*/  NOP ;  /* 0x0000000000007918 */ /* 0x000fd80000000000 */
.L_x_1224:
        /* <DEDUP_REMOVED lines=11> */
.L_x_1225:
[----:B------:R1:W-:Y:S01]  /*18e10*/  SYNCS.ARRIVE.TRANS64.A1T0 RZ, [R0+URZ+0x22870], RZ ;  /* 0x022870ff00ff79a7 */ /* 0x0003e2000810003f */
[----:B------:R-:W-:Y:S05]  /*18e20*/  @!P6 BRA `(.L_x_1226) ;  /* 0x000000000004e947 */ /* 0x000fea0003800000 */
[----:B------:R-:W-:Y:S01]  /*18e30*/  BPT.TRAP 0x1 ;  /* 0x000000040000795c */ /* 0x000fe20000300000 */
.L_x_1226:
[----:B------:R-:W2:Y:S01]  /*18e40*/  SYNCS.PHASECHK.TRANS64.TRYWAIT P0, [R0+URZ+0x22840], R26 ;  /* 0x0228401a000075a7 */ /* 0x000ea2000800017f */
[----:B------:R-:W-:Y:S04]  /*18e50*/  BSSY B0, `(.L_x_1227) ;  /* 0x0000002000007945 */ /* 0x000fe80003800000 */
[----:B--2---:R-:W-:Y:S05]  /*18e60*/  @!P0 BRA `(.L_x_1228) ;  /* 0x0000004800588947 */ /* 0x004fea0003800000 */
.L_x_1314:
[----:B------:R-:W-:Y:S05]  /*18e70*/  BSYNC B0 ;  /* 0x0000000000007941 */ /* 0x000fea0003800000 */
.L_x_1227:
[----:B------:R-:W-:Y:S01]  /*18e80*/  ULDC.64 UR4, c[0x0][0x300] ;  /* 0x0000c00000047ab9 */ /* 0x000fe20000000a00 */
[----:B------:R-:W-:Y:S01]  /*18e90*/  ULDC.64 UR6, c[0x0][0x310] ;  /* 0x0000c40000067ab9 */ /* 0x000fe20000000a00 */
[----:B------:R-:W-:Y:S01]  /*18ea0*/  IMAD R3, R22, UR4, RZ ;  /* 0x0000000416037c24 */ /* 0x000fe2000f8e02ff */
[----:B------:R-:W-:Y:S01]  /*18eb0*/  ULDC.64 UR8, c[0x0][0x308] ;  /* 0x0000c20000087ab9 */ /* 0x000fe20000000a00 */
[----:B------:R-:W-:Y:S01]  /*18ec0*/  IMAD R23, R23, UR6, RZ ;  /* 0x0000000617177c24 */ /* 0x000fe2000f8e02ff */
[----:B------:R-:W-:Y:S01]  /*18ed0*/  ULDC.64 UR10, c[0x0][0x2e8] ;  /* 0x0000ba00000a7ab9 */ /* 0x000fe20000000a00 */
[----:B------:R-:W-:Y:S01]  /*18ee0*/  IMAD R9, R8, UR5, R3 ;  /* 0x0000000508097c24 */ /* 0x000fe2000f8e0203 */
[----:B------:R-:W-:Y:S01]  /*18ef0*/  LOP3.LUT P2, RZ, R16, 0x1, RZ, 0xc0, !PT ;  /* 0x0000000110ff7812 */ /* 0x000fe2000784c0ff */
[----:B------:R-:W-:-:S04]  /*18f00*/  IMAD.WIDE.U32 R2, R8, UR4, RZ ;  /* 0x0000000408027c25 */ /* 0x000fc8000f8e00ff */
[----:B------:R-:W-:Y:S02]  /*18f10*/  IMAD.IADD R3, R3, 0x1, R9 ;  /* 0x0000000103037824 */ /* 0x000fe400078e0209 */
[C---:B------:R-:W-:Y:S02]  /*18f20*/  IMAD R23, R6.reuse, UR7, R23 ;  /* 0x0000000706177c24 */ /* 0x040fe4000f8e0217 */
[----:B------:R-:W-:-:S04]  /*18f30*/  IMAD.WIDE.U32 R2, R6, UR6, R2 ;  /* 0x0000000606027c25 */ /* 0x000fc8000f8e0002 */
[----:B------:R-:W-:Y:S02]  /*18f40*/  IMAD.IADD R3, R3, 0x1, R23 ;  /* 0x0000000103037824 */ /* 0x000fe400078e0217 */
[----:B------:R-:W-:Y:S02]  /*18f50*/  IMAD R9, R36, UR8, RZ ;  /* 0x0000000824097c24 */ /* 0x000fe4000f8e02ff */
[----:B------:R-:W-:-:S04]  /*18f60*/  IMAD.WIDE.U32 R2, R18, UR8, R2 ;  /* 0x0000000812027c25 */ /* 0x000fc8000f8e0002 */
[----:B------:R-:W-:Y:S01]  /*18f70*/  IMAD R9, R18, UR9, R9 ;  /* 0x0000000912097c24 */ /* 0x000fe2000f8e0209 */
[----:B------:R-:W-:Y:S01]  /*18f80*/  IADD3 R8, P0, R2, UR10, RZ ;  /* 0x0000000a02087c10 */ /* 0x000fe2000ff1e0ff */
[----:B------:R-:W-:Y:S02]  /*18f90*/  IMAD R24, R24, UR4, RZ ;  /* 0x0000000418187c24 */ /* 0x000fe4000f8e02ff */
[----:B------:R-:W-:Y:S01]  /*18fa0*/  IMAD R10, R25, UR6, RZ ;  /* 0x00000006190a7c24 */ /* 0x000fe2000f8e02ff */
[----:B------:R-:W-:Y:S01]  /*18fb0*/  IADD3.X R6, R3, UR11, R9, P0, !PT ;  /* 0x0000000b03067c10 */ /* 0x000fe200087fe409 */
[C---:B------:R-:W-:Y:S02]  /*18fc0*/  IMAD R11, R7.reuse, UR5, R24 ;  /* 0x00000005070b7c24 */ /* 0x040fe4000f8e0218 */
        /* <DEDUP_REMOVED lines=14> */
[C---:B------:R-:W-:Y:S02]  /*190b0*/  LOP3.LUT P3, RZ, R16.reuse, 0x20, RZ, 0xc0, !PT ;  /* 0x0000002010ff7812 */ /* 0x040fe4000786c0ff */
[----:B------:R-:W-:Y:S02]  /*190c0*/  P2R R9, PR, RZ, 0x2 ;  /* 0x00000002ff097803 */ /* 0x000fe40000000000 */
[----:B------:R-:W-:-:S05]  /*190d0*/  LOP3.LUT P1, RZ, R16, 0x10, RZ, 0xc0, !PT ;  /* 0x0000001010ff7812 */ /* 0x000fca000782c0ff */
[----:B---3--:R-:W-:-:S05]  /*190e0*/  @P6 IADD3 R14, P0, R33, R14, RZ ;  /* 0x0000000e210e6210 */ /* 0x008fca0007f1e0ff */
[----:B----4-:R-:W-:Y:S02]  /*190f0*/  @P6 IMAD.X R3, RZ, RZ, R2, P0 ;  /* 0x000000ffff036224 */ /* 0x010fe400000e0602 */
[----:B------:R-:W-:Y:S02]  /*19100*/  @P6 IMAD.MOV.U32 R2, RZ, RZ, R14 ;  /* 0x000000ffff026224 */ /* 0x000fe400078e000e */
[----:B------:R-:W3:Y:S04]  /*19110*/  SHFL.IDX PT, R14, R8, 0x1, 0x181f ;  /* 0x00381f00080e7f89 */ /* 0x000ee800000e0000 */
[----:B------:R4:W-:Y:S01]  /*19120*/  @P6 LDGSTS.E.BYPASS.LTC128B.128 [R4+0x18400], desc[UR48][R2.64], !P2 ;  /* 0x1840000002046fae */ /* 0x0009e2000d101d70 */
[----:B------:R-:W-:-:S03]  /*19130*/  LOP3.LUT P6, RZ, R16, 0x100, RZ, 0xc0, !PT ;  /* 0x0000010010ff7812 */ /* 0x000fc600078cc0ff */
[----:B----4-:R-:W4:Y:S01]  /*19140*/  SHFL.IDX PT, R2, R6, 0x1, 0x181f ;  /* 0x00381f0006027f89 */ /* 0x010f2200000e0000 */
[----:B---3--:R-:W-:-:S05]  /*19150*/  @P3 IADD3 R14, P0, R33, R14, RZ ;  /* 0x0000000e210e3210 */ /* 0x008fca0007f1e0ff */
[----:B----4-:R-:W-:Y:S02]  /*19160*/  @P3 IMAD.X R3, RZ, RZ, R2, P0 ;  /* 0x000000ffff033224 */ /* 0x010fe400000e0602 */
[----:B------:R-:W-:Y:S02]  /*19170*/  @P3 IMAD.MOV.U32 R2, RZ, RZ, R14 ;  /* 0x000000ffff023224 */ /* 0x000fe400078e000e */
[----:B------:R-:W3:Y:S04]  /*19180*/  SHFL.IDX PT, R14, R8, 0x2, 0x181f ;  /* 0x00581f00080e7f89 */ /* 0x000ee800000e0000 */
[----:B------:R4:W-:Y:S01]  /*19190*/  @P3 LDGSTS.E.BYPASS.LTC128B.128 [R4+0x18c00], desc[UR48][R2.64], !P2 ;  /* 0x18c0000002043fae */ /* 0x0009e2000d101d70 */
[----:B------:R-:W-:-:S03]  /*191a0*/  ISETP.NE.AND P3, PT, R10, RZ, PT ;  /* 0x000000ff0a00720c */ /* 0x000fc60003f65270 */
[----:B----4-:R-:W4:Y:S01]  /*191b0*/  SHFL.IDX PT, R2, R6, 0x2, 0x181f ;  /* 0x00581f0006027f89 */ /* 0x010f2200000e0000 */
[----:B---3--:R-:W-:-:S05]  /*191c0*/  @P1 IADD3 R14, P0, R33, R14, RZ ;  /* 0x0000000e210e1210 */ /* 0x008fca0007f1e0ff */
[----:B----4-:R-:W-:Y:S02]  /*191d0*/  @P1 IMAD.X R19, RZ, RZ, R2, P0 ;  /* 0x000000ffff131224 */ /* 0x010fe400000e0602 */
[----:B------:R-:W-:Y:S02]  /*191e0*/  @P1 IMAD.MOV.U32 R2, RZ, RZ, R14 ;  /* 0x000000ffff021224 */ /* 0x000fe400078e000e */
[----:B------:R-:W-:Y:S01]  /*191f0*/  @P1 IMAD.MOV.U32 R3, RZ, RZ, R19 ;  /* 0x000000ffff031224 */ /* 0x000fe200078e0013 */
[----:B------:R-:W3:Y:S04]  /*19200*/  SHFL.IDX PT, R14, R8, 0x3, 0x181f ;  /* 0x00781f00080e7f89 */ /* 0x000ee800000e0000 */
[----:B------:R4:W-:Y:S01]  /*19210*/  @P1 LDGSTS.E.BYPASS.LTC128B.128 [R4+0x19400], desc[UR48][R2.64], !P2 ;  /* 0x1940000002041fae */ /* 0x0009e2000d101d70 */
[----:B------:R-:W-:-:S03]  /*19220*/  ISETP.NE.AND P1, PT, R9, RZ, PT ;  /* 0x000000ff0900720c */ /* 0x000fc60003f25270 */
[----:B------:R-:W5:Y:S01]  /*19230*/  SHFL.IDX PT, R9, R6, 0x3, 0x181f ;  /* 0x00781f0006097f89 */ /* 0x000f6200000e0000 */
[----:B---3--:R-:W-:-:S05]  /*19240*/  @P5 IADD3 R14, P0, R33, R14, RZ ;  /* 0x0000000e210e5210 */ /* 0x008fca0007f1e0ff */
[----:B----4-:R-:W-:Y:S02]  /*19250*/  @P5 IMAD.MOV.U32 R2, RZ, RZ, R14 ;  /* 0x000000ffff025224 */ /* 0x010fe400078e000e */
[----:B------:R-:W3:Y:S01]  /*19260*/  SHFL.IDX PT, R14, R8, 0x4, 0x181f ;  /* 0x00981f00080e7f89 */ /* 0x000ee200000e0000 */
[----:B-----5:R-:W-:-:S04]  /*19270*/  @P5 IMAD.X R9, RZ, RZ, R9, P0 ;  /* 0x000000ffff095224 */ /* 0x020fc800000e0609 */
[----:B------:R-:W-:Y:S02]  /*19280*/  @P5 IMAD.MOV.U32 R3, RZ, RZ, R9 ;  /* 0x000000ffff035224 */ /* 0x000fe400078e0009 */
[----:B------:R-:W4:Y:S04]  /*19290*/  SHFL.IDX PT, R9, R6, 0x4, 0x181f ;  /* 0x00981f0006097f89 */ /* 0x000f2800000e0000 */
[----:B------:R5:W-:Y:S01]  /*192a0*/  @P5 LDGSTS.E.BYPASS.LTC128B.128 [R4+0x19c00], desc[UR48][R2.64], !P2 ;  /* 0x19c0000002045fae */ /* 0x000be2000d101d70 */
[----:B------:R-:W-:Y:S02]  /*192b0*/  LOP3.LUT P5, RZ, R16, 0x40, RZ, 0xc0, !PT ;  /* 0x0000004010ff7812 */ /* 0x000fe400078ac0ff */
[----:B---3--:R-:W-:-:S05]  /*192c0*/  @P4 IADD3 R14, P0, R33, R14, RZ ;  /* 0x0000000e210e4210 */ /* 0x008fca0007f1e0ff */
[----:B-----5:R-:W-:Y:S02]  /*192d0*/  @P4 IMAD.MOV.U32 R2, RZ, RZ, R14 ;  /* 0x000000ffff024224 */ /* 0x020fe400078e000e */
[----:B----4-:R-:W-:Y:S01]  /*192e0*/  @P4 IMAD.X R9, RZ, RZ, R9, P0 ;  /* 0x000000ffff094224 */ /* 0x010fe200000e0609 */
[----:B------:R-:W3:Y:S03]  /*192f0*/  SHFL.IDX PT, R14, R8, 0x5, 0x181f ;  /* 0x00b81f00080e7f89 */ /* 0x000ee600000e0000 */
[----:B------:R-:W-:Y:S02]  /*19300*/  @P4 IMAD.MOV.U32 R3, RZ, RZ, R9 ;  /* 0x000000ffff034224 */ /* 0x000fe400078e0009 */
[----:B------:R-:W4:Y:S04]  /*19310*/  SHFL.IDX PT, R9, R6, 0x5, 0x181f ;  /* 0x00b81f0006097f89 */ /* 0x000f2800000e0000 */
[----:B------:R5:W-:Y:S01]  /*19320*/  @P4 LDGSTS.E.BYPASS.LTC128B.128 [R4+0x1a400], desc[UR48][R2.64], !P2 ;  /* 0x1a40000002044fae */ /* 0x000be2000d101d70 */
[----:B---3--:R-:W-:-:S05]  /*19330*/  @P5 IADD3 R14, P0, R33, R14, RZ ;  /* 0x0000000e210e5210 */ /* 0x008fca0007f1e0ff */
[----:B----4-:R-:W-:Y:S02]  /*19340*/  @P5 IMAD.X R9, RZ, RZ, R9, P0 ;  /* 0x000000ffff095224 */ /* 0x010fe400000e0609 */
[----:B-----5:R-:W-:Y:S02]  /*19350*/  @P5 IMAD.MOV.U32 R2, RZ, RZ, R14 ;  /* 0x000000ffff025224 */ /* 0x020fe400078e000e */
[----:B------:R-:W3:Y:S01]  /*19360*/  SHFL.IDX PT, R14, R8, 0x6, 0x181f ;  /* 0x00d81f00080e7f89 */ /* 0x000ee200000e0000 */
[----:B------:R-:W-:-:S03]  /*19370*/  @P5 IMAD.MOV.U32 R3, RZ, RZ, R9 ;  /* 0x000000ffff035224 */ /* 0x000fc600078e0009 */
        /* <DEDUP_REMOVED lines=8> */
[----:B------:R5:W-:Y:S04]  /*19400*/  @P6 LDGSTS.E.BYPASS.LTC128B.128 [R4+0x1b400], desc[UR48][R2.64], !P2 ;  /* 0x1b40000002046fae */ /* 0x000be8000d101d70 */
[----:B------:R-:W-:Y:S01]  /*19410*/  SHFL.IDX PT, R6, R5, 0x1, 0x181f ;  /* 0x00381f0005067f89 */ /* 0x000fe200000e0000 */
[----:B---3--:R-:W-:-:S05]  /*19420*/  @P3 IADD3 R14, P0, R33, R14, RZ ;  /* 0x0000000e210e3210 */ /* 0x008fca0007f1e0ff */
[----:B----4-:R-:W-:Y:S02]  /*19430*/  @P3 IMAD.X R9, RZ, RZ, R9, P0 ;  /* 0x000000ffff093224 */ /* 0x010fe400000e0609 */
[----:B-----5:R-:W-:Y:S02]  /*19440*/  @P3 IMAD.MOV.U32 R2, RZ, RZ, R14 ;  /* 0x000000ffff023224 */ /* 0x020fe400078e000e */
[----:B------:R-:W3:Y:S01]  /*19450*/  SHFL.IDX PT, R14, R7, RZ, 0x181f ;  /* 0x00181fff070e7589 */ /* 0x000ee200000e0000 */
[----:B------:R-:W-:-:S03]  /*19460*/  @P3 IMAD.MOV.U32 R3, RZ, RZ, R9 ;  /* 0x000000ffff033224 */ /* 0x000fc600078e0009 */
[----:B------:R-:W4:Y:S04]  /*19470*/  SHFL.IDX PT, R9, R5, RZ, 0x181f ;  /* 0x00181fff05097589 */ /* 0x000f2800000e0000 */
[----:B------:R5:W-:Y:S01]  /*19480*/  @P3 LDGSTS.E.BYPASS.LTC128B.128 [R4+0x1bc00], desc[UR48][R2.64], !P2 ;  /* 0x1bc0000002043fae */ /* 0x000be2000d101d70 */
[----:B---3--:R-:W-:-:S05]  /*19490*/  @P1 IADD3 R14, P0, R33, R14, RZ ;  /* 0x0000000e210e1210 */ /* 0x008fca0007f1e0ff */
[----:B----4-:R-:W-:Y:S02]  /*194a0*/  @P1 IMAD.X R9, RZ, RZ, R9, P0 ;  /* 0x000000ffff091224 */ /* 0x010fe400000e0609 */
[----:B-----5:R-:W-:Y:S02]  /*194b0*/  @P1 IMAD.MOV.U32 R2, RZ, RZ, R14 ;  /* 0x000000ffff021224 */ /* 0x020fe400078e000e */
[----:B------:R-:W-:Y:S01]  /*194c0*/  @P1 IMAD.MOV.U32 R3, RZ, RZ, R9 ;  /* 0x000000ffff031224 */ /* 0x000fe200078e0009 */
[----:B------:R3:W4:Y:S04]  /*194d0*/  SHFL.IDX PT, R14, R7, 0x1, 0x181f ;  /* 0x00381f00070e7f89 */ /* 0x00072800000e0000 */
[----:B------:R3:W-:Y:S02]  /*194e0*/  @P1 LDGSTS.E.BYPASS.LTC128B.128 [R4+0x1c400], desc[UR48][R2.64], !P2 ;  /* 0x1c40000002041fae */ /* 0x0007e4000d101d70 */
.L_x_1336:
        /* <DEDUP_REMOVED lines=9> */
.L_x_1230:
        /* <DEDUP_REMOVED lines=11> */
.L_x_1231:
[----:B------:R3:W-:Y:S02]  /*19630*/  SYNCS.ARRIVE.TRANS64.A1T0 RZ, [R0+URZ+0x22830], RZ ;  /* 0x022830ff00ff79a7 */ /* 0x0007e4000810003f */
[----:B------:R-:W-:Y:S05]  /*19640*/  WARPSYNC.ALL ;  /* 0x0000000000007948 */ /* 0x000fea0003800000 */
[----:B------:R-:W-:Y:S01]  /*19650*/  BSSY B6, `(.L_x_1232) ;  /* 0x0000015000067945 */ /* 0x000fe20003800000 */
[----:B0123--:R-:W-:Y:S01]  /*19660*/  VIADD R0, R17, 0x14400 ;  /* 0x0001440011007836 */ /* 0x00ffe20000000000 */
[----:B------:R-:W-:Y:S04]  /*19670*/  BAR.SYNC.DEFER_BLOCKING 0x8, 0x180 ;  /* 0x0206000000007b1d */ /* 0x000fe80000010000 */
[----:B------:R-:W-:-:S13]  /*19680*/  LOP3.LUT P0, RZ, R0, 0x3ff, RZ, 0xc0, !PT ;  /* 0x000003ff00ff7812 */ /* 0x000fda000780c0ff */
[----:B------:R-:W-:Y:S05]  /*19690*/  @!P0 BRA `(.L_x_1233) ;  /* 0x0000000000408947 */ /* 0x000fea0003800000 */
[----:B------:R-:W-:Y:S01]  /*196a0*/  MOV R2, 0x0 ;  /* 0x0000000000027802 */ /* 0x000fe20000000f00 */
[----:B------:R-:W-:Y:S01]  /*196b0*/  ULDC.64 UR6, c[0x4][0x98] ;  /* 0x0100260000067ab9 */ /* 0x000fe20000000a00 */
[----:B------:R-:W-:Y:S01]  /*196c0*/  ULDC.64 UR8, c[0x4][0xa0] ;  /* 0x0100280000087ab9 */ /* 0x000fe20000000a00 */
[----:B------:R-:W-:Y:S01]  /*196d0*/  ULDC.64 UR4, c[0x4][0x28] ;  /* 0x01000a0000047ab9 */ /* 0x000fe20000000a00 */
[----:B------:R-:W-:Y:S02]  /*196e0*/  IMAD.U32 R4, RZ, RZ, UR6 ;  /* 0x00000006ff047e24 */ /* 0x000fe4000f8e00ff */
[----:B------:R-:W0:Y:S01]  /*196f0*/  LDC.64 R2, c[0x4][R2] ;  /* 0x0100000002027b82 */ /* 0x000e220000000a00 */
        /* <DEDUP_REMOVED lines=9> */
[----:B0-----:R-:W-:Y:S05]  /*19790*/  CALL.ABS.NOINC R2 ;  /* 0x0000000002007343 */ /* 0x001fea0003c00000 */
.L_x_1233:
[----:B------:R-:W-:Y:S05]  /*197a0*/  BSYNC B6 ;  /* 0x0000000000067941 */ /* 0x000fea0003800000 */
.L_x_1232:
[----:B------:R0:W5:Y:S01]  /*197b0*/  LDL R8, [R1+0x1c] ;  /* 0x00001c0001087983 */ /* 0x0001620000100800 */
[----:B------:R-:W-:Y:S01]  /*197c0*/  UISETP.NE.AND UP0, UPT, UR52, URZ, UPT ;  /* 0x0000003f3400728c */ /* 0x000fe2000bf05270 */
[----:B------:R-:W1:Y:S01]  /*197d0*/  S2R R2, SR_TID.X ;  /* 0x0000000000027919 */ /* 0x000e620000002100 */
[----:B------:R-:W-:Y:S01]  /*197e0*/  R2UR UR6, R36 ;  /* 0x00000000240672ca */ /* 0x000fe200000e0000 */
[----:B------:R-:W-:-:S03]  /*197f0*/  ULDC.64 UR8, c[0x0][0x2d8] ;  /* 0x0000b60000087ab9 */ /* 0x000fc60000000a00 */
[----:B------:R-:W-:Y:S02]  /*19800*/  PLOP3.LUT P0, PT, PT, PT, UP0, 0x80, 0x0 ;  /* 0x000000000000781c */ /* 0x000fe40003f0f008 */
[----:B------:R-:W-:-:S03]  /*19810*/  LOP3.LUT P5, RZ, R16, 0x800, RZ, 0xc0, !PT ;  /* 0x0000080010ff7812 */ /* 0x000fc600078ac0ff */
[----:B------:R-:W-:Y:S01]  /*19820*/  @UP0 ULDC UR4, c[0x0][0x44c] ;  /* 0x0001130000040ab9 */ /* 0x000fe20000000800 */
[C---:B-1----:R-:W-:Y:S01]  /*19830*/  LOP3.LUT R19, R2.reuse, 0x7f, RZ, 0xc0, !PT ;  /* 0x0000007f02137812 */ /* 0x042fe200078ec0ff */
[----:B------:R-:W-:-:S03]  /*19840*/  IMAD.SHL.U32 R2, R2, 0x10, RZ ;  /* 0x0000001002027824 */ /* 0x000fc600078e00ff */
[----:B------:R-:W-:-:S04]  /*19850*/  SHF.R.U32.HI R19, RZ, 0x3, R19 ;  /* 0x00000003ff137819 */ /* 0x000fc80000011613 */
[----:B------:R-:W-:-:S05]  /*19860*/  LOP3.LUT R2, R19, 0x70, R2, 0xf8, !PT ;  /* 0x0000007013027812 */ /* 0x000fca00078ef802 */
[----:B------:R-:W-:-:S04]  /*19870*/  VIADD R4, R2, UR43 ;  /* 0x0000002b02047c36 */ /* 0x000fc80008000000 */
[----:B------:R-:W-:Y:S01]  /*19880*/  @P0 IMAD.HI.U32 R2, R4, UR4, RZ ;  /* 0x0000000404020c27 */ /* 0x000fe2000f8e00ff */
[----:B------:R-:W-:Y:S01]  /*19890*/  PLOP3.LUT P0, PT, PT, PT, UP0, 0x80, 0x0 ;  /* 0x000000000000781c */ /* 0x000fe20003f0f008 */
[----:B------:R-:W-:Y:S01]  /*198a0*/  @UP0 ULDC UR4, c[0x0][0x450] ;  /* 0x0001140000040ab9 */ /* 0x000fe20000000800 */
[----:B------:R-:W-:Y:S01]  /*198b0*/  R2UR UR7, R18 ;  /* 0x00000000120772ca */ /* 0x000fe200000e0000 */
[----:B------:R-:W-:Y:S01]  /*198c0*/  IMAD.MOV.U32 R0, RZ, RZ, R4 ;  /* 0x000000ffff007224 */ /* 0x000fe200078e0004 */
[----:B------:R-:W-:-:S09]  /*198d0*/  UIMAD UR6, UR6, UR8, URZ ;  /* 0x00000008060672a4 */ /* 0x000fd2000f8e023f */
[----:B------:R-:W-:Y:S02]  /*198e0*/  @P0 SHF.R.U32.HI R0, RZ, UR4, R2 ;  /* 0x00000004ff000c19 */ /* 0x000fe40008011602 */
[----:B------:R-:W-:Y:S01]  /*198f0*/  R2UR UR4, R18 ;  /* 0x00000000120472ca */ /* 0x000fe200000e0000 */
[----:B------:R-:W-:Y:S02]  /*19900*/  UIMAD UR7, UR7, UR9, UR6 ;  /* 0x00000009070772a4 */ /* 0x000fe4000f8e0206 */
[----:B------:R-:W-:Y:S01]  /*19910*/  USHF.R.S32.HI UR6, URZ, 0x1f, UR37 ;  /* 0x0000001f3f067899 */ /* 0x000fe20008011425 */
[----:B------:R-:W-:-:S09]  /*19920*/  SHF.R.S32.HI R2, RZ, 0x1f, R0 ;  /* 0x0000001fff027819 */ /* 0x000fd20000011400 */
[----:B------:R-:W-:-:S03]  /*19930*/  UIMAD.WIDE.U32 UR4, UR4, UR8, URZ ;  /* 0x00000008040472a5 */ /* 0x000fc6000f8e003f */
[----:B------:R-:W-:Y:S01]  /*19940*/  ULDC.64 UR8, c[0x0][0x2e0] ;  /* 0x0000b80000087ab9 */ /* 0x000fe20000000a00 */
[----:B------:R-:W-:Y:S02]  /*19950*/  UIADD3 UR5, UR5, UR7, URZ ;  /* 0x0000000705057290 */ /* 0x000fe4000fffe03f */
[----:B------:R-:W-:Y:S01]  /*19960*/  UIMAD UR6, UR6, UR8, URZ ;  /* 0x00000008060672a4 */ /* 0x000fe2000f8e023f */
[----:B------:R-:W1:Y:S01]  /*19970*/  S2R R19, SR_TID.X ;  /* 0x0000000000137919 */ /* 0x000e620000002100 */
[----:B------:R-:W-:Y:S02]  /*19980*/  UIMAD.WIDE.U32 UR4, UR37, UR8, UR4 ;  /* 0x00000008250472a5 */ /* 0x000fe4000f8e0004 */
[----:B------:R-:W-:-:S03]  /*19990*/  UIMAD UR6, UR37, UR9, UR6 ;  /* 0x00000009250672a4 */ /* 0x000fc6000f8e0206 */
[----:B------:R-:W-:Y:S01]  /*199a0*/  ULDC.64 UR8, c[0x0][0x2d0] ;  /* 0x0000b40000087ab9 */ /* 0x000fe20000000a00 */
[----:B------:R-:W-:Y:S01]  /*199b0*/  UIADD3 UR5, UR5, UR6, URZ ;  /* 0x0000000605057290 */ /* 0x000fe2000fffe03f */
[----:B------:R-:W-:Y:S02]  /*199c0*/  IMAD R3, R2, UR8, RZ ;  /* 0x0000000802037c24 */ /* 0x000fe4000f8e02ff */
[----:B------:R-:W-:Y:S02]  /*199d0*/  IMAD.U32 R9, RZ, RZ, UR8 ;  /* 0x00000008ff097e24 */ /* 0x000fe4000f8e00ff */
[C---:B------:R-:W-:Y:S02]  /*199e0*/  IMAD R7, R0.reuse, UR9, R3 ;  /* 0x0000000900077c24 */ /* 0x040fe4000f8e0203 */
[----:B------:R-:W-:Y:S02]  /*199f0*/  IMAD.MOV R5, RZ, RZ, -R0 ;  /* 0x000000ffff057224 */ /* 0x000fe400078e0a00 */
[----:B------:R-:W-:Y:S01]  /*19a00*/  IMAD.WIDE.U32 R2, R0, R9, UR4 ;  /* 0x0000000400027e25 */ /* 0x000fe2000f8e0009 */
[----:B------:R-:W-:-:S03]  /*19a10*/  ULDC UR4, c[0x0][0x448] ;  /* 0x0001120000047ab9 */ /* 0x000fc60000000800 */
[----:B------:R-:W-:Y:S01]  /*19a20*/  IMAD R5, R5, UR4, R4 ;  /* 0x0000000405057c24 */ /* 0x000fe2000f8e0204 */
[----:B------:R-:W-:Y:S01]  /*19a30*/  ULDC.64 UR4, c[0x0][0x2c8] ;  /* 0x0000b20000047ab9 */ /* 0x000fe20000000a00 */
[----:B------:R-:W-:-:S03]  /*19a40*/  IMAD.IADD R3, R3, 0x1, R7 ;  /* 0x0000000103037824 */ /* 0x000fc600078e0207 */
[----:B------:R-:W-:Y:S01]  /*19a50*/  SHF.R.S32.HI R0, RZ, 0x1f, R5 ;  /* 0x0000001fff007819 */ /* 0x000fe20000011405 */
[----:B------:R-:W-:-:S04]  /*19a60*/  IMAD.WIDE.U32 R2, R5, UR4, R2 ;  /* 0x0000000405027c25 */ /* 0x000fc8000f8e0002 */
[----:B------:R-:W-:-:S04]  /*19a70*/  IMAD R0, R0, UR4, RZ ;  /* 0x0000000400007c24 */ /* 0x000fc8000f8e02ff */
[----:B------:R-:W-:Y:S01]  /*19a80*/  IMAD R5, R5, UR5, R0 ;  /* 0x0000000505057c24 */ /* 0x000fe2000f8e0200 */
[----:B------:R-:W-:Y:S02]  /*19a90*/  ULDC.64 UR4, c[0x0][0x280] ;  /* 0x0000a00000047ab9 */ /* 0x000fe40000000a00 */
[----:B------:R-:W-:Y:S01]  /*19aa0*/  IADD3 R0, P0, R2, UR4, RZ ;  /* 0x0000000402007c10 */ /* 0x000fe2000ff1e0ff */
[----:B------:R-:W-:Y:S01]  /*19ab0*/  UMOV UR4, 0xffffffff ;  /* 0xffffffff00047882 */ /* 0x000fe20000000000 */
[----:B-1----:R-:W-:Y:S02]  /*19ac0*/  LOP3.LUT R19, R19, 0x7f, RZ, 0xc0, !PT ;  /* 0x0000007f13137812 */ /* 0x002fe400078ec0ff */
[----:B------:R-:W-:Y:S02]  /*19ad0*/  IADD3.X R5, R3, UR5, R5, P0, !PT ;  /* 0x0000000503057c10 */ /* 0x000fe400087fe405 */
[----:B------:R-:W-:Y:S01]  /*19ae0*/  SHF.R.U32.HI R10, RZ, 0x3, R19 ;  /* 0x00000003ff0a7819 */ /* 0x000fe20000011613 */
[----:B0-----:R-:W-:Y:S06]  /*19af0*/  BRA.DIV UR4, `(.L_x_1234) ;  /* 0x0000004a04247947 */ /* 0x001fec000b800000 */
[----:B------:R-:W0:Y:S01]  /*19b00*/  SHFL.IDX PT, R14, R0, RZ, 0x181f ;  /* 0x00181fff000e7589 */ /* 0x000e2200000e0000 */
[----:B------:R-:W-:-:S03]  /*19b10*/  VIADD R4, R10, UR43 ;  /* 0x0000002b0a047c36 */ /* 0x000fc60008000000 */
[----:B------:R-:W1:Y:S01]  /*19b20*/  SHFL.IDX PT, R2, R5, RZ, 0x181f ;  /* 0x00181fff05027589 */ /* 0x000e6200000e0000 */
[C---:B------:R-:W-:Y:S01]  /*19b30*/  VIADD R7, R4.reuse, 0x10 ;  /* 0x0000001004077836 */ /* 0x040fe20000000000 */
[----:B------:R-:W-:Y:S02]  /*19b40*/  ISETP.GE.AND P1, PT, R4, UR41, PT ;  /* 0x0000002904007c0c */ /* 0x000fe4000bf26270 */
[----:B------:R-:W-:Y:S11]  /*19b50*/  SHFL.IDX PT, R6, R5, 0x1, 0x181f ;  /* 0x00381f0005067f89 */ /* 0x000ff600000e0000 */
        /* <DEDUP_REMOVED lines=46> */
.L_x_1353:
        /* <DEDUP_REMOVED lines=10> */
.L_x_1235:
        /* <DEDUP_REMOVED lines=18> */
.L_x_1354:
[----:B------:R-:W-:Y:S05]  /*1a000*/  BSYNC B0 ;  /* 0x0000000000007941 */ /* 0x000fea0003800000 */
.L_x_1236:
[----:B------:R-:W-:-:S04]  /*1a010*/  UIADD3 UR4, UR44, -0x2, URZ ;  /* 0xfffffffe2c047890 */ /* 0x000fc8000fffe03f */
[----:B------:R-:W-:-:S06]  /*1a020*/  UISETP.GE.AND UP0, UPT, UR4, UR45, UPT ;  /* 0x0000002d0400728c */ /* 0x000fcc000bf06270 */
[----:B------:R-:W-:-:S13]  /*1a030*/  PLOP3.LUT P0, PT, PT, PT, UP0, 0x40, 0x0 ;  /* 0x000000000000781c */ /* 0x000fda0003f0e808 */
[----:B------:R-:W-:Y:S05]  /*1a040*/  @P0 BRA `(.L_x_1238) ;  /* 0x0000001800240947 */ /* 0x000fea0003800000 */
[----:B------:R-:W-:Y:S02]  /*1a050*/  IMAD.MOV.U32 R22, RZ, RZ, R29 ;  /* 0x000000ffff167224 */ /* 0x000fe400078e001d */
[----:B------:R-:W-:Y:S02]  /*1a060*/  IMAD.MOV.U32 R23, RZ, RZ, R35 ;  /* 0x000000ffff177224 */ /* 0x000fe400078e0023 */
[----:B------:R-:W-:-:S07]  /*1a070*/  IMAD.U32 R31, RZ, RZ, UR4 ;  /* 0x00000004ff1f7e24 */ /* 0x000fce000f8e00ff */
.L_x_1258:
[----:B0-----:R-:W0:Y:S01]  /*1a080*/  S2R R0, SR_TID.X ;  /* 0x0000000000007919 */ /* 0x001e220000002100 */
[----:B-1----:R-:W1:Y:S01]  /*1a090*/  LDC R4, c[0x0][0x430] ;  /* 0x00010c00ff047b82 */ /* 0x002e620000000800 */
[----:B0-----:R-:W-:-:S04]  /*1a0a0*/  LOP3.LUT R2, R0, 0x7f, RZ, 0xc0, !PT ;  /* 0x0000007f00027812 */ /* 0x001fc800078ec0ff */
[----:B------:R-:W-:Y:S02]  /*1a0b0*/  SHF.R.U32.HI R3, RZ, 0x3, R2 ;  /* 0x00000003ff037819 */ /* 0x000fe40000011602 */
[----:B------:R-:W2:Y:S01]  /*1a0c0*/  LDL R2, [R1] ;  /* 0x0000000001027983 */ /* 0x000ea20000100800 */
[----:B-1----:R-:W-:Y:S01]  /*1a0d0*/  ISETP.NE.AND P2, PT, R4, 0x1, PT ;  /* 0x000000010400780c */ /* 0x002fe20003f45270 */
[----:B------:R-:W-:Y:S01]  /*1a0e0*/  IMAD.SHL.U32 R0, R0, 0x10, RZ ;  /* 0x0000001000007824 */ /* 0x000fe200078e00ff */
[----:B------:R-:W-:Y:S05]  /*1a0f0*/  YIELD ;  /* 0x0000000000007946 */ /* 0x000fea0003800000 */
[----:B------:R-:W-:Y:S01]  /*1a100*/  LOP3.LUT R0, R3, 0x70, R0, 0xf8, !PT ;  /* 0x0000007003007812 */ /* 0x000fe200078ef800 */
[----:B------:R-:W0:Y:S01]  /*1a110*/  S2R R6, SR_TID.X ;  /* 0x0000000000067919 */ /* 0x000e220000002100 */
[----:B------:R-:W-:Y:S01]  /*1a120*/  ULDC.64 UR4, c[0x0][0x428] ;  /* 0x00010a0000047ab9 */ /* 0x000fe20000000a00 */
[----:B------:R-:W-:Y:S01]  /*1a130*/  ULDC.64 UR6, c[0x0][0x418] ;  /* 0x0001060000067ab9 */ /* 0x000fe20000000a00 */
[----:B------:R-:W-:Y:S01]  /*1a140*/  VIADD R29, R22, 0x1 ;  /* 0x00000001161d7836 */ /* 0x000fe20000000000 */
[----:B------:R-:W1:Y:S01]  /*1a150*/  S2R R8, SR_TID.X ;  /* 0x0000000000087919 */ /* 0x000e620000002100 */
[----:B------:R-:W3:Y:S08]  /*1a160*/  @P2 LDC R3, c[0x0][0x434] ;  /* 0x00010d00ff032b82 */ /* 0x000ef00000000800 */
[----:B------:R-:W4:Y:S01]  /*1a170*/  @P2 LDC R5, c[0x0][0x438] ;  /* 0x00010e00ff052b82 */ /* 0x000f220000000800 */
[----:B0-----:R-:W-:Y:S01]  /*1a180*/  LOP3.LUT R6, R6, 0x7f, RZ, 0xc0, !PT ;  /* 0x0000007f06067812 */ /* 0x001fe200078ec0ff */
[----:B-1----:R-:W-:-:S03]  /*1a190*/  IMAD.SHL.U32 R8, R8, 0x10, RZ ;  /* 0x0000001008087824 */ /* 0x002fc600078e00ff */
[----:B------:R-:W-:-:S04]  /*1a1a0*/  SHF.R.U32.HI R11, RZ, 0x3, R6 ;  /* 0x00000003ff0b7819 */ /* 0x000fc80000011606 */
[----:B------:R-:W-:-:S04]  /*1a1b0*/  LOP3.LUT R8, R11, 0x70, R8, 0xf8, !PT ;  /* 0x000000700b087812 */ /* 0x000fc800078ef808 */
[----:B------:R-:W-:-:S04]  /*1a1c0*/  LOP3.LUT R8, R8, 0x80, RZ, 0xfc, !PT ;  /* 0x0000008008087812 */ /* 0x000fc800078efcff */
[----:B------:R-:W-:Y:S01]  /*1a1d0*/  ISETP.GT.U32.AND P1, PT, R8, 0x9f, PT ;  /* 0x0000009f0800780c */ /* 0x000fe20003f24070 */
[----:B--2---:R-:W-:-:S04]  /*1a1e0*/  IMAD R10, R31, 0xa0, R2 ;  /* 0x000000a01f0a7824 */ /* 0x004fc800078e0202 */
[--C-:B------:R-:W-:Y:S02]  /*1a1f0*/  IMAD.IADD R0, R0, 0x1, R10.reuse ;  /* 0x0000000100007824 */ /* 0x100fe400078e020a */
[----:B------:R-:W-:Y:S02]  /*1a200*/  IMAD.IADD R10, R8, 0x1, R10 ;  /* 0x00000001080a7824 */ /* 0x000fe400078e020a */
[----:B---3--:R-:W-:-:S04]  /*1a210*/  @P2 IMAD.HI.U32 R2, R0, R3, RZ ;  /* 0x0000000300022227 */ /* 0x008fc800078e00ff */
[----:B------:R-:W-:Y:S01]  /*1a220*/  IMAD.MOV.U32 R9, RZ, RZ, R0 ;  /* 0x000000ffff097224 */ /* 0x000fe200078e0000 */
[----:B----4-:R-:W-:Y:S01]  /*1a230*/  @P2 SHF.R.U32.HI R9, RZ, R5, R2 ;  /* 0x00000005ff092219 */ /* 0x010fe20000011602 */
[----:B------:R-:W-:Y:S02]  /*1a240*/  IMAD R5, R37, UR4, RZ ;  /* 0x0000000425057c24 */ /* 0x000fe4000f8e02ff */
[----:B------:R-:W-:Y:S01]  /*1a250*/  IMAD.MOV.U32 R11, RZ, RZ, R10 ;  /* 0x000000ffff0b7224 */ /* 0x000fe200078e000a */
[--C-:B------:R-:W-:Y:S01]  /*1a260*/  SHF.R.S32.HI R3, RZ, 0x1f, R9.reuse ;  /* 0x0000001fff037819 */ /* 0x100fe20000011409 */
[----:B------:R-:W-:Y:S02]  /*1a270*/  IMAD.MOV.U32 R2, RZ, RZ, R9 ;  /* 0x000000ffff027224 */ /* 0x000fe400078e0009 */
[C---:B------:R-:W-:Y:S02]  /*1a280*/  IMAD R4, R34.reuse, UR5, R5 ;  /* 0x0000000522047c24 */ /* 0x040fe4000f8e0205 */
[----:B------:R-:W-:Y:S01]  /*1a290*/  IMAD.WIDE.U32 R2, R34, UR4, R2 ;  /* 0x0000000422027c25 */ /* 0x000fe2000f8e0002 */
[----:B------:R-:W0:Y:S03]  /*1a2a0*/  @P2 LDC R5, c[0x0][0x438] ;  /* 0x00010e00ff052b82 */ /* 0x000e260000000800 */
[----:B------:R-:W-:Y:S01]  /*1a2b0*/  IMAD.IADD R3, R4, 0x1, R3 ;  /* 0x0000000104037824 */ /* 0x000fe200078e0203 */
[----:B------:R-:W-:-:S04]  /*1a2c0*/  LEA R6, P0, R2, UR6, 0x2 ;  /* 0x0000000602067c11 */ /* 0x000fc8000f8010ff */
[----:B------:R-:W-:Y:S02]  /*1a2d0*/  LEA.HI.X R7, R2, UR7, R3, 0x2, P0 ;  /* 0x0000000702077c11 */ /* 0x000fe400080f1403 */
[----:B------:R-:W1:Y:S03]  /*1a2e0*/  @P2 LDC R3, c[0x0][0x434] ;  /* 0x00010d00ff032b82 */ /* 0x000e660000000800 */
[----:B------:R2:W3:Y:S01]  /*1a2f0*/  LDG.E R8, desc[UR48][R6.64] ;  /* 0x0000003006087981 */ /* 0x0004e2000c1e1900 */
[----:B------:R-:W-:Y:S02]  /*1a300*/  IMAD.U32 R12, RZ, RZ, UR51 ;  /* 0x00000033ff0c7e24 */ /* 0x000fe4000f8e00ff */
[----:B-1----:R-:W-:-:S05]  /*1a310*/  @P2 IMAD.HI.U32 R2, R10, R3, RZ ;  /* 0x000000030a022227 */ /* 0x002fca00078e00ff */
[----:B0-----:R-:W-:-:S04]  /*1a320*/  @P2 SHF.R.U32.HI R11, RZ, R5, R2 ;  /* 0x00000005ff0b2219 */ /* 0x001fc80000011602 */
[--C-:B------:R-:W-:Y:S01]  /*1a330*/  @!P1 SHF.R.S32.HI R3, RZ, 0x1f, R11.reuse ;  /* 0x0000001fff039819 */ /* 0x100fe2000001140b */
[----:B------:R-:W-:-:S04]  /*1a340*/  @!P1 IMAD.MOV.U32 R2, RZ, RZ, R11 ;  /* 0x000000ffff029224 */ /* 0x000fc800078e000b */
[----:B------:R-:W-:Y:S01]  /*1a350*/  @!P1 IMAD.WIDE.U32 R2, R34, UR4, R2 ;  /* 0x0000000422029c25 */ /* 0x000fe2000f8e0002 */
[----:B------:R-:W-:Y:S01]  /*1a360*/  ISETP.NE.AND P2, PT, R12, 0x3, PT ;  /* 0x000000030c00780c */ /* 0x000fe20003f45270 */
[----:B------:R-:W-:Y:S02]  /*1a370*/  ULDC UR4, c[0x0][0x430] ;  /* 0x00010c0000047ab9 */ /* 0x000fe40000000800 */
[----:B------:R-:W-:Y:S01]  /*1a380*/  @!P1 IMAD.IADD R3, R4, 0x1, R3 ;  /* 0x0000000104039824 */ /* 0x000fe200078e0203 */
[----:B------:R-:W-:Y:S01]  /*1a390*/  @!P1 LEA R4, P0, R2, UR6, 0x2 ;  /* 0x0000000602049c11 */ /* 0x000fe2000f8010ff */
[----:B--2---:R-:W-:-:S03]  /*1a3a0*/  IMAD.MOV.U32 R7, RZ, RZ, RZ ;  /* 0x000000ffff077224 */ /* 0x004fc600078e00ff */
[----:B------:R-:W-:Y:S01]  /*1a3b0*/  @!P1 LEA.HI.X R5, R2, UR7, R3, 0x2, P0 ;  /* 0x0000000702059c11 */ /* 0x000fe200080f1403 */
[----:B------:R-:W-:Y:S01]  /*1a3c0*/  IMAD.MOV R3, RZ, RZ, -R9 ;  /* 0x000000ffff037224 */ /* 0x000fe200078e0a09 */
[----:B------:R-:W-:Y:S01]  /*1a3d0*/  ISETP.NE.AND P0, PT, R29, 0x2, PT ;  /* 0x000000021d00780c */ /* 0x000fe20003f05270 */
[----:B------:R-:W-:Y:S02]  /*1a3e0*/  IMAD.MOV R9, RZ, RZ, -R11 ;  /* 0x000000ffff097224 */ /* 0x000fe400078e0a0b */
[----:B------:R0:W5:Y:S01]  /*1a3f0*/  @!P1 LDG.E R7, desc[UR48][R4.64] ;  /* 0x0000003004079981 */ /* 0x000162000c1e1900 */
[----:B------:R-:W-:Y:S01]  /*1a400*/  SEL R35, RZ, 0x1, P0 ;  /* 0x00000001ff237807 */ /* 0x000fe20000000000 */
[----:B------:R-:W-:Y:S01]  /*1a410*/  IMAD R9, R9, UR4, R10 ;  /* 0x0000000409097c24 */ /* 0x000fe2000f8e020a */
[----:B------:R-:W-:Y:S01]  /*1a420*/  SEL R29, R29, RZ, P0 ;  /* 0x000000ff1d1d7207 */ /* 0x000fe20000000000 */
[----:B0-----:R-:W-:Y:S02]  /*1a430*/  IMAD R4, R3, UR4, R0 ;  /* 0x0000000403047c24 */ /* 0x001fe4000f8e0200 */
[----:B------:R-:W-:Y:S01]  /*1a440*/  IMAD.MOV.U32 R0, RZ, RZ, R31 ;  /* 0x000000ffff007224 */ /* 0x000fe200078e001f */
[----:B------:R-:W-:Y:S01]  /*1a450*/  LOP3.LUT R35, R23, R35, RZ, 0x3c, !PT ;  /* 0x0000002317237212 */ /* 0x000fe200078e3cff */
[----:B------:R-:W-:-:S03]  /*1a460*/  VIADD R31, R31, 0xffffffff ;  /* 0xffffffff1f1f7836 */ /* 0x000fc60000000000 */
[----:B------:R-:W-:Y:S02]  /*1a470*/  ISETP.GT.AND P1, PT, R0, UR45, PT ;  /* 0x0000002d00007c0c */ /* 0x000fe4000bf24270 */
[----:B---3--:R-:W-:Y:S01]  /*1a480*/  SHF.R.S32.HI R27, RZ, 0x1f, R8 ;  /* 0x0000001fff1b7819 */ /* 0x008fe20000011408 */
[----:B------:R-:W-:Y:S10]  /*1a490*/  @!P2 BRA `(.L_x_1239) ;  /* 0x000000000004a947 */ /* 0x000ff40003800000 */
[----:B------:R-:W-:Y:S01]  /*1a4a0*/  BPT.TRAP 0x1 ;  /* 0x000000040000795c */ /* 0x000fe20000300000 */
.L_x_1239:
[----:B------:R-:W-:Y:S01]  /*1a4b0*/  IMAD R0, R29, 0x8, R17 ;  /* 0x000000081d007824 */ /* 0x000fe200078e0211 */
[----:B------:R-:W-:Y:S01]  /*1a4c0*/  SHF.L.U32 R28, R35, 0x1f, RZ ;  /* 0x0000001f231c7819 */ /* 0x000fe200000006ff */
[----:B------:R-:W-:Y:S01]  /*1a4d0*/  BSSY B0, `(.L_x_1240) ;  /* 0x0000004000007945 */ /* 0x000fe20003800000 */
[----:B------:R-:W-:Y:S02]  /*1a4e0*/  SHF.R.S32.HI R25, RZ, 0x1f, R4 ;  /* 0x0000001fff197819 */ /* 0x000fe40000011404 */
[----:B------:R-:W0:Y:S02]  /*1a4f0*/  SYNCS.PHASECHK.TRANS64.TRYWAIT P0, [R0+URZ+0x22880], R28 ;  /* 0x0228801c000075a7 */ /* 0x000e24000800017f */
[----:B0-----:R-:W-:Y:S05]  /*1a500*/  @!P0 BRA `(.L_x_1241) ;  /* 0x0000004400e48947 */ /* 0x001fea0003800000 */
.L_x_1355:
[----:B------:R-:W-:Y:S05]  /*1a510*/  BSYNC B0 ;  /* 0x0000000000007941 */ /* 0x000fea0003800000 */
.L_x_1240:
        /* <DEDUP_REMOVED lines=10> */
[----:B------:R-:W-:Y:S01]  /*1a5c0*/  LOP3.LUT P2, RZ, R16, 0x1, RZ, 0xc0, !PT ;  /* 0x0000000110ff7812 */ /* 0x000fe2000784c0ff */
        /* <DEDUP_REMOVED lines=10> */
[----:B------:R-:W-:-:S04]  /*1a670*/  IADD3 R5, P0, R2, UR10, RZ ;  /* 0x0000000a02057c10 */ /* 0x000fc8000ff1e0ff */
        /* <DEDUP_REMOVED lines=13> */
[----:B------:R-:W1:Y:S04]  /*1a750*/  SHFL.IDX PT, R2, R5, 0x1, 0x181f ;  /* 0x00381f0005027f89 */ /* 0x000e6800000e0000 */
[----:B------:R-:W2:Y:S04]  /*1a760*/  SHFL.IDX PT, R3, R20, 0x1, 0x181f ;  /* 0x00381f0014037f89 */ /* 0x000ea800000e0000 */
[----:B------:R-:W-:Y:S04]  /*1a770*/  SHFL.IDX PT, R14, R5, 0x3, 0x181f ;  /* 0x00781f00050e7f89 */ /* 0x000fe800000e0000 */
[----:B------:R-:W-:Y:S04]  /*1a780*/  SHFL.IDX PT, R32, R20, 0x3, 0x181f ;  /* 0x00781f0014207f89 */ /* 0x000fe800000e0000 */
[----:B------:R-:W-:Y:S04]  /*1a790*/  SHFL.IDX PT, R12, R5, RZ, 0x181f ;  /* 0x00181fff050c7589 */ /* 0x000fe800000e0000 */
[----:B------:R-:W-:Y:S01]  /*1a7a0*/  SHFL.IDX PT, R6, R20, RZ, 0x181f ;  /* 0x00181fff14067589 */ /* 0x000fe200000e0000 */
[----:B-1----:R-:W-:-:S03]  /*1a7b0*/  IADD3 R10, P0, R33, R2, RZ ;  /* 0x00000002210a7210 */ /* 0x002fc60007f1e0ff */
[----:B------:R-:W1:Y:S02]  /*1a7c0*/  SHFL.IDX PT, R2, R5, 0x2, 0x181f ;  /* 0x00581f0005027f89 */ /* 0x000e6400000e0000 */
[----:B--2---:R-:W-:Y:S02]  /*1a7d0*/  IMAD.X R11, RZ, RZ, R3, P0 ;  /* 0x000000ffff0b7224 */ /* 0x004fe400000e0603 */
[----:B------:R-:W2:Y:S01]  /*1a7e0*/  SHFL.IDX PT, R3, R20, 0x2, 0x181f ;  /* 0x00581f0014037f89 */ /* 0x000ea200000e0000 */
[----:B-1----:R-:W-:-:S05]  /*1a7f0*/  IADD3 R2, P0, R33, R2, RZ ;  /* 0x0000000221027210 */ /* 0x002fca0007f1e0ff */
[----:B--2---:R-:W-:Y:S01]  /*1a800*/  IMAD.X R3, RZ, RZ, R3, P0 ;  /* 0x000000ffff037224 */ /* 0x004fe200000e0603 */
[----:B------:R-:W-:-:S05]  /*1a810*/  IADD3 R14, P0, R33, R14, RZ ;  /* 0x0000000e210e7210 */ /* 0x000fca0007f1e0ff */
[----:B------:R-:W-:Y:S01]  /*1a820*/  IMAD.X R15, RZ, RZ, R32, P0 ;  /* 0x000000ffff0f7224 */ /* 0x000fe200000e0620 */
[----:B------:R-:W-:-:S05]  /*1a830*/  IADD3 R12, P0, R33, R12, RZ ;  /* 0x0000000c210c7210 */ /* 0x000fca0007f1e0ff */
[----:B------:R-:W-:Y:S02]  /*1a840*/  IMAD.X R13, RZ, RZ, R6, P0 ;  /* 0x000000ffff0d7224 */ /* 0x000fe400000e0606 */
[----:B------:R-:W-:-:S05]  /*1a850*/  IMAD.IADD R6, R17, 0x1, R30 ;  /* 0x0000000111067824 */ /* 0x000fca00078e021e */
[----:B------:R-:W-:Y:S04]  /*1a860*/  LDGSTS.E.BYPASS.LTC128B.128 [R6+0xa400], desc[UR48][R12.64], !P2 ;  /* 0x0a4000000c067fae */ /* 0x000fe8000d101d70 */
[----:B------:R1:W-:Y:S04]  /*1a870*/  LDGSTS.E.BYPASS.LTC128B.128 [R6+0xac00], desc[UR48][R10.64], !P2 ;  /* 0x0ac000000a067fae */ /* 0x0003e8000d101d70 */
[----:B------:R2:W-:Y:S04]  /*1a880*/  LDGSTS.E.BYPASS.LTC128B.128 [R6+0xb400], desc[UR48][R2.64], !P2 ;  /* 0x0b40000002067fae */ /* 0x0005e8000d101d70 */
[----:B------:R3:W-:Y:S04]  /*1a890*/  LDGSTS.E.BYPASS.LTC128B.128 [R6+0xbc00], desc[UR48][R14.64], !P2 ;  /* 0x0bc000000e067fae */ /* 0x0007e8000d101d70 */
[----:B-1----:R-:W-:Y:S04]  /*1a8a0*/  SHFL.IDX PT, R10, R20, 0x5, 0x181f ;  /* 0x00b81f00140a7f89 */ /* 0x002fe800000e0000 */
[----:B--2---:R-:W1:Y:S04]  /*1a8b0*/  SHFL.IDX PT, R2, R5, 0x4, 0x181f ;  /* 0x00981f0005027f89 */ /* 0x004e6800000e0000 */
[----:B------:R-:W2:Y:S04]  /*1a8c0*/  SHFL.IDX PT, R3, R20, 0x4, 0x181f ;  /* 0x00981f0014037f89 */ /* 0x000ea800000e0000 */
[----:B---3--:R-:W3:Y:S01]  /*1a8d0*/  SHFL.IDX PT, R14, R5, 0x5, 0x181f ;  /* 0x00b81f00050e7f89 */ /* 0x008ee200000e0000 */
[----:B-1----:R-:W-:-:S05]  /*1a8e0*/  IADD3 R2, P0, R33, R2, RZ ;  /* 0x0000000221027210 */ /* 0x002fca0007f1e0ff */
[----:B--2---:R-:W-:Y:S01]  /*1a8f0*/  IMAD.X R3, RZ, RZ, R3, P0 ;  /* 0x000000ffff037224 */ /* 0x004fe200000e0603 */
[----:B---3--:R-:W-:-:S04]  /*1a900*/  IADD3 R14, P0, R33, R14, RZ ;  /* 0x0000000e210e7210 */ /* 0x008fc80007f1e0ff */
[----:B------:R1:W-:Y:S01]  /*1a910*/  LDGSTS.E.BYPASS.LTC128B.128 [R6+0xc400], desc[UR48][R2.64], !P2 ;  /* 0x0c40000002067fae */ /* 0x0003e2000d101d70 */
[----:B------:R-:W-:-:S05]  /*1a920*/  IMAD.X R15, RZ, RZ, R10, P0 ;  /* 0x000000ffff0f7224 */ /* 0x000fca00000e060a */
[----:B------:R-:W-:Y:S04]  /*1a930*/  LDGSTS.E.BYPASS.LTC128B.128 [R6+0xcc00], desc[UR48][R14.64], !P2 ;  /* 0x0cc000000e067fae */ /* 0x000fe8000d101d70 */
[----:B-1----:R-:W1:Y:S04]  /*1a940*/  SHFL.IDX PT, R2, R5, 0x6, 0x181f ;  /* 0x00d81f0005027f89 */ /* 0x002e6800000e0000 */
[----:B------:R-:W2:Y:S04]  /*1a950*/  SHFL.IDX PT, R3, R20, 0x6, 0x181f ;  /* 0x00d81f0014037f89 */ /* 0x000ea800000e0000 */
[----:B------:R-:W3:Y:S04]  /*1a960*/  SHFL.IDX PT, R5, R5, 0x7, 0x181f ;  /* 0x00f81f0005057f89 */ /* 0x000ee800000e0000 */
[----:B------:R-:W4:Y:S01]  /*1a970*/  SHFL.IDX PT, R20, R20, 0x7, 0x181f ;  /* 0x00f81f0014147f89 */ /* 0x000f2200000e0000 */
[----:B-1----:R-:W-:-:S03]  /*1a980*/  IADD3 R12, P0, R33, R2, RZ ;  /* 0x00000002210c7210 */ /* 0x002fc60007f1e0ff */
[----:B------:R-:W1:Y:S02]  /*1a990*/  SHFL.IDX PT, R2, R19, RZ, 0x181f ;  /* 0x00181fff13027589 */ /* 0x000e6400000e0000 */
[----:B--2---:R-:W-:Y:S02]  /*1a9a0*/  IMAD.X R13, RZ, RZ, R3, P0 ;  /* 0x000000ffff0d7224 */ /* 0x004fe400000e0603 */
[----:B------:R-:W2:Y:S01]  /*1a9b0*/  SHFL.IDX PT, R3, R21, RZ, 0x181f ;  /* 0x00181fff15037589 */ /* 0x000ea200000e0000 */
[----:B---3--:R-:W-:-:S03]  /*1a9c0*/  IADD3 R10, P0, R33, R5, RZ ;  /* 0x00000005210a7210 */ /* 0x008fc60007f1e0ff */
[----:B------:R-:W-:Y:S02]  /*1a9d0*/  LDGSTS.E.BYPASS.LTC128B.128 [R6+0xd400], desc[UR48][R12.64], !P2 ;  /* 0x0d4000000c067fae */ /* 0x000fe4000d101d70 */
[----:B----4-:R-:W-:Y:S02]  /*1a9e0*/  IMAD.X R11, RZ, RZ, R20, P0 ;  /* 0x000000ffff0b7224 */ /* 0x010fe400000e0614 */
[----:B------:R-:W3:Y:S04]  /*1a9f0*/  SHFL.IDX PT, R21, R21, 0x1, 0x181f ;  /* 0x00381f0015157f89 */ /* 0x000ee800000e0000 */
[----:B------:R-:W-:Y:S01]  /*1aa00*/  LDGSTS.E.BYPASS.LTC128B.128 [R6+0xdc00], desc[UR48][R10.64], !P2 ;  /* 0x0dc000000a067fae */ /* 0x000fe2000d101d70 */
[----:B-1----:R-:W-:-:S05]  /*1aa10*/  IADD3 R2, P0, R33, R2, RZ ;  /* 0x0000000221027210 */ /* 0x002fca0007f1e0ff */
[----:B--2---:R-:W-:-:S05]  /*1aa20*/  IMAD.X R3, RZ, RZ, R3, P0 ;  /* 0x000000ffff037224 */ /* 0x004fca00000e0603 */
[----:B------:R1:W-:Y:S04]  /*1aa30*/  LDGSTS.E.BYPASS.LTC128B.128 [R6+0xe400], desc[UR48][R2.64], !P2 ;  /* 0x0e40000002067fae */ /* 0x0003e8000d101d70 */
[----:B-1-3--:R1:W2:Y:S02]  /*1aa40*/  SHFL.IDX PT, R2, R19, 0x1, 0x181f ;  /* 0x00381f0013027f89 */ /* 0x00a2a400000e0000 */
.L_x_1377:
        /* <DEDUP_REMOVED lines=8> */
.L_x_1243:
[----:B------:R-:W-:Y:S02]  /*1aad0*/  PLOP3.LUT P2, PT, P2, P0, PT, 0xa2, 0x0 ;  /* 0x000000000000781c */ /* 0x000fe40001741472 */
[----:B------:R-:W-:-:S08]  /*1aae0*/  @P0 R2UR P2, UR4, R0 ;  /* 0x00000000000402ca */ /* 0x000fd00000040000 */
[----:B------:R-:W-:-:S05]  /*1aaf0*/  @P0 PLOP3.LUT P0, PT, P2, PT, PT, 0x80, 0x0 ;  /* 0x000000000000081c */ /* 0x000fca000170f070 */
[----:B------:R-:W-:Y:S01]  /*1ab00*/  @!P2 SYNCS.ARRIVE.TRANS64.RED.A0T1 RZ, [UR4+0x22870], RZ ;  /* 0x022870ffffffa9a7 */ /* 0x000fe20008200404 */
[----:B------:R-:W-:Y:S07]  /*1ab10*/  @!P2 ARRIVES.LDGSTSBAR.64.TRANSCNT [UR4+0x22870] ;  /* 0x02287000ff00a9b0 */ /* 0x000fee0008000a84 */
[----:B------:R-:W-:Y:S05]  /*1ab20*/  @P0 BRA.U.ANY `(.L_x_1243) ;  /* 0xfffffffd00e80947 */ /* 0x000fea000393ffff */
[----:B------:R-:W-:Y:S01]  /*1ab30*/  NOP ;  /* 0x0000000000007918 */ /* 0x000fe20000000000 */
[----:B--2---:R-:W-:-:S05]  /*1ab40*/  IMAD.U32 R2, RZ, RZ, UR51 ;  /* 0x00000033ff027e24 */ /* 0x004fca000f8e00ff */
[----:B------:R-:W-:-:S13]  /*1ab50*/  ISETP.NE.AND P3, PT, R2, 0x3, PT ;  /* 0x000000030200780c */ /* 0x000fda0003f65270 */
[----:B------:R-:W-:Y:S05]  /*1ab60*/  @!P3 BRA `(.L_x_1244) ;  /* 0x000000000004b947 */ /* 0x000fea0003800000 */
[----:B------:R-:W-:Y:S01]  /*1ab70*/  BPT.TRAP 0x1 ;  /* 0x000000040000795c */ /* 0x000fe20000300000 */
.L_x_1244:
[----:B------:R2:W-:Y:S01]  /*1ab80*/  SYNCS.ARRIVE.TRANS64.A1T0 RZ, [R0+URZ+0x22870], RZ ;  /* 0x022870ff00ff79a7 */ /* 0x0005e2000810003f */
[----:B------:R-:W-:Y:S05]  /*1ab90*/  @!P3 BRA `(.L_x_1245) ;  /* 0x000000000004b947 */ /* 0x000fea0003800000 */
[----:B------:R-:W-:Y:S01]  /*1aba0*/  BPT.TRAP 0x1 ;  /* 0x000000040000795c */ /* 0x000fe20000300000 */
.L_x_1245:
[----:B------:R-:W3:Y:S01]  /*1abb0*/  SYNCS.PHASECHK.TRANS64.TRYWAIT P0, [R0+URZ+0x22840], R28 ;  /* 0x0228401c000075a7 */ /* 0x000ee2000800017f */
[----:B------:R-:W-:Y:S04]  /*1abc0*/  BSSY B0, `(.L_x_1246) ;  /* 0x0000002000007945 */ /* 0x000fe80003800000 */
[----:B---3--:R-:W-:Y:S05]  /*1abd0*/  @!P0 BRA `(.L_x_1247) ;  /* 0x0000004800f08947 */ /* 0x008fea0003800000 */
.L_x_1378:
[----:B------:R-:W-:Y:S05]  /*1abe0*/  BSYNC B0 ;  /* 0x0000000000007941 */ /* 0x000fea0003800000 */
.L_x_1246:
[----:B------:R-:W-:Y:S01]  /*1abf0*/  ULDC.64 UR4, c[0x0][0x300] ;  /* 0x0000c00000047ab9 */ /* 0x000fe20000000a00 */
[----:B------:R-:W-:Y:S01]  /*1ac00*/  ULDC.64 UR6, c[0x0][0x310] ;  /* 0x0000c40000067ab9 */ /* 0x000fe20000000a00 */
[----:B------:R-:W-:Y:S01]  /*1ac10*/  IMAD R5, R25, UR4, RZ ;  /* 0x0000000419057c24 */ /* 0x000fe2000f8e02ff */
[----:B------:R-:W-:Y:S01]  /*1ac20*/  ULDC.64 UR8, c[0x0][0x2e8] ;  /* 0x0000ba0000087ab9 */ /* 0x000fe20000000a00 */
[----:B------:R-:W-:Y:S01]  /*1ac30*/  IMAD.WIDE.U32 R2, R4, UR4, RZ ;  /* 0x0000000404027c25 */ /* 0x000fe2000f8e00ff */
[----:B------:R-:W-:-:S03]  /*1ac40*/  LOP3.LUT P2, RZ, R16, 0x1, RZ, 0xc0, !PT ;  /* 0x0000000110ff7812 */ /* 0x000fc6000784c0ff */
[----:B------:R-:W-:Y:S02]  /*1ac50*/  IMAD R5, R4, UR5, R5 ;  /* 0x0000000504057c24 */ /* 0x000fe4000f8e0205 */
[----:B------:R-:W-:Y:S02]  /*1ac60*/  IMAD R27, R27, UR6, RZ ;  /* 0x000000061b1b7c24 */ /* 0x000fe4000f8e02ff */
[----:B------:R-:W-:Y:S02]  /*1ac70*/  IMAD.IADD R3, R3, 0x1, R5 ;  /* 0x0000000103037824 */ /* 0x000fe400078e0205 */
[C---:B------:R-:W-:Y:S02]  /*1ac80*/  IMAD R27, R8.reuse, UR7, R27 ;  /* 0x00000007081b7c24 */ /* 0x040fe4000f8e021b */
[----:B------:R-:W-:-:S04]  /*1ac90*/  IMAD.WIDE.U32 R2, R8, UR6, R2 ;  /* 0x0000000608027c25 */ /* 0x000fc8000f8e0002 */
[----:B------:R-:W-:Y:S02]  /*1aca0*/  IMAD R24, R24, UR4, RZ ;  /* 0x0000000418187c24 */ /* 0x000fe4000f8e02ff */
[----:B------:R-:W-:Y:S02]  /*1acb0*/  IMAD.IADD R5, R3, 0x1, R27 ;  /* 0x0000000103057824 */ /* 0x000fe400078e021b */
[----:B------:R-:W-:Y:S02]  /*1acc0*/  IMAD.MOV.U32 R4, RZ, RZ, R2 ;  /* 0x000000ffff047224 */ /* 0x000fe400078e0002 */
[C---:B------:R-:W-:Y:S02]  /*1acd0*/  IMAD R24, R9.reuse, UR5, R24 ;  /* 0x0000000509187c24 */ /* 0x040fe4000f8e0218 */
[----:B------:R-:W-:Y:S01]  /*1ace0*/  IMAD.WIDE.U32 R2, R9, UR4, RZ ;  /* 0x0000000409027c25 */ /* 0x000fe2000f8e00ff */
[----:B------:R-:W-:-:S03]  /*1acf0*/  ULDC.64 UR4, c[0x0][0x308] ;  /* 0x0000c20000047ab9 */ /* 0x000fc60000000a00 */
[----:B------:R-:W-:Y:S02]  /*1ad00*/  IMAD.IADD R3, R3, 0x1, R24 ;  /* 0x0000000103037824 */ /* 0x000fe400078e0218 */
[----:B------:R-:W-:Y:S02]  /*1ad10*/  IMAD R26, R26, UR6, RZ ;  /* 0x000000061a1a7c24 */ /* 0x000fe4000f8e02ff */
[----:B------:R-:W-:-:S04]  /*1ad20*/  IMAD.WIDE.U32 R2, R7, UR6, R2 ;  /* 0x0000000607027c25 */ /* 0x000fc8000f8e0002 */
[----:B------:R-:W-:Y:S02]  /*1ad30*/  IMAD R7, R7, UR7, R26 ;  /* 0x0000000707077c24 */ /* 0x000fe4000f8e021a */
        /* <DEDUP_REMOVED lines=11> */
[----:B------:R-:W4:Y:S04]  /*1adf0*/  SHFL.IDX PT, R14, R8, 0x1, 0x181f ;  /* 0x00381f00080e7f89 */ /* 0x000f2800000e0000 */
[----:B------:R-:W5:Y:S04]  /*1ae00*/  SHFL.IDX PT, R3, R10, 0x1, 0x181f ;  /* 0x00381f000a037f89 */ /* 0x000f6800000e0000 */
[----:B------:R-:W0:Y:S04]  /*1ae10*/  SHFL.IDX PT, R2, R8, 0x2, 0x181f ;  /* 0x00581f0008027f89 */ /* 0x000e2800000e0000 */
[----:B------:R-:W-:Y:S04]  /*1ae20*/  SHFL.IDX PT, R12, R8, RZ, 0x181f ;  /* 0x00181fff080c7589 */ /* 0x000fe800000e0000 */
[----:B-1----:R-:W-:Y:S01]  /*1ae30*/  SHFL.IDX PT, R19, R10, RZ, 0x181f ;  /* 0x00181fff0a137589 */ /* 0x002fe200000e0000 */
[----:B----4-:R-:W-:-:S03]  /*1ae40*/  IADD3 R4, P0, R33, R14, RZ ;  /* 0x0000000e21047210 */ /* 0x010fc60007f1e0ff */
[----:B------:R-:W-:Y:S02]  /*1ae50*/  SHFL.IDX PT, R14, R8, 0x3, 0x181f ;  /* 0x00781f00080e7f89 */ /* 0x000fe400000e0000 */
[----:B-----5:R-:W-:Y:S02]  /*1ae60*/  IMAD.X R5, RZ, RZ, R3, P0 ;  /* 0x000000ffff057224 */ /* 0x020fe400000e0603 */
[----:B------:R-:W1:Y:S01]  /*1ae70*/  SHFL.IDX PT, R3, R10, 0x2, 0x181f ;  /* 0x00581f000a037f89 */ /* 0x000e6200000e0000 */
[----:B0-----:R-:W-:-:S05]  /*1ae80*/  IADD3 R2, P0, R33, R2, RZ ;  /* 0x0000000221027210 */ /* 0x001fca0007f1e0ff */
[----:B-1----:R-:W-:Y:S01]  /*1ae90*/  IMAD.X R3, RZ, RZ, R3, P0 ;  /* 0x000000ffff037224 */ /* 0x002fe200000e0603 */
[----:B------:R-:W-:-:S05]  /*1aea0*/  IADD3 R12, P0, R33, R12, RZ ;  /* 0x0000000c210c7210 */ /* 0x000fca0007f1e0ff */
[----:B------:R-:W-:Y:S01]  /*1aeb0*/  IMAD.X R13, RZ, RZ, R19, P0 ;  /* 0x000000ffff0d7224 */ /* 0x000fe200000e0613 */
[----:B------:R-:W-:Y:S01]  /*1aec0*/  IADD3 R14, P0, R33, R14, RZ ;  /* 0x0000000e210e7210 */ /* 0x000fe20007f1e0ff */
[----:B------:R-:W0:Y:S04]  /*1aed0*/  SHFL.IDX PT, R19, R10, 0x3, 0x181f ;  /* 0x00781f000a137f89 */ /* 0x000e2800000e0000 */
[----:B------:R-:W-:Y:S04]  /*1aee0*/  LDGSTS.E.BYPASS.LTC128B.128 [R6+0x18400], desc[UR48][R12.64], !P2 ;  /* 0x184000000c067fae */ /* 0x000fe8000d101d70 */
[----:B------:R1:W-:Y:S04]  /*1aef0*/  LDGSTS.E.BYPASS.LTC128B.128 [R6+0x18c00], desc[UR48][R4.64], !P2 ;  /* 0x18c0000004067fae */ /* 0x0003e8000d101d70 */
[----:B------:R4:W-:Y:S04]  /*1af00*/  LDGSTS.E.BYPASS.LTC128B.128 [R6+0x19400], desc[UR48][R2.64], !P2 ;  /* 0x1940000002067fae */ /* 0x0009e8000d101d70 */
[----:B-1----:R-:W-:Y:S04]  /*1af10*/  SHFL.IDX PT, R4, R10, 0x5, 0x181f ;  /* 0x00b81f000a047f89 */ /* 0x002fe800000e0000 */
[----:B----4-:R-:W1:Y:S01]  /*1af20*/  SHFL.IDX PT, R2, R8, 0x4, 0x181f ;  /* 0x00981f0008027f89 */ /* 0x010e6200000e0000 */
[----:B0-----:R-:W-:-:S03]  /*1af30*/  IMAD.X R15, RZ, RZ, R19, P0 ;  /* 0x000000ffff0f7224 */ /* 0x001fc600000e0613 */
[----:B------:R-:W0:Y:S04]  /*1af40*/  SHFL.IDX PT, R3, R10, 0x4, 0x181f ;  /* 0x00981f000a037f89 */ /* 0x000e2800000e0000 */
[----:B------:R4:W-:Y:S04]  /*1af50*/  LDGSTS.E.BYPASS.LTC128B.128 [R6+0x19c00], desc[UR48][R14.64], !P2 ;  /* 0x19c000000e067fae */ /* 0x0009e8000d101d70 */
[----:B----4-:R-:W4:Y:S01]  /*1af60*/  SHFL.IDX PT, R14, R8, 0x5, 0x181f ;  /* 0x00b81f00080e7f89 */ /* 0x010f2200000e0000 */
[----:B-1----:R-:W-:-:S05]  /*1af70*/  IADD3 R2, P0, R33, R2, RZ ;  /* 0x0000000221027210 */ /* 0x002fca0007f1e0ff */
[----:B0-----:R-:W-:-:S05]  /*1af80*/  IMAD.X R3, RZ, RZ, R3, P0 ;  /* 0x000000ffff037224 */ /* 0x001fca00000e0603 */
[----:B------:R0:W-:Y:S01]  /*1af90*/  LDGSTS.E.BYPASS.LTC128B.128 [R6+0x1a400], desc[UR48][R2.64], !P2 ;  /* 0x1a40000002067fae */ /* 0x0001e2000d101d70 */
[----:B----4-:R-:W-:-:S03]  /*1afa0*/  IADD3 R14, P0, R33, R14, RZ ;  /* 0x0000000e210e7210 */ /* 0x010fc60007f1e0ff */
[----:B0-----:R-:W0:Y:S02]  /*1afb0*/  SHFL.IDX PT, R2, R8, 0x6, 0x181f ;  /* 0x00d81f0008027f89 */ /* 0x001e2400000e0000 */
[----:B------:R-:W-:Y:S02]  /*1afc0*/  IMAD.X R15, RZ, RZ, R4, P0 ;  /* 0x000000ffff0f7224 */ /* 0x000fe400000e0604 */
[----:B------:R-:W1:Y:S04]  /*1afd0*/  SHFL.IDX PT, R3, R10, 0x6, 0x181f ;  /* 0x00d81f000a037f89 */ /* 0x000e6800000e0000 */
[----:B------:R-:W4:Y:S04]  /*1afe0*/  SHFL.IDX PT, R4, R8, 0x7, 0x181f ;  /* 0x00f81f0008047f89 */ /* 0x000f2800000e0000 */
[----:B------:R-:W5:Y:S04]  /*1aff0*/  SHFL.IDX PT, R10, R10, 0x7, 0x181f ;  /* 0x00f81f000a0a7f89 */ /* 0x000f6800000e0000 */
[----:B------:R1:W-:Y:S04]  /*1b000*/  LDGSTS.E.BYPASS.LTC128B.128 [R6+0x1ac00], desc[UR48][R14.64], !P2 ;  /* 0x1ac000000e067fae */ /* 0x0003e8000d101d70 */
[----:B------:R-:W-:Y:S01]  /*1b010*/  SHFL.IDX PT, R8, R7, 0x1, 0x181f ;  /* 0x00381f0007087f89 */ /* 0x000fe200000e0000 */
[----:B0-----:R-:W-:-:S03]  /*1b020*/  IADD3 R12, P0, R33, R2, RZ ;  /* 0x00000002210c7210 */ /* 0x001fc60007f1e0ff */
[----:B------:R-:W0:Y:S02]  /*1b030*/  SHFL.IDX PT, R2, R7, RZ, 0x181f ;  /* 0x00181fff07027589 */ /* 0x000e2400000e0000 */
[----:B-1----:R-:W-:Y:S02]  /*1b040*/  IMAD.X R13, RZ, RZ, R3, P0 ;  /* 0x000000ffff0d7224 */ /* 0x002fe400000e0603 */
[----:B------:R-:W1:Y:S01]  /*1b050*/  SHFL.IDX PT, R3, R9, RZ, 0x181f ;  /* 0x00181fff09037589 */ /* 0x000e6200000e0000 */
[----:B----4-:R-:W-:-:S03]  /*1b060*/  IADD3 R4, P0, R33, R4, RZ ;  /* 0x0000000421047210 */ /* 0x010fc60007f1e0ff */
[----:B------:R4:W-:Y:S02]  /*1b070*/  LDGSTS.E.BYPASS.LTC128B.128 [R6+0x1b400], desc[UR48][R12.64], !P2 ;  /* 0x1b4000000c067fae */ /* 0x0009e4000d101d70 */
[----:B-----5:R-:W-:Y:S02]  /*1b080*/  IMAD.X R5, RZ, RZ, R10, P0 ;  /* 0x000000ffff057224 */ /* 0x020fe400000e060a */
[----:B------:R-:W2:Y:S04]  /*1b090*/  SHFL.IDX PT, R9, R9, 0x1, 0x181f ;  /* 0x00381f0009097f89 */ /* 0x000ea800000e0000 */
[----:B------:R4:W-:Y:S01]  /*1b0a0*/  LDGSTS.E.BYPASS.LTC128B.128 [R6+0x1bc00], desc[UR48][R4.64], !P2 ;  /* 0x1bc0000004067fae */ /* 0x0009e2000d101d70 */
[----:B0-----:R-:W-:-:S05]  /*1b0b0*/  IADD3 R2, P0, R33, R2, RZ ;  /* 0x0000000221027210 */ /* 0x001fca0007f1e0ff */
[----:B-1----:R-:W-:-:S05]  /*1b0c0*/  IMAD.X R3, RZ, RZ, R3, P0 ;  /* 0x000000ffff037224 */ /* 0x002fca00000e0603 */
[----:B------:R4:W-:Y:S03]  /*1b0d0*/  LDGSTS.E.BYPASS.LTC128B.128 [R6+0x1c400], desc[UR48][R2.64], !P2 ;  /* 0x1c40000002067fae */ /* 0x0009e6000d101d70 */
.L_x_1400:
[----:B----4-:R-:W-:-:S05]  /*1b0e0*/  IADD3 R2, P0, R33, R8, RZ ;  /* 0x0000000821027210 */ /* 0x010fca0007f1e0ff */
[----:B--2---:R-:W-:Y:S01]  /*1b0f0*/  IMAD.X R3, RZ, RZ, R9, P0 ;  /* 0x000000ffff037224 */ /* 0x004fe200000e0609 */
[----:B------:R-:W-:-:S04]  /*1b100*/  PLOP3.LUT P0, PT, PT, PT, PT, 0x80, 0x0 ;  /* 0x000000000000781c */ /* 0x000fc80003f0f070 */
[----:B------:R-:W-:Y:S01]  /*1b110*/  @!PT LDS RZ, [RZ] ;  /* 0x00000000fffff984 */ /* 0x000fe20000000800 */
[----:B------:R-:W-:Y:S01]  /*1b120*/  @!PT LDS RZ, [RZ] ;  /* 0x00000000fffff984 */ /* 0x000fe20000000800 */
[----:B------:R-:W-:Y:S01]  /*1b130*/  @!PT LDS RZ, [RZ] ;  /* 0x00000000fffff984 */ /* 0x000fe20000000800 */
[----:B------:R0:W-:Y:S01]  /*1b140*/  LDGSTS.E.BYPASS.LTC128B.128 [R6+0x1cc00], desc[UR48][R2.64], !P2 ;  /* 0x1cc0000002067fae */ /* 0x0001e2000d101d70 */
[----:B------:R-:W-:-:S08]  /*1b150*/  NOP ;  /* 0x0000000000007918 */ /* 0x000fd00000000000 */
.L_x_1249:
        /* <DEDUP_REMOVED lines=11> */
.L_x_1250:
[----:B------:R3:W-:Y:S02]  /*1b210*/  SYNCS.ARRIVE.TRANS64.A1T0 RZ, [R0+URZ+0x22830], RZ ;  /* 0x022830ff00ff79a7 */ /* 0x0007e4000810003f */
[----:B---3--:R-:W-:-:S05]  /*1b220*/  IMAD.U32 R0, RZ, RZ, UR50 ;  /* 0x00000032ff007e24 */ /* 0x008fca000f8e00ff */
[----:B------:R-:W-:-:S13]  /*1b230*/  ISETP.NE.AND P0, PT, R0, 0x3, PT ;  /* 0x000000030000780c */ /* 0x000fda0003f05270 */
[----:B------:R-:W-:Y:S05]  /*1b240*/  @!P0 BRA `(.L_x_1251) ;  /* 0x0000000000048947 */ /* 0x000fea0003800000 */
[----:B------:R-:W-:Y:S01]  /*1b250*/  BPT.TRAP 0x1 ;  /* 0x000000040000795c */ /* 0x000fe20000300000 */
.L_x_1251:
[----:B------:R-:W-:Y:S01]  /*1b260*/  LOP3.LUT R0, R23, 0x1, RZ, 0x3c, !PT ;  /* 0x0000000117007812 */ /* 0x000fe200078e3cff */
[----:B------:R-:W-:Y:S01]  /*1b270*/  IMAD R19, R22, 0x8, R17 ;  /* 0x0000000816137824 */ /* 0x000fe200078e0211 */
[----:B------:R-:W-:Y:S02]  /*1b280*/  BSSY B0, `(.L_x_1252) ;  /* 0x0000004000007945 */ /* 0x000fe40003800000 */
[----:B------:R-:W-:-:S04]  /*1b290*/  SHF.L.U32 R0, R0, 0x1f, RZ ;  /* 0x0000001f00007819 */ /* 0x000fc800000006ff */
[----:B------:R-:W0:Y:S02]  /*1b2a0*/  SYNCS.PHASECHK.TRANS64.TRYWAIT P2, [R19+URZ+0x22870], R0 ;  /* 0x02287000130075a7 */ /* 0x000e24000804017f */
[----:B0-----:R-:W-:Y:S05]  /*1b2b0*/  @!P2 BRA `(.L_x_1253) ;  /* 0x0000004c00f0a947 */ /* 0x001fea0003800000 */
.L_x_1401:
[----:B------:R-:W-:Y:S05]  /*1b2c0*/  BSYNC B0 ;  /* 0x0000000000007941 */ /* 0x000fea0003800000 */
.L_x_1252:
[----:B------:R-:W-:-:S05]  /*1b2d0*/  IMAD.U32 R2, RZ, RZ, UR51 ;  /* 0x00000033ff027e24 */ /* 0x000fca000f8e00ff */
[----:B------:R-:W-:-:S13]  /*1b2e0*/  ISETP.NE.AND P2, PT, R2, 0x3, PT ;  /* 0x000000030200780c */ /* 0x000fda0003f45270 */
[----:B------:R-:W-:Y:S05]  /*1b2f0*/  @!P2 BRA `(.L_x_1254) ;  /* 0x000000000004a947 */ /* 0x000fea0003800000 */
[----:B------:R-:W-:Y:S01]  /*1b300*/  BPT.TRAP 0x1 ;  /* 0x000000040000795c */ /* 0x000fe20000300000 */
.L_x_1254:
[----:B------:R-:W-:Y:S01]  /*1b310*/  SHF.L.U32 R2, R23, 0x1f, RZ ;  /* 0x0000001f17027819 */ /* 0x000fe200000006ff */
[----:B0-----:R-:W-:-:S03]  /*1b320*/  IMAD R0, R22, 0x5000, RZ ;  /* 0x0000500016007824 */ /* 0x001fc600078e02ff */
[----:B------:R-:W0:Y:S02]  /*1b330*/  SYNCS.PHASECHK.TRANS64.TRYWAIT P2, [R19+URZ+0x22860], R2 ;  /* 0x02286002130075a7 */ /* 0x000e24000804017f */
[----:B0-----:R-:W-:Y:S05]  /*1b340*/  @!P2 BRA `(.L_x_1255) ;  /* 0x0000004c00e0a947 */ /* 0x001fea0003800000 */
.L_x_1402:
[----:B------:R-:W0:Y:S04]  /*1b350*/  LDL R4, [R1+0x10] ;  /* 0x0000100001047983 */ /* 0x000e280000100800 */
[----:B------:R-:W2:Y:S04]  /*1b360*/  LDL R3, [R1+0x14] ;  /* 0x0000140001037983 */ /* 0x000ea80000100800 */
[----:B------:R-:W3:Y:S01]  /*1b370*/  LDL R12, [R1+0xc] ;  /* 0x00000c00010c7983 */ /* 0x000ee20000100800 */
[----:B------:R-:W-:Y:S05]  /*1b380*/  WARPSYNC.ALL ;  /* 0x0000000000007948 */ /* 0x000fea0003800000 */
[----:B------:R-:W-:-:S05]  /*1b390*/  IMAD.U32 R24, RZ, RZ, UR51 ;  /* 0x00000033ff187e24 */ /* 0x000fca000f8e00ff */
[----:B------:R-:W-:Y:S02]  /*1b3a0*/  ISETP.NE.AND P2, PT, R24, 0x3, PT ;  /* 0x000000031800780c */ /* 0x000fe40003f45270 */
[----:B0-----:R-:W-:-:S05]  /*1b3b0*/  LOP3.LUT R2, R0, R4, RZ, 0xfc, !PT ;  /* 0x0000000400027212 */ /* 0x001fca00078efcff */
[C---:B------:R-:W-:Y:S01]  /*1b3c0*/  IMAD.IADD R2, R17.reuse, 0x1, R2 ;  /* 0x0000000111027824 */ /* 0x040fe200078e0202 */
[----:B---3--:R-:W-:-:S03]  /*1b3d0*/  IADD3 R0, R17, R0, R12 ;  /* 0x0000000011007210 */ /* 0x008fc60007ffe00c */
[----:B--2---:R-:W-:Y:S01]  /*1b3e0*/  IMAD.IADD R3, R3, 0x1, R2 ;  /* 0x0000000103037824 */ /* 0x004fe200078e0202 */
        /* <DEDUP_REMOVED lines=68> */
.L_x_1256:
[----:B-1----:R1:W-:Y:S01]  /*1b830*/  SYNCS.ARRIVE.TRANS64.A1T0 RZ, [R19+URZ+0x22850], RZ ;  /* 0x022850ff13ff79a7 */ /* 0x0023e2000810003f */
[----:B------:R-:W-:Y:S06]  /*1b840*/  BAR.SYNC.DEFER_BLOCKING 0x2, 0x80 ;  /* 0x0082000000007b1d */ /* 0x000fec0000010000 */
[----:B------:R-:W-:Y:S05]  /*1b850*/  @!P0 BRA `(.L_x_1257) ;  /* 0x0000000000048947 */ /* 0x000fea0003800000 */
[----:B------:R-:W-:Y:S01]  /*1b860*/  BPT.TRAP 0x1 ;  /* 0x000000040000795c */ /* 0x000fe20000300000 */
.L_x_1257:
[----:B0-----:R-:W2:Y:S01]  /*1b870*/  LDL R0, [R1+0x4] ;  /* 0x0000040001007983 */ /* 0x001ea20000100800 */
[----:B-1----:R-:W-:Y:S02]  /*1b880*/  VIADD R19, R19, 0x22880 ;  /* 0x0002288013137836 */ /* 0x002fe40000000000 */
[----:B------:R-:W-:Y:S02]  /*1b890*/  IMAD.MOV.U32 R22, RZ, RZ, R29 ;  /* 0x000000ffff167224 */ /* 0x000fe400078e001d */
[----:B------:R-:W-:Y:S01]  /*1b8a0*/  IMAD.MOV.U32 R23, RZ, RZ, R35 ;  /* 0x000000ffff177224 */ /* 0x000fe200078e0023 */
[----:B--2---:R-:W-:-:S04]  /*1b8b0*/  PRMT R19, R0, 0x654, R19 ;  /* 0x0000065400137816 */ /* 0x004fc80000000013 */
[----:B------:R1:W-:Y:S01]  /*1b8c0*/  SYNCS.ARRIVE.TRANS64.RED.A1T0 RZ, [R19+URZ], RZ ;  /* 0x000000ff13ff79a7 */ /* 0x0003e2000810043f */
[----:B------:R-:W-:Y:S05]  /*1b8d0*/  @P1 BRA `(.L_x_1258) ;  /* 0xffffffe400e81947 */ /* 0x000fea000383ffff */
.L_x_1238:
[----:B0-----:R-:W0:Y:S01]  /*1b8e0*/  S2R R0, SR_TID.X ;  /* 0x0000000000007919 */ /* 0x001e220000002100 */
[----:B------:R-:W-:Y:S01]  /*1b8f0*/  BSSY B0, `(.L_x_1259) ;  /* 0x0000012000007945 */ /* 0x000fe20003800000 */
[----:B------:R-:W-:Y:S01]  /*1b900*/  IMAD.U32 R6, RZ, RZ, UR50 ;  /* 0x00000032ff067e24 */ /* 0x000fe2000f8e00ff */
[----:B0-----:R-:W-:-:S04]  /*1b910*/  LOP3.LUT R0, R0, 0x7f, RZ, 0xc0, !PT ;  /* 0x0000007f00007812 */ /* 0x001fc800078ec0ff */
[----:B------:R-:W-:-:S13]  /*1b920*/  ISETP.NE.AND P0, PT, R0, RZ, PT ;  /* 0x000000ff0000720c */ /* 0x000fda0003f05270 */
[----:B------:R-:W-:Y:S05]  /*1b930*/  @P0 BRA `(.L_x_1260) ;  /* 0x0000000000340947 */ /* 0x000fea0003800000 */
[----:B------:R-:W0:Y:S01]  /*1b940*/  S2R R5, SR_LANEID ;  /* 0x0000000000057919 */ /* 0x000e220000000000 */
[----:B------:R-:W-:Y:S01]  /*1b950*/  VOTEU.ANY UR4, UPT, PT ;  /* 0x0000000000047886 */ /* 0x000fe200038e0100 */
[----:B------:R-:W2:Y:S01]  /*1b960*/  LDC.64 R2, c[0x0][0xc80] ;  /* 0x00032000ff027b82 */ /* 0x000ea20000000a00 */
[----:B------:R-:W0:Y:S02]  /*1b970*/  FLO.U32 R0, UR4 ;  /* 0x0000000400007d00 */ /* 0x000e2400080e0000 */
[----:B0-----:R-:W-:-:S06]  /*1b980*/  ISETP.EQ.U32.AND P1, PT, R0, R5, PT ;  /* 0x000000050000720c */ /* 0x001fcc0003f22070 */
[----:B------:R-:W2:Y:S07]  /*1b990*/  POPC R5, UR4 ;  /* 0x0000000400057d09 */ /* 0x000eae0008000000 */
[----:B--2---:R-:W2:Y:S01]  /*1b9a0*/  @P1 ATOMG.E.ADD.STRONG.GPU PT, R3, desc[UR48][R2.64], R5 ;  /* 0x00000005020319a8 */ /* 0x004ea200081ee1f0 */
[----:B------:R-:W0:Y:S02]  /*1b9b0*/  S2R R4, SR_LTMASK ;  /* 0x0000000000047919 */ /* 0x000e240000003900 */
[----:B0-----:R-:W-:-:S04]  /*1b9c0*/  LOP3.LUT R4, R4, UR4, RZ, 0xc0, !PT ;  /* 0x0000000404047c12 */ /* 0x001fc8000f8ec0ff */
[----:B------:R-:W0:Y:S01]  /*1b9d0*/  POPC R7, R4 ;  /* 0x0000000400077309 */ /* 0x000e220000000000 */
[----:B--2---:R-:W0:Y:S02]  /*1b9e0*/  SHFL.IDX PT, R0, R3, R0, 0x1f ;  /* 0x00001f0003007589 */ /* 0x004e2400000e0000 */
[----:B0-----:R-:W-:-:S05]  /*1b9f0*/  IADD3 R0, R0, UR46, R7 ;  /* 0x0000002e00007c10 */ /* 0x001fca000fffe007 */
[----:B------:R0:W-:Y:S02]  /*1ba00*/  STL [R1+0x18], R0 ;  /* 0x0000180001007387 */ /* 0x0001e40000100800 */
.L_x_1260:
[----:B------:R-:W-:Y:S05]  /*1ba10*/  BSYNC B0 ;  /* 0x0000000000007941 */ /* 0x000fea0003800000 */
.L_x_1259:
[----:B------:R-:W-:-:S13]  /*1ba20*/  ISETP.NE.AND P1, PT, R6, 0x3, PT ;  /* 0x000000030600780c */ /* 0x000fda0003f25270 */
[----:B------:R-:W-:Y:S05]  /*1ba30*/  @!P1 BRA `(.L_x_1261) ;  /* 0x0000000000049947 */ /* 0x000fea0003800000 */
[----:B------:R-:W-:Y:S01]  /*1ba40*/  BPT.TRAP 0x1 ;  /* 0x000000040000795c */ /* 0x000fe20000300000 */
.L_x_1261:
[----:B------:R-:W-:Y:S01]  /*1ba50*/  LOP3.LUT R3, R35, 0x1, RZ, 0x3c, !PT ;  /* 0x0000000123037812 */ /* 0x000fe200078e3cff */
[----:B------:R-:W-:Y:S01]  /*1ba60*/  IMAD R18, R29, 0x8, R17 ;  /* 0x000000081d127824 */ /* 0x000fe200078e0211 */
[----:B------:R-:W-:Y:S02]  /*1ba70*/  BSSY B0, `(.L_x_1262) ;  /* 0x0000004000007945 */ /* 0x000fe40003800000 */
[----:B------:R-:W-:-:S04]  /*1ba80*/  SHF.L.U32 R3, R3, 0x1f, RZ ;  /* 0x0000001f03037819 */ /* 0x000fc800000006ff */
[----:B------:R-:W2:Y:S02]  /*1ba90*/  SYNCS.PHASECHK.TRANS64.TRYWAIT P2, [R18+URZ+0x22870], R3 ;  /* 0x02287003120075a7 */ /* 0x000ea4000804017f */
[----:B--2---:R-:W-:Y:S05]  /*1baa0*/  @!P2 BRA `(.L_x_1263) ;  /* 0x00000048001ca947 */ /* 0x004fea0003800000 */
.L_x_1403:
[----:B------:R-:W-:Y:S05]  /*1bab0*/  BSYNC B0 ;  /* 0x0000000000007941 */ /* 0x000fea0003800000 */
.L_x_1262:
[----:B0-----:R-:W-:-:S05]  /*1bac0*/  IMAD.U32 R0, RZ, RZ, UR51 ;  /* 0x00000033ff007e24 */ /* 0x001fca000f8e00ff */
[----:B------:R-:W-:-:S13]  /*1bad0*/  ISETP.NE.AND P2, PT, R0, 0x3, PT ;  /* 0x000000030000780c */ /* 0x000fda0003f45270 */
[----:B------:R-:W-:Y:S05]  /*1bae0*/  @!P2 BRA `(.L_x_1264) ;  /* 0x000000000004a947 */ /* 0x000fea0003800000 */
[----:B------:R-:W-:Y:S01]  /*1baf0*/  BPT.TRAP 0x1 ;  /* 0x000000040000795c */ /* 0x000fe20000300000 */
.L_x_1264:
[----:B--2---:R-:W-:Y:S01]  /*1bb00*/  SHF.L.U32 R3, R35, 0x1f, RZ ;  /* 0x0000001f23037819 */ /* 0x004fe200000006ff */
[----:B------:R-:W-:-:S03]  /*1bb10*/  IMAD R0, R29, 0x5000, RZ ;  /* 0x000050001d007824 */ /* 0x000fc600078e02ff */
[----:B------:R-:W0:Y:S02]  /*1bb20*/  SYNCS.PHASECHK.TRANS64.TRYWAIT P2, [R18+URZ+0x22860], R3 ;  /* 0x02286003120075a7 */ /* 0x000e24000804017f */
[----:B0-----:R-:W-:Y:S05]  /*1bb30*/  @!P2 BRA `(.L_x_1265) ;  /* 0x00000048000ca947 */ /* 0x001fea0003800000 */
.L_x_1404:
[----:B------:R-:W2:Y:S04]  /*1bb40*/  LDL R2, [R1+0x10] ;  /* 0x0000100001027983 */ /* 0x000ea80000100800 */
[----:B------:R-:W0:Y:S04]  /*1bb50*/  LDL R4, [R1+0x14] ;  /* 0x0000140001047983 */ /* 0x000e280000100800 */
[----:B-1----:R-:W3:Y:S01]  /*1bb60*/  LDL R19, [R1+0xc] ;  /* 0x00000c0001137983 */ /* 0x002ee20000100800 */
[----:B------:R-:W-:Y:S05]  /*1bb70*/  WARPSYNC.ALL ;  /* 0x0000000000007948 */ /* 0x000fea0003800000 */
[----:B--2---:R-:W-:-:S05]  /*1bb80*/  LOP3.LUT R2, R0, R2, RZ, 0xfc, !PT ;  /* 0x0000000200027212 */ /* 0x004fca00078efcff */
[C---:B------:R-:W-:Y:S01]  /*1bb90*/  IMAD.IADD R2, R17.reuse, 0x1, R2 ;  /* 0x0000000111027824 */ /* 0x040fe200078e0202 */
[----:B---3--:R-:W-:-:S03]  /*1bba0*/  IADD3 R0, R17, R0, R19 ;  /* 0x0000000011007210 */ /* 0x008fc60007ffe013 */
[----:B0-----:R-:W-:Y:S01]  /*1bbb0*/  IMAD.IADD R3, R4, 0x1, R2 ;  /* 0x0000000104037824 */ /* 0x001fe200078e0202 */
[----:B------:R-:W0:Y:S01]  /*1bbc0*/  LDSM.16.MT88.4 R8, [R2+0xa400] ;  /* 0x00a400000208783b */ /* 0x000e220000004200 */
        /* <DEDUP_REMOVED lines=69> */
.L_x_1266:
[----:B-1----:R1:W-:Y:S01]  /*1c020*/  SYNCS.ARRIVE.TRANS64.A1T0 RZ, [R18+URZ+0x22850], RZ ;  /* 0x022850ff12ff79a7 */ /* 0x0023e2000810003f */
[----:B------:R-:W-:Y:S06]  /*1c030*/  BAR.SYNC.DEFER_BLOCKING 0x2, 0x80 ;  /* 0x0082000000007b1d */ /* 0x000fec0000010000 */
[----:B------:R-:W-:Y:S05]  /*1c040*/  @!P1 BRA `(.L_x_1267) ;  /* 0x0000000000049947 */ /* 0x000fea0003800000 */
[----:B------:R-:W-:Y:S01]  /*1c050*/  BPT.TRAP 0x1 ;  /* 0x000000040000795c */ /* 0x000fe20000300000 */
.L_x_1267:
[----:B0-----:R-:W2:Y:S01]  /*1c060*/  LDL R0, [R1+0x4] ;  /* 0x0000040001007983 */ /* 0x001ea20000100800 */
        /* <DEDUP_REMOVED lines=8> */
.L_x_1210:
[----:B------:R-:W-:Y:S05]  /*1c0f0*/  BSYNC B7 ;  /* 0x0000000000077941 */ /* 0x000fea0003800000 */
.L_x_1208:
[----:B-1----:R1:W5:Y:S04]  /*1c100*/  LDL R0, [R1+0x4] ;  /* 0x0000040001007983 */ /* 0x0023680000100800 */
[----:B------:R1:W5:Y:S01]  /*1c110*/  LDL R2, [R1+0x18] ;  /* 0x0000180001027983 */ /* 0x0003620000100800 */
[----:B------:R-:W-:-:S13]  /*1c120*/  LOP3.LUT P1, RZ, R16, 0x1000, RZ, 0xc0, !PT ;  /* 0x0000100010ff7812 */ /* 0x000fda000782c0ff */
[----:B-1----:R-:W-:Y:S05]  /*1c130*/  @!P1 BRA `(.L_x_1268) ;  /* 0x0000000000289947 */ /* 0x002fea0003800000 */
[----:B------:R-:W1:Y:S08]  /*1c140*/  S2UR UR4, SR_CgaCtaId ;  /* 0x00000000000479c3 */ /* 0x000e700000008800 */
[----:B------:R-:W-:Y:S01]  /*1c150*/  BAR.SYNC.DEFER_BLOCKING 0x5, 0x180 ;  /* 0x0146000000007b1d */ /* 0x000fe20000010000 */
[----:B------:R-:W-:Y:S01]  /*1c160*/  MOV R17, 0x400 ;  /* 0x0000040000117802 */ /* 0x000fe20000000f00 */
[----:B-1---5:R-:W-:-:S05]  /*1c170*/  IMAD.U32 R0, RZ, RZ, UR4 ;  /* 0x00000004ff007e24 */ /* 0x022fca000f8e00ff */
[----:B------:R-:W-:Y:S01]  /*1c180*/  LEA R17, R0, R17, 0x18 ;  /* 0x0000001100117211 */ /* 0x000fe200078ec0ff */
[----:B------:R-:W-:Y:S04]  /*1c190*/  STL [R1+0x4], R0 ;  /* 0x0000040001007387 */ /* 0x000fe80000100800 */
[----:B------:R-:W1:Y:S04]  /*1c1a0*/  LDS R2, [R17+0x228d0] ;  /* 0x0228d00011027984 */ /* 0x000e680000000800 */
[----:B-1----:R1:W-:Y:S01]  /*1c1b0*/  STL [R1+0x18], R2 ;  /* 0x0000180201007387 */ /* 0x0023e20000100800 */
[----:B------:R-:W-:Y:S06]  /*1c1c0*/  BAR.ARV 0x4, 0x180 ;  /* 0x0106000000007b1d */ /* 0x000fec0000002000 */
[----:B------:R-:W-:Y:S05]  /*1c1d0*/  BRA `(.L_x_1269) ;  /* 0x0000000000287947 */ /* 0x000fea0003800000 */
.L_x_1268:
[----:B-----5:R-:W-:Y:S01]  /*1c1e0*/  IMAD.MOV.U32 R3, RZ, RZ, R0 ;  /* 0x000000ffff037224 */ /* 0x020fe200078e0000 */
[----:B------:R-:W-:Y:S01]  /*1c1f0*/  @!P0 MOV R0, 0x400 ;  /* 0x0000040000008802 */ /* 0x000fe20000000f00 */
[----:B------:R-:W-:Y:S06]  /*1c200*/  BAR.SYNC.DEFER_BLOCKING 0x4, 0x180 ;  /* 0x0106000000007b1d */ /* 0x000fec0000010000 */
[----:B------:R-:W1:Y:S02]  /*1c210*/  @!P0 S2R R3, SR_CgaCtaId ;  /* 0x0000000000038919 */ /* 0x000e640000008800 */
[----:B-1----:R-:W-:Y:S01]  /*1c220*/  @!P0 LEA R17, R3, R0, 0x18 ;  /* 0x0000000003118211 */ /* 0x002fe200078ec0ff */
[----:B------:R-:W-:Y:S04]  /*1c230*/  @!P0 STL [R1+0x4], R3 ;  /* 0x0000040301008387 */ /* 0x000fe80000100800 */
[----:B------:R-:W1:Y:S04]  /*1c240*/  SHFL.IDX PT, R0, R2, RZ, 0x1f ;  /* 0x00001fff02007589 */ /* 0x000e6800000e0000 */
[----:B------:R2:W-:Y:S04]  /*1c250*/  @!P0 STS [R17+0x228d0], R2 ;  /* 0x0228d00211008388 */ /* 0x0005e80000000800 */
[----:B-1----:R2:W-:Y:S01]  /*1c260*/  STL [R1+0x18], R0 ;  /* 0x0000180001007387 */ /* 0x0025e20000100800 */
[----:B------:R-:W-:Y:S06]  /*1c270*/  BAR.ARV 0x5, 0x180 ;  /* 0x0146000000007b1d */ /* 0x000fec0000002000 */
.L_x_1269:
[----:B--2---:R-:W2:Y:S01]  /*1c280*/  LDL R0, [R1+0x18] ;  /* 0x0000180001007983 */ /* 0x004ea20000100800 */
[----:B------:R-:W-:Y:S02]  /*1c290*/  ULDC UR4, c[0x0][0xc38] ;  /* 0x00030e0000047ab9 */ /* 0x000fe40000000800 */
[----:B--2---:R-:W-:-:S13]  /*1c2a0*/  ISETP.GE.AND P0, PT, R0, UR4, PT ;  /* 0x0000000400007c0c */ /* 0x004fda000bf06270 */
[----:B------:R-:W-:Y:S05]  /*1c2b0*/  @!P0 BRA `(.L_x_1270) ;  /* 0xffffffac00788947 */ /* 0x000fea000383ffff */
.L_x_1199:
[----:B------:R-:W2:Y:S01]  /*1c2c0*/  LDL.LU R0, [R1+0x20] ;  /* 0x0000200001007983 */ /* 0x000ea20000300800 */
[----:B------:R-:W-:Y:S01]  /*1c2d0*/  BSSY B0, `(.L_x_1271) ;  /* 0x000000b000007945 */ /* 0x000fe20003800000 */
[----:B------:R-:W3:Y:S01]  /*1c2e0*/  S2R R5, SR_CgaCtaId ;  /* 0x0000000000057919 */ /* 0x000ee20000008800 */
[----:B--2---:R-:W-:-:S05]  /*1c2f0*/  VIADD R0, R0, 0x1 ;  /* 0x0000000100007836 */ /* 0x004fca0000000000 */
[----:B-1----:R-:W-:-:S04]  /*1c300*/  LEA.HI R2, R0, R0, RZ, 0x1 ;  /* 0x0000000000027211 */ /* 0x002fc800078f08ff */
[----:B------:R-:W-:Y:S02]  /*1c310*/  LOP3.LUT R3, R2, 0xfffffffe, RZ, 0xc0, !PT ;  /* 0xfffffffe02037812 */ /* 0x000fe400078ec0ff */
[----:B------:R-:W-:-:S03]  /*1c320*/  MOV R2, 0x400 ;  /* 0x0000040000027802 */ /* 0x000fc60000000f00 */
[----:B------:R-:W-:Y:S01]  /*1c330*/  IMAD.IADD R0, R0, 0x1, -R3 ;  /* 0x0000000100007824 */ /* 0x000fe200078e0a03 */
[----:B---3--:R-:W-:-:S04]  /*1c340*/  LEA R5, R5, R2, 0x18 ;  /* 0x0000000205057211 */ /* 0x008fc800078ec0ff */
[----:B------:R-:W-:-:S04]  /*1c350*/  SHF.L.U32 R0, R0, 0x1f, RZ ;  /* 0x0000001f00007819 */ /* 0x000fc800000006ff */
[----:B------:R-:W1:Y:S02]  /*1c360*/  SYNCS.PHASECHK.TRANS64.TRYWAIT P0, [R5+URZ+0x22820], R0 ;  /* 0x02282000050075a7 */ /* 0x000e64000800017f */
[----:B-1----:R-:W-:Y:S05]  /*1c370*/  @!P0 BRA `(.L_x_1272) ;  /* 0x0000004000108947 */ /* 0x002fea0003800000 */
.L_x_1405:
[----:B------:R-:W-:Y:S05]  /*1c380*/  BSYNC B0 ;  /* 0x0000000000007941 */ /* 0x000fea0003800000 */
.L_x_1271:
[----:B------:R-:W-:-:S03]  /*1c390*/  UMOV UR4, 0xffffffff ;  /* 0xffffffff00047882 */ /* 0x000fc60000000000 */
[----:B------:R-:W-:Y:S05]  /*1c3a0*/  BRA.DIV UR4, `(.L_x_1273) ;  /* 0x0000004204187947 */ /* 0x000fea000b800000 */
[----:B-1----:R-:W1:Y:S02]  /*1c3b0*/  S2R R0, SR_TID.X ;  /* 0x0000000000007919 */ /* 0x002e640000002100 */
[----:B-1----:R-:W-:-:S04]  /*1c3c0*/  SHF.R.U32.HI R0, RZ, 0x5, R0 ;  /* 0x00000005ff007819 */ /* 0x002fc80000011600 */
[----:B------:R-:W-:-:S05]  /*1c3d0*/  LOP3.LUT R0, R0, 0x3, RZ, 0xc0, !PT ;  /* 0x0000000300007812 */ /* 0x000fca00078ec0ff */
[----:B------:R1:W2:Y:S02]  /*1c3e0*/  SHFL.IDX PT, R14, R0, RZ, 0x1f ;  /* 0x00001fff000e7589 */ /* 0x0002a400000e0000 */
.L_x_1408:
[----:B--2---:R-:W-:Y:S01]  /*1c3f0*/  ISETP.NE.AND P0, PT, R14, RZ, PT ;  /* 0x000000ff0e00720c */ /* 0x004fe20003f05270 */
[----:B------:R-:W-:-:S12]  /*1c400*/  BSSY B0, `(.L_x_1274) ;  /* 0x000002c000007945 */ /* 0x000fd80003800000 */
[----:B------:R-:W-:Y:S05]  /*1c410*/  @P0 BRA `(.L_x_1275) ;  /* 0x0000000000a80947 */ /* 0x000fea0003800000 */
[----:B------:R-:W-:-:S03]  /*1c420*/  UMOV UR4, 0xffffffff ;  /* 0xffffffff00047882 */ /* 0x000fc60000000000 */
[----:B------:R-:W-:Y:S05]  /*1c430*/  BRA.DIV UR4, `(.L_x_1276) ;  /* 0x0000004204287947 */ /* 0x000fea000b800000 */
[----:B------:R-:W-:-:S13]  /*1c440*/  ELECT P6, URZ, PT ;  /* 0x00000000003f782f */ /* 0x000fda00038c0000 */
.L_x_1411:
[----:B------:R-:W-:Y:S05]  /*1c450*/  @!P6 BRA `(.L_x_1275) ;  /* 0x000000000098e947 */ /* 0x000fea0003800000 */
[----:B------:R-:W-:-:S06]  /*1c460*/  ULOP3.LUT UR4, UR36, 0x2, URZ, 0xfc, !UPT ;  /* 0x0000000224047892 */ /* 0x000fcc000f8efc3f */
[----:B-1----:R-:W-:-:S05]  /*1c470*/  IMAD.U32 R0, RZ, RZ, UR4 ;  /* 0x00000004ff007e24 */ /* 0x002fca000f8e00ff */
[----:B------:R-:W-:-:S13]  /*1c480*/  ISETP.NE.AND P0, PT, R0, 0x3, PT ;  /* 0x000000030000780c */ /* 0x000fda0003f05270 */
[----:B------:R-:W-:Y:S05]  /*1c490*/  @!P0 BRA `(.L_x_1277) ;  /* 0x0000000000048947 */ /* 0x000fea0003800000 */
[----:B------:R-:W-:Y:S01]  /*1c4a0*/  BPT.TRAP 0x1 ;  /* 0x000000040000795c */ /* 0x000fe20000300000 */
.L_x_1277:
[----:B------:R-:W-:Y:S01]  /*1c4b0*/  IMAD R3, R29, 0x8, R5 ;  /* 0x000000081d037824 */ /* 0x000fe200078e0205 */
[----:B------:R-:W-:Y:S01]  /*1c4c0*/  SHF.L.U32 R2, R35, 0x1f, RZ ;  /* 0x0000001f23027819 */ /* 0x000fe200000006ff */
[----:B------:R-:W-:-:S03]  /*1c4d0*/  VIADD R29, R29, 0x1 ;  /* 0x000000011d1d7836 */ /* 0x000fc60000000000 */
[----:B------:R-:W1:Y:S02]  /*1c4e0*/  SYNCS.PHASECHK.TRANS64.TRYWAIT P1, [R3+URZ+0x22840], R2 ;  /* 0x02284002030075a7 */ /* 0x000e64000802017f */
[----:B------:R-:W-:-:S04]  /*1c4f0*/  ISETP.NE.AND P2, PT, R29, 0x2, PT ;  /* 0x000000021d00780c */ /* 0x000fc80003f45270 */
[----:B------:R-:W-:Y:S01]  /*1c500*/  SEL R0, RZ, 0x1, P2 ;  /* 0x00000001ff007807 */ /* 0x000fe20001000000 */
[----:B-1----:R-:W-:Y:S08]  /*1c510*/  @!P1 BRA `(.L_x_1278) ;  /* 0x0000004000109947 */ /* 0x002ff00003800000 */
.L_x_1412:
[----:B------:R-:W-:Y:S02]  /*1c520*/  SEL R29, R29, RZ, P2 ;  /* 0x000000ff1d1d7207 */ /* 0x000fe40001000000 */
[----:B------:R-:W-:Y:S01]  /*1c530*/  LOP3.LUT R0, R35, R0, RZ, 0x3c, !PT ;  /* 0x0000000023007212 */ /* 0x000fe200078e3cff */
[----:B------:R-:W-:Y:S06]  /*1c540*/  @!P0 BRA `(.L_x_1279) ;  /* 0x0000000000048947 */ /* 0x000fec0003800000 */
[----:B------:R-:W-:Y:S01]  /*1c550*/  BPT.TRAP 0x1 ;  /* 0x000000040000795c */ /* 0x000fe20000300000 */
.L_x_1279:
[----:B------:R-:W-:Y:S01]  /*1c560*/  IMAD R29, R29, 0x8, R5 ;  /* 0x000000081d1d7824 */ /* 0x000fe200078e0205 */
[----:B------:R-:W-:-:S04]  /*1c570*/  SHF.L.U32 R0, R0, 0x1f, RZ ;  /* 0x0000001f00007819 */ /* 0x000fc800000006ff */
[----:B------:R-:W2:Y:S02]  /*1c580*/  SYNCS.PHASECHK.TRANS64.TRYWAIT P1, [R29+URZ+0x22840], R0 ;  /* 0x022840001d0075a7 */ /* 0x000ea4000802017f */
[----:B--2---:R-:W-:Y:S05]  /*1c590*/  @!P1 BRA `(.L_x_1280) ;  /* 0x0000004000049947 */ /* 0x004fea0003800000 */
.L_x_1413:
[----:B------:R-:W-:Y:S05]  /*1c5a0*/  @!P0 BRA `(.L_x_1281) ;  /* 0x0000000000048947 */ /* 0x000fea0003800000 */
[----:B------:R-:W-:Y:S01]  /*1c5b0*/  BPT.TRAP 0x1 ;  /* 0x000000040000795c */ /* 0x000fe20000300000 */
.L_x_1281:
[----:B------:R-:W3:Y:S02]  /*1c5c0*/  SYNCS.PHASECHK.TRANS64.TRYWAIT P1, [R3+URZ+0x22860], R2 ;  /* 0x02286002030075a7 */ /* 0x000ee4000802017f */
[----:B---3--:R-:W-:Y:S05]  /*1c5d0*/  @!P1 BRA `(.L_x_1282) ;  /* 0x0000004000089947 */ /* 0x008fea0003800000 */
.L_x_1414:
[----:B------:R-:W-:Y:S05]  /*1c5e0*/  @!P0 BRA `(.L_x_1283) ;  /* 0x0000000000048947 */ /* 0x000fea0003800000 */
[----:B------:R-:W-:Y:S01]  /*1c5f0*/  BPT.TRAP 0x1 ;  /* 0x000000040000795c */ /* 0x000fe20000300000 */
.L_x_1283:
[----:B------:R-:W4:Y:S02]  /*1c600*/  SYNCS.PHASECHK.TRANS64.TRYWAIT P1, [R29+URZ+0x22860], R0 ;  /* 0x022860001d0075a7 */ /* 0x000f24000802017f */
[----:B----4-:R-:W-:Y:S05]  /*1c610*/  @!P1 BRA `(.L_x_1284) ;  /* 0x00000040000c9947 */ /* 0x010fea0003800000 */
.L_x_1415:
[----:B------:R-:W-:Y:S05]  /*1c620*/  @!P0 BRA `(.L_x_1285) ;  /* 0x0000000000048947 */ /* 0x000fea0003800000 */
[----:B------:R-:W-:Y:S01]  /*1c630*/  BPT.TRAP 0x1 ;  /* 0x000000040000795c */ /* 0x000fe20000300000 */
.L_x_1285:
[----:B------:R-:W5:Y:S02]  /*1c640*/  SYNCS.PHASECHK.TRANS64.TRYWAIT P1, [R3+URZ+0x22880], R2 ;  /* 0x02288002030075a7 */ /* 0x000f64000802017f */
[----:B-----5:R-:W-:Y:S05]  /*1c650*/  @!P1 BRA `(.L_x_1286) ;  /* 0x0000004000109947 */ /* 0x020fea0003800000 */
.L_x_1416:
[----:B------:R-:W-:Y:S05]  /*1c660*/  @!P0 BRA `(.L_x_1287) ;  /* 0x0000000000048947 */ /* 0x000fea0003800000 */
[----:B------:R-:W-:Y:S01]  /*1c670*/  BPT.TRAP 0x1 ;  /* 0x000000040000795c */ /* 0x000fe20000300000 */
.L_x_1287:
[----:B------:R0:W0:Y:S02]  /*1c680*/  SYNCS.PHASECHK.TRANS64.TRYWAIT P0, [R29+URZ+0x22880], R0 ;  /* 0x022880001d0075a7 */ /* 0x000024000800017f */
[----:B0-----:R-:W-:Y:S05]  /*1c690*/  @!P0 NANOSLEEP.SYNCS 0x989680 ;  /* 0x009896800000895d */ /* 0x001fea0003900000 */
[----:B------:R-:W0:Y:S02]  /*1c6a0*/  @!P0 SYNCS.PHASECHK.TRANS64 P0, [R29+URZ+0x22880], R0 ;  /* 0x022880001d0085a7 */ /* 0x000e24000800007f */
[----:B0-----:R-:W-:Y:S05]  /*1c6b0*/  @!P0 BRA `(.L_x_1287) ;  /* 0xfffffffc00f08947 */ /* 0x001fea000383ffff */
.L_x_1275:
[----:B------:R-:W-:Y:S05]  /*1c6c0*/  BSYNC B0 ;  /* 0x0000000000007941 */ /* 0x000fea0003800000 */
.L_x_1274:
[----:B------:R-:W-:Y:S05]  /*1c6d0*/  EXIT ;  /* 0x000000000000794d */ /* 0x000fea0003800000 */
.L_x_1104:
[----:B0-----:R-:W-:-:S04]  /*1c6e0*/  IMAD.U32 R3, RZ, RZ, UR43 ;  /* 0x0000002bff037e24 */ /* 0x001fc8000f8e00ff */
[----:B------:R0:W1:Y:S03]  /*1c6f0*/  SYNCS.PHASECHK.TRANS64.TRYWAIT P1, [R3+URZ+0x22800], R8 ;  /* 0x02280008030075a7 */ /* 0x000066000802017f */
[----:B-1----:R-:W-:Y:S05]  /*1c700*/  @!P1 NANOSLEEP.SYNCS 0x989680 ;  /* 0x009896800000995d */ /* 0x002fea0003900000 */
[----:B------:R-:W1:Y:S02]  /*1c710*/  @!P1 SYNCS.PHASECHK.TRANS64 P1, [R3+URZ+0x22800], R8 ;  /* 0x02280008030095a7 */ /* 0x000e64000802007f */
[----:B-1----:R-:W-:Y:S05]  /*1c720*/  @!P1 BRA `(.L_x_1104) ;  /* 0xfffffffc00ec9947 */ /* 0x002fea000383ffff */
[----:B------:R-:W-:Y:S05]  /*1c730*/  BRA `(.L_x_1288) ;  /* 0xfffffe5400687947 */ /* 0x000fea000383ffff */
.L_x_1108:
[----:B-1----:R1:W2:Y:S02]  /*1c740*/  SYNCS.PHASECHK.TRANS64.TRYWAIT P1, [R106+URZ+0x22830], R3 ;  /* 0x022830036a0075a7 */ /* 0x0022a4000802017f */
[----:B--2---:R-:W-:Y:S05]  /*1c750*/  @!P1 NANOSLEEP.SYNCS 0x989680 ;  /* 0x009896800000995d */ /* 0x004fea0003900000 */
[----:B------:R-:W2:Y:S02]  /*1c760*/  @!P1 SYNCS.PHASECHK.TRANS64 P1, [R106+URZ+0x22830], R3 ;  /* 0x022830036a0095a7 */ /* 0x000ea4000802007f */
[----:B--2---:R-:W-:Y:S05]  /*1c770*/  @!P1 BRA `(.L_x_1108) ;  /* 0xfffffffc00f09947 */ /* 0x004fea000383ffff */
[----:B------:R-:W-:Y:S05]  /*1c780*/  BRA `(.L_x_1107) ;  /* 0xfffffe5400847947 */ /* 0x000fea000383ffff */
.L_x_1125:
[----:B-1----:R-:W-:-:S04]  /*1c790*/  IMAD.U32 R10, RZ, RZ, UR6 ;  /* 0x00000006ff0a7e24 */ /* 0x002fc8000f8e00ff */
[----:B------:R1:W2:Y:S03]  /*1c7a0*/  SYNCS.PHASECHK.TRANS64.TRYWAIT P1, [R10+URZ+0x22830], R9 ;  /* 0x022830090a0075a7 */ /* 0x0002a6000802017f */
[----:B--2---:R-:W-:Y:S05]  /*1c7b0*/  @!P1 NANOSLEEP.SYNCS 0x989680 ;  /* 0x009896800000995d */ /* 0x004fea0003900000 */
[----:B------:R-:W2:Y:S02]  /*1c7c0*/  @!P1 SYNCS.PHASECHK.TRANS64 P1, [R10+URZ+0x22830], R9 ;  /* 0x022830090a0095a7 */ /* 0x000ea4000802007f */
[----:B--2---:R-:W-:Y:S05]  /*1c7d0*/  @!P1 BRA `(.L_x_1125) ;  /* 0xfffffffc00ec9947 */ /* 0x004fea000383ffff */
[----:B------:R-:W-:Y:S05]  /*1c7e0*/  BRA `(.L_x_1122) ;  /* 0xfffffea000287947 */ /* 0x000fea000383ffff */
.L_x_1129:
[----:B-1----:R-:W-:-:S04]  /*1c7f0*/  IMAD.U32 R10, RZ, RZ, UR6 ;  /* 0x00000006ff0a7e24 */ /* 0x002fc8000f8e00ff */
[----:B------:R1:W2:Y:S03]  /*1c800*/  SYNCS.PHASECHK.TRANS64.TRYWAIT P1, [R10+URZ+0x22850], R9 ;  /* 0x022850090a0075a7 */ /* 0x0002a6000802017f */
[----:B--2---:R-:W-:Y:S05]  /*1c810*/  @!P1 NANOSLEEP.SYNCS 0x989680 ;  /* 0x009896800000995d */ /* 0x004fea0003900000 */
[----:B------:R-:W2:Y:S02]  /*1c820*/  @!P1 SYNCS.PHASECHK.TRANS64 P1, [R10+URZ+0x22850], R9 ;  /* 0x022850090a0095a7 */ /* 0x000ea4000802007f */
[----:B--2---:R-:W-:Y:S05]  /*1c830*/  @!P1 BRA `(.L_x_1129) ;  /* 0xfffffffc00ec9947 */ /* 0x004fea000383ffff */
[----:B------:R-:W-:Y:S05]  /*1c840*/  BRA `(.L_x_1126) ;  /* 0xfffffea800447947 */ /* 0x000fea000383ffff */
.L_x_1148:
[----:B-1----:R-:W-:-:S04]  /*1c850*/  IMAD.U32 R10, RZ, RZ, UR6 ;  /* 0x00000006ff0a7e24 */ /* 0x002fc8000f8e00ff */
[----:B------:R1:W2:Y:S03]  /*1c860*/  SYNCS.PHASECHK.TRANS64.TRYWAIT P1, [R10+URZ+0x22830], R9 ;  /* 0x022830090a0075a7 */ /* 0x0002a6000802017f */
[----:B--2---:R-:W-:Y:S05]  /*1c870*/  @!P1 NANOSLEEP.SYNCS 0x989680 ;  /* 0x009896800000995d */ /* 0x004fea0003900000 */
[----:B------:R-:W2:Y:S02]  /*1c880*/  @!P1 SYNCS.PHASECHK.TRANS64 P1, [R10+URZ+0x22830], R9 ;  /* 0x022830090a0095a7 */ /* 0x000ea4000802007f */
[----:B--2---:R-:W-:Y:S05]  /*1c890*/  @!P1 BRA `(.L_x_1148) ;  /* 0xfffffffc00ec9947 */ /* 0x004fea000383ffff */
[----:B------:R-:W-:Y:S05]  /*1c8a0*/  BRA `(.L_x_1145) ;  /* 0xfffffef000947947 */ /* 0x000fea000383ffff */
.L_x_1152:
[----:B-1----:R-:W-:-:S04]  /*1c8b0*/  IMAD.U32 R10, RZ, RZ, UR6 ;  /* 0x00000006ff0a7e24 */ /* 0x002fc8000f8e00ff */
[----:B------:R1:W2:Y:S03]  /*1c8c0*/  SYNCS.PHASECHK.TRANS64.TRYWAIT P1, [R10+URZ+0x22850], R9 ;  /* 0x022850090a0075a7 */ /* 0x0002a6000802017f */
[----:B--2---:R-:W-:Y:S05]  /*1c8d0*/  @!P1 NANOSLEEP.SYNCS 0x989680 ;  /* 0x009896800000995d */ /* 0x004fea0003900000 */
[----:B------:R-:W2:Y:S02]  /*1c8e0*/  @!P1 SYNCS.PHASECHK.TRANS64 P1, [R10+URZ+0x22850], R9 ;  /* 0x022850090a0095a7 */ /* 0x000ea4000802007f */
[----:B--2---:R-:W-:Y:S05]  /*1c8f0*/  @!P1 BRA `(.L_x_1152) ;  /* 0xfffffffc00ec9947 */ /* 0x004fea000383ffff */
[----:B------:R-:W-:Y:S05]  /*1c900*/  BRA `(.L_x_1149) ;  /* 0xfffffef800b07947 */ /* 0x000fea000383ffff */
.L_x_1160:
[----:B-1----:R-:W-:-:S04]  /*1c910*/  IMAD.U32 R10, RZ, RZ, UR6 ;  /* 0x00000006ff0a7e24 */ /* 0x002fc8000f8e00ff */
[----:B------:R1:W2:Y:S03]  /*1c920*/  SYNCS.PHASECHK.TRANS64.TRYWAIT P1, [R10+URZ+0x22830], R9 ;  /* 0x022830090a0075a7 */ /* 0x0002a6000802017f */
[----:B--2---:R-:W-:Y:S05]  /*1c930*/  @!P1 NANOSLEEP.SYNCS 0x989680 ;  /* 0x009896800000995d */ /* 0x004fea0003900000 */
[----:B------:R-:W2:Y:S02]  /*1c940*/  @!P1 SYNCS.PHASECHK.TRANS64 P1, [R10+URZ+0x22830], R9 ;  /* 0x022830090a0095a7 */ /* 0x000ea4000802007f */
[----:B--2---:R-:W-:Y:S05]  /*1c950*/  @!P1 BRA `(.L_x_1160) ;  /* 0xfffffffc00ec9947 */ /* 0x004fea000383ffff */
[----:B------:R-:W-:Y:S05]  /*1c960*/  BRA `(.L_x_1157) ;  /* 0xffffff2400487947 */ /* 0x000fea000383ffff */
.L_x_1164:
[----:B-1----:R-:W-:-:S04]  /*1c970*/  IMAD.U32 R10, RZ, RZ, UR6 ;  /* 0x00000006ff0a7e24 */ /* 0x002fc8000f8e00ff */
[----:B------:R1:W2:Y:S03]  /*1c980*/  SYNCS.PHASECHK.TRANS64.TRYWAIT P1, [R10+URZ+0x22850], R9 ;  /* 0x022850090a0075a7 */ /* 0x0002a6000802017f */
[----:B--2---:R-:W-:Y:S05]  /*1c990*/  @!P1 NANOSLEEP.SYNCS 0x989680 ;  /* 0x009896800000995d */ /* 0x004fea0003900000 */
[----:B------:R-:W2:Y:S02]  /*1c9a0*/  @!P1 SYNCS.PHASECHK.TRANS64 P1, [R10+URZ+0x22850], R9 ;  /* 0x022850090a0095a7 */ /* 0x000ea4000802007f */
[----:B--2---:R-:W-:Y:S05]  /*1c9b0*/  @!P1 BRA `(.L_x_1164) ;  /* 0xfffffffc00ec9947 */ /* 0x004fea000383ffff */
[----:B------:R-:W-:Y:S05]  /*1c9c0*/  BRA `(.L_x_1161) ;  /* 0xffffff2c00587947 */ /* 0x000fea000383ffff */
.L_x_1179:
[----:B-1----:R-:W-:-:S04]  /*1c9d0*/  IMAD.U32 R5, RZ, RZ, UR9 ;  /* 0x00000009ff057e24 */ /* 0x002fc8000f8e00ff */
[----:B------:R1:W2:Y:S03]  /*1c9e0*/  SYNCS.PHASECHK.TRANS64.TRYWAIT P1, [R5+URZ+0x22850], R0 ;  /* 0x02285000050075a7 */ /* 0x0002a6000802017f */
[----:B--2---:R-:W-:Y:S05]  /*1c9f0*/  @!P1 NANOSLEEP.SYNCS 0x989680 ;  /* 0x009896800000995d */ /* 0x004fea0003900000 */
[----:B------:R-:W2:Y:S02]  /*1ca00*/  @!P1 SYNCS.PHASECHK.TRANS64 P1, [R5+URZ+0x22850], R0 ;  /* 0x02285000050095a7 */ /* 0x000ea4000802007f */
[----:B--2---:R-:W-:Y:S05]  /*1ca10*/  @!P1 BRA `(.L_x_1179) ;  /* 0xfffffffc00ec9947 */ /* 0x004fea000383ffff */
[----:B------:R-:W-:Y:S05]  /*1ca20*/  BRA `(.L_x_1178) ;  /* 0xffffff7000d07947 */ /* 0x000fea000383ffff */
.L_x_1219:
[----:B------:R-:W1:Y:S01]  /*1ca30*/  S2R R20, SR_TID.X ;  /* 0x0000000000147919 */ /* 0x000e620000002100 */
[----:B------:R-:W-:Y:S02]  /*1ca40*/  IMAD.MOV.U32 R12, RZ, RZ, RZ ;  /* 0x000000ffff0c7224 */ /* 0x000fe400078e00ff */
[----:B------:R-:W-:Y:S02]  /*1ca50*/  IMAD.MOV.U32 R11, RZ, RZ, 0x1f ;  /* 0x0000001fff0b7424 */ /* 0x000fe400078e00ff */
[----:B------:R-:W-:Y:S01]  /*1ca60*/  IMAD.MOV.U32 R15, RZ, RZ, -0x1 ;  /* 0xffffffffff0f7424 */ /* 0x000fe200078e00ff */
[----:B-1----:R-:W-:-:S04]  /*1ca70*/  SHF.R.U32.HI R20, RZ, 0x5, R20 ;  /* 0x00000005ff147819 */ /* 0x002fc80000011614 */
[----:B------:R-:W-:-:S05]  /*1ca80*/  LOP3.LUT R20, R20, 0x3, RZ, 0xc0, !PT ;  /* 0x0000000314147812 */ /* 0x000fca00078ec0ff */
[----:B------:R-:W-:-:S07]  /*1ca90*/  IMAD.MOV.U32 R13, RZ, RZ, R20 ;  /* 0x000000ffff0d7224 */ /* 0x000fce00078e0014 */
[----:B0----5:R-:W-:Y:S05]  /*1caa0*/  WARPSYNC.COLLECTIVE R15, `(.L_x_1289) ;  /* 0x000000000f087348 */ /* 0x021fea0003c00000 */
[----:B------:R1:W2:Y:S02]  /*1cab0*/  SHFL.IDX P6, R14, R13, R12, R11 ;  /* 0x0000000c0d0e7389 */ /* 0x0002a400000c000b */
[----:B012--5:R-:W-:Y:S01]  /*1cac0*/  ENDCOLLECTIVE ;  /* 0x000000000000791b */ /* 0x027fe20003800000 */
.L_x_1289:
[----:B------:R-:W-:Y:S05]  /*1cad0*/  BRA `(.L_x_1290) ;  /* 0xffffffb400587947 */ /* 0x000fea000383ffff */
.L_x_1222:
[----:B0-----:R0:W1:Y:S02]  /*1cae0*/  SYNCS.PHASECHK.TRANS64.TRYWAIT P0, [R0+URZ+0x22880], R26 ;  /* 0x0228801a000075a7 */ /* 0x001064000800017f */
[----:B-1----:R-:W-:Y:S05]  /*1caf0*/  @!P0 NANOSLEEP.SYNCS 0x989680 ;  /* 0x009896800000895d */ /* 0x002fea0003900000 */
[----:B------:R-:W1:Y:S02]  /*1cb00*/  @!P0 SYNCS.PHASECHK.TRANS64 P0, [R0+URZ+0x22880], R26 ;  /* 0x0228801a000085a7 */ /* 0x000e64000800007f */
[----:B-1----:R-:W-:Y:S05]  /*1cb10*/  @!P0 BRA `(.L_x_1222) ;  /* 0xfffffffc00f08947 */ /* 0x002fea000383ffff */
[----:B------:R-:W-:Y:S05]  /*1cb20*/  BRA `(.L_x_1291) ;  /* 0xffffffb800787947 */ /* 0x000fea000383ffff */
.L_x_1223:
[----:B------:R-:W-:Y:S01]  /*1cb30*/  BSSY B0, `(.L_x_1292) ;  /* 0x0000008000007945 */ /* 0x000fe20003800000 */
[----:B------:R-:W-:Y:S02]  /*1cb40*/  IMAD.MOV.U32 R13, RZ, RZ, R10 ;  /* 0x000000ffff0d7224 */ /* 0x000fe400078e000a */
[----:B------:R-:W-:Y:S02]  /*1cb50*/  IMAD.MOV.U32 R12, RZ, RZ, RZ ;  /* 0x000000ffff0c7224 */ /* 0x000fe400078e00ff */
[----:B------:R-:W-:Y:S02]  /*1cb60*/  IMAD.MOV.U32 R11, RZ, RZ, 0x181f ;  /* 0x0000181fff0b7424 */ /* 0x000fe400078e00ff */
[----:B------:R-:W-:-:S07]  /*1cb70*/  IMAD.MOV.U32 R15, RZ, RZ, -0x1 ;  /* 0xffffffffff0f7424 */ /* 0x000fce00078e00ff */
[----:B0-----:R-:W-:Y:S05]  /*1cb80*/  WARPSYNC.COLLECTIVE R15, `(.L_x_1293) ;  /* 0x000000000f087348 */ /* 0x001fea0003c00000 */
[----:B------:R1:W2:Y:S02]  /*1cb90*/  SHFL.IDX P6, R14, R13, R12, R11 ;  /* 0x0000000c0d0e7389 */ /* 0x0002a400000c000b */
[----:B012---:R-:W-:Y:S01]  /*1cba0*/  ENDCOLLECTIVE ;  /* 0x000000000000791b */ /* 0x007fe20003800000 */
.L_x_1293:
[----:B------:R-:W-:Y:S05]  /*1cbb0*/  BSYNC B0 ;  /* 0x0000000000007941 */ /* 0x000fea0003800000 */
.L_x_1292:
[----:B------:R-:W-:Y:S01]  /*1cbc0*/  IMAD.MOV.U32 R13, RZ, RZ, R9 ;  /* 0x000000ffff0d7224 */ /* 0x000fe200078e0009 */
[C---:B------:R-:W-:Y:S01]  /*1cbd0*/  LOP3.LUT P1, RZ, R16.reuse, 0x200, RZ, 0xc0, !PT ;  /* 0x0000020010ff7812 */ /* 0x040fe2000782c0ff */
[----:B------:R-:W-:Y:S01]  /*1cbe0*/  IMAD.MOV.U32 R12, RZ, RZ, RZ ;  /* 0x000000ffff0c7224 */ /* 0x000fe200078e00ff */
[----:B------:R-:W-:Y:S01]  /*1cbf0*/  LOP3.LUT R16, R16, 0xffffffdf, RZ, 0xc0, !PT ;  /* 0xffffffdf10107812 */ /* 0x000fe200078ec0ff */
[----:B------:R-:W-:Y:S01]  /*1cc00*/  IMAD.MOV.U32 R11, RZ, RZ, 0x181f ;  /* 0x0000181fff0b7424 */ /* 0x000fe200078e00ff */
[C---:B------:R-:W-:Y:S01]  /*1cc10*/  ISETP.GE.AND P5, PT, R20.reuse, 0x31, PT ;  /* 0x000000311400780c */ /* 0x040fe20003fa6270 */
[----:B------:R-:W-:Y:S01]  /*1cc20*/  IMAD.MOV.U32 R15, RZ, RZ, -0x1 ;  /* 0xffffffffff0f7424 */ /* 0x000fe200078e00ff */
[C---:B------:R-:W-:Y:S01]  /*1cc30*/  ISETP.GE.AND P4, PT, R20.reuse, 0x41, PT ;  /* 0x000000411400780c */ /* 0x040fe20003f86270 */
[----:B------:R-:W-:Y:S01]  /*1cc40*/  IMAD.MOV.U32 R3, RZ, RZ, R14 ;  /* 0x000000ffff037224 */ /* 0x000fe200078e000e */
[----:B------:R-:W-:Y:S01]  /*1cc50*/  ISETP.GE.AND P3, PT, R20, 0x71, PT ;  /* 0x000000711400780c */ /* 0x000fe20003f66270 */
[----:B------:R-:W-:-:S12]  /*1cc60*/  IMAD.IADD R4, R17, 0x1, R4 ;  /* 0x0000000111047824 */ /* 0x000fd800078e0204 */
[----:B------:R-:W-:Y:S05]  /*1cc70*/  WARPSYNC.COLLECTIVE R15, `(.L_x_1294) ;  /* 0x000000000f087348 */ /* 0x000fea0003c00000 */
[----:B------:R0:W1:Y:S02]  /*1cc80*/  SHFL.IDX P6, R14, R13, R12, R11 ;  /* 0x0000000c0d0e7389 */ /* 0x00006400000c000b */
[----:B01----:R-:W-:Y:S01]  /*1cc90*/  ENDCOLLECTIVE ;  /* 0x000000000000791b */ /* 0x003fe20003800000 */
.L_x_1294:
[----:B------:R-:W-:Y:S02]  /*1cca0*/  IMAD.MOV.U32 R13, RZ, RZ, R10 ;  /* 0x000000ffff0d7224 */ /* 0x000fe400078e000a */
[----:B------:R-:W-:Y:S02]  /*1ccb0*/  IMAD.MOV.U32 R12, RZ, RZ, 0x1 ;  /* 0x00000001ff0c7424 */ /* 0x000fe400078e00ff */
[----:B------:R-:W-:-:S07]  /*1ccc0*/  IMAD.MOV.U32 R2, RZ, RZ, R14 ;  /* 0x000000ffff027224 */ /* 0x000fce00078e000e */
[----:B------:R-:W-:Y:S05]  /*1ccd0*/  WARPSYNC.COLLECTIVE R15, `(.L_x_1295) ;  /* 0x000000000f087348 */ /* 0x000fea0003c00000 */
[----:B------:R0:W1:Y:S02]  /*1cce0*/  SHFL.IDX P6, R14, R13, R12, R11 ;  /* 0x0000000c0d0e7389 */ /* 0x00006400000c000b */
[----:B01----:R-:W-:Y:S01]  /*1ccf0*/  ENDCOLLECTIVE ;  /* 0x000000000000791b */ /* 0x003fe20003800000 */
.L_x_1295:
        /* <DEDUP_REMOVED lines=12> */
.L_x_1296:
[----:B------:R-:W-:Y:S02]  /*1cdc0*/  IMAD.MOV.U32 R13, RZ, RZ, R10 ;  /* 0x000000ffff0d7224 */ /* 0x000fe400078e000a */
[----:B------:R-:W-:Y:S02]  /*1cdd0*/  IMAD.MOV.U32 R12, RZ, RZ, 0x2 ;  /* 0x00000002ff0c7424 */ /* 0x000fe400078e00ff */
[----:B------:R-:W-:-:S07]  /*1cde0*/  IMAD.MOV.U32 R2, RZ, RZ, R14 ;  /* 0x000000ffff027224 */ /* 0x000fce00078e000e */
[----:B------:R-:W-:Y:S05]  /*1cdf0*/  WARPSYNC.COLLECTIVE R15, `(.L_x_1297) ;  /* 0x000000000f087348 */ /* 0x000fea0003c00000 */
[----:B------:R0:W1:Y:S02]  /*1ce00*/  SHFL.IDX P6, R14, R13, R12, R11 ;  /* 0x0000000c0d0e7389 */ /* 0x00006400000c000b */
[----:B01----:R-:W-:Y:S01]  /*1ce10*/  ENDCOLLECTIVE ;  /* 0x000000000000791b */ /* 0x003fe20003800000 */
.L_x_1297:
        /* <DEDUP_REMOVED lines=12> */
.L_x_1298:
[----:B------:R-:W-:Y:S02]  /*1cee0*/  IMAD.MOV.U32 R13, RZ, RZ, R10 ;  /* 0x000000ffff0d7224 */ /* 0x000fe400078e000a */
[----:B------:R-:W-:Y:S02]  /*1cef0*/  IMAD.MOV.U32 R12, RZ, RZ, 0x3 ;  /* 0x00000003ff0c7424 */ /* 0x000fe400078e00ff */
[----:B------:R-:W-:-:S07]  /*1cf00*/  IMAD.MOV.U32 R2, RZ, RZ, R14 ;  /* 0x000000ffff027224 */ /* 0x000fce00078e000e */
[----:B------:R-:W-:Y:S05]  /*1cf10*/  WARPSYNC.COLLECTIVE R15, `(.L_x_1299) ;  /* 0x000000000f087348 */ /* 0x000fea0003c00000 */
[----:B------:R0:W1:Y:S02]  /*1cf20*/  SHFL.IDX P6, R14, R13, R12, R11 ;  /* 0x0000000c0d0e7389 */ /* 0x00006400000c000b */
[----:B01----:R-:W-:Y:S01]  /*1cf30*/  ENDCOLLECTIVE ;  /* 0x000000000000791b */ /* 0x003fe20003800000 */
.L_x_1299:
        /* <DEDUP_REMOVED lines=12> */
.L_x_1300:
[----:B------:R-:W-:Y:S02]  /*1d000*/  IMAD.MOV.U32 R13, RZ, RZ, R10 ;  /* 0x000000ffff0d7224 */ /* 0x000fe400078e000a */
[----:B------:R-:W-:Y:S02]  /*1d010*/  IMAD.MOV.U32 R12, RZ, RZ, 0x4 ;  /* 0x00000004ff0c7424 */ /* 0x000fe400078e00ff */
[----:B------:R-:W-:-:S07]  /*1d020*/  IMAD.MOV.U32 R2, RZ, RZ, R14 ;  /* 0x000000ffff027224 */ /* 0x000fce00078e000e */
[----:B------:R-:W-:Y:S05]  /*1d030*/  WARPSYNC.COLLECTIVE R15, `(.L_x_1301) ;  /* 0x000000000f087348 */ /* 0x000fea0003c00000 */
[----:B------:R0:W1:Y:S02]  /*1d040*/  SHFL.IDX P6, R14, R13, R12, R11 ;  /* 0x0000000c0d0e7389 */ /* 0x00006400000c000b */
[----:B01----:R-:W-:Y:S01]  /*1d050*/  ENDCOLLECTIVE ;  /* 0x000000000000791b */ /* 0x003fe20003800000 */
.L_x_1301:
        /* <DEDUP_REMOVED lines=12> */
.L_x_1302:
[----:B------:R-:W-:Y:S02]  /*1d120*/  IMAD.MOV.U32 R13, RZ, RZ, R10 ;  /* 0x000000ffff0d7224 */ /* 0x000fe400078e000a */
[----:B------:R-:W-:Y:S02]  /*1d130*/  IMAD.MOV.U32 R12, RZ, RZ, 0x5 ;  /* 0x00000005ff0c7424 */ /* 0x000fe400078e00ff */
[----:B------:R-:W-:-:S07]  /*1d140*/  IMAD.MOV.U32 R2, RZ, RZ, R14 ;  /* 0x000000ffff027224 */ /* 0x000fce00078e000e */
[----:B------:R-:W-:Y:S05]  /*1d150*/  WARPSYNC.COLLECTIVE R15, `(.L_x_1303) ;  /* 0x000000000f087348 */ /* 0x000fea0003c00000 */
[----:B------:R0:W1:Y:S02]  /*1d160*/  SHFL.IDX P6, R14, R13, R12, R11 ;  /* 0x0000000c0d0e7389 */ /* 0x00006400000c000b */
[----:B01----:R-:W-:Y:S01]  /*1d170*/  ENDCOLLECTIVE ;  /* 0x000000000000791b */ /* 0x003fe20003800000 */
.L_x_1303:
        /* <DEDUP_REMOVED lines=12> */
.L_x_1304:
[----:B------:R-:W-:Y:S02]  /*1d240*/  IMAD.MOV.U32 R13, RZ, RZ, R10 ;  /* 0x000000ffff0d7224 */ /* 0x000fe400078e000a */
[----:B------:R-:W-:Y:S02]  /*1d250*/  IMAD.MOV.U32 R12, RZ, RZ, 0x6 ;  /* 0x00000006ff0c7424 */ /* 0x000fe400078e00ff */
[----:B------:R-:W-:-:S07]  /*1d260*/  IMAD.MOV.U32 R2, RZ, RZ, R14 ;  /* 0x000000ffff027224 */ /* 0x000fce00078e000e */
[----:B------:R-:W-:Y:S05]  /*1d270*/  WARPSYNC.COLLECTIVE R15, `(.L_x_1305) ;  /* 0x000000000f087348 */ /* 0x000fea0003c00000 */
[----:B------:R0:W1:Y:S02]  /*1d280*/  SHFL.IDX P6, R14, R13, R12, R11 ;  /* 0x0000000c0d0e7389 */ /* 0x00006400000c000b */
[----:B01----:R-:W-:Y:S01]  /*1d290*/  ENDCOLLECTIVE ;  /* 0x000000000000791b */ /* 0x003fe20003800000 */
.L_x_1305:
        /* <DEDUP_REMOVED lines=12> */
.L_x_1306:
[----:B------:R-:W-:Y:S02]  /*1d360*/  IMAD.MOV.U32 R13, RZ, RZ, R10 ;  /* 0x000000ffff0d7224 */ /* 0x000fe400078e000a */
[----:B------:R-:W-:Y:S02]  /*1d370*/  IMAD.MOV.U32 R12, RZ, RZ, 0x7 ;  /* 0x00000007ff0c7424 */ /* 0x000fe400078e00ff */
[----:B------:R-:W-:-:S07]  /*1d380*/  IMAD.MOV.U32 R2, RZ, RZ, R14 ;  /* 0x000000ffff027224 */ /* 0x000fce00078e000e */
[----:B------:R-:W-:Y:S05]  /*1d390*/  WARPSYNC.COLLECTIVE R15, `(.L_x_1307) ;  /* 0x000000000f087348 */ /* 0x000fea0003c00000 */
[----:B------:R0:W1:Y:S02]  /*1d3a0*/  SHFL.IDX P6, R14, R13, R12, R11 ;  /* 0x0000000c0d0e7389 */ /* 0x00006400000c000b */
[----:B01----:R-:W-:Y:S01]  /*1d3b0*/  ENDCOLLECTIVE ;  /* 0x000000000000791b */ /* 0x003fe20003800000 */
.L_x_1307:
        /* <DEDUP_REMOVED lines=12> */
.L_x_1308:
[----:B------:R-:W-:Y:S02]  /*1d480*/  IMAD.MOV.U32 R13, RZ, RZ, R21 ;  /* 0x000000ffff0d7224 */ /* 0x000fe400078e0015 */
[----:B------:R-:W-:Y:S02]  /*1d490*/  IMAD.MOV.U32 R12, RZ, RZ, RZ ;  /* 0x000000ffff0c7224 */ /* 0x000fe400078e00ff */
[----:B------:R-:W-:-:S07]  /*1d4a0*/  IMAD.MOV.U32 R2, RZ, RZ, R14 ;  /* 0x000000ffff027224 */ /* 0x000fce00078e000e */
[----:B------:R-:W-:Y:S05]  /*1d4b0*/  WARPSYNC.COLLECTIVE R15, `(.L_x_1309) ;  /* 0x000000000f087348 */ /* 0x000fea0003c00000 */
[----:B------:R0:W1:Y:S02]  /*1d4c0*/  SHFL.IDX P6, R14, R13, R12, R11 ;  /* 0x0000000c0d0e7389 */ /* 0x00006400000c000b */
[----:B01----:R-:W-:Y:S01]  /*1d4d0*/  ENDCOLLECTIVE ;  /* 0x000000000000791b */ /* 0x003fe20003800000 */
.L_x_1309:
        /* <DEDUP_REMOVED lines=12> */
.L_x_1310:
[----:B------:R-:W-:Y:S02]  /*1d5a0*/  IMAD.MOV.U32 R13, RZ, RZ, R21 ;  /* 0x000000ffff0d7224 */ /* 0x000fe400078e0015 */
[----:B------:R-:W-:Y:S02]  /*1d5b0*/  IMAD.MOV.U32 R12, RZ, RZ, 0x1 ;  /* 0x00000001ff0c7424 */ /* 0x000fe400078e00ff */
[----:B------:R-:W-:-:S07]  /*1d5c0*/  IMAD.MOV.U32 R2, RZ, RZ, R14 ;  /* 0x000000ffff027224 */ /* 0x000fce00078e000e */
[----:B------:R-:W-:Y:S05]  /*1d5d0*/  WARPSYNC.COLLECTIVE R15, `(.L_x_1311) ;  /* 0x000000000f087348 */ /* 0x000fea0003c00000 */
[----:B------:R0:W1:Y:S02]  /*1d5e0*/  SHFL.IDX P6, R14, R13, R12, R11 ;  /* 0x0000000c0d0e7389 */ /* 0x00006400000c000b */
[----:B01----:R-:W-:Y:S01]  /*1d5f0*/  ENDCOLLECTIVE ;  /* 0x000000000000791b */ /* 0x003fe20003800000 */
.L_x_1311:
[----:B------:R-:W-:-:S05]  /*1d600*/  IADD3 R2, P0, R33, R2, RZ ;  /* 0x0000000221027210 */ /* 0x000fca0007f1e0ff */
[----:B------:R-:W-:Y:S01]  /*1d610*/  IMAD.X R3, RZ, RZ, R3, P0 ;  /* 0x000000ffff037224 */ /* 0x000fe200000e0603 */
[C---:B------:R-:W-:Y:S02]  /*1d620*/  ISETP.LT.OR P0, PT, R20.reuse, 0x81, P1 ;  /* 0x000000811400780c */ /* 0x040fe40000f01670 */
[----:B------:R-:W-:Y:S01]  /*1d630*/  ISETP.GE.AND P1, PT, R20, 0x11, PT ;  /* 0x000000111400780c */ /* 0x000fe20003f26270 */
[----:B------:R-:W-:-:S10]  /*1d640*/  IMAD.MOV.U32 R13, RZ, RZ, R19 ;  /* 0x000000ffff0d7224 */ /* 0x000fd400078e0013 */
[----:B------:R-:W-:Y:S01]  /*1d650*/  @!PT LDS RZ, [RZ] ;  /* 0x00000000fffff984 */ /* 0x000fe20000000800 */
[----:B------:R-:W-:Y:S01]  /*1d660*/  @!PT LDS RZ, [RZ] ;  /* 0x00000000fffff984 */ /* 0x000fe20000000800 */
[----:B------:R-:W-:Y:S01]  /*1d670*/  @!PT LDS RZ, [RZ] ;  /* 0x00000000fffff984 */ /* 0x000fe20000000800 */
[----:B------:R0:W-:Y:S01]  /*1d680*/  LDGSTS.E.BYPASS.LTC128B.128 [R4+0xe400], desc[UR48][R2.64], !P0 ;  /* 0x0e40000002047fae */ /* 0x0001e2000c101d70 */
[----:B------:R-:W-:Y:S01]  /*1d690*/  ISETP.GE.AND P0, PT, R20, 0x21, PT ;  /* 0x000000211400780c */ /* 0x000fe20003f06270 */
[----:B------:R-:W-:Y:S01]  /*1d6a0*/  IMAD.MOV.U32 R21, RZ, RZ, R14 ;  /* 0x000000ffff157224 */ /* 0x000fe200078e000e */
[----:B------:R-:W-:-:S11]  /*1d6b0*/  @P1 LOP3.LUT R16, R16, 0x20, RZ, 0xfc, !PT ;  /* 0x0000002010101812 */ /* 0x000fd600078efcff */
[----:B0-----:R-:W-:Y:S05]  /*1d6c0*/  WARPSYNC.COLLECTIVE R15, `(.L_x_1312) ;  /* 0x000000000f087348 */ /* 0x001fea0003c00000 */
[----:B------:R1:W2:Y:S02]  /*1d6d0*/  SHFL.IDX P6, R14, R13, R12, R11 ;  /* 0x0000000c0d0e7389 */ /* 0x0002a400000c000b */
[----:B012---:R-:W-:Y:S01]  /*1d6e0*/  ENDCOLLECTIVE ;  /* 0x000000000000791b */ /* 0x007fe20003800000 */
.L_x_1312:
[----:B------:R-:W-:Y:S02]  /*1d6f0*/  ISETP.GE.AND P1, PT, R20, 0x51, PT ;  /* 0x000000511400780c */ /* 0x000fe40003f26270 */
[----:B------:R-:W-:-:S04]  /*1d700*/  LOP3.LUT R16, R16, 0xffffffef, RZ, 0xc0, !PT ;  /* 0xffffffef10107812 */ /* 0x000fc800078ec0ff */
        /* <DEDUP_REMOVED lines=9> */
[----:B------:R-:W-:-:S11]  /*1d7a0*/  LOP3.LUT R16, R16, 0xfffffbff, RZ, 0xc0, !PT ;  /* 0xfffffbff10107812 */ /* 0x000fd600078ec0ff */
[----:B------:R-:W-:Y:S01]  /*1d7b0*/  @P0 LOP3.LUT R16, R16, 0x400, RZ, 0xfc, !PT ;  /* 0x0000040010100812 */ /* 0x000fe200078efcff */
[----:B------:R-:W-:Y:S06]  /*1d7c0*/  BRA `(.L_x_1313) ;  /* 0xffffffb4003c7947 */ /* 0x000fec000383ffff */
.L_x_1228:
[----:B--2---:R2:W3:Y:S02]  /*1d7d0*/  SYNCS.PHASECHK.TRANS64.TRYWAIT P0, [R0+URZ+0x22840], R26 ;  /* 0x0228401a000075a7 */ /* 0x0044e4000800017f */
[----:B---3--:R-:W-:Y:S05]  /*1d7e0*/  @!P0 NANOSLEEP.SYNCS 0x989680 ;  /* 0x009896800000895d */ /* 0x008fea0003900000 */
[----:B------:R-:W3:Y:S02]  /*1d7f0*/  @!P0 SYNCS.PHASECHK.TRANS64 P0, [R0+URZ+0x22840], R26 ;  /* 0x0228401a000085a7 */ /* 0x000ee4000800007f */
[----:B---3--:R-:W-:Y:S05]  /*1d800*/  @!P0 BRA `(.L_x_1228) ;  /* 0xfffffffc00f08947 */ /* 0x008fea000383ffff */
[----:B------:R-:W-:Y:S05]  /*1d810*/  BRA `(.L_x_1314) ;  /* 0xffffffb400947947 */ /* 0x000fea000383ffff */
.L_x_1229:
[----:B------:R-:W-:Y:S01]  /*1d820*/  BSSY B0, `(.L_x_1315) ;  /* 0x0000008000007945 */ /* 0x000fe20003800000 */
[----:B------:R-:W-:Y:S02]  /*1d830*/  IMAD.MOV.U32 R13, RZ, RZ, R6 ;  /* 0x000000ffff0d7224 */ /* 0x000fe400078e0006 */
[----:B------:R-:W-:Y:S02]  /*1d840*/  IMAD.MOV.U32 R12, RZ, RZ, RZ ;  /* 0x000000ffff0c7224 */ /* 0x000fe400078e00ff */
[----:B------:R-:W-:Y:S02]  /*1d850*/  IMAD.MOV.U32 R11, RZ, RZ, 0x181f ;  /* 0x0000181fff0b7424 */ /* 0x000fe400078e00ff */
[----:B------:R-:W-:-:S07]  /*1d860*/  IMAD.MOV.U32 R15, RZ, RZ, -0x1 ;  /* 0xffffffffff0f7424 */ /* 0x000fce00078e00ff */
[----:B012---:R-:W-:Y:S05]  /*1d870*/  WARPSYNC.COLLECTIVE R15, `(.L_x_1316) ;  /* 0x000000000f087348 */ /* 0x007fea0003c00000 */
[----:B------:R3:W4:Y:S02]  /*1d880*/  SHFL.IDX P6, R14, R13, R12, R11 ;  /* 0x0000000c0d0e7389 */ /* 0x00072400000c000b */
[----:B01234-:R-:W-:Y:S01]  /*1d890*/  ENDCOLLECTIVE ;  /* 0x000000000000791b */ /* 0x01ffe20003800000 */
.L_x_1316:
[----:B------:R-:W-:Y:S05]  /*1d8a0*/  BSYNC B0 ;  /* 0x0000000000007941 */ /* 0x000fea0003800000 */
.L_x_1315:
[----:B------:R-:W-:Y:S02]  /*1d8b0*/  IMAD.MOV.U32 R13, RZ, RZ, R8 ;  /* 0x000000ffff0d7224 */ /* 0x000fe400078e0008 */
[----:B------:R-:W-:Y:S02]  /*1d8c0*/  IMAD.MOV.U32 R12, RZ, RZ, RZ ;  /* 0x000000ffff0c7224 */ /* 0x000fe400078e00ff */
[----:B------:R-:W-:Y:S02]  /*1d8d0*/  IMAD.MOV.U32 R11, RZ, RZ, 0x181f ;  /* 0x0000181fff0b7424 */ /* 0x000fe400078e00ff */
[----:B------:R-:W-:Y:S02]  /*1d8e0*/  IMAD.MOV.U32 R15, RZ, RZ, -0x1 ;  /* 0xffffffffff0f7424 */ /* 0x000fe400078e00ff */
[----:B------:R-:W-:-:S07]  /*1d8f0*/  IMAD.MOV.U32 R2, RZ, RZ, R14 ;  /* 0x000000ffff027224 */ /* 0x000fce00078e000e */
[----:B------:R-:W-:Y:S05]  /*1d900*/  WARPSYNC.COLLECTIVE R15, `(.L_x_1317) ;  /* 0x000000000f087348 */ /* 0x000fea0003c00000 */
[----:B------:R0:W1:Y:S02]  /*1d910*/  SHFL.IDX P6, R14, R13, R12, R11 ;  /* 0x0000000c0d0e7389 */ /* 0x00006400000c000b */
[----:B01----:R-:W-:Y:S01]  /*1d920*/  ENDCOLLECTIVE ;  /* 0x000000000000791b */ /* 0x003fe20003800000 */
.L_x_1317:
        /* <DEDUP_REMOVED lines=13> */
.L_x_1318:
[----:B------:R-:W-:Y:S02]  /*1da00*/  IMAD.MOV.U32 R13, RZ, RZ, R8 ;  /* 0x000000ffff0d7224 */ /* 0x000fe400078e0008 */
[----:B------:R-:W-:-:S07]  /*1da10*/  IMAD.MOV.U32 R2, RZ, RZ, R14 ;  /* 0x000000ffff027224 */ /* 0x000fce00078e000e */
[----:B------:R-:W-:Y:S05]  /*1da20*/  WARPSYNC.COLLECTIVE R15, `(.L_x_1319) ;  /* 0x000000000f087348 */ /* 0x000fea0003c00000 */
[----:B------:R0:W1:Y:S02]  /*1da30*/  SHFL.IDX P6, R14, R13, R12, R11 ;  /* 0x0000000c0d0e7389 */ /* 0x00006400000c000b */
[----:B01----:R-:W-:Y:S01]  /*1da40*/  ENDCOLLECTIVE ;  /* 0x000000000000791b */ /* 0x003fe20003800000 */
.L_x_1319:
        /* <DEDUP_REMOVED lines=13> */
.L_x_1320:
[----:B------:R-:W-:Y:S02]  /*1db20*/  IMAD.MOV.U32 R13, RZ, RZ, R8 ;  /* 0x000000ffff0d7224 */ /* 0x000fe400078e0008 */
[----:B------:R-:W-:-:S07]  /*1db30*/  IMAD.MOV.U32 R2, RZ, RZ, R14 ;  /* 0x000000ffff027224 */ /* 0x000fce00078e000e */
[----:B------:R-:W-:Y:S05]  /*1db40*/  WARPSYNC.COLLECTIVE R15, `(.L_x_1321) ;  /* 0x000000000f087348 */ /* 0x000fea0003c00000 */
[----:B------:R0:W1:Y:S02]  /*1db50*/  SHFL.IDX P6, R14, R13, R12, R11 ;  /* 0x0000000c0d0e7389 */ /* 0x00006400000c000b */
[----:B01----:R-:W-:Y:S01]  /*1db60*/  ENDCOLLECTIVE ;  /* 0x000000000000791b */ /* 0x003fe20003800000 */
.L_x_1321:
[----:B------:R-:W-:Y:S02]  /*1db70*/  IMAD.MOV.U32 R13, RZ, RZ, R6 ;  /* 0x000000ffff0d7224 */ /* 0x000fe400078e0006 */
[----:B------:R-:W-:Y:S01]  /*1db80*/  IMAD.MOV.U32 R12, RZ, RZ, 0x3 ;  /* 0x00000003ff0c7424 */ /* 0x000fe200078e00ff */
[----:B------:R-:W-:-:S13]  /*1db90*/  LOP3.LUT P6, RZ, R16, 0x10, RZ, 0xc0, !PT ;  /* 0x0000001010ff7812 */ /* 0x000fda00078cc0ff */
[----:B------:R-:W-:-:S05]  /*1dba0*/  @P6 IADD3 R14, P0, R33, R14, RZ ;  /* 0x0000000e210e6210 */ /* 0x000fca0007f1e0ff */
[----:B------:R-:W-:Y:S02]  /*1dbb0*/  @P6 IMAD.X R19, RZ, RZ, R2, P0 ;  /* 0x000000ffff136224 */ /* 0x000fe400000e0602 */
[----:B------:R-:W-:Y:S02]  /*1dbc0*/  @P6 IMAD.MOV.U32 R2, RZ, RZ, R14 ;  /* 0x000000ffff026224 */ /* 0x000fe400078e000e */
        /* <DEDUP_REMOVED lines=8> */
.L_x_1322:
[----:B------:R-:W-:Y:S02]  /*1dc50*/  IMAD.MOV.U32 R13, RZ, RZ, R8 ;  /* 0x000000ffff0d7224 */ /* 0x000fe400078e0008 */
[----:B------:R-:W-:-:S07]  /*1dc60*/  IMAD.MOV.U32 R9, RZ, RZ, R14 ;  /* 0x000000ffff097224 */ /* 0x000fce00078e000e */
[----:B------:R-:W-:Y:S05]  /*1dc70*/  WARPSYNC.COLLECTIVE R15, `(.L_x_1323) ;  /* 0x000000000f087348 */ /* 0x000fea0003c00000 */
[----:B------:R0:W1:Y:S02]  /*1dc80*/  SHFL.IDX P6, R14, R13, R12, R11 ;  /* 0x0000000c0d0e7389 */ /* 0x00006400000c000b */
[----:B01----:R-:W-:Y:S01]  /*1dc90*/  ENDCOLLECTIVE ;  /* 0x000000000000791b */ /* 0x003fe20003800000 */
.L_x_1323:
[----:B------:R-:W-:Y:S02]  /*1dca0*/  IMAD.MOV.U32 R13, RZ, RZ, R6 ;  /* 0x000000ffff0d7224 */ /* 0x000fe400078e0006 */
[----:B------:R-:W-:Y:S01]  /*1dcb0*/  IMAD.MOV.U32 R12, RZ, RZ, 0x4 ;  /* 0x00000004ff0c7424 */ /* 0x000fe200078e00ff */
[----:B------:R-:W-:-:S05]  /*1dcc0*/  @P5 IADD3 R14, P0, R33, R14, RZ ;  /* 0x0000000e210e5210 */ /* 0x000fca0007f1e0ff */
[----:B------:R-:W-:-:S08]  /*1dcd0*/  @P5 IMAD.MOV.U32 R2, RZ, RZ, R14 ;  /* 0x000000ffff025224 */ /* 0x000fd000078e000e */
[----:B------:R-:W-:Y:S05]  /*1dce0*/  WARPSYNC.COLLECTIVE R15, `(.L_x_1324) ;  /* 0x000000000f087348 */ /* 0x000fea0003c00000 */
[----:B------:R0:W1:Y:S02]  /*1dcf0*/  SHFL.IDX P6, R14, R13, R12, R11 ;  /* 0x0000000c0d0e7389 */ /* 0x00006400000c000b */
[----:B01----:R-:W-:Y:S01]  /*1dd00*/  ENDCOLLECTIVE ;  /* 0x000000000000791b */ /* 0x003fe20003800000 */
.L_x_1324:
[----:B------:R-:W-:-:S04]  /*1dd10*/  @P5 IMAD.X R9, RZ, RZ, R9, P0 ;  /* 0x000000ffff095224 */ /* 0x000fc800000e0609 */
[----:B------:R-:W-:-:S05]  /*1dd20*/  @P5 IMAD.MOV.U32 R3, RZ, RZ, R9 ;  /* 0x000000ffff035224 */ /* 0x000fca00078e0009 */
[----:B------:R-:W-:Y:S01]  /*1dd30*/  @!PT LDS RZ, [RZ] ;  /* 0x00000000fffff984 */ /* 0x000fe20000000800 */
[----:B------:R-:W-:Y:S01]  /*1dd40*/  @!PT LDS RZ, [RZ] ;  /* 0x00000000fffff984 */ /* 0x000fe20000000800 */
[----:B------:R-:W-:Y:S01]  /*1dd50*/  @!PT LDS RZ, [RZ] ;  /* 0x00000000fffff984 */ /* 0x000fe20000000800 */
[----:B------:R0:W-:Y:S01]  /*1dd60*/  @P5 LDGSTS.E.BYPASS.LTC128B.128 [R4+0x19c00], desc[UR48][R2.64], !P2 ;  /* 0x19c0000002045fae */ /* 0x0001e2000d101d70 */
[----:B------:R-:W-:Y:S01]  /*1dd70*/  LOP3.LUT P5, RZ, R16, 0x100, RZ, 0xc0, !PT ;  /* 0x0000010010ff7812 */ /* 0x000fe200078ac0ff */
[----:B------:R-:W-:Y:S02]  /*1dd80*/  IMAD.MOV.U32 R13, RZ, RZ, R8 ;  /* 0x000000ffff0d7224 */ /* 0x000fe400078e0008 */
[----:B------:R-:W-:-:S10]  /*1dd90*/  IMAD.MOV.U32 R9, RZ, RZ, R14 ;  /* 0x000000ffff097224 */ /* 0x000fd400078e000e */
[----:B0-----:R-:W-:Y:S05]  /*1dda0*/  WARPSYNC.COLLECTIVE R15, `(.L_x_1325) ;  /* 0x000000000f087348 */ /* 0x001fea0003c00000 */
[----:B------:R1:W2:Y:S02]  /*1ddb0*/  SHFL.IDX P6, R14, R13, R12, R11 ;  /* 0x0000000c0d0e7389 */ /* 0x0002a400000c000b */
[----:B012---:R-:W-:Y:S01]  /*1ddc0*/  ENDCOLLECTIVE ;  /* 0x000000000000791b */ /* 0x007fe20003800000 */
.L_x_1325:
[----:B------:R-:W-:Y:S02]  /*1ddd0*/  IMAD.MOV.U32 R13, RZ, RZ, R6 ;  /* 0x000000ffff0d7224 */ /* 0x000fe400078e0006 */
[----:B------:R-:W-:Y:S01]  /*1dde0*/  IMAD.MOV.U32 R12, RZ, RZ, 0x5 ;  /* 0x00000005ff0c7424 */ /* 0x000fe200078e00ff */
[----:B------:R-:W-:-:S05]  /*1ddf0*/  @P4 IADD3 R14, P0, R33, R14, RZ ;  /* 0x0000000e210e4210 */ /* 0x000fca0007f1e0ff */
[----:B------:R-:W-:-:S08]  /*1de00*/  @P4 IMAD.MOV.U32 R2, RZ, RZ, R14 ;  /* 0x000000ffff024224 */ /* 0x000fd000078e000e */
[----:B------:R-:W-:Y:S05]  /*1de10*/  WARPSYNC.COLLECTIVE R15, `(.L_x_1326) ;  /* 0x000000000f087348 */ /* 0x000fea0003c00000 */
[----:B------:R0:W1:Y:S02]  /*1de20*/  SHFL.IDX P6, R14, R13, R12, R11 ;  /* 0x0000000c0d0e7389 */ /* 0x00006400000c000b */
[----:B01----:R-:W-:Y:S01]  /*1de30*/  ENDCOLLECTIVE ;  /* 0x000000000000791b */ /* 0x003fe20003800000 */
.L_x_1326:
        /* <DEDUP_REMOVED lines=12> */
.L_x_1327:
[----:B------:R-:W-:Y:S02]  /*1df00*/  IMAD.MOV.U32 R13, RZ, RZ, R6 ;  /* 0x000000ffff0d7224 */ /* 0x000fe400078e0006 */
[----:B------:R-:W-:Y:S01]  /*1df10*/  IMAD.MOV.U32 R12, RZ, RZ, 0x6 ;  /* 0x00000006ff0c7424 */ /* 0x000fe200078e00ff */
[----:B------:R-:W-:-:S05]  /*1df20*/  @P4 IADD3 R14, P0, R33, R14, RZ ;  /* 0x0000000e210e4210 */ /* 0x000fca0007f1e0ff */
[----:B------:R-:W-:-:S08]  /*1df30*/  @P4 IMAD.MOV.U32 R2, RZ, RZ, R14 ;  /* 0x000000ffff024224 */ /* 0x000fd000078e000e */
[----:B------:R-:W-:Y:S05]  /*1df40*/  WARPSYNC.COLLECTIVE R15, `(.L_x_1328) ;  /* 0x000000000f087348 */ /* 0x000fea0003c00000 */
[----:B------:R0:W1:Y:S02]  /*1df50*/  SHFL.IDX P6, R14, R13, R12, R11 ;  /* 0x0000000c0d0e7389 */ /* 0x00006400000c000b */
[----:B01----:R-:W-:Y:S01]  /*1df60*/  ENDCOLLECTIVE ;  /* 0x000000000000791b */ /* 0x003fe20003800000 */
.L_x_1328:
[----:B------:R-:W-:-:S04]  /*1df70*/  @P4 IMAD.X R9, RZ, RZ, R9, P0 ;  /* 0x000000ffff094224 */ /* 0x000fc800000e0609 */
        /* <DEDUP_REMOVED lines=10> */
.L_x_1329:
[----:B------:R-:W-:Y:S02]  /*1e020*/  IMAD.MOV.U32 R13, RZ, RZ, R6 ;  /* 0x000000ffff0d7224 */ /* 0x000fe400078e0006 */
[----:B------:R-:W-:Y:S01]  /*1e030*/  IMAD.MOV.U32 R12, RZ, RZ, 0x7 ;  /* 0x00000007ff0c7424 */ /* 0x000fe200078e00ff */
[----:B------:R-:W-:-:S05]  /*1e040*/  @P5 IADD3 R14, P0, R33, R14, RZ ;  /* 0x0000000e210e5210 */ /* 0x000fca0007f1e0ff */
[----:B------:R-:W-:-:S08]  /*1e050*/  @P5 IMAD.MOV.U32 R2, RZ, RZ, R14 ;  /* 0x000000ffff025224 */ /* 0x000fd000078e000e */
[----:B------:R-:W-:Y:S05]  /*1e060*/  WARPSYNC.COLLECTIVE R15, `(.L_x_1330) ;  /* 0x000000000f087348 */ /* 0x000fea0003c00000 */
[----:B------:R0:W1:Y:S02]  /*1e070*/  SHFL.IDX P6, R14, R13, R12, R11 ;  /* 0x0000000c0d0e7389 */ /* 0x00006400000c000b */
[----:B01----:R-:W-:Y:S01]  /*1e080*/  ENDCOLLECTIVE ;  /* 0x000000000000791b */ /* 0x003fe20003800000 */
.L_x_1330:
        /* <DEDUP_REMOVED lines=11> */
.L_x_1331:
[----:B------:R-:W-:Y:S02]  /*1e140*/  IMAD.MOV.U32 R13, RZ, RZ, R5 ;  /* 0x000000ffff0d7224 */ /* 0x000fe400078e0005 */
[----:B------:R-:W-:Y:S01]  /*1e150*/  IMAD.MOV.U32 R12, RZ, RZ, RZ ;  /* 0x000000ffff0c7224 */ /* 0x000fe200078e00ff */
[----:B------:R-:W-:-:S05]  /*1e160*/  @P3 IADD3 R14, P0, R33, R14, RZ ;  /* 0x0000000e210e3210 */ /* 0x000fca0007f1e0ff */
[----:B------:R-:W-:-:S08]  /*1e170*/  @P3 IMAD.MOV.U32 R2, RZ, RZ, R14 ;  /* 0x000000ffff023224 */ /* 0x000fd000078e000e */
[----:B------:R-:W-:Y:S05]  /*1e180*/  WARPSYNC.COLLECTIVE R15, `(.L_x_1332) ;  /* 0x000000000f087348 */ /* 0x000fea0003c00000 */
[----:B------:R0:W1:Y:S02]  /*1e190*/  SHFL.IDX P6, R14, R13, R12, R11 ;  /* 0x0000000c0d0e7389 */ /* 0x00006400000c000b */
[----:B01----:R-:W-:Y:S01]  /*1e1a0*/  ENDCOLLECTIVE ;  /* 0x000000000000791b */ /* 0x003fe20003800000 */
.L_x_1332:
        /* <DEDUP_REMOVED lines=11> */
.L_x_1333:
[----:B------:R-:W-:Y:S02]  /*1e260*/  IMAD.MOV.U32 R13, RZ, RZ, R5 ;  /* 0x000000ffff0d7224 */ /* 0x000fe400078e0005 */
[----:B------:R-:W-:Y:S01]  /*1e270*/  IMAD.MOV.U32 R12, RZ, RZ, 0x1 ;  /* 0x00000001ff0c7424 */ /* 0x000fe200078e00ff */
[----:B------:R-:W-:-:S05]  /*1e280*/  @P1 IADD3 R14, P0, R33, R14, RZ ;  /* 0x0000000e210e1210 */ /* 0x000fca0007f1e0ff */
[----:B------:R-:W-:-:S08]  /*1e290*/  @P1 IMAD.MOV.U32 R2, RZ, RZ, R14 ;  /* 0x000000ffff021224 */ /* 0x000fd000078e000e */
[----:B------:R-:W-:Y:S05]  /*1e2a0*/  WARPSYNC.COLLECTIVE R15, `(.L_x_1334) ;  /* 0x000000000f087348 */ /* 0x000fea0003c00000 */
[----:B------:R0:W1:Y:S02]  /*1e2b0*/  SHFL.IDX P6, R14, R13, R12, R11 ;  /* 0x0000000c0d0e7389 */ /* 0x00006400000c000b */
[----:B01----:R-:W-:Y:S01]  /*1e2c0*/  ENDCOLLECTIVE ;  /* 0x000000000000791b */ /* 0x003fe20003800000 */
.L_x_1334:
        /* <DEDUP_REMOVED lines=11> */
.L_x_1335:
[----:B------:R-:W-:Y:S05]  /*1e380*/  BRA `(.L_x_1336) ;  /* 0xffffffb000587947 */ /* 0x000fea000383ffff */
.L_x_1234:
[----:B------:R-:W-:Y:S02]  /*1e390*/  IMAD.MOV.U32 R13, RZ, RZ, R5 ;  /* 0x000000ffff0d7224 */ /* 0x000fe400078e0005 */
[----:B------:R-:W-:Y:S02]  /*1e3a0*/  IMAD.MOV.U32 R12, RZ, RZ, RZ ;  /* 0x000000ffff0c7224 */ /* 0x000fe400078e00ff */
[----:B------:R-:W-:Y:S02]  /*1e3b0*/  IMAD.MOV.U32 R11, RZ, RZ, 0x181f ;  /* 0x0000181fff0b7424 */ /* 0x000fe400078e00ff */
[----:B------:R-:W-:Y:S02]  /*1e3c0*/  IMAD.MOV.U32 R15, RZ, RZ, -0x1 ;  /* 0xffffffffff0f7424 */ /* 0x000fe400078e00ff */
[----:B------:R-:W-:-:S07]  /*1e3d0*/  VIADD R4, R10, UR43 ;  /* 0x0000002b0a047c36 */ /* 0x000fce0008000000 */
[----:B-----5:R-:W-:Y:S05]  /*1e3e0*/  WARPSYNC.COLLECTIVE R15, `(.L_x_1337) ;  /* 0x000000000f087348 */ /* 0x020fea0003c00000 */
[----:B------:R0:W1:Y:S02]  /*1e3f0*/  SHFL.IDX P6, R14, R13, R12, R11 ;  /* 0x0000000c0d0e7389 */ /* 0x00006400000c000b */
[----:B01---5:R-:W-:Y:S01]  /*1e400*/  ENDCOLLECTIVE ;  /* 0x000000000000791b */ /* 0x023fe20003800000 */
.L_x_1337:
[C---:B------:R-:W-:Y:S01]  /*1e410*/  VIADD R6, R4.reuse, 0x10 ;  /* 0x0000001004067836 */ /* 0x040fe20000000000 */
[----:B------:R-:W-:Y:S01]  /*1e420*/  ISETP.GE.AND P1, PT, R4, UR41, PT ;  /* 0x0000002904007c0c */ /* 0x000fe2000bf26270 */
[----:B------:R-:W-:Y:S02]  /*1e430*/  IMAD.MOV.U32 R13, RZ, RZ, R0 ;  /* 0x000000ffff0d7224 */ /* 0x000fe400078e0000 */
[----:B------:R-:W-:-:S10]  /*1e440*/  IMAD.MOV.U32 R2, RZ, RZ, R14 ;  /* 0x000000ffff027224 */ /* 0x000fd400078e000e */
[----:B------:R-:W-:Y:S05]  /*1e450*/  WARPSYNC.COLLECTIVE R15, `(.L_x_1338) ;  /* 0x000000000f087348 */ /* 0x000fea0003c00000 */
[----:B------:R0:W1:Y:S02]  /*1e460*/  SHFL.IDX P6, R14, R13, R12, R11 ;  /* 0x0000000c0d0e7389 */ /* 0x00006400000c000b */
[----:B01----:R-:W-:Y:S01]  /*1e470*/  ENDCOLLECTIVE ;  /* 0x000000000000791b */ /* 0x003fe20003800000 */
.L_x_1338:
        /* <DEDUP_REMOVED lines=8> */
.L_x_1339:
        /* <DEDUP_REMOVED lines=10> */
.L_x_1340:
[----:B------:R-:W-:Y:S02]  /*1e5a0*/  IMAD.MOV.U32 R13, RZ, RZ, R5 ;  /* 0x000000ffff0d7224 */ /* 0x000fe400078e0005 */
[----:B------:R-:W-:Y:S01]  /*1e5b0*/  IMAD.MOV.U32 R12, RZ, RZ, 0x2 ;  /* 0x00000002ff0c7424 */ /* 0x000fe200078e00ff */
[----:B------:R-:W-:-:S13]  /*1e5c0*/  @!P1 IADD3 R2, P0, R33, R14, RZ ;  /* 0x0000000e21029210 */ /* 0x000fda0007f1e0ff */
[----:B------:R-:W-:Y:S05]  /*1e5d0*/  WARPSYNC.COLLECTIVE R15, `(.L_x_1341) ;  /* 0x000000000f087348 */ /* 0x000fea0003c00000 */
[----:B------:R0:W1:Y:S02]  /*1e5e0*/  SHFL.IDX P6, R14, R13, R12, R11 ;  /* 0x0000000c0d0e7389 */ /* 0x00006400000c000b */
[----:B01----:R-:W-:Y:S01]  /*1e5f0*/  ENDCOLLECTIVE ;  /* 0x000000000000791b */ /* 0x003fe20003800000 */
.L_x_1341:
        /* <DEDUP_REMOVED lines=12> */
.L_x_1342:
[----:B------:R-:W-:Y:S02]  /*1e6c0*/  IMAD.MOV.U32 R13, RZ, RZ, R5 ;  /* 0x000000ffff0d7224 */ /* 0x000fe400078e0005 */
[----:B------:R-:W-:Y:S01]  /*1e6d0*/  IMAD.MOV.U32 R12, RZ, RZ, 0x3 ;  /* 0x00000003ff0c7424 */ /* 0x000fe200078e00ff */
[----:B------:R-:W-:-:S13]  /*1e6e0*/  @!P1 IADD3 R2, P0, R33, R14, RZ ;  /* 0x0000000e21029210 */ /* 0x000fda0007f1e0ff */
[----:B------:R-:W-:Y:S05]  /*1e6f0*/  WARPSYNC.COLLECTIVE R15, `(.L_x_1343) ;  /* 0x000000000f087348 */ /* 0x000fea0003c00000 */
[----:B------:R0:W1:Y:S02]  /*1e700*/  SHFL.IDX P6, R14, R13, R12, R11 ;  /* 0x0000000c0d0e7389 */ /* 0x00006400000c000b */
[----:B01----:R-:W-:Y:S01]  /*1e710*/  ENDCOLLECTIVE ;  /* 0x000000000000791b */ /* 0x003fe20003800000 */
.L_x_1343:
        /* <DEDUP_REMOVED lines=12> */
.L_x_1344:
[----:B------:R-:W-:Y:S02]  /*1e7e0*/  IMAD.MOV.U32 R13, RZ, RZ, R5 ;  /* 0x000000ffff0d7224 */ /* 0x000fe400078e0005 */
[----:B------:R-:W-:Y:S01]  /*1e7f0*/  IMAD.MOV.U32 R12, RZ, RZ, 0x4 ;  /* 0x00000004ff0c7424 */ /* 0x000fe200078e00ff */
[----:B------:R-:W-:-:S13]  /*1e800*/  @!P1 IADD3 R2, P0, R33, R14, RZ ;  /* 0x0000000e21029210 */ /* 0x000fda0007f1e0ff */
[----:B------:R-:W-:Y:S05]  /*1e810*/  WARPSYNC.COLLECTIVE R15, `(.L_x_1345) ;  /* 0x000000000f087348 */ /* 0x000fea0003c00000 */
[----:B------:R0:W1:Y:S02]  /*1e820*/  SHFL.IDX P6, R14, R13, R12, R11 ;  /* 0x0000000c0d0e7389 */ /* 0x00006400000c000b */
[----:B01----:R-:W-:Y:S01]  /*1e830*/  ENDCOLLECTIVE ;  /* 0x000000000000791b */ /* 0x003fe20003800000 */
.L_x_1345:
        /* <DEDUP_REMOVED lines=12> */
.L_x_1346:
[----:B------:R-:W-:Y:S02]  /*1e900*/  IMAD.MOV.U32 R13, RZ, RZ, R5 ;  /* 0x000000ffff0d7224 */ /* 0x000fe400078e0005 */
[----:B------:R-:W-:Y:S01]  /*1e910*/  IMAD.MOV.U32 R12, RZ, RZ, 0x5 ;  /* 0x00000005ff0c7424 */ /* 0x000fe200078e00ff */
[----:B------:R-:W-:-:S13]  /*1e920*/  @!P1 IADD3 R2, P0, R33, R14, RZ ;  /* 0x0000000e21029210 */ /* 0x000fda0007f1e0ff */
[----:B------:R-:W-:Y:S05]  /*1e930*/  WARPSYNC.COLLECTIVE R15, `(.L_x_1347) ;  /* 0x000000000f087348 */ /* 0x000fea0003c00000 */
[----:B------:R0:W1:Y:S02]  /*1e940*/  SHFL.IDX P6, R14, R13, R12, R11 ;  /* 0x0000000c0d0e7389 */ /* 0x00006400000c000b */
[----:B01----:R-:W-:Y:S01]  /*1e950*/  ENDCOLLECTIVE ;  /* 0x000000000000791b */ /* 0x003fe20003800000 */
.L_x_1347:
        /* <DEDUP_REMOVED lines=12> */
.L_x_1348:
[----:B------:R-:W-:Y:S02]  /*1ea20*/  IMAD.MOV.U32 R13, RZ, RZ, R5 ;  /* 0x000000ffff0d7224 */ /* 0x000fe400078e0005 */
[----:B------:R-:W-:Y:S01]  /*1ea30*/  IMAD.MOV.U32 R12, RZ, RZ, 0x6 ;  /* 0x00000006ff0c7424 */ /* 0x000fe200078e00ff */
[----:B------:R-:W-:-:S13]  /*1ea40*/  @!P1 IADD3 R2, P0, R33, R14, RZ ;  /* 0x0000000e21029210 */ /* 0x000fda0007f1e0ff */
[----:B------:R-:W-:Y:S05]  /*1ea50*/  WARPSYNC.COLLECTIVE R15, `(.L_x_1349) ;  /* 0x000000000f087348 */ /* 0x000fea0003c00000 */
[----:B------:R0:W1:Y:S02]  /*1ea60*/  SHFL.IDX P6, R14, R13, R12, R11 ;  /* 0x0000000c0d0e7389 */ /* 0x00006400000c000b */
[----:B01----:R-:W-:Y:S01]  /*1ea70*/  ENDCOLLECTIVE ;  /* 0x000000000000791b */ /* 0x003fe20003800000 */
.L_x_1349:
        /* <DEDUP_REMOVED lines=12> */
.L_x_1350:
[----:B------:R-:W-:Y:S02]  /*1eb40*/  IMAD.MOV.U32 R13, RZ, RZ, R5 ;  /* 0x000000ffff0d7224 */ /* 0x000fe400078e0005 */
[----:B------:R-:W-:Y:S01]  /*1eb50*/  IMAD.MOV.U32 R12, RZ, RZ, 0x7 ;  /* 0x00000007ff0c7424 */ /* 0x000fe200078e00ff */
[----:B------:R-:W-:-:S13]  /*1eb60*/  @!P1 IADD3 R2, P0, R33, R14, RZ ;  /* 0x0000000e21029210 */ /* 0x000fda0007f1e0ff */
[----:B------:R-:W-:Y:S05]  /*1eb70*/  WARPSYNC.COLLECTIVE R15, `(.L_x_1351) ;  /* 0x000000000f087348 */ /* 0x000fea0003c00000 */
[----:B------:R0:W1:Y:S02]  /*1eb80*/  SHFL.IDX P6, R14, R13, R12, R11 ;  /* 0x0000000c0d0e7389 */ /* 0x00006400000c000b */
[----:B01----:R-:W-:Y:S01]  /*1eb90*/  ENDCOLLECTIVE ;  /* 0x000000000000791b */ /* 0x003fe20003800000 */
.L_x_1351:
        /* <DEDUP_REMOVED lines=10> */
.L_x_1352:
[----:B------:R-:W-:Y:S05]  /*1ec40*/  BRA `(.L_x_1353) ;  /* 0xffffffb0007c7947 */ /* 0x000fea000383ffff */
.L_x_1237:
[----:B0-----:R0:W1:Y:S02]  /*1ec50*/  SYNCS.PHASECHK.TRANS64.TRYWAIT P0, [R17+URZ+0x22820], R0 ;  /* 0x02282000110075a7 */ /* 0x001064000800017f */
[----:B-1----:R-:W-:Y:S05]  /*1ec60*/  @!P0 NANOSLEEP.SYNCS 0x989680 ;  /* 0x009896800000895d */ /* 0x002fea0003900000 */
[----:B------:R-:W1:Y:S02]  /*1ec70*/  @!P0 SYNCS.PHASECHK.TRANS64 P0, [R17+URZ+0x22820], R0 ;  /* 0x02282000110085a7 */ /* 0x000e64000800007f */
[----:B-1----:R-:W-:Y:S05]  /*1ec80*/  @!P0 BRA `(.L_x_1237) ;  /* 0xfffffffc00f08947 */ /* 0x002fea000383ffff */
[----:B------:R-:W-:Y:S05]  /*1ec90*/  BRA `(.L_x_1354) ;  /* 0xffffffb000d87947 */ /* 0x000fea000383ffff */
.L_x_1241:
[----:B0-----:R0:W1:Y:S02]  /*1eca0*/  SYNCS.PHASECHK.TRANS64.TRYWAIT P0, [R0+URZ+0x22880], R28 ;  /* 0x0228801c000075a7 */ /* 0x001064000800017f */
[----:B-1----:R-:W-:Y:S05]  /*1ecb0*/  @!P0 NANOSLEEP.SYNCS 0x989680 ;  /* 0x009896800000895d */ /* 0x002fea0003900000 */
[----:B------:R-:W1:Y:S02]  /*1ecc0*/  @!P0 SYNCS.PHASECHK.TRANS64 P0, [R0+URZ+0x22880], R28 ;  /* 0x0228801c000085a7 */ /* 0x000e64000800007f */
[----:B-1----:R-:W-:Y:S05]  /*1ecd0*/  @!P0 BRA `(.L_x_1241) ;  /* 0xfffffffc00f08947 */ /* 0x002fea000383ffff */
[----:B------:R-:W-:Y:S05]  /*1ece0*/  BRA `(.L_x_1355) ;  /* 0xffffffb800087947 */ /* 0x000fea000383ffff */
.L_x_1242:
        /* <DEDUP_REMOVED lines=8> */
.L_x_1357:
[----:B------:R-:W-:Y:S05]  /*1ed70*/  BSYNC B0 ;  /* 0x0000000000007941 */ /* 0x000fea0003800000 */
.L_x_1356:
        /* <DEDUP_REMOVED lines=8> */
.L_x_1358:
        /* <DEDUP_REMOVED lines=8> */
.L_x_1359:
[----:B------:R-:W-:-:S05]  /*1ee80*/  IMAD.IADD R6, R17, 0x1, R30 ;  /* 0x0000000111067824 */ /* 0x000fca00078e021e */
        /* <DEDUP_REMOVED lines=9> */
.L_x_1360:
[----:B------:R-:W-:Y:S02]  /*1ef20*/  IMAD.MOV.U32 R13, RZ, RZ, R20 ;  /* 0x000000ffff0d7224 */ /* 0x000fe400078e0014 */
[----:B------:R-:W-:Y:S02]  /*1ef30*/  IMAD.MOV.U32 R12, RZ, RZ, 0x2 ;  /* 0x00000002ff0c7424 */ /* 0x000fe400078e00ff */
[----:B------:R-:W-:-:S07]  /*1ef40*/  IMAD.MOV.U32 R2, RZ, RZ, R14 ;  /* 0x000000ffff027224 */ /* 0x000fce00078e000e */
[----:B------:R-:W-:Y:S05]  /*1ef50*/  WARPSYNC.COLLECTIVE R15, `(.L_x_1361) ;  /* 0x000000000f087348 */ /* 0x000fea0003c00000 */
[----:B------:R0:W1:Y:S02]  /*1ef60*/  SHFL.IDX P6, R14, R13, R12, R11 ;  /* 0x0000000c0d0e7389 */ /* 0x00006400000c000b */
[----:B01----:R-:W-:Y:S01]  /*1ef70*/  ENDCOLLECTIVE ;  /* 0x000000000000791b */ /* 0x003fe20003800000 */
.L_x_1361:
        /* <DEDUP_REMOVED lines=11> */
.L_x_1362:
[----:B------:R-:W-:Y:S02]  /*1f030*/  IMAD.MOV.U32 R13, RZ, RZ, R20 ;  /* 0x000000ffff0d7224 */ /* 0x000fe400078e0014 */
[----:B------:R-:W-:Y:S02]  /*1f040*/  IMAD.MOV.U32 R12, RZ, RZ, 0x3 ;  /* 0x00000003ff0c7424 */ /* 0x000fe400078e00ff */
[----:B------:R-:W-:-:S07]  /*1f050*/  IMAD.MOV.U32 R2, RZ, RZ, R14 ;  /* 0x000000ffff027224 */ /* 0x000fce00078e000e */
[----:B------:R-:W-:Y:S05]  /*1f060*/  WARPSYNC.COLLECTIVE R15, `(.L_x_1363) ;  /* 0x000000000f087348 */ /* 0x000fea0003c00000 */
[----:B------:R0:W1:Y:S02]  /*1f070*/  SHFL.IDX P6, R14, R13, R12, R11 ;  /* 0x0000000c0d0e7389 */ /* 0x00006400000c000b */
[----:B01----:R-:W-:Y:S01]  /*1f080*/  ENDCOLLECTIVE ;  /* 0x000000000000791b */ /* 0x003fe20003800000 */
.L_x_1363:
        /* <DEDUP_REMOVED lines=11> */
.L_x_1364:
[----:B------:R-:W-:Y:S02]  /*1f140*/  IMAD.MOV.U32 R13, RZ, RZ, R20 ;  /* 0x000000ffff0d7224 */ /* 0x000fe400078e0014 */
[----:B------:R-:W-:Y:S01]  /*1f150*/  IMAD.MOV.U32 R12, RZ, RZ, 0x4 ;  /* 0x00000004ff0c7424 */ /* 0x000fe200078e00ff */
[----:B------:R-:W-:-:S13]  /*1f160*/  IADD3 R2, P0, R33, R14, RZ ;  /* 0x0000000e21027210 */ /* 0x000fda0007f1e0ff */
[----:B------:R-:W-:Y:S05]  /*1f170*/  WARPSYNC.COLLECTIVE R15, `(.L_x_1365) ;  /* 0x000000000f087348 */ /* 0x000fea0003c00000 */
[----:B------:R0:W1:Y:S02]  /*1f180*/  SHFL.IDX P6, R14, R13, R12, R11 ;  /* 0x0000000c0d0e7389 */ /* 0x00006400000c000b */
[----:B01----:R-:W-:Y:S01]  /*1f190*/  ENDCOLLECTIVE ;  /* 0x000000000000791b */ /* 0x003fe20003800000 */
.L_x_1365:
        /* <DEDUP_REMOVED lines=10> */
.L_x_1366:
[----:B------:R-:W-:Y:S02]  /*1f240*/  IMAD.MOV.U32 R13, RZ, RZ, R20 ;  /* 0x000000ffff0d7224 */ /* 0x000fe400078e0014 */
[----:B------:R-:W-:Y:S02]  /*1f250*/  IMAD.MOV.U32 R12, RZ, RZ, 0x5 ;  /* 0x00000005ff0c7424 */ /* 0x000fe400078e00ff */
[----:B------:R-:W-:-:S07]  /*1f260*/  IMAD.MOV.U32 R2, RZ, RZ, R14 ;  /* 0x000000ffff027224 */ /* 0x000fce00078e000e */
[----:B------:R-:W-:Y:S05]  /*1f270*/  WARPSYNC.COLLECTIVE R15, `(.L_x_1367) ;  /* 0x000000000f087348 */ /* 0x000fea0003c00000 */
[----:B------:R0:W1:Y:S02]  /*1f280*/  SHFL.IDX P6, R14, R13, R12, R11 ;  /* 0x0000000c0d0e7389 */ /* 0x00006400000c000b */
[----:B01----:R-:W-:Y:S01]  /*1f290*/  ENDCOLLECTIVE ;  /* 0x000000000000791b */ /* 0x003fe20003800000 */
.L_x_1367:
        /* <DEDUP_REMOVED lines=11> */
.L_x_1368:
[----:B------:R-:W-:Y:S02]  /*1f350*/  IMAD.MOV.U32 R13, RZ, RZ, R20 ;  /* 0x000000ffff0d7224 */ /* 0x000fe400078e0014 */
[----:B------:R-:W-:Y:S01]  /*1f360*/  IMAD.MOV.U32 R12, RZ, RZ, 0x6 ;  /* 0x00000006ff0c7424 */ /* 0x000fe200078e00ff */
[----:B------:R-:W-:-:S13]  /*1f370*/  IADD3 R2, P0, R33, R14, RZ ;  /* 0x0000000e21027210 */ /* 0x000fda0007f1e0ff */
[----:B------:R-:W-:Y:S05]  /*1f380*/  WARPSYNC.COLLECTIVE R15, `(.L_x_1369) ;  /* 0x000000000f087348 */ /* 0x000fea0003c00000 */
[----:B------:R0:W1:Y:S02]  /*1f390*/  SHFL.IDX P6, R14, R13, R12, R11 ;  /* 0x0000000c0d0e7389 */ /* 0x00006400000c000b */
[----:B01----:R-:W-:Y:S01]  /*1f3a0*/  ENDCOLLECTIVE ;  /* 0x000000000000791b */ /* 0x003fe20003800000 */
.L_x_1369:
        /* <DEDUP_REMOVED lines=10> */
.L_x_1370:
[----:B------:R-:W-:Y:S02]  /*1f450*/  IMAD.MOV.U32 R13, RZ, RZ, R20 ;  /* 0x000000ffff0d7224 */ /* 0x000fe400078e0014 */
[----:B------:R-:W-:Y:S02]  /*1f460*/  IMAD.MOV.U32 R12, RZ, RZ, 0x7 ;  /* 0x00000007ff0c7424 */ /* 0x000fe400078e00ff */
[----:B------:R-:W-:-:S07]  /*1f470*/  IMAD.MOV.U32 R2, RZ, RZ, R14 ;  /* 0x000000ffff027224 */ /* 0x000fce00078e000e */
[----:B------:R-:W-:Y:S05]  /*1f480*/  WARPSYNC.COLLECTIVE R15, `(.L_x_1371) ;  /* 0x000000000f087348 */ /* 0x000fea0003c00000 */
[----:B------:R0:W1:Y:S02]  /*1f490*/  SHFL.IDX P6, R14, R13, R12, R11 ;  /* 0x0000000c0d0e7389 */ /* 0x00006400000c000b */
[----:B01----:R-:W-:Y:S01]  /*1f4a0*/  ENDCOLLECTIVE ;  /* 0x000000000000791b */ /* 0x003fe20003800000 */
.L_x_1371:
        /* <DEDUP_REMOVED lines=11> */
.L_x_1372:
[----:B------:R-:W-:Y:S02]  /*1f560*/  IMAD.MOV.U32 R13, RZ, RZ, R21 ;  /* 0x000000ffff0d7224 */ /* 0x000fe400078e0015 */
[----:B------:R-:W-:Y:S02]  /*1f570*/  IMAD.MOV.U32 R12, RZ, RZ, RZ ;  /* 0x000000ffff0c7224 */ /* 0x000fe400078e00ff */
[----:B------:R-:W-:-:S07]  /*1f580*/  IMAD.MOV.U32 R5, RZ, RZ, R14 ;  /* 0x000000ffff057224 */ /* 0x000fce00078e000e */
[----:B------:R-:W-:Y:S05]  /*1f590*/  WARPSYNC.COLLECTIVE R15, `(.L_x_1373) ;  /* 0x000000000f087348 */ /* 0x000fea0003c00000 */
[----:B------:R0:W1:Y:S02]  /*1f5a0*/  SHFL.IDX P6, R14, R13, R12, R11 ;  /* 0x0000000c0d0e7389 */ /* 0x00006400000c000b */
[----:B01----:R-:W-:Y:S01]  /*1f5b0*/  ENDCOLLECTIVE ;  /* 0x000000000000791b */ /* 0x003fe20003800000 */
.L_x_1373:
        /* <DEDUP_REMOVED lines=11> */
.L_x_1374:
[----:B------:R-:W-:Y:S02]  /*1f670*/  IMAD.MOV.U32 R13, RZ, RZ, R21 ;  /* 0x000000ffff0d7224 */ /* 0x000fe400078e0015 */
[----:B------:R-:W-:Y:S02]  /*1f680*/  IMAD.MOV.U32 R12, RZ, RZ, 0x1 ;  /* 0x00000001ff0c7424 */ /* 0x000fe400078e00ff */
[----:B------:R-:W-:-:S07]  /*1f690*/  IMAD.MOV.U32 R2, RZ, RZ, R14 ;  /* 0x000000ffff027224 */ /* 0x000fce00078e000e */
[----:B------:R-:W-:Y:S05]  /*1f6a0*/  WARPSYNC.COLLECTIVE R15, `(.L_x_1375) ;  /* 0x000000000f087348 */ /* 0x000fea0003c00000 */
[----:B------:R0:W1:Y:S02]  /*1f6b0*/  SHFL.IDX P6, R14, R13, R12, R11 ;  /* 0x0000000c0d0e7389 */ /* 0x00006400000c000b */
[----:B01----:R-:W-:Y:S01]  /*1f6c0*/  ENDCOLLECTIVE ;  /* 0x000000000000791b */ /* 0x003fe20003800000 */
.L_x_1375:
        /* <DEDUP_REMOVED lines=11> */
.L_x_1376:
[----:B------:R-:W-:Y:S01]  /*1f780*/  IMAD.MOV.U32 R2, RZ, RZ, R14 ;  /* 0x000000ffff027224 */ /* 0x000fe200078e000e */
[----:B------:R-:W-:Y:S06]  /*1f790*/  BRA `(.L_x_1377) ;  /* 0xffffffb000ac7947 */ /* 0x000fec000383ffff */
.L_x_1247:
[----:B---3--:R3:W4:Y:S02]  /*1f7a0*/  SYNCS.PHASECHK.TRANS64.TRYWAIT P0, [R0+URZ+0x22840], R28 ;  /* 0x0228401c000075a7 */ /* 0x008724000800017f */
[----:B----4-:R-:W-:Y:S05]  /*1f7b0*/  @!P0 NANOSLEEP.SYNCS 0x989680 ;  /* 0x009896800000895d */ /* 0x010fea0003900000 */
[----:B------:R-:W4:Y:S02]  /*1f7c0*/  @!P0 SYNCS.PHASECHK.TRANS64 P0, [R0+URZ+0x22840], R28 ;  /* 0x0228401c000085a7 */ /* 0x000f24000800007f */
[----:B----4-:R-:W-:Y:S05]  /*1f7d0*/  @!P0 BRA `(.L_x_1247) ;  /* 0xfffffffc00f08947 */ /* 0x010fea000383ffff */
[----:B------:R-:W-:Y:S05]  /*1f7e0*/  BRA `(.L_x_1378) ;  /* 0xffffffb000fc7947 */ /* 0x000fea000383ffff */
.L_x_1248:
[----:B------:R-:W-:Y:S01]  /*1f7f0*/  BSSY B0, `(.L_x_1379) ;  /* 0x0000008000007945 */ /* 0x000fe20003800000 */
[----:B------:R-:W-:Y:S02]  /*1f800*/  IMAD.MOV.U32 R13, RZ, RZ, R10 ;  /* 0x000000ffff0d7224 */ /* 0x000fe400078e000a */
[----:B------:R-:W-:Y:S02]  /*1f810*/  IMAD.MOV.U32 R12, RZ, RZ, RZ ;  /* 0x000000ffff0c7224 */ /* 0x000fe400078e00ff */
[----:B------:R-:W-:Y:S02]  /*1f820*/  IMAD.MOV.U32 R11, RZ, RZ, 0x181f ;  /* 0x0000181fff0b7424 */ /* 0x000fe400078e00ff */
[----:B------:R-:W-:-:S07]  /*1f830*/  IMAD.MOV.U32 R15, RZ, RZ, -0x1 ;  /* 0xffffffffff0f7424 */ /* 0x000fce00078e00ff */
[----:B0123--:R-:W-:Y:S05]  /*1f840*/  WARPSYNC.COLLECTIVE R15, `(.L_x_1380) ;  /* 0x000000000f087348 */ /* 0x00ffea0003c00000 */
[----:B------:R4:W0:Y:S02]  /*1f850*/  SHFL.IDX P6, R14, R13, R12, R11 ;  /* 0x0000000c0d0e7389 */ /* 0x00082400000c000b */
[----:B01234-:R-:W-:Y:S01]  /*1f860*/  ENDCOLLECTIVE ;  /* 0x000000000000791b */ /* 0x01ffe20003800000 */
.L_x_1380:
[----:B------:R-:W-:Y:S05]  /*1f870*/  BSYNC B0 ;  /* 0x0000000000007941 */ /* 0x000fea0003800000 */
.L_x_1379:
        /* <DEDUP_REMOVED lines=8> */
.L_x_1381:
        /* <DEDUP_REMOVED lines=8> */
.L_x_1382:
        /* <DEDUP_REMOVED lines=9> */
.L_x_1383:
[----:B------:R-:W-:Y:S02]  /*1fa10*/  IMAD.MOV.U32 R13, RZ, RZ, R10 ;  /* 0x000000ffff0d7224 */ /* 0x000fe400078e000a */
[----:B------:R-:W-:Y:S01]  /*1fa20*/  IMAD.MOV.U32 R12, RZ, RZ, 0x2 ;  /* 0x00000002ff0c7424 */ /* 0x000fe200078e00ff */
[----:B------:R-:W-:-:S13]  /*1fa30*/  IADD3 R2, P0, R33, R14, RZ ;  /* 0x0000000e21027210 */ /* 0x000fda0007f1e0ff */
[----:B------:R-:W-:Y:S05]  /*1fa40*/  WARPSYNC.COLLECTIVE R15, `(.L_x_1384) ;  /* 0x000000000f087348 */ /* 0x000fea0003c00000 */
[----:B------:R0:W1:Y:S02]  /*1fa50*/  SHFL.IDX P6, R14, R13, R12, R11 ;  /* 0x0000000c0d0e7389 */ /* 0x00006400000c000b */
[----:B01----:R-:W-:Y:S01]  /*1fa60*/  ENDCOLLECTIVE ;  /* 0x000000000000791b */ /* 0x003fe20003800000 */
.L_x_1384:
        /* <DEDUP_REMOVED lines=10> */
.L_x_1385:
[----:B------:R-:W-:Y:S02]  /*1fb10*/  IMAD.MOV.U32 R13, RZ, RZ, R10 ;  /* 0x000000ffff0d7224 */ /* 0x000fe400078e000a */
[----:B------:R-:W-:Y:S02]  /*1fb20*/  IMAD.MOV.U32 R12, RZ, RZ, 0x3 ;  /* 0x00000003ff0c7424 */ /* 0x000fe400078e00ff */
[----:B------:R-:W-:-:S07]  /*1fb30*/  IMAD.MOV.U32 R2, RZ, RZ, R14 ;  /* 0x000000ffff027224 */ /* 0x000fce00078e000e */
[----:B------:R-:W-:Y:S05]  /*1fb40*/  WARPSYNC.COLLECTIVE R15, `(.L_x_1386) ;  /* 0x000000000f087348 */ /* 0x000fea0003c00000 */
[----:B------:R0:W1:Y:S02]  /*1fb50*/  SHFL.IDX P6, R14, R13, R12, R11 ;  /* 0x0000000c0d0e7389 */ /* 0x00006400000c000b */
[----:B01----:R-:W-:Y:S01]  /*1fb60*/  ENDCOLLECTIVE ;  /* 0x000000000000791b */ /* 0x003fe20003800000 */
.L_x_1386:
        /* <DEDUP_REMOVED lines=11> */
.L_x_1387:
[----:B------:R-:W-:Y:S02]  /*1fc20*/  IMAD.MOV.U32 R13, RZ, RZ, R10 ;  /* 0x000000ffff0d7224 */ /* 0x000fe400078e000a */
[----:B------:R-:W-:Y:S01]  /*1fc30*/  IMAD.MOV.U32 R12, RZ, RZ, 0x4 ;  /* 0x00000004ff0c7424 */ /* 0x000fe200078e00ff */
[----:B------:R-:W-:-:S13]  /*1fc40*/  IADD3 R2, P0, R33, R14, RZ ;  /* 0x0000000e21027210 */ /* 0x000fda0007f1e0ff */
[----:B------:R-:W-:Y:S05]  /*1fc50*/  WARPSYNC.COLLECTIVE R15, `(.L_x_1388) ;  /* 0x000000000f087348 */ /* 0x000fea0003c00000 */
[----:B------:R0:W1:Y:S02]  /*1fc60*/  SHFL.IDX P6, R14, R13, R12, R11 ;  /* 0x0000000c0d0e7389 */ /* 0x00006400000c000b */
[----:B01----:R-:W-:Y:S01]  /*1fc70*/  ENDCOLLECTIVE ;  /* 0x000000000000791b */ /* 0x003fe20003800000 */
.L_x_1388:
        /* <DEDUP_REMOVED lines=10> */
.L_x_1389:
[----:B------:R-:W-:Y:S02]  /*1fd20*/  IMAD.MOV.U32 R13, RZ, RZ, R10 ;  /* 0x000000ffff0d7224 */ /* 0x000fe400078e000a */
[----:B------:R-:W-:Y:S02]  /*1fd30*/  IMAD.MOV.U32 R12, RZ, RZ, 0x5 ;  /* 0x00000005ff0c7424 */ /* 0x000fe400078e00ff */
[----:B------:R-:W-:-:S07]  /*1fd40*/  IMAD.MOV.U32 R2, RZ, RZ, R14 ;  /* 0x000000ffff027224 */ /* 0x000fce00078e000e */
[----:B------:R-:W-:Y:S05]  /*1fd50*/  WARPSYNC.COLLECTIVE R15, `(.L_x_1390) ;  /* 0x000000000f087348 */ /* 0x000fea0003c00000 */
[----:B------:R0:W1:Y:S02]  /*1fd60*/  SHFL.IDX P6, R14, R13, R12, R11 ;  /* 0x0000000c0d0e7389 */ /* 0x00006400000c000b */
[----:B01----:R-:W-:Y:S01]  /*1fd70*/  ENDCOLLECTIVE ;  /* 0x000000000000791b */ /* 0x003fe20003800000 */
.L_x_1390:
        /* <DEDUP_REMOVED lines=11> */
.L_x_1391:
[----:B------:R-:W-:Y:S02]  /*1fe30*/  IMAD.MOV.U32 R13, RZ, RZ, R10 ;  /* 0x000000ffff0d7224 */ /* 0x000fe400078e000a */
[----:B------:R-:W-:Y:S01]  /*1fe40*/  IMAD.MOV.U32 R12, RZ, RZ, 0x6 ;  /* 0x00000006ff0c7424 */ /* 0x000fe200078e00ff */
[----:B------:R-:W-:-:S13]  /*1fe50*/  IADD3 R2, P0, R33, R14, RZ ;  /* 0x0000000e21027210 */ /* 0x000fda0007f1e0ff */
[----:B------:R-:W-:Y:S05]  /*1fe60*/  WARPSYNC.COLLECTIVE R15, `(.L_x_1392) ;  /* 0x000000000f087348 */ /* 0x000fea0003c00000 */
[----:B------:R0:W1:Y:S02]  /*1fe70*/  SHFL.IDX P6, R14, R13, R12, R11 ;  /* 0x0000000c0d0e7389 */ /* 0x00006400000c000b */
[----:B01----:R-:W-:Y:S01]  /*1fe80*/  ENDCOLLECTIVE ;  /* 0x000000000000791b */ /* 0x003fe20003800000 */
.L_x_1392:
        /* <DEDUP_REMOVED lines=10> */
.L_x_1393:
[----:B------:R-:W-:Y:S02]  /*1ff30*/  IMAD.MOV.U32 R13, RZ, RZ, R10 ;  /* 0x000000ffff0d7224 */ /* 0x000fe400078e000a */
[----:B------:R-:W-:Y:S02]  /*1ff40*/  IMAD.MOV.U32 R12, RZ, RZ, 0x7 ;  /* 0x00000007ff0c7424 */ /* 0x000fe400078e00ff */
[----:B------:R-:W-:-:S07]  /*1ff50*/  IMAD.MOV.U32 R2, RZ, RZ, R14 ;  /* 0x000000ffff027224 */ /* 0x000fce00078e000e */
[----:B------:R-:W-:Y:S05]  /*1ff60*/  WARPSYNC.COLLECTIVE R15, `(.L_x_1394) ;  /* 0x000000000f087348 */ /* 0x000fea0003c00000 */
[----:B------:R0:W1:Y:S02]  /*1ff70*/  SHFL.IDX P6, R14, R13, R12, R11 ;  /* 0x0000000c0d0e7389 */ /* 0x00006400000c000b */
[----:B01----:R-:W-:Y:S01]  /*1ff80*/  ENDCOLLECTIVE ;  /* 0x000000000000791b */ /* 0x003fe20003800000 */
.L_x_1394:
        /* <DEDUP_REMOVED lines=11> */
.L_x_1395:
[----:B------:R-:W-:Y:S02]  /*20040*/  IMAD.MOV.U32 R13, RZ, RZ, R9 ;  /* 0x000000ffff0d7224 */ /* 0x000fe400078e0009 */
[----:B------:R-:W-:Y:S02]  /*20050*/  IMAD.MOV.U32 R12, RZ, RZ, RZ ;  /* 0x000000ffff0c7224 */ /* 0x000fe400078e00ff */
[----:B------:R-:W-:-:S07]  /*20060*/  IMAD.MOV.U32 R4, RZ, RZ, R14 ;  /* 0x000000ffff047224 */ /* 0x000fce00078e000e */
[----:B------:R-:W-:Y:S05]  /*20070*/  WARPSYNC.COLLECTIVE R15, `(.L_x_1396) ;  /* 0x000000000f087348 */ /* 0x000fea0003c00000 */
[----:B------:R0:W1:Y:S02]  /*20080*/  SHFL.IDX P6, R14, R13, R12, R11 ;  /* 0x0000000c0d0e7389 */ /* 0x00006400000c000b */
[----:B01----:R-:W-:Y:S01]  /*20090*/  ENDCOLLECTIVE ;  /* 0x000000000000791b */ /* 0x003fe20003800000 */
.L_x_1396:
        /* <DEDUP_REMOVED lines=11> */
.L_x_1397:
[----:B------:R-:W-:Y:S02]  /*20150*/  IMAD.MOV.U32 R13, RZ, RZ, R9 ;  /* 0x000000ffff0d7224 */ /* 0x000fe400078e0009 */
[----:B------:R-:W-:Y:S02]  /*20160*/  IMAD.MOV.U32 R12, RZ, RZ, 0x1 ;  /* 0x00000001ff0c7424 */ /* 0x000fe400078e00ff */
[----:B------:R-:W-:-:S07]  /*20170*/  IMAD.MOV.U32 R2, RZ, RZ, R14 ;  /* 0x000000ffff027224 */ /* 0x000fce00078e000e */
[----:B------:R-:W-:Y:S05]  /*20180*/  WARPSYNC.COLLECTIVE R15, `(.L_x_1398) ;  /* 0x000000000f087348 */ /* 0x000fea0003c00000 */
[----:B------:R0:W1:Y:S02]  /*20190*/  SHFL.IDX P6, R14, R13, R12, R11 ;  /* 0x0000000c0d0e7389 */ /* 0x00006400000c000b */
[----:B01----:R-:W-:Y:S01]  /*201a0*/  ENDCOLLECTIVE ;  /* 0x000000000000791b */ /* 0x003fe20003800000 */
.L_x_1398:
        /* <DEDUP_REMOVED lines=11> */
.L_x_1399:
[----:B------:R-:W-:Y:S01]  /*20260*/  IMAD.MOV.U32 R8, RZ, RZ, R14 ;  /* 0x000000ffff087224 */ /* 0x000fe200078e000e */
[----:B------:R-:W-:Y:S06]  /*20270*/  BRA `(.L_x_1400) ;  /* 0xffffffac00987947 */ /* 0x000fec000383ffff */
.L_x_1253:
[----:B0-----:R0:W1:Y:S02]  /*20280*/  SYNCS.PHASECHK.TRANS64.TRYWAIT P2, [R19+URZ+0x22870], R0 ;  /* 0x02287000130075a7 */ /* 0x001064000804017f */
[----:B-1----:R-:W-:Y:S05]  /*20290*/  @!P2 NANOSLEEP.SYNCS 0x989680 ;  /* 0x009896800000a95d */ /* 0x002fea0003900000 */
[----:B------:R-:W1:Y:S02]  /*202a0*/  @!P2 SYNCS.PHASECHK.TRANS64 P2, [R19+URZ+0x22870], R0 ;  /* 0x022870001300a5a7 */ /* 0x000e64000804007f */
[----:B-1----:R-:W-:Y:S05]  /*202b0*/  @!P2 BRA `(.L_x_1253) ;  /* 0xfffffffc00f0a947 */ /* 0x002fea000383ffff */
[----:B------:R-:W-:Y:S05]  /*202c0*/  BRA `(.L_x_1401) ;  /* 0xffffffac00fc7947 */ /* 0x000fea000383ffff */
.L_x_1255:
[----:B0-----:R0:W1:Y:S02]  /*202d0*/  SYNCS.PHASECHK.TRANS64.TRYWAIT P2, [R19+URZ+0x22860], R2 ;  /* 0x02286002130075a7 */ /* 0x001064000804017f */
[----:B-1----:R-:W-:Y:S05]  /*202e0*/  @!P2 NANOSLEEP.SYNCS 0x989680 ;  /* 0x009896800000a95d */ /* 0x002fea0003900000 */
[----:B------:R-:W1:Y:S02]  /*202f0*/  @!P2 SYNCS.PHASECHK.TRANS64 P2, [R19+URZ+0x22860], R2 ;  /* 0x022860021300a5a7 */ /* 0x000e64000804007f */
[----:B-1----:R-:W-:Y:S05]  /*20300*/  @!P2 BRA `(.L_x_1255) ;  /* 0xfffffffc00f0a947 */ /* 0x002fea000383ffff */
[----:B------:R-:W-:Y:S05]  /*20310*/  BRA `(.L_x_1402) ;  /* 0xffffffb0000c7947 */ /* 0x000fea000383ffff */
.L_x_1263:
[----:B--2---:R2:W3:Y:S02]  /*20320*/  SYNCS.PHASECHK.TRANS64.TRYWAIT P2, [R18+URZ+0x22870], R3 ;  /* 0x02287003120075a7 */ /* 0x0044e4000804017f */
[----:B---3--:R-:W-:Y:S05]  /*20330*/  @!P2 NANOSLEEP.SYNCS 0x989680 ;  /* 0x009896800000a95d */ /* 0x008fea0003900000 */
[----:B------:R-:W3:Y:S02]  /*20340*/  @!P2 SYNCS.PHASECHK.TRANS64 P2, [R18+URZ+0x22870], R3 ;  /* 0x022870031200a5a7 */ /* 0x000ee4000804007f */
[----:B---3--:R-:W-:Y:S05]  /*20350*/  @!P2 BRA `(.L_x_1263) ;  /* 0xfffffffc00f0a947 */ /* 0x008fea000383ffff */
[----:B------:R-:W-:Y:S05]  /*20360*/  BRA `(.L_x_1403) ;  /* 0xffffffb400d07947 */ /* 0x000fea000383ffff */
.L_x_1265:
[----:B0-----:R0:W2:Y:S02]  /*20370*/  SYNCS.PHASECHK.TRANS64.TRYWAIT P2, [R18+URZ+0x22860], R3 ;  /* 0x02286003120075a7 */ /* 0x0010a4000804017f */
[----:B--2---:R-:W-:Y:S05]  /*20380*/  @!P2 NANOSLEEP.SYNCS 0x989680 ;  /* 0x009896800000a95d */ /* 0x004fea0003900000 */
[----:B------:R-:W2:Y:S02]  /*20390*/  @!P2 SYNCS.PHASECHK.TRANS64 P2, [R18+URZ+0x22860], R3 ;  /* 0x022860031200a5a7 */ /* 0x000ea4000804007f */
[----:B--2---:R-:W-:Y:S05]  /*203a0*/  @!P2 BRA `(.L_x_1265) ;  /* 0xfffffffc00f0a947 */ /* 0x004fea000383ffff */
[----:B------:R-:W-:Y:S05]  /*203b0*/  BRA `(.L_x_1404) ;  /* 0xffffffb400e07947 */ /* 0x000fea000383ffff */
.L_x_1272:
[----:B-1----:R1:W2:Y:S02]  /*203c0*/  SYNCS.PHASECHK.TRANS64.TRYWAIT P0, [R5+URZ+0x22820], R0 ;  /* 0x02282000050075a7 */ /* 0x0022a4000800017f */
[----:B--2---:R-:W-:Y:S05]  /*203d0*/  @!P0 NANOSLEEP.SYNCS 0x989680 ;  /* 0x009896800000895d */ /* 0x004fea0003900000 */
[----:B------:R-:W2:Y:S02]  /*203e0*/  @!P0 SYNCS.PHASECHK.TRANS64 P0, [R5+URZ+0x22820], R0 ;  /* 0x02282000050085a7 */ /* 0x000ea4000800007f */
[----:B--2---:R-:W-:Y:S05]  /*203f0*/  @!P0 BRA `(.L_x_1272) ;  /* 0xfffffffc00f08947 */ /* 0x004fea000383ffff */
[----:B------:R-:W-:Y:S05]  /*20400*/  BRA `(.L_x_1405) ;  /* 0xffffffbc00dc7947 */ /* 0x000fea000383ffff */
.L_x_1273:
[----:B------:R-:W2:Y:S01]  /*20410*/  S2R R2, SR_TID.X ;  /* 0x0000000000027919 */ /* 0x000ea20000002100 */
[----:B------:R-:W-:Y:S01]  /*20420*/  BSSY B0, `(.L_x_1406) ;  /* 0x000000a000007945 */ /* 0x000fe20003800000 */
[----:B------:R-:W-:Y:S02]  /*20430*/  IMAD.MOV.U32 R12, RZ, RZ, RZ ;  /* 0x000000ffff0c7224 */ /* 0x000fe400078e00ff */
[----:B------:R-:W-:Y:S02]  /*20440*/  IMAD.MOV.U32 R11, RZ, RZ, 0x1f ;  /* 0x0000001fff0b7424 */ /* 0x000fe400078e00ff */
[----:B------:R-:W-:Y:S01]  /*20450*/  IMAD.MOV.U32 R15, RZ, RZ, -0x1 ;  /* 0xffffffffff0f7424 */ /* 0x000fe200078e00ff */
[----:B--2---:R-:W-:-:S04]  /*20460*/  SHF.R.U32.HI R2, RZ, 0x5, R2 ;  /* 0x00000005ff027819 */ /* 0x004fc80000011602 */
[----:B------:R-:W-:-:S05]  /*20470*/  LOP3.LUT R2, R2, 0x3, RZ, 0xc0, !PT ;  /* 0x0000000302027812 */ /* 0x000fca00078ec0ff */
[----:B------:R-:W-:-:S07]  /*20480*/  IMAD.MOV.U32 R13, RZ, RZ, R2 ;  /* 0x000000ffff0d7224 */ /* 0x000fce00078e0002 */
[----:B01----:R-:W-:Y:S05]  /*20490*/  WARPSYNC.COLLECTIVE R15, `(.L_x_1407) ;  /* 0x000000000f087348 */ /* 0x003fea0003c00000 */
[----:B------:R2:W3:Y:S02]  /*204a0*/  SHFL.IDX P6, R14, R13, R12, R11 ;  /* 0x0000000c0d0e7389 */ /* 0x0004e400000c000b */
[----:B0123--:R-:W-:Y:S01]  /*204b0*/  ENDCOLLECTIVE ;  /* 0x000000000000791b */ /* 0x00ffe20003800000 */
.L_x_1407:
[----:B------:R-:W-:Y:S05]  /*204c0*/  BSYNC B0 ;  /* 0x0000000000007941 */ /* 0x000fea0003800000 */
.L_x_1406:
[----:B------:R-:W-:Y:S05]  /*204d0*/  BRA `(.L_x_1408) ;  /* 0xffffffbc00c47947 */ /* 0x000fea000383ffff */
.L_x_1276:
[----:B------:R-:W-:Y:S01]  /*204e0*/  BSSY B1, `(.L_x_1409) ;  /* 0x0000006000017945 */ /* 0x000fe20003800000 */
[----:B------:R-:W-:-:S07]  /*204f0*/  IMAD.MOV.U32 R15, RZ, RZ, -0x1 ;  /* 0xffffffffff0f7424 */ /* 0x000fce00078e00ff */
[----:B01----:R-:W-:Y:S05]  /*20500*/  WARPSYNC.COLLECTIVE R15, `(.L_x_1410) ;  /* 0x000000000f0c7348 */ /* 0x003fea0003c00000 */
[----:B------:R-:W-:Y:S02]  /*20510*/  ELECT P6, UR62, PT ;  /* 0x00000000003e782f */ /* 0x000fe400038c0000 */
[----:B------:R-:W-:Y:S01]  /*20520*/  MOV R14, UR62 ;  /* 0x0000003e000e7c02 */ /* 0x000fe20008000f00 */
[----:B01----:R-:W-:Y:S10]  /*20530*/  ENDCOLLECTIVE ;  /* 0x000000000000791b */ /* 0x003ff40003800000 */
.L_x_1410:
[----:B------:R-:W-:Y:S05]  /*20540*/  BSYNC B1 ;  /* 0x0000000000017941 */ /* 0x000fea0003800000 */
.L_x_1409:
[----:B------:R-:W-:Y:S05]  /*20550*/  BRA `(.L_x_1411) ;  /* 0xffffffbc00bc7947 */ /* 0x000fea000383ffff */
.L_x_1278:
[----:B-1----:R1:W2:Y:S02]  /*20560*/  SYNCS.PHASECHK.TRANS64.TRYWAIT P1, [R3+URZ+0x22840], R2 ;  /* 0x02284002030075a7 */ /* 0x0022a4000802017f */
[----:B--2---:R-:W-:Y:S05]  /*20570*/  @!P1 NANOSLEEP.SYNCS 0x989680 ;  /* 0x009896800000995d */ /* 0x004fea0003900000 */
[----:B------:R-:W2:Y:S02]  /*20580*/  @!P1 SYNCS.PHASECHK.TRANS64 P1, [R3+URZ+0x22840], R2 ;  /* 0x02284002030095a7 */ /* 0x000ea4000802007f */
[----:B--2---:R-:W-:Y:S05]  /*20590*/  @!P1 BRA `(.L_x_1278) ;  /* 0xfffffffc00f09947 */ /* 0x004fea000383ffff */
[----:B------:R-:W-:Y:S05]  /*205a0*/  BRA `(.L_x_1412) ;  /* 0xffffffbc00dc7947 */ /* 0x000fea000383ffff */
.L_x_1280:
[----:B--2---:R2:W3:Y:S02]  /*205b0*/  SYNCS.PHASECHK.TRANS64.TRYWAIT P1, [R29+URZ+0x22840], R0 ;  /* 0x022840001d0075a7 */ /* 0x0044e4000802017f */
[----:B---3--:R-:W-:Y:S05]  /*205c0*/  @!P1 NANOSLEEP.SYNCS 0x989680 ;  /* 0x009896800000995d */ /* 0x008fea0003900000 */
[----:B------:R-:W3:Y:S02]  /*205d0*/  @!P1 SYNCS.PHASECHK.TRANS64 P1, [R29+URZ+0x22840], R0 ;  /* 0x022840001d0095a7 */ /* 0x000ee4000802007f */
[----:B---3--:R-:W-:Y:S05]  /*205e0*/  @!P1 BRA `(.L_x_1280) ;  /* 0xfffffffc00f09947 */ /* 0x008fea000383ffff */
[----:B------:R-:W-:Y:S05]  /*205f0*/  BRA `(.L_x_1413) ;  /* 0xffffffbc00e87947 */ /* 0x000fea000383ffff */
.L_x_1282:
[----:B---3--:R3:W4:Y:S02]  /*20600*/  SYNCS.PHASECHK.TRANS64.TRYWAIT P1, [R3+URZ+0x22860], R2 ;  /* 0x02286002030075a7 */ /* 0x008724000802017f */
[----:B----4-:R-:W-:Y:S05]  /*20610*/  @!P1 NANOSLEEP.SYNCS 0x989680 ;  /* 0x009896800000995d */ /* 0x010fea0003900000 */
[----:B------:R-:W4:Y:S02]  /*20620*/  @!P1 SYNCS.PHASECHK.TRANS64 P1, [R3+URZ+0x22860], R2 ;  /* 0x02286002030095a7 */ /* 0x000f24000802007f */
[----:B----4-:R-:W-:Y:S05]  /*20630*/  @!P1 BRA `(.L_x_1282) ;  /* 0xfffffffc00f09947 */ /* 0x010fea000383ffff */
[----:B------:R-:W-:Y:S05]  /*20640*/  BRA `(.L_x_1414) ;  /* 0xffffffbc00e47947 */ /* 0x000fea000383ffff */
.L_x_1284:
[----:B----4-:R4:W0:Y:S02]  /*20650*/  SYNCS.PHASECHK.TRANS64.TRYWAIT P1, [R29+URZ+0x22860], R0 ;  /* 0x022860001d0075a7 */ /* 0x010824000802017f */
[----:B0-----:R-:W-:Y:S05]  /*20660*/  @!P1 NANOSLEEP.SYNCS 0x989680 ;  /* 0x009896800000995d */ /* 0x001fea0003900000 */
[----:B------:R-:W0:Y:S02]  /*20670*/  @!P1 SYNCS.PHASECHK.TRANS64 P1, [R29+URZ+0x22860], R0 ;  /* 0x022860001d0095a7 */ /* 0x000e24000802007f */
[----:B0-----:R-:W-:Y:S05]  /*20680*/  @!P1 BRA `(.L_x_1284) ;  /* 0xfffffffc00f09947 */ /* 0x001fea000383ffff */
[----:B------:R-:W-:Y:S05]  /*20690*/  BRA `(.L_x_1415) ;  /* 0xffffffbc00e07947 */ /* 0x000fea000383ffff */
.L_x_1286:
[----:B------:R0:W0:Y:S02]  /*206a0*/  SYNCS.PHASECHK.TRANS64.TRYWAIT P1, [R3+URZ+0x22880], R2 ;  /* 0x02288002030075a7 */ /* 0x000024000802017f */
[----:B0-----:R-:W-:Y:S05]  /*206b0*/  @!P1 NANOSLEEP.SYNCS 0x989680 ;  /* 0x009896800000995d */ /* 0x001fea0003900000 */
[----:B------:R-:W0:Y:S02]  /*206c0*/  @!P1 SYNCS.PHASECHK.TRANS64 P1, [R3+URZ+0x22880], R2 ;  /* 0x02288002030095a7 */ /* 0x000e24000802007f */
[----:B0-----:R-:W-:Y:S05]  /*206d0*/  @!P1 BRA `(.L_x_1286) ;  /* 0xfffffffc00f09947 */ /* 0x001fea000383ffff */
[----:B------:R-:W-:Y:S05]  /*206e0*/  BRA `(.L_x_1416) ;  /* 0xffffffbc00dc7947 */ /* 0x000fea000383ffff */
.L_x_1417:
        /* <DEDUP_REMOVED lines=9> */
.L_x_3625:


//--------------------- .text._ZN7cutlass13device_kernelIN5flash11enable_sm90INS1_16FlashAttnFwdSm90INS1_25CollectiveMainloopFwdSm90ILi2EN4cute5tupleIJNS5_1CILi1EEES8_S8_EEENS6_IJNS7_ILi128EEENS7_ILi160EEESA_EEELi128ENS_12float_e4m3_tEfNS_4arch4Sm90ELb0ELb1ELb1ELb1ELb1ELb0ELb0ELb1ELb1ELb1ELb0ELb0EEENS1_21CollectiveEpilogueFwdINS6_IJSA_SA_SB_EEES9_NS_10bfloat16_tESF_Li256ELb1ELb1ELb0ELb1EEENS1_36VarlenDynamicPersistentTileSchedulerILi128ELi160ELi256ELi128ELb0ELb1ELb1ELb1ELb0ELb1EEEEEEEEEvNT_6ParamsE --------------------------
	.section	.text._ZN7cutlass13device_kernelIN5flash11enable_sm90INS1_16FlashAttnFwdSm90INS1_25CollectiveMainloopFwdSm90ILi2EN4cute5tupleIJNS5_1CILi1EEES8_S8_EEENS6_IJNS7_ILi128EEENS7_ILi160EEESA_EEELi128ENS_12float_e4m3_tEfNS_4arch4Sm90ELb0ELb1ELb1ELb1ELb1ELb0ELb0ELb1ELb1ELb1ELb0ELb0EEENS1_21CollectiveEpilogueFwdINS6_IJSA_SA_SB_EEES9_NS_10bfloat16_tESF_Li256ELb1ELb1ELb0ELb1EEENS1_36VarlenDynamicPersistentTileSchedulerILi128ELi160ELi256ELi128ELb0ELb1ELb1ELb1ELb0ELb1EEEEEEEEEvNT_6ParamsE,"ax",@progbits
	.align	128
.text._ZN7cutlass13device_kernelIN5flash11enable_sm90INS1_16FlashAttnFwdSm90INS1_25CollectiveMainloopFwdSm90ILi2EN4cute5tupleIJNS5_1CILi1EEES8_S8_EEENS6_IJNS7_ILi128EEENS7_ILi160EEESA_EEELi128ENS_12float_e4m3_tEfNS_4arch4Sm90ELb0ELb1ELb1ELb1ELb1ELb0ELb0ELb1ELb1ELb1ELb0ELb0EEENS1_21CollectiveEpilogueFwdINS6_IJSA_SA_SB_EEES9_NS_10bfloat16_tESF_Li256ELb1ELb1ELb0ELb1EEENS1_36VarlenDynamicPersistentTileSchedulerILi128ELi160ELi256ELi128ELb0ELb1ELb1ELb1ELb0ELb1EEEEEEEEEvNT_6ParamsE:
        .type           _ZN7cutlass13device_kernelIN5flash11enable_sm90INS1_16FlashAttnFwdSm90INS1_25CollectiveMainloopFwdSm90ILi2EN4cute5tupleIJNS5_1CILi1EEES8_S8_EEENS6_IJNS7_ILi128EEENS7_ILi160EEESA_EEELi128ENS_12float_e4m3_tEfNS_4arch4Sm90ELb0ELb1ELb1ELb1ELb1ELb0ELb0ELb1ELb1ELb1ELb0ELb0EEENS1_21CollectiveEpilogueFwdINS6_IJSA_SA_SB_EEES9_NS_10bfloat16_tESF_Li256ELb1ELb1ELb0ELb1EEENS1_36VarlenDynamicPersistentTileSchedulerILi128ELi160ELi256ELi128ELb0ELb1ELb1ELb1ELb0ELb1EEEEEEEEEvNT_6ParamsE,@function
        .size           _ZN7cutlass13device_kernelIN5flash11enable_sm90INS1_16FlashAttnFwdSm90INS1_25CollectiveMainloopFwdSm90ILi2EN4cute5tupleIJNS5_1CILi1EEES8_S8_EEENS6_IJNS7_ILi128EEENS7_ILi160EEESA_EEELi128ENS_12float_e4m3_tEfNS_4arch4Sm90ELb0ELb1ELb1ELb1ELb1ELb0ELb0ELb1ELb1ELb1ELb0ELb0EEENS1_21CollectiveEpilogueFwdINS6_IJSA_SA_SB_EEES9_NS_10bfloat16_tESF_Li256ELb1ELb1ELb0ELb1EEENS1_36VarlenDynamicPersistentTileSchedulerILi128ELi160ELi256ELi128ELb0ELb1ELb1ELb1ELb0ELb1EEEEEEEEEvNT_6ParamsE,(.L_x_3626 - _ZN7cutlass13device_kernelIN5flash11enable_sm90INS1_16FlashAttnFwdSm90INS1_25CollectiveMainloopFwdSm90ILi2EN4cute5tupleIJNS5_1CILi1EEES8_S8_EEENS6_IJNS7_ILi128EEENS7_ILi160EEESA_EEELi128ENS_12float_e4m3_tEfNS_4arch4Sm90ELb0ELb1ELb1ELb1ELb1ELb0ELb0ELb1ELb1ELb1ELb0ELb0EEENS1_21CollectiveEpilogueFwdINS6_IJSA_SA_SB_EEES9_NS_10bfloat16_tESF_Li256ELb1ELb1ELb0ELb1EEENS1_36VarlenDynamicPersistentTileSchedulerILi128ELi160ELi256ELi128ELb0ELb1ELb1ELb1ELb0ELb1EEEEEEEEEvNT_6ParamsE)
        .other          _ZN7cutlass13device_kernelIN5flash11enable_sm90INS1_16FlashAttnFwdSm90INS1_25CollectiveMainloopFwdSm90ILi2EN4cute5tupleIJNS5_1CILi1EEES8_S8_EEENS6_IJNS7_ILi128EEENS7_ILi160EEESA_EEELi128ENS_12float_e4m3_tEfNS_4arch4Sm90ELb0ELb1ELb1ELb1ELb1ELb0ELb0ELb1ELb1ELb1ELb0ELb0EEENS1_21CollectiveEpilogueFwdINS6_IJSA_SA_SB_EEES9_NS_10bfloat16_tESF_Li256ELb1ELb1ELb0ELb1EEENS1_36VarlenDynamicPersistentTileSchedulerILi128ELi160ELi256ELi128ELb0ELb1ELb1ELb1ELb0ELb1EEEEEEEEEvNT_6ParamsE,@"STO_CUDA_ENTRY STV_DEFAULT"
_ZN7cutlass13device_kernelIN5flash11enable_sm90INS1_16FlashAttnFwdSm90INS1_25CollectiveMainloopFwdSm90ILi2EN4cute5tupleIJNS5_1CILi1EEES8_S8_EEENS6_IJNS7_ILi128EEENS7_ILi160EEESA_EEELi128ENS_12float_e4m3_tEfNS_4arch4Sm90ELb0ELb1ELb1ELb1ELb1ELb0ELb0ELb1ELb1ELb1ELb0ELb0EEENS1_21CollectiveEpilogueFwdINS6_IJSA_SA_SB_EEES9_NS_10bfloat16_tESF_Li256ELb1ELb1ELb0ELb1EEENS1_36VarlenDynamicPersistentTileSchedulerILi128ELi160ELi256ELi128ELb0ELb1ELb1ELb1ELb0ELb1EEEEEEEEEvNT_6ParamsE:
        /* <DEDUP_REMOVED lines=45> */
.L_x_1418:
        /* <DEDUP_REMOVED lines=22> */
.L_x_1419:
        /* <DEDUP_REMOVED lines=18> */
.L_x_1420:
        /* <DEDUP_REMOVED lines=22> */
.L_x_1421:
        /* <DEDUP_REMOVED lines=24> */
.L_x_1422:
        /* <DEDUP_REMOVED lines=8> */
.L_x_1424:
        /* <DEDUP_REMOVED lines=20> */
[----:B------:R-:W-:Y:S01]  /*09f0*/  ULOP3.LUT UR47, UR36, 0x1, URZ, 0xfc, !UPT ;  /* 0x00000001242f7892 */ /* 0x000fe2000f8efc3f */
[----:B------:R-:W-:Y:S01]  /*0a00*/  R2UR UR5, R9 ;  /* 0x00000000090572ca */ /* 0x000fe200000e0000 */
[----:B------:R-:W-:Y:S01]  /*0a10*/  UMOV UR46, URZ ;  /* 0x0000003f002e7c82 */ /* 0x000fe20008000000 */
[----:B------:R-:W-:Y:S01]  /*0a20*/  SHF.R.S32.HI R3, RZ, 0x1f, R198 ;  /* 0x0000001fff037819 */ /* 0x000fe200000114c6 */
[----:B------:R-:W-:Y:S01]  /*0a30*/  UMOV UR45, URZ ;  /* 0x0000003f002d7c82 */ /* 0x000fe20008000000 */
[----:B------:R-:W-:Y:S01]  /*0a40*/  R2UR UR49, R10 ;  /* 0x000000000a3172ca */ /* 0x000fe200000e0000 */
[----:B------:R-:W-:Y:S01]  /*0a50*/  UMOV UR44, URZ ;  /* 0x0000003f002c7c82 */ /* 0x000fe20008000000 */
[CC--:B------:R-:W-:Y:S02]  /*0a60*/  LEA.HI R0, R3.reuse, R198.reuse, RZ, 0x7 ;  /* 0x000000c603007211 */ /* 0x0c0fe400078f38ff */
[----:B------:R-:W-:-:S02]  /*0a70*/  LEA.HI R4, R3, R198, RZ, 0x5 ;  /* 0x000000c603047211 */ /* 0x000fc400078f28ff */
[----:B------:R-:W-:Y:S02]  /*0a80*/  LOP3.LUT R191, R0, 0xffffff80, RZ, 0xc0, !PT ;  /* 0xffffff8000bf7812 */ /* 0x000fe400078ec0ff */
[CC--:B------:R-:W-:Y:S01]  /*0a90*/  LEA.HI R2, R3.reuse, R198.reuse, RZ, 0x4 ;  /* 0x000000c603027211 */ /* 0x0c0fe200078f20ff */
[----:B------:R-:W-:Y:S01]  /*0aa0*/  IMAD.SHL.U32 R4, R4, 0x20, RZ ;  /* 0x0000002004047824 */ /* 0x000fe200078e00ff */
[-C--:B------:R-:W-:Y:S01]  /*0ab0*/  LEA.HI R11, R3, R198.reuse, RZ, 0x2 ;  /* 0x000000c6030b7211 */ /* 0x080fe200078f10ff */
[----:B------:R-:W-:Y:S01]  /*0ac0*/  IMAD.IADD R191, R198, 0x1, -R191 ;  /* 0x00000001c6bf7824 */ /* 0x000fe200078e0abf */
[----:B------:R-:W-:Y:S02]  /*0ad0*/  LOP3.LUT R5, R2, 0x3fffff0, RZ, 0xc0, !PT ;  /* 0x03fffff002057812 */ /* 0x000fe400078ec0ff */
[----:B------:R-:W-:Y:S02]  /*0ae0*/  LOP3.LUT R11, R11, 0xfffffffc, RZ, 0xc0, !PT ;  /* 0xfffffffc0b0b7812 */ /* 0x000fe400078ec0ff */
[----:B------:R-:W-:Y:S01]  /*0af0*/  SHF.R.S32.HI R6, RZ, 0x1f, R191 ;  /* 0x0000001fff067819 */ /* 0x000fe200000114bf */
[C---:B------:R-:W-:Y:S01]  /*0b00*/  IMAD.IADD R5, R198.reuse, 0x1, -R5 ;  /* 0x00000001c6057824 */ /* 0x040fe200078e0a05 */
[----:B------:R-:W-:Y:S01]  /*0b10*/  LEA.HI R3, R3, R198, RZ, 0x3 ;  /* 0x000000c603037211 */ /* 0x000fe200078f18ff */
[----:B------:R-:W-:Y:S01]  /*0b20*/  IMAD.IADD R11, R198, 0x1, -R11 ;  /* 0x00000001c60b7824 */ /* 0x000fe200078e0a0b */
[----:B------:R-:W-:-:S02]  /*0b30*/  LEA.HI R8, R6, R191, RZ, 0x2 ;  /* 0x000000bf06087211 */ /* 0x000fc400078f10ff */
[----:B------:R-:W-:Y:S02]  /*0b40*/  SHF.R.S32.HI R193, RZ, 0x7, R0 ;  /* 0x00000007ffc17819 */ /* 0x000fe40000011400 */
[--C-:B------:R-:W-:Y:S02]  /*0b50*/  SHF.R.S32.HI R9, RZ, 0x2, R8.reuse ;  /* 0x00000002ff097819 */ /* 0x100fe40000011408 */
[----:B------:R-:W-:Y:S02]  /*0b60*/  SHF.R.S32.HI R10, RZ, 0x1f, R8 ;  /* 0x0000001fff0a7819 */ /* 0x000fe40000011408 */
[----:B------:R-:W-:Y:S02]  /*0b70*/  LOP3.LUT R4, R4, 0xfffffc00, RZ, 0xc0, !PT ;  /* 0xfffffc0004047812 */ /* 0x000fe400078ec0ff */
[----:B------:R-:W-:Y:S02]  /*0b80*/  LEA.HI R10, R10, R9, RZ, 0x3 ;  /* 0x000000090a0a7211 */ /* 0x000fe400078f18ff */
[----:B------:R-:W-:Y:S01]  /*0b90*/  LOP3.LUT R189, R3, 0xfffffff8, RZ, 0xc0, !PT ;  /* 0xfffffff803bd7812 */ /* 0x000fe200078ec0ff */
[----:B------:R-:W-:Y:S01]  /*0ba0*/  IMAD R5, R5, 0x40, R4 ;  /* 0x0000004005057824 */ /* 0x000fe200078e0204 */
[----:B------:R-:W-:-:S02]  /*0bb0*/  SHF.R.S32.HI R7, RZ, 0x4, R2 ;  /* 0x00000004ff077819 */ /* 0x000fc40000011402 */
[----:B------:R-:W-:Y:S01]  /*0bc0*/  LOP3.LUT R10, R10, 0xfffffff8, RZ, 0xc0, !PT ;  /* 0xfffffff80a0a7812 */ /* 0x000fe200078ec0ff */
[----:B------:R-:W-:Y:S01]  /*0bd0*/  IMAD.IADD R189, R198, 0x1, -R189 ;  /* 0x00000001c6bd7824 */ /* 0x000fe200078e0abd */
[----:B------:R-:W-:Y:S02]  /*0be0*/  LEA.HI R6, R6, R191, RZ, 0x5 ;  /* 0x000000bf06067211 */ /* 0x000fe400078f28ff */
[----:B------:R-:W-:Y:S01]  /*0bf0*/  LEA.HI R0, R0, R193, RZ, 0x1 ;  /* 0x000000c100007211 */ /* 0x000fe200078f08ff */
[----:B------:R-:W-:Y:S01]  /*0c00*/  IMAD.IADD R9, R9, 0x1, -R10 ;  /* 0x0000000109097824 */ /* 0x000fe200078e0a0a */
[----:B------:R-:W-:Y:S01]  /*0c10*/  LEA.HI R2, R2, R7, RZ, 0x1 ;  /* 0x0000000702027211 */ /* 0x000fe200078f08ff */
[----:B------:R-:W-:Y:S01]  /*0c20*/  IMAD.SHL.U32 R23, R189, 0x8, RZ ;  /* 0x00000008bd177824 */ /* 0x000fe200078e00ff */
[----:B------:R-:W-:Y:S02]  /*0c30*/  SHF.R.S32.HI R6, RZ, 0x5, R6 ;  /* 0x00000005ff067819 */ /* 0x000fe40000011406 */
[----:B------:R-:W-:Y:S01]  /*0c40*/  LEA.HI R4, R11, R11, RZ, 0x1 ;  /* 0x0000000b0b047211 */ /* 0x000fe200078f08ff */
[----:B------:R-:W-:Y:S01]  /*0c50*/  VIADD R188, R23, 0x40 ;  /* 0x0000004017bc7836 */ /* 0x000fe20000000000 */
[----:B------:R-:W-:Y:S01]  /*0c60*/  LOP3.LUT R0, R0, 0x3fffffe, RZ, 0xc0, !PT ;  /* 0x03fffffe00007812 */ /* 0x000fe200078ec0ff */
[----:B------:R-:W-:Y:S01]  /*0c70*/  IMAD R9, R6, 0x10, R9 ;  /* 0x0000001006097824 */ /* 0x000fe200078e0209 */
[----:B------:R-:W-:-:S02]  /*0c80*/  LOP3.LUT R2, R2, 0x1ffffffe, RZ, 0xc0, !PT ;  /* 0x1ffffffe02027812 */ /* 0x000fc400078ec0ff */
[----:B------:R-:W-:Y:S01]  /*0c90*/  LOP3.LUT R4, R4, 0x1ffffffe, RZ, 0xc0, !PT ;  /* 0x1ffffffe04047812 */ /* 0x000fe200078ec0ff */
[----:B------:R-:W-:Y:S01]  /*0ca0*/  IMAD.IADD R0, R193, 0x1, -R0 ;  /* 0x00000001c1007824 */ /* 0x000fe200078e0a00 */
[----:B------:R-:W-:Y:S01]  /*0cb0*/  LOP3.LUT R8, R8, 0x7ffffffc, RZ, 0xc0, !PT ;  /* 0x7ffffffc08087812 */ /* 0x000fe200078ec0ff */
[----:B------:R-:W-:Y:S01]  /*0cc0*/  IMAD.IADD R2, R7, 0x1, -R2 ;  /* 0x0000000107027824 */ /* 0x000fe200078e0a02 */
[----:B------:R-:W-:Y:S01]  /*0cd0*/  SHF.R.S32.HI R190, RZ, 0x3, R3 ;  /* 0x00000003ffbe7819 */ /* 0x000fe20000011403 */
[----:B------:R-:W-:Y:S01]  /*0ce0*/  IMAD.IADD R11, R11, 0x1, -R4 ;  /* 0x000000010b0b7824 */ /* 0x000fe200078e0a04 */
[----:B------:R-:W-:Y:S01]  /*0cf0*/  SHF.R.S32.HI R197, RZ, 0x1f, R23 ;  /* 0x0000001fffc57819 */ /* 0x000fe20000011417 */
[----:B------:R-:W-:Y:S01]  /*0d00*/  IMAD R194, R0, 0x40, R9 ;  /* 0x0000004000c27824 */ /* 0x000fe200078e0209 */
[----:B------:R-:W-:Y:S01]  /*0d10*/  SHF.R.S32.HI R196, RZ, 0x1f, R188 ;  /* 0x0000001fffc47819 */ /* 0x000fe200000114bc */
[----:B------:R-:W-:Y:S02]  /*0d20*/  IMAD R195, R2, 0x8, R5 ;  /* 0x0000000802c37824 */ /* 0x000fe400078e0205 */
[----:B------:R-:W-:-:S02]  /*0d30*/  IMAD.IADD R19, R191, 0x1, -R8 ;  /* 0x00000001bf137824 */ /* 0x000fc400078e0a08 */
[----:B------:R-:W-:-:S07]  /*0d40*/  IMAD R22, R11, 0x8, R194 ;  /* 0x000000080b167824 */ /* 0x000fce00078e02c2 */
.L_x_1532:
[----:B------:R-:W-:Y:S01]  /*0d50*/  ULDC.64 UR6, c[0x0][0xa28] ;  /* 0x00028a0000067ab9 */ /* 0x000fe20000000a00 */
[----:B------:R-:W-:Y:S01]  /*0d60*/  IMAD.MOV.U32 R0, RZ, RZ, RZ ;  /* 0x000000ffff007224 */ /* 0x000fe200078e00ff */
[----:B------:R-:W-:Y:S01]  /*0d70*/  UISETP.NE.U32.AND UP0, UPT, UR6, URZ, UPT ;  /* 0x0000003f0600728c */ /* 0x000fe2000bf05070 */
[----:B------:R-:W-:-:S03]  /*0d80*/  ULDC UR4, c[0x0][0x424] ;  /* 0x0001090000047ab9 */ /* 0x000fc60000000800 */
[----:B------:R-:W-:-:S03]  /*0d90*/  UISETP.NE.AND.EX UP0, UPT, UR7, URZ, UPT, UP0 ;  /* 0x0000003f0700728c */ /* 0x000fc6000bf05300 */
[----:B------:R-:W-:Y:S02]  /*0da0*/  ULDC.64 UR6, c[0x0][0xa18] ;  /* 0x0002860000067ab9 */ /* 0x000fe40000000a00 */
[----:B------:R-:W-:Y:S01]  /*0db0*/  UISETP.NE.U32.AND UP1, UPT, UR6, URZ, UPT ;  /* 0x0000003f0600728c */ /* 0x000fe2000bf25070 */
[----:B------:R-:W-:-:S03]  /*0dc0*/  PLOP3.LUT P0, PT, PT, PT, UP0, 0x80, 0x0 ;  /* 0x000000000000781c */ /* 0x000fc60003f0f008 */
[----:B------:R-:W-:-:S03]  /*0dd0*/  UISETP.NE.AND.EX UP1, UPT, UR7, URZ, UPT, UP1 ;  /* 0x0000003f0700728c */ /* 0x000fc6000bf25310 */
[----:B------:R-:W-:Y:S02]  /*0de0*/  @UP0 ULDC.64 UR6, c[0x0][0xa28] ;  /* 0x00028a0000060ab9 */ /* 0x000fe40000000a00 */
[----:B------:R-:W-:Y:S01]  /*0df0*/  @UP0 UIMAD.WIDE UR6, UR48, 0x4, UR6 ;  /* 0x00000004300608a5 */ /* 0x000fe2000f8e0206 */
[----:B------:R-:W-:-:S05]  /*0e00*/  PLOP3.LUT P2, PT, PT, PT, UP1, 0x80, 0x0 ;  /* 0x000000000000781c */ /* 0x000fca0003f4f018 */
[----:B------:R-:W-:Y:S01]  /*0e10*/  @UP1 ULDC.64 UR8, c[0x0][0xa18] ;  /* 0x0002860000081ab9 */ /* 0x000fe20000000a00 */
[----:B0123--:R-:W-:Y:S02]  /*0e20*/  IMAD.U32 R4, RZ, RZ, UR6 ;  /* 0x00000006ff047e24 */ /* 0x00ffe4000f8e00ff */
[----:B------:R-:W-:Y:S01]  /*0e30*/  IMAD.U32 R5, RZ, RZ, UR7 ;  /* 0x00000007ff057e24 */ /* 0x000fe2000f8e00ff */
[----:B------:R-:W-:-:S04]  /*0e40*/  @UP1 UIMAD.WIDE UR6, UR48, 0x4, UR8 ;  /* 0x00000004300618a5 */ /* 0x000fc8000f8e0208 */
[----:B-----5:R0:W5:Y:S02]  /*0e50*/  @P0 LDG.E R0, desc[UR50][R4.64] ;  /* 0x0000003204000981 */ /* 0x020164000c1e1900 */
[----:B------:R-:W-:Y:S02]  /*0e60*/  IMAD.U32 R6, RZ, RZ, UR6 ;  /* 0x00000006ff067e24 */ /* 0x000fe4000f8e00ff */
[----:B------:R-:W-:Y:S01]  /*0e70*/  IMAD.U32 R7, RZ, RZ, UR7 ;  /* 0x00000007ff077e24 */ /* 0x000fe2000f8e00ff */
[----:B------:R-:W-:-:S04]  /*0e80*/  ULDC.64 UR6, c[0x0][0x418] ;  /* 0x0001060000067ab9 */ /* 0x000fc80000000a00 */
[----:B------:R0:W5:Y:S01]  /*0e90*/  @P2 LDG.E R18, desc[UR50][R6.64] ;  /* 0x0000003206122981 */ /* 0x000162000c1e1900 */
[----:B------:R-:W-:-:S04]  /*0ea0*/  UISETP.NE.U32.AND UP0, UPT, UR6, URZ, UPT ;  /* 0x0000003f0600728c */ /* 0x000fc8000bf05070 */
[----:B------:R-:W-:-:S03]  /*0eb0*/  UISETP.NE.AND.EX UP0, UPT, UR7, URZ, UPT, UP0 ;  /* 0x0000003f0700728c */ /* 0x000fc6000bf05300 */
[----:B------:R-:W-:Y:S01]  /*0ec0*/  ULDC.64 UR6, c[0x0][0xa20] ;  /* 0x0002880000067ab9 */ /* 0x000fe20000000a00 */
[----:B------:R-:W-:Y:S01]  /*0ed0*/  USEL UR4, UR4, 0x1, UP0 ;  /* 0x0000000104047887 */ /* 0x000fe20008000000 */
[----:B------:R-:W-:Y:S01]  /*0ee0*/  ISETP.NE.U32.AND P1, PT, RZ, UR6, PT ;  /* 0x00000006ff007c0c */ /* 0x000fe2000bf25070 */
[----:B------:R-:W-:Y:S02]  /*0ef0*/  ULDC UR6, c[0x0][0x2f0] ;  /* 0x0000bc0000067ab9 */ /* 0x000fe40000000800 */
[----:B------:R-:W-:Y:S01]  /*0f00*/  UIMAD UR4, UR4, UR6, URZ ;  /* 0x00000006040472a4 */ /* 0x000fe2000f8e023f */
[----:B------:R-:W-:Y:S01]  /*0f10*/  ISETP.NE.AND.EX P1, PT, RZ, UR7, PT, P1 ;  /* 0x00000007ff007c0c */ /* 0x000fe2000bf25310 */
[----:B0---4-:R-:W-:-:S12]  /*0f20*/  @P2 BRA `(.L_x_1425) ;  /* 0x0000000000302947 */ /* 0x011fd80003800000 */
[----:B------:R-:W-:Y:S01]  /*0f30*/  ULDC.64 UR6, c[0x0][0xa00] ;  /* 0x0002800000067ab9 */ /* 0x000fe20000000a00 */
[----:B-----5:R-:W0:Y:S01]  /*0f40*/  LDC R18, c[0x0][0x288] ;  /* 0x0000a200ff127b82 */ /* 0x020e220000000800 */
[----:B------:R-:W-:-:S04]  /*0f50*/  ISETP.NE.U32.AND P0, PT, RZ, UR6, PT ;  /* 0x00000006ff007c0c */ /* 0x000fc8000bf05070 */
[----:B------:R-:W-:-:S13]  /*0f60*/  ISETP.NE.AND.EX P0, PT, RZ, UR7, PT, P0 ;  /* 0x00000007ff007c0c */ /* 0x000fda000bf05300 */
[----:B------:R-:W-:Y:S05]  /*0f70*/  @!P0 BRA `(.L_x_1425) ;  /* 0x00000000001c8947 */ /* 0x000fea0003800000 */
[----:B------:R-:W-:Y:S02]  /*0f80*/  ULDC.64 UR6, c[0x0][0xa00] ;  /* 0x0002800000067ab9 */ /* 0x000fe40000000a00 */
[----:B------:R-:W-:-:S06]  /*0f90*/  UIMAD.WIDE UR6, UR48, 0x4, UR6 ;  /* 0x00000004300678a5 */ /* 0x000fcc000f8e0206 */
[----:B------:R-:W-:Y:S02]  /*0fa0*/  IMAD.U32 R4, RZ, RZ, UR6 ;  /* 0x00000006ff047e24 */ /* 0x000fe4000f8e00ff */
[----:B------:R-:W-:-:S05]  /*0fb0*/  IMAD.U32 R5, RZ, RZ, UR7 ;  /* 0x00000007ff057e24 */ /* 0x000fca000f8e00ff */
[----:B0-----:R-:W2:Y:S04]  /*0fc0*/  LDG.E R18, desc[UR50][R4.64] ;  /* 0x0000003204127981 */ /* 0x001ea8000c1e1900 */
[----:B------:R-:W2:Y:S02]  /*0fd0*/  LDG.E R3, desc[UR50][R4.64+0x4] ;  /* 0x0000043204037981 */ /* 0x000ea4000c1e1900 */
[----:B--2---:R-:W-:-:S07]  /*0fe0*/  IMAD.IADD R18, R3, 0x1, -R18 ;  /* 0x0000000103127824 */ /* 0x004fce00078e0a12 */
.L_x_1425:
[----:B------:R-:W-:Y:S01]  /*0ff0*/  IMAD.U32 R17, RZ, RZ, UR4 ;  /* 0x00000004ff117e24 */ /* 0x000fe2000f8e00ff */
[----:B------:R-:W-:Y:S01]  /*1000*/  UMOV UR37, UR49 ;  /* 0x0000003100257c82 */ /* 0x000fe20008000000 */
[----:B------:R-:W-:Y:S01]  /*1010*/  UMOV UR38, UR48 ;  /* 0x0000003000267c82 */ /* 0x000fe20008000000 */
[----:B------:R-:W-:Y:S05]  /*1020*/  @!P1 BRA `(.L_x_1426) ;  /* 0x0000000000189947 */ /* 0x000fea0003800000 */
[----:B------:R-:W-:Y:S02]  /*1030*/  ULDC.64 UR6, c[0x0][0xa20] ;  /* 0x0002880000067ab9 */ /* 0x000fe40000000a00 */
[----:B------:R-:W-:-:S06]  /*1040*/  UIMAD.WIDE UR6, UR48, 0x4, UR6 ;  /* 0x00000004300678a5 */ /* 0x000fcc000f8e0206 */
[----:B------:R-:W-:Y:S02]  /*1050*/  IMAD.U32 R4, RZ, RZ, UR6 ;  /* 0x00000006ff047e24 */ /* 0x000fe4000f8e00ff */
[----:B------:R-:W-:-:S05]  /*1060*/  IMAD.U32 R5, RZ, RZ, UR7 ;  /* 0x00000007ff057e24 */ /* 0x000fca000f8e00ff */
[----:B------:R1:W5:Y:S01]  /*1070*/  LDG.E R17, desc[UR50][R4.64] ;  /* 0x0000003204117981 */ /* 0x000362000c1e1900 */
[----:B------:R-:W-:Y:S05]  /*1080*/  BRA `(.L_x_1427) ;  /* 0x00000000002c7947 */ /* 0x000fea0003800000 */
.L_x_1426:
        /* <DEDUP_REMOVED lines=9> */
[----:B------:R-:W2:Y:S02]  /*1120*/  LDG.E R6, desc[UR50][R4.64+0x4] ;  /* 0x0000043204067981 */ /* 0x000ea4000c1e1900 */
[----:B--2---:R-:W-:-:S07]  /*1130*/  IMAD.IADD R17, R6, 0x1, -R17 ;  /* 0x0000000106117824 */ /* 0x004fce00078e0a11 */
.L_x_1427:
[----:B------:R-:W2:Y:S01]  /*1140*/  LDC R192, c[0x0][0x448] ;  /* 0x00011200ffc07b82 */ /* 0x000ea20000000800 */
[----:B------:R-:W-:Y:S01]  /*1150*/  USHF.L.U32 UR39, UR5, 0x7, URZ ;  /* 0x0000000705277899 */ /* 0x000fe2000800063f */
[----:B-----5:R-:W-:Y:S01]  /*1160*/  IMAD.IADD R17, R17, 0x1, -R0 ;  /* 0x0000000111117824 */ /* 0x020fe200078e0a00 */
[----:B------:R-:W-:Y:S02]  /*1170*/  LOP3.LUT R2, R2, 0xffffffef, RZ, 0xc0, !PT ;  /* 0xffffffef02027812 */ /* 0x000fe400078ec0ff */
[----:B------:R-:W-:Y:S02]  /*1180*/  UIADD3 UR4, UR39, 0x7f, URZ ;  /* 0x0000007f27047890 */ /* 0x000fe4000fffe03f */
[----:B01----:R-:W-:Y:S01]  /*1190*/  IADD3 R5, R17, 0x1, -R18 ;  /* 0x0000000111057810 */ /* 0x003fe20007ffe812 */
[----:B------:R-:W0:Y:S03]  /*11a0*/  LDC.64 R6, c[0x0][0x9e0] ;  /* 0x00027800ff067b82 */ /* 0x000e260000000a00 */
[----:B------:R-:W-:Y:S01]  /*11b0*/  IMAD.U32 R0, RZ, RZ, UR4 ;  /* 0x00000004ff007e24 */ /* 0x000fe2000f8e00ff */
[----:B--2---:R-:W-:-:S02]  /*11c0*/  ISETP.NE.AND P2, PT, R192, 0x1, PT ;  /* 0x00000001c000780c */ /* 0x004fc40003f45270 */
[----:B0-----:R-:W-:-:S11]  /*11d0*/  ISETP.GE.AND P1, PT, R7, 0x1, PT ;  /* 0x000000010700780c */ /* 0x001fd60003f26270 */
[----:B------:R-:W0:Y:S01]  /*11e0*/  @P2 LDC R3, c[0x0][0x44c] ;  /* 0x00011300ff032b82 */ /* 0x000e220000000800 */
[----:B------:R-:W-:-:S04]  /*11f0*/  @P2 LOP3.LUT R2, R2, 0x10, RZ, 0xfc, !PT ;  /* 0x0000001002022812 */ /* 0x000fc800078efcff */
[----:B------:R-:W-:-:S03]  /*1200*/  LOP3.LUT R2, R2, 0xfffffff7, RZ, 0xc0, !PT ;  /* 0xfffffff702027812 */ /* 0x000fc600078ec0ff */
[----:B------:R-:W1:Y:S01]  /*1210*/  @P2 LDC R4, c[0x0][0x450] ;  /* 0x00011400ff042b82 */ /* 0x000e620000000800 */
[----:B------:R-:W-:Y:S01]  /*1220*/  @P1 LOP3.LUT R2, R2, 0x8, RZ, 0xfc, !PT ;  /* 0x0000000802021812 */ /* 0x000fe200078efcff */
[----:B0-----:R-:W-:-:S05]  /*1230*/  @P2 IMAD.HI.U32 R3, R3, UR4, RZ ;  /* 0x0000000403032c27 */ /* 0x001fca000f8e00ff */
[----:B-1----:R-:W-:-:S05]  /*1240*/  @P2 SHF.R.U32.HI R0, RZ, R4, R3 ;  /* 0x00000004ff002219 */ /* 0x002fca0000011603 */
        /* <DEDUP_REMOVED lines=13> */
.L_x_1429:
[----:B------:R-:W-:-:S13]  /*1320*/  ISETP.NE.AND P0, PT, R7, 0x1, PT ;  /* 0x000000010700780c */ /* 0x000fda0003f05270 */
[----:B------:R-:W0:Y:S02]  /*1330*/  @P0 LDC.64 R4, c[0x0][0x9e8] ;  /* 0x00027a00ff040b82 */ /* 0x000e240000000a00 */
[----:B0-----:R-:W-:-:S05]  /*1340*/  @P0 IMAD.HI.U32 R4, R3, R4, RZ ;  /* 0x0000000403040227 */ /* 0x001fca00078e00ff */
[----:B------:R-:W-:-:S07]  /*1350*/  @P0 SHF.R.U32.HI R3, RZ, R5, R4 ;  /* 0x00000005ff030219 */ /* 0x000fce0000011604 */
.L_x_1430:
[----:B------:R-:W-:-:S05]  /*1360*/  IMAD R3, R3, R7, R7 ;  /* 0x0000000703037224 */ /* 0x000fca00078e0207 */
[----:B------:R-:W-:-:S07]  /*1370*/  VIMNMX R0, R0, R3, PT ;  /* 0x0000000300007248 */ /* 0x000fce0003fe0100 */
.L_x_1428:
[----:B------:R-:W0:Y:S01]  /*1380*/  @P2 LDC R5, c[0x0][0x44c] ;  /* 0x00011300ff052b82 */ /* 0x000e220000000800 */
[----:B------:R-:W-:Y:S01]  /*1390*/  IMAD.U32 R4, RZ, RZ, UR39 ;  /* 0x00000027ff047e24 */ /* 0x000fe2000f8e00ff */
[----:B------:R-:W-:Y:S01]  /*13a0*/  ULDC UR4, c[0x0][0x9dc] ;  /* 0x0002770000047ab9 */ /* 0x000fe20000000800 */
[----:B------:R-:W-:Y:S02]  /*13b0*/  VIADD R3, R0, 0x9f ;  /* 0x0000009f00037836 */ /* 0x000fe40000000000 */
[C---:B------:R-:W-:Y:S02]  /*13c0*/  IMAD.IADD R105, R17.reuse, 0x1, -R18 ;  /* 0x0000000111697824 */ /* 0x040fe400078e0a12 */
[----:B------:R-:W-:Y:S01]  /*13d0*/  VIADD R0, R17, 0x9f ;  /* 0x0000009f11007836 */ /* 0x000fe20000000000 */
        /* <DEDUP_REMOVED lines=23> */
.L_x_1432:
[----:B------:R-:W-:-:S13]  /*1550*/  ISETP.NE.AND P0, PT, R7, 0x1, PT ;  /* 0x000000010700780c */ /* 0x000fda0003f05270 */
[----:B------:R-:W0:Y:S02]  /*1560*/  @P0 LDC.64 R4, c[0x0][0x9e8] ;  /* 0x00027a00ff040b82 */ /* 0x000e240000000a00 */
[----:B0-----:R-:W-:-:S05]  /*1570*/  @P0 IMAD.HI.U32 R0, R6, R4, RZ ;  /* 0x0000000406000227 */ /* 0x001fca00078e00ff */
[----:B------:R-:W-:-:S07]  /*1580*/  @P0 SHF.R.U32.HI R6, RZ, R5, R0 ;  /* 0x00000005ff060219 */ /* 0x000fce0000011600 */
.L_x_1433:
[----:B------:R-:W-:-:S05]  /*1590*/  IMAD R6, R6, R7, RZ ;  /* 0x0000000706067224 */ /* 0x000fca00078e02ff */
[----:B------:R-:W-:-:S13]  /*15a0*/  R2UR UR5, R6 ;  /* 0x00000000060572ca */ /* 0x000fda00000e0000 */
[----:B------:R-:W-:-:S04]  /*15b0*/  UISETP.LT.AND UP0, UPT, UR4, UR5, UPT ;  /* 0x000000050400728c */ /* 0x000fc8000bf01270 */
[----:B------:R-:W-:-:S12]  /*15c0*/  USEL UR4, UR4, UR5, !UP0 ;  /* 0x0000000504047287 */ /* 0x000fd8000c000000 */
.L_x_1431:
        /* <DEDUP_REMOVED lines=38> */
[----:B------:R-:W-:Y:S01]  /*1830*/  CS2R R92, SRZ ;  /* 0x00000000005c7805 */ /* 0x000fe2000001ff00 */
[----:B------:R-:W-:Y:S01]  /*1840*/  IMAD.MOV.U32 R64, RZ, RZ, RZ ;  /* 0x000000ffff407224 */ /* 0x000fe200078e00ff */
[----:B------:R-:W-:Y:S01]  /*1850*/  CS2R R94, SRZ ;  /* 0x00000000005e7805 */ /* 0x000fe2000001ff00 */
[----:B------:R-:W-:-:S02]  /*1860*/  IMAD.MOV.U32 R72, RZ, RZ, RZ ;  /* 0x000000ffff487224 */ /* 0x000fc400078e00ff */
[----:B------:R-:W-:Y:S01]  /*1870*/  IMAD.MOV.U32 R97, RZ, RZ, RZ ;  /* 0x000000ffff617224 */ /* 0x000fe200078e00ff */
        /* <DEDUP_REMOVED lines=32> */
.L_x_1435:
        /* <DEDUP_REMOVED lines=16> */
[----:B------:R-:W-:Y:S02]  /*1b80*/  @UP0 UIMAD.WIDE.U32 UR8, UR48, UR16, URZ ;  /* 0x00000010300802a5 */ /* 0x000fe4000f8e003f */
[----:B------:R-:W-:-:S02]  /*1b90*/  @UP0 UIMAD UR17, UR48, UR17, UR10 ;  /* 0x00000011301102a4 */ /* 0x000fc4000f8e020a */
[----:B------:R-:W-:Y:S02]  /*1ba0*/  @UP0 USHF.R.S32.HI UR16, URZ, 0x1f, UR49 ;  /* 0x0000001f3f100899 */ /* 0x000fe40008011431 */
[----:B------:R-:W-:Y:S02]  /*1bb0*/  @UP1 UIMAD.WIDE.U32 UR10, UR48, UR14, URZ ;  /* 0x0000000e300a12a5 */ /* 0x000fe4000f8e003f */
[----:B------:R-:W-:Y:S02]  /*1bc0*/  @UP1 UIMAD UR18, UR48, UR15, UR12 ;  /* 0x0000000f301212a4 */ /* 0x000fe4000f8e020c */
[----:B------:R-:W-:Y:S01]  /*1bd0*/  @UP1 USHF.R.S32.HI UR19, URZ, 0x1f, UR49 ;  /* 0x0000001f3f131899 */ /* 0x000fe20008011431 */
[----:B------:R-:W-:Y:S01]  /*1be0*/  @UP0 ULDC.64 UR14, c[0x0][0x9b0] ;  /* 0x00026c00000e0ab9 */ /* 0x000fe20000000a00 */
[----:B------:R-:W-:Y:S01]  /*1bf0*/  @UP1 ULDC.64 UR12, c[0x0][0x9c0] ;  /* 0x00027000000c1ab9 */ /* 0x000fe20000000a00 */
[----:B------:R-:W-:Y:S02]  /*1c00*/  @UP0 UIMAD UR16, UR16, UR14, URZ ;  /* 0x0000000e101002a4 */ /* 0x000fe4000f8e023f */
[----:B------:R-:W-:-:S02]  /*1c10*/  @UP0 UIADD3 UR9, UR9, UR17, URZ ;  /* 0x0000001109090290 */ /* 0x000fc4000fffe03f */
[----:B------:R-:W-:Y:S02]  /*1c20*/  @UP1 UIMAD UR17, UR19, UR12, URZ ;  /* 0x0000000c131112a4 */ /* 0x000fe4000f8e023f */
[----:B------:R-:W-:Y:S02]  /*1c30*/  @UP1 UIADD3 UR11, UR11, UR18, URZ ;  /* 0x000000120b0b1290 */ /* 0x000fe4000fffe03f */
[----:B------:R-:W-:Y:S02]  /*1c40*/  @UP0 UIMAD UR16, UR49, UR15, UR16 ;  /* 0x0000000f311002a4 */ /* 0x000fe4000f8e0210 */
[----:B------:R-:W-:Y:S02]  /*1c50*/  @UP0 UIMAD.WIDE.U32 UR14, UR49, UR14, UR8 ;  /* 0x0000000e310e02a5 */ /* 0x000fe4000f8e0008 */
[----:B------:R-:W-:Y:S02]  /*1c60*/  @UP1 UIMAD UR8, UR49, UR13, UR17 ;  /* 0x0000000d310812a4 */ /* 0x000fe4000f8e0211 */
        /* <DEDUP_REMOVED lines=25> */
.L_x_1638:
[----:B------:R-:W-:Y:S05]  /*1e00*/  @!P0 BRA `(.L_x_1437) ;  /* 0x0000000000048947 */ /* 0x000fea0003800000 */
[----:B------:R-:W-:Y:S01]  /*1e10*/  BPT.TRAP 0x1 ;  /* 0x000000040000795c */ /* 0x000fe20000300000 */
.L_x_1437:
[----:B------:R-:W-:Y:S02]  /*1e20*/  IMAD.U32 R106, RZ, RZ, UR44 ;  /* 0x0000002cff6a7e24 */ /* 0x000fe4000f8e00ff */
[----:B0-----:R-:W-:-:S03]  /*1e30*/  IMAD.U32 R3, RZ, RZ, UR45 ;  /* 0x0000002dff037e24 */ /* 0x001fc6000f8e00ff */
[----:B------:R-:W-:Y:S02]  /*1e40*/  LEA R106, R106, UR43, 0x3 ;  /* 0x0000002b6a6a7c11 */ /* 0x000fe4000f8e18ff */
[----:B------:R-:W-:-:S04]  /*1e50*/  SHF.L.U32 R3, R3, 0x1f, RZ ;  /* 0x0000001f03037819 */ /* 0x000fc800000006ff */
[----:B------:R0:W1:Y:S01]  /*1e60*/  SYNCS.PHASECHK.TRANS64.TRYWAIT P1, [R106+URZ+0x22830], R3 ;  /* 0x022830036a0075a7 */ /* 0x000062000802017f */
[----:B------:R-:W-:Y:S05]  /*1e70*/  @!P0 BRA `(.L_x_1438) ;  /* 0x0000000000048947 */ /* 0x000fea0003800000 */
[----:B------:R-:W-:Y:S01]  /*1e80*/  BPT.TRAP 0x1 ;  /* 0x000000040000795c */ /* 0x000fe20000300000 */
.L_x_1438:
[----:B-1----:R-:W-:Y:S05]  /*1e90*/  @P1 BRA `(.L_x_1439) ;  /* 0x0000000000081947 */ /* 0x002fea0003800000 */
[----:B------:R-:W1:Y:S02]  /*1ea0*/  SYNCS.PHASECHK.TRANS64.TRYWAIT P1, [R106+URZ+0x22830], R3 ;  /* 0x022830036a0075a7 */ /* 0x000e64000802017f */
[----:B-1----:R-:W-:Y:S05]  /*1eb0*/  @!P1 BRA `(.L_x_1440) ;  /* 0x000001c000b09947 */ /* 0x002fea0003800000 */
.L_x_1439:
        /* <DEDUP_REMOVED lines=135> */
.L_x_1441:
[----:B------:R-:W-:Y:S01]  /*2730*/  ISETP.NE.AND P2, PT, R192, 0x1, PT ;  /* 0x00000001c000780c */ /* 0x000fe20003f45270 */
        /* <DEDUP_REMOVED lines=9> */
[----:B------:R-:W-:Y:S01]  /*27d0*/  R2UR UR6, R106 ;  /* 0x000000006a0672ca */ /* 0x000fe200000e0000 */
[----:B------:R-:W-:Y:S01]  /*27e0*/  FMUL.FTZ R91, R0, R96 ;  /* 0x00000060005b7220 */ /* 0x000fe20000410000 */
[----:B01----:R-:W-:Y:S01]  /*27f0*/  VIADD R106, R22, UR39 ;  /* 0x00000027166a7c36 */ /* 0x003fe20008000000 */
[----:B------:R-:W0:Y:S01]  /*2800*/  @P2 LDC R27, c[0x0][0x44c] ;  /* 0x00011300ff1b2b82 */ /* 0x000e220000000800 */
[C---:B------:R-:W-:Y:S01]  /*2810*/  FMUL.FTZ R96, R0.reuse, R73 ;  /* 0x0000004900607220 */ /* 0x040fe20000410000 */
[C---:B------:R-:W-:Y:S01]  /*2820*/  FMUL.FTZ R73, R0.reuse, R86 ;  /* 0x0000005600497220 */ /* 0x040fe20000410000 */
[C---:B------:R-:W-:Y:S01]  /*2830*/  FMUL.FTZ R86, R0.reuse, R26 ;  /* 0x0000001a00567220 */ /* 0x040fe20000410000 */
[C---:B------:R-:W-:Y:S01]  /*2840*/  FMUL.FTZ R32, R0.reuse, R32 ;  /* 0x0000002000207220 */ /* 0x040fe20000410000 */
[C---:B------:R-:W-:Y:S01]  /*2850*/  FMUL.FTZ R29, R0.reuse, R29 ;  /* 0x0000001d001d7220 */ /* 0x040fe20000410000 */
[C---:B------:R-:W-:Y:S01]  /*2860*/  FMUL.FTZ R13, R0.reuse, R74 ;  /* 0x0000004a000d7220 */ /* 0x040fe20000410000 */
[C---:B------:R-:W-:Y:S01]  /*2870*/  FMUL.FTZ R20, R0.reuse, R79 ;  /* 0x0000004f00147220 */ /* 0x040fe20000410000 */
[----:B------:R-:W1:Y:S01]  /*2880*/  @P2 LDC R31, c[0x0][0x450] ;  /* 0x00011400ff1f2b82 */ /* 0x000e620000000800 */
[----:B------:R-:W2:Y:S01]  /*2890*/  MUFU.TANH R119, R32 ;  /* 0x0000002000777308 */ /* 0x000ea20000002400 */
[----:B------:R-:W-:Y:S01]  /*28a0*/  UIADD3 UR6, UR6, 0x22840, URZ ;  /* 0x0002284006067890 */ /* 0x000fe2000fffe03f */
[C---:B------:R-:W-:Y:S01]  /*28b0*/  FMUL.FTZ R9, R0.reuse, R98 ;  /* 0x0000006200097220 */ /* 0x040fe20000410000 */
[C---:B------:R-:W-:Y:S01]  /*28c0*/  FMUL.FTZ R79, R0.reuse, R84 ;  /* 0x00000054004f7220 */ /* 0x040fe20000410000 */
[C---:B------:R-:W-:Y:S01]  /*28d0*/  FMUL.FTZ R74, R0.reuse, R87 ;  /* 0x00000057004a7220 */ /* 0x040fe20000410000 */
[C---:B------:R-:W-:Y:S01]  /*28e0*/  FMUL.FTZ R24, R0.reuse, R24 ;  /* 0x0000001800187220 */ /* 0x040fe20000410000 */
[C---:B------:R-:W-:Y:S01]  /*28f0*/  FMUL.FTZ R25, R0.reuse, R25 ;  /* 0x0000001900197220 */ /* 0x040fe20000410000 */
[C---:B------:R-:W-:Y:S01]  /*2900*/  FMUL.FTZ R3, R0.reuse, R90 ;  /* 0x0000005a00037220 */ /* 0x040fe20000410000 */
[----:B------:R3:W4:Y:S01]  /*2910*/  MUFU.TANH R118, R29 ;  /* 0x0000001d00767308 */ /* 0x0007220000002400 */
        /* <DEDUP_REMOVED lines=10> */
[----:B---3--:R-:W-:Y:S02]  /*29c0*/  IMAD.MOV.U32 R29, RZ, RZ, -0xa0 ;  /* 0xffffff60ff1d7424 */ /* 0x008fe400078e00ff */
        /* <DEDUP_REMOVED lines=56> */
[----:B------:R1:W0:Y:S01]  /*2d50*/  MUFU.TANH R117, R28 ;  /* 0x0000001c00757308 */ /* 0x0002220000002400 */
[----:B------:R-:W-:Y:S01]  /*2d60*/  ULDC UR30, c[0x0][0x9dc] ;  /* 0x00027700001e7ab9 */ /* 0x000fe20000000800 */
[----:B------:R-:W-:Y:S01]  /*2d70*/  SYNCS.ARRIVE.TRANS64.RED.A1T0 RZ, [UR6], RZ ;  /* 0x000000ffffff79a7 */ /* 0x000fe20008100406 */
[----:B------:R-:W-:Y:S01]  /*2d80*/  ULOP3.LUT UR6, URZ, UR30, URZ, 0x33, !UPT ;  /* 0x0000001e3f067292 */ /* 0x000fe2000f8e333f */
[----:B------:R-:W-:Y:S01]  /*2d90*/  IADD3 R31, -R18, R29, R17 ;  /* 0x0000001d121f7210 */ /* 0x000fe20007ffe111 */
[----:B------:R-:W-:Y:S01]  /*2da0*/  ULDC UR7, c[0x0][0x9e0] ;  /* 0x0002780000077ab9 */ /* 0x000fe20000000800 */
[----:B------:R-:W-:-:S02]  /*2db0*/  VIADD R126, R30, 0xffffffff ;  /* 0xffffffff1e7e7836 */ /* 0x000fc40000000000 */
[----:B------:R-:W2:Y:S01]  /*2dc0*/  MUFU.TANH R6, R6 ;  /* 0x0000000600067308 */ /* 0x000ea20000002400 */
[----:B-1----:R-:W-:Y:S02]  /*2dd0*/  IMAD R28, R104, -0xa0, R17 ;  /* 0xffffff60681c7824 */ /* 0x002fe400078e0211 */
[C---:B------:R-:W-:Y:S02]  /*2de0*/  VIADD R124, R31.reuse, UR7 ;  /* 0x000000071f7c7c36 */ /* 0x040fe40008000000 */
[----:B------:R-:W-:Y:S02]  /*2df0*/  VIADD R28, R28, 0xa0 ;  /* 0x000000a01c1c7836 */ /* 0x000fe40000000000 */
[----:B------:R-:W-:Y:S01]  /*2e00*/  VIADD R125, R31, UR6 ;  /* 0x000000061f7d7c36 */ /* 0x000fe20008000000 */
[----:B------:R-:W1:Y:S01]  /*2e10*/  MUFU.TANH R88, R88 ;  /* 0x0000005800587308 */ /* 0x000e620000002400 */
[----:B------:R-:W-:Y:S02]  /*2e20*/  IMAD R123, R19, -0x2, R28 ;  /* 0xfffffffe137b7824 */ /* 0x000fe400078e021c */
[----:B------:R-:W-:-:S02]  /*2e30*/  VIADD R128, R29, 0xffffffff ;  /* 0xffffffff1d807836 */ /* 0x000fc40000000000 */
[----:B0-----:R-:W-:Y:S01]  /*2e40*/  IMAD.IADD R112, R125, 0x1, R32 ;  /* 0x000000017d707824 */ /* 0x001fe200078e0220 */
[----:B------:R-:W-:Y:S02]  /*2e50*/  VIADDMNMX R111, R32, R124, R123, PT ;  /* 0x0000007c206f7246 */ /* 0x000fe4000380017b */
        /* <DEDUP_REMOVED lines=59> */
[----:B------:R0:W0:Y:S08]  /*3210*/  MUFU.TANH R114, R53 ;  /* 0x0000003500727308 */ /* 0x0000300000002400 */
[----:B------:R-:W0:Y:S08]  /*3220*/  MUFU.TANH R69, R69 ;  /* 0x0000004500457308 */ /* 0x000e300000002400 */
[----:B------:R-:W0:Y:S08]  /*3230*/  MUFU.TANH R71, R71 ;  /* 0x0000004700477308 */ /* 0x000e300000002400 */
[----:B------:R-:W0:Y:S08]  /*3240*/  MUFU.TANH R86, R86 ;  /* 0x0000005600567308 */ /* 0x000e300000002400 */
[----:B------:R-:W0:Y:S08]  /*3250*/  MUFU.TANH R97, R97 ;  /* 0x0000006100617308 */ /* 0x000e300000002400 */
[----:B------:R-:W0:Y:S08]  /*3260*/  MUFU.TANH R99, R99 ;  /* 0x0000006300637308 */ /* 0x000e300000002400 */
[----:B------:R-:W0:Y:S08]  /*3270*/  MUFU.TANH R101, R101 ;  /* 0x0000006500657308 */ /* 0x000e300000002400 */
        /* <DEDUP_REMOVED lines=8> */
[----:B------:R-:W-:Y:S01]  /*3300*/  IADD3 R31, -R18, R17, R32 ;  /* 0x00000011121f7210 */ /* 0x000fe20007ffe120 */
        /* <DEDUP_REMOVED lines=12> */
.L_x_1444:
[----:B------:R-:W-:Y:S02]  /*33d0*/  ULDC UR6, c[0x0][0x9e4] ;  /* 0x0002790000067ab9 */ /* 0x000fe40000000800 */
[----:B------:R-:W-:-:S05]  /*33e0*/  IMAD.U32 R30, RZ, RZ, UR6 ;  /* 0x00000006ff1e7e24 */ /* 0x000fca000f8e00ff */
[----:B------:R-:W-:-:S13]  /*33f0*/  ISETP.NE.AND P1, PT, R30, 0x1, PT ;  /* 0x000000011e00780c */ /* 0x000fda0003f25270 */
[----:B------:R-:W1:Y:S02]  /*3400*/  @P1 LDC.64 R28, c[0x0][0x9e8] ;  /* 0x00027a00ff1c1b82 */ /* 0x000e640000000a00 */
[----:B-1----:R-:W-:-:S05]  /*3410*/  @P1 IMAD.HI.U32 R28, R31, R28, RZ ;  /* 0x0000001c1f1c1227 */ /* 0x002fca00078e00ff */
[----:B------:R-:W-:-:S07]  /*3420*/  @P1 SHF.R.U32.HI R31, RZ, R29, R28 ;  /* 0x0000001dff1f1219 */ /* 0x000fce000001161c */
.L_x_1445:
[----:B------:R-:W-:Y:S05]  /*3430*/  BSYNC B0 ;  /* 0x0000000000007941 */ /* 0x000fea0003800000 */
.L_x_1443:
[----:B------:R-:W-:-:S05]  /*3440*/  IMAD R31, R31, R30, R128 ;  /* 0x0000001e1f1f7224 */ /* 0x000fca00078e0280 */
[----:B------:R-:W-:Y:S02]  /*3450*/  VIADDMNMX R111, R31, R30, R111, PT ;  /* 0x0000001e1f6f7246 */ /* 0x000fe4000380016f */
[----:B------:R-:W-:-:S07]  /*3460*/  VIMNMX R112, R112, R31, !PT ;  /* 0x0000001f70707248 */ /* 0x000fce0007fe0100 */
.L_x_1442:
[C---:B------:R-:W-:Y:S01]  /*3470*/  ISETP.GE.AND P1, PT, R126.reuse, 0x2, PT ;  /* 0x000000027e00780c */ /* 0x040fe20003f26270 */
[----:B------:R-:W1:Y:S01]  /*3480*/  SHFL.IDX PT, R106, R106, 0x1, 0x1c1f ;  /* 0x003c1f006a6a7f89 */ /* 0x000e6200000e0000 */
        /* <DEDUP_REMOVED lines=8> */
[----:B0-----:R-:W-:Y:S02]  /*3510*/  FSEL R89, R89, -INF , !P3 ;  /* 0xff80000059597808 */ /* 0x001fe40005800000 */
        /* <DEDUP_REMOVED lines=202> */
.L_x_1448:
[----:B------:R-:W-:Y:S02]  /*41c0*/  ULDC UR6, c[0x0][0x9e4] ;  /* 0x0002790000067ab9 */ /* 0x000fe40000000800 */
[----:B------:R-:W-:-:S05]  /*41d0*/  IMAD.U32 R76, RZ, RZ, UR6 ;  /* 0x00000006ff4c7e24 */ /* 0x000fca000f8e00ff */
[----:B------:R-:W-:-:S13]  /*41e0*/  ISETP.NE.AND P6, PT, R76, 0x1, PT ;  /* 0x000000014c00780c */ /* 0x000fda0003fc5270 */
[----:B------:R-:W0:Y:S02]  /*41f0*/  @P6 LDC.64 R48, c[0x0][0x9e8] ;  /* 0x00027a00ff306b82 */ /* 0x000e240000000a00 */
[----:B0-----:R-:W-:-:S05]  /*4200*/  @P6 IMAD.HI.U32 R48, R75, R48, RZ ;  /* 0x000000304b306227 */ /* 0x001fca00078e00ff */
[----:B------:R-:W-:-:S07]  /*4210*/  @P6 SHF.R.U32.HI R75, RZ, R49, R48 ;  /* 0x00000031ff4b6219 */ /* 0x000fce0000011630 */
.L_x_1449:
[----:B------:R-:W-:Y:S05]  /*4220*/  BSYNC B0 ;  /* 0x0000000000007941 */ /* 0x000fea0003800000 */
.L_x_1447:
[----:B------:R-:W-:-:S05]  /*4230*/  IMAD R75, R75, R76, R128 ;  /* 0x0000004c4b4b7224 */ /* 0x000fca00078e0280 */
[----:B------:R-:W-:Y:S02]  /*4240*/  VIADDMNMX R66, R75, R76, R66, PT ;  /* 0x0000004c4b427246 */ /* 0x000fe40003800142 */
[----:B------:R-:W-:-:S07]  /*4250*/  VIMNMX R68, R68, R75, !PT ;  /* 0x0000004b44447248 */ /* 0x000fce0007fe0100 */
.L_x_1446:
        /* <DEDUP_REMOVED lines=122> */
[C---:B------:R-:W-:Y:S01]  /*4a00*/  ISETP.LT.OR P3, PT, R66.reuse, 0x92, P3 ;  /* 0x000000924200780c */ /* 0x040fe20001f61670 */
[----:B------:R-:W0:Y:S01]  /*4a10*/  SHFL.BFLY PT, R10, R9, 0x2, 0x1f ;  /* 0x0c401f00090a7f89 */ /* 0x000e2200000e0000 */
[C---:B------:R-:W-:Y:S02]  /*4a20*/  ISETP.LT.OR P1, PT, R66.reuse, 0x51, P1 ;  /* 0x000000514200780c */ /* 0x040fe40000f21670 */
[----:B------:R-:W-:Y:S02]  /*4a30*/  ISETP.LT.OR P4, PT, R66, 0x99, P4 ;  /* 0x000000994200780c */ /* 0x000fe40002781670 */
[----:B------:R-:W-:Y:S02]  /*4a40*/  FSEL R60, R60, -INF , !P1 ;  /* 0xff8000003c3c7808 */ /* 0x000fe40004800000 */
[----:B------:R-:W-:-:S02]  /*4a50*/  ISETP.NE.AND P1, PT, R102, RZ, PT ;  /* 0x000000ff6600720c */ /* 0x000fc40003f25270 */
[----:B------:R-:W-:Y:S02]  /*4a60*/  FSEL R25, R25, -INF , !P3 ;  /* 0xff80000019197808 */ /* 0x000fe40005800000 */
[----:B------:R-:W-:-:S04]  /*4a70*/  ISETP.GT.AND P1, PT, R68, 0x51, !P1 ;  /* 0x000000514400780c */ /* 0x000fc80004f24270 */
        /* <DEDUP_REMOVED lines=52> */
[----:B------:R-:W-:Y:S01]  /*4dc0*/  FSEL R76, R97, -INF , !P1 ;  /* 0xff800000614c7808 */ /* 0x000fe20004800000 */
[----:B------:R-:W-:Y:S01]  /*4dd0*/  IMAD.U32 R97, RZ, RZ, UR28 ;  /* 0x0000001cff617e24 */ /* 0x000fe2000f8e00ff */
[----:B------:R-:W-:Y:S02]  /*4de0*/  ISETP.GT.AND P1, PT, R68, 0x88, !P2 ;  /* 0x000000884400780c */ /* 0x000fe40005724270 */
[----:B------:R-:W-:Y:S01]  /*4df0*/  ISETP.NE.AND P2, PT, R118, RZ, PT ;  /* 0x000000ff7600720c */ /* 0x000fe20003f45270 */
[----:B------:R-:W-:-:S01]  /*4e00*/  FFMA.FTZ R97, R10, R97, -8 ;  /* 0xc10000000a617423 */ /* 0x000fc20000010061 */
[----:B------:R-:W-:-:S04]  /*4e10*/  ISETP.LT.OR P1, PT, R66, 0x89, P1 ;  /* 0x000000894200780c */ /* 0x000fc80000f21670 */
[----:B------:R-:W-:Y:S02]  /*4e20*/  FSEL R77, R99, -INF , !P1 ;  /* 0xff800000634d7808 */ /* 0x000fe40004800000 */
[----:B------:R-:W-:Y:S02]  /*4e30*/  ISETP.GT.AND P1, PT, R68, 0x89, !P6 ;  /* 0x000000894400780c */ /* 0x000fe40007724270 */
[----:B------:R-:W-:Y:S02]  /*4e40*/  FSEL R99, R3, -INF , !P5 ;  /* 0xff80000003637808 */ /* 0x000fe40006800000 */
[----:B------:R-:W-:Y:S02]  /*4e50*/  ISETP.LT.OR P1, PT, R66, 0x8a, P1 ;  /* 0x0000008a4200780c */ /* 0x000fe40000f21670 */
[----:B------:R-:W-:Y:S02]  /*4e60*/  ISETP.NE.AND P6, PT, R119, RZ, PT ;  /* 0x000000ff7700720c */ /* 0x000fe40003fc5270 */
[----:B------:R-:W-:-:S02]  /*4e70*/  FSEL R79, R101, -INF , !P1 ;  /* 0xff800000654f7808 */ /* 0x000fc40004800000 */
[----:B------:R-:W-:-:S04]  /*4e80*/  FSETP.NEU.FTZ.AND P1, PT, R10, -INF , PT ;  /* 0xff8000000a00780b */ /* 0x000fc80003f3d000 */
[----:B------:R-:W-:Y:S02]  /*4e90*/  FSEL R97, R97, RZ, P1 ;  /* 0x000000ff61617208 */ /* 0x000fe40000800000 */
[C---:B------:R-:W-:Y:S02]  /*4ea0*/  ISETP.GT.AND P1, PT, R68.reuse, 0x90, !P2 ;  /* 0x000000904400780c */ /* 0x040fe40005724270 */
[----:B------:R-:W-:Y:S01]  /*4eb0*/  ISETP.GT.AND P2, PT, R68, 0x99, !P6 ;  /* 0x000000994400780c */ /* 0x000fe20007744270 */
        /* <DEDUP_REMOVED lines=10> */
[----:B------:R-:W-:Y:S01]  /*4f60*/  ISETP.LT.OR P1, PT, R66, 0x91, P1 ;  /* 0x000000914200780c */ /* 0x000fe20000f21670 */
[--C-:B------:R-:W-:Y:S01]  /*4f70*/  FFMA.FTZ R87, R91, UR28, -R97.reuse ;  /* 0x0000001c5b577c23 */ /* 0x100fe20008010861 */
[----:B------:R-:W-:Y:S01]  /*4f80*/  FMNMX.FTZ R92, R8, R9, !PT ;  /* 0x00000009085c7209 */ /* 0x000fe20007810000 */
[--C-:B------:R-:W-:Y:S01]  /*4f90*/  FFMA.FTZ R91, R95, UR28, -R97.reuse ;  /* 0x0000001c5f5b7c23 */ /* 0x100fe20008010861 */
[----:B------:R-:W-:-:S01]  /*4fa0*/  FFMA.FTZ R95, R47, UR28, -R97 ;  /* 0x0000001c2f5f7c23 */ /* 0x000fc20008010861 */
        /* <DEDUP_REMOVED lines=33> */
[----:B------:R1:W-:Y:S01]  /*51c0*/  MUFU.EX2 R27, R95 ;  /* 0x0000005f001b7308 */ /* 0x0003e20000000800 */
[----:B------:R-:W-:Y:S01]  /*51d0*/  FMNMX.FTZ R9, R21, R94, !PT ;  /* 0x0000005e15097209 */ /* 0x000fe20007810000 */
[--C-:B------:R-:W-:Y:S01]  /*51e0*/  FFMA.FTZ R31, R31, UR28, -R97.reuse ;  /* 0x0000001c1f1f7c23 */ /* 0x100fe20008010861 */
[----:B------:R-:W-:-:S01]  /*51f0*/  FFMA.FTZ R30, R30, UR28, -R97 ;  /* 0x0000001c1e1e7c23 */ /* 0x000fc20008010861 */
[--C-:B------:R-:W-:Y:S01]  /*5200*/  FFMA.FTZ R29, R29, UR28, -R97.reuse ;  /* 0x0000001c1d1d7c23 */ /* 0x100fe20008010861 */
[----:B------:R-:W-:Y:S01]  /*5210*/  FMNMX.FTZ R94, R72, R9, !PT ;  /* 0x00000009485e7209 */ /* 0x000fe20007810000 */
[--C-:B------:R-:W-:Y:S01]  /*5220*/  FFMA.FTZ R28, R28, UR28, -R97.reuse ;  /* 0x0000001c1c1c7c23 */ /* 0x100fe20008010861 */
[----:B------:R-:W-:Y:S01]  /*5230*/  ISETP.NE.AND P6, PT, R192, 0x1, PT ;  /* 0x00000001c000780c */ /* 0x000fe20003fc5270 */
[----:B------:R-:W-:Y:S01]  /*5240*/  MUFU.EX2 R87, R87 ;  /* 0x0000005700577308 */ /* 0x000fe20000000800 */
[----:B------:R-:W-:Y:S01]  /*5250*/  FMNMX.FTZ R9, R73, R94, !PT ;  /* 0x0000005e49097209 */ /* 0x000fe20007810000 */
[----:B-1----:R-:W-:Y:S01]  /*5260*/  FFMA.FTZ R95, R6, UR28, -R97 ;  /* 0x0000001c065f7c23 */ /* 0x002fe20008010861 */
[----:B0-----:R-:W-:-:S02]  /*5270*/  F2FP.SATFINITE.E4M3.F32.PACK_AB_MERGE_C R184, R86, R85, RZ ;  /* 0x0000005556b8723e */ /* 0x001fc400048070ff */
[----:B------:R-:W-:Y:S02]  /*5280*/  FMNMX.FTZ R9, R74, R9, !PT ;  /* 0x000000094a097209 */ /* 0x000fe40007810000 */
[----:B------:R-:W-:Y:S01]  /*5290*/  F2FP.SATFINITE.E4M3.F32.PACK_AB_MERGE_C R184, R84, R3, R184 ;  /* 0x0000000354b8723e */ /* 0x000fe200048070b8 */
[----:B------:R-:W-:Y:S01]  /*52a0*/  MUFU.EX2 R88, R88 ;  /* 0x0000005800587308 */ /* 0x000fe20000000800 */
[----:B------:R-:W-:-:S04]  /*52b0*/  FMNMX.FTZ R70, R56, R9, !PT ;  /* 0x0000000938467209 */ /* 0x000fc80007810000 */
[----:B------:R-:W-:-:S03]  /*52c0*/  FMNMX.FTZ R9, R57, R70, !PT ;  /* 0x0000004639097209 */ /* 0x000fc60007810000 */
[----:B------:R-:W-:Y:S01]  /*52d0*/  MUFU.EX2 R89, R89 ;  /* 0x0000005900597308 */ /* 0x000fe20000000800 */
[----:B------:R-:W-:-:S04]  /*52e0*/  FMNMX.FTZ R70, R58, R9, !PT ;  /* 0x000000093a467209 */ /* 0x000fc80007810000 */
[----:B------:R-:W-:Y:S01]  /*52f0*/  FMNMX.FTZ R9, R59, R70, !PT ;  /* 0x000000463b097209 */ /* 0x000fe20007810000 */
[----:B------:R-:W-:-:S01]  /*5300*/  FFMA.FTZ R70, R65, UR28, -R97 ;  /* 0x0000001c41467c23 */ /* 0x000fc20008010861 */
[----:B------:R-:W-:Y:S01]  /*5310*/  FFMA.FTZ R65, R50, UR28, -R97 ;  /* 0x0000001c32417c23 */ /* 0x000fe20008010861 */
[----:B------:R-:W0:Y:S01]  /*5320*/  MUFU.EX2 R90, R90 ;  /* 0x0000005a005a7308 */ /* 0x000e220000000800 */
[----:B------:R-:W-:-:S04]  /*5330*/  FMNMX.FTZ R94, R60, R9, !PT ;  /* 0x000000093c5e7209 */ /* 0x000fc80007810000 */
[----:B------:R-:W-:-:S03]  /*5340*/  FMNMX.FTZ R9, R61, R94, !PT ;  /* 0x0000005e3d097209 */ /* 0x000fc60007810000 */
[----:B------:R-:W-:Y:S01]  /*5350*/  MUFU.EX2 R91, R91 ;  /* 0x0000005b005b7308 */ /* 0x000fe20000000800 */
[----:B------:R-:W-:-:S04]  /*5360*/  FMNMX.FTZ R94, R62, R9, !PT ;  /* 0x000000093e5e7209 */ /* 0x000fc80007810000 */
[----:B------:R-:W-:Y:S01]  /*5370*/  FMNMX.FTZ R9, R63, R94, !PT ;  /* 0x0000005e3f097209 */ /* 0x000fe20007810000 */
[----:B------:R-:W-:-:S01]  /*5380*/  FFMA.FTZ R94, R55, UR28, -R97 ;  /* 0x0000001c375e7c23 */ /* 0x000fc20008010861 */
[----:B------:R-:W-:Y:S01]  /*5390*/  FSEL R55, R26, -INF , !P2 ;  /* 0xff8000001a377808 */ /* 0x000fe20005000000 */
[----:B------:R-:W-:-:S01]  /*53a0*/  FFMA.FTZ R26, R46, UR28, -R97 ;  /* 0x0000001c2e1a7c23 */ /* 0x000fc20008010861 */
[----:B------:R-:W-:Y:S01]  /*53b0*/  FMNMX.FTZ R50, R40, R9, !PT ;  /* 0x0000000928327209 */ /* 0x000fe20007810000 */
[----:B------:R-:W-:Y:S01]  /*53c0*/  MUFU.EX2 R92, R96 ;  /* 0x00000060005c7308 */ /* 0x000fe20000000800 */
[----:B0-----:R-:W-:Y:S02]  /*53d0*/  F2FP.SATFINITE.E4M3.F32.PACK_AB_MERGE_C R186, R90, R89, RZ ;  /* 0x000000595aba723e */ /* 0x001fe400048070ff */
[----:B------:R-:W-:Y:S01]  /*53e0*/  FMNMX.FTZ R9, R41, R50, !PT ;  /* 0x0000003229097209 */ /* 0x000fe20007810000 */
[----:B------:R-:W-:-:S01]  /*53f0*/  FFMA.FTZ R50, R54, UR28, -R97 ;  /* 0x0000001c36327c23 */ /* 0x000fc20008010861 */
[----:B------:R-:W-:-:S02]  /*5400*/  F2FP.SATFINITE.E4M3.F32.PACK_AB_MERGE_C R186, R88, R87, R186 ;  /* 0x0000005758ba723e */ /* 0x000fc400048070ba */
        /* <DEDUP_REMOVED lines=13> */
[----:B------:R-:W-:Y:S01]  /*54e0*/  MUFU.EX2 R78, R78 ;  /* 0x0000004e004e7308 */ /* 0x000fe20000000800 */
[----:B------:R-:W-:Y:S02]  /*54f0*/  FSEL R54, R24, -INF , !P1 ;  /* 0xff80000018367808 */ /* 0x000fe40004800000 */
[----:B------:R-:W-:-:S04]  /*5500*/  FMNMX.FTZ R9, R79, R68, !PT ;  /* 0x000000444f097209 */ /* 0x000fc80007810000 */
[----:B------:R-:W-:Y:S01]  /*5510*/  FMNMX.FTZ R68, R54, R9, !PT ;  /* 0x0000000936447209 */ /* 0x000fe20007810000 */
[----:B------:R-:W-:Y:S03]  /*5520*/  MUFU.EX2 R93, R93 ;  /* 0x0000005d005d7308 */ /* 0x000fe60000000800 */
[----:B------:R-:W-:-:S04]  /*5530*/  FMNMX.FTZ R68, R25, R68, !PT ;  /* 0x0000004419447209 */ /* 0x000fc80007810000 */
[----:B------:R-:W-:Y:S01]  /*5540*/  FMNMX.FTZ R68, R47, R68, !PT ;  /* 0x000000442f447209 */ /* 0x000fe20007810000 */
[----:B------:R-:W-:Y:S03]  /*5550*/  MUFU.EX2 R67, R67 ;  /* 0x0000004300437308 */ /* 0x000fe60000000800 */
[----:B------:R-:W-:-:S05]  /*5560*/  FMNMX.FTZ R68, R55, R68, !PT ;  /* 0x0000004437447209 */ /* 0x000fca0007810000 */
[----:B------:R-:W0:Y:S01]  /*5570*/  SHFL.BFLY PT, R9, R68, 0x2, 0x1f ;  /* 0x0c401f0044097f89 */ /* 0x000e2200000e0000 */
        /* <DEDUP_REMOVED lines=247> */
.L_x_1451:
[----:B------:R-:W-:Y:S02]  /*64f0*/  ULDC UR14, c[0x0][0x9e4] ;  /* 0x00027900000e7ab9 */ /* 0x000fe40000000800 */
[----:B------:R-:W-:-:S11]  /*6500*/  UISETP.NE.AND UP0, UPT, UR14, 0x1, UPT ;  /* 0x000000010e00788c */ /* 0x000fd6000bf05270 */
[----:B------:R-:W-:Y:S02]  /*6510*/  @UP0 ULDC.64 UR18, c[0x0][0x9e8] ;  /* 0x00027a0000120ab9 */ /* 0x000fe40000000a00 */
[----:B------:R-:W-:-:S04]  /*6520*/  UIMAD.WIDE.U32 UR6, UR11, UR18, URZ ;  /* 0x000000120b0672a5 */ /* 0x000fc8000f8e003f */
[----:B------:R-:W-:-:S12]  /*6530*/  @UP0 USHF.R.U32.HI UR11, URZ, UR19, UR7 ;  /* 0x000000133f0b0299 */ /* 0x000fd80008011607 */
.L_x_1452:
[----:B------:R-:W-:-:S04]  /*6540*/  UIMAD UR11, UR11, UR14, UR14 ;  /* 0x0000000e0b0b72a4 */ /* 0x000fc8000f8e020e */
[----:B------:R-:W-:-:S04]  /*6550*/  UISETP.LT.AND UP0, UPT, UR10, UR11, UPT ;  /* 0x0000000b0a00728c */ /* 0x000fc8000bf01270 */
[----:B------:R-:W-:-:S12]  /*6560*/  USEL UR10, UR10, UR11, UP0 ;  /* 0x0000000b0a0a7287 */ /* 0x000fd80008000000 */
.L_x_1450:
        /* <DEDUP_REMOVED lines=48> */
.L_x_1472:
[----:B------:R-:W-:Y:S01]  /*6870*/  ISETP.NE.AND P2, PT, RZ, UR42, PT ;  /* 0x0000002aff007c0c */ /* 0x000fe2000bf45270 */
[----:B------:R-:W-:-:S04]  /*6880*/  UISETP.NE.AND UP0, UPT, UR33, 0x1, UPT ;  /* 0x000000012100788c */ /* 0x000fc8000bf05270 */
[----:B------:R-:W-:-:S04]  /*6890*/  USEL UR45, URZ, 0x1, UP0 ;  /* 0x000000013f2d7887 */ /* 0x000fc80008000000 */
[----:B------:R-:W-:-:S04]  /*68a0*/  ULOP3.LUT UR45, UR34, UR45, URZ, 0x3c, !UPT ;  /* 0x0000002d222d7292 */ /* 0x000fc8000f8e3c3f */
[----:B------:R-:W-:Y:S08]  /*68b0*/  @P2 BRA `(.L_x_1454) ;  /* 0x0000000000382947 */ /* 0x000ff00003800000 */
[----:B------:R-:W-:Y:S05]  /*68c0*/  @!P0 BRA `(.L_x_1455) ;  /* 0x0000000000048947 */ /* 0x000fea0003800000 */
[----:B------:R-:W-:Y:S01]  /*68d0*/  BPT.TRAP 0x1 ;  /* 0x000000040000795c */ /* 0x000fe20000300000 */
.L_x_1455:
        /* <DEDUP_REMOVED lines=9> */
.L_x_1456:
[----:B-1----:R-:W-:Y:S05]  /*6970*/  @P1 BRA `(.L_x_1454) ;  /* 0x0000000000081947 */ /* 0x002fea0003800000 */
[----:B------:R-:W1:Y:S02]  /*6980*/  SYNCS.PHASECHK.TRANS64.TRYWAIT P1, [UR6+0x22830], R9 ;  /* 0x02283009ff0075a7 */ /* 0x000e640008020146 */
[----:B-1----:R-:W-:Y:S05]  /*6990*/  @!P1 BRA `(.L_x_1457) ;  /* 0x00000178000c9947 */ /* 0x002fea0003800000 */
.L_x_1454:
        /* <DEDUP_REMOVED lines=132> */
.L_x_1459:
[----:B------:R-:W-:Y:S01]  /*71e0*/  ULEA UR6, UR33, UR43, 0x3 ;  /* 0x0000002b21067291 */ /* 0x000fe2000f8e183f */
[----:B------:R-:W-:-:S05]  /*71f0*/  IMAD.U32 R9, RZ, RZ, UR34 ;  /* 0x00000022ff097e24 */ /* 0x000fca000f8e00ff */
[----:B------:R-:W-:-:S04]  /*7200*/  SHF.L.U32 R9, R9, 0x1f, RZ ;  /* 0x0000001f09097819 */ /* 0x000fc800000006ff */
[----:B------:R0:W1:Y:S01]  /*7210*/  SYNCS.PHASECHK.TRANS64.TRYWAIT P1, [UR6+0x22850], R9 ;  /* 0x02285009ff0075a7 */ /* 0x0000620008020146 */
[----:B------:R-:W-:Y:S05]  /*7220*/  @!P0 BRA `(.L_x_1460) ;  /* 0x0000000000048947 */ /* 0x000fea0003800000 */
[----:B------:R-:W-:Y:S01]  /*7230*/  BPT.TRAP 0x1 ;  /* 0x000000040000795c */ /* 0x000fe20000300000 */
.L_x_1460:
[----:B-1----:R-:W-:Y:S05]  /*7240*/  @P1 BRA `(.L_x_1458) ;  /* 0x0000000000081947 */ /* 0x002fea0003800000 */
[----:B------:R-:W1:Y:S02]  /*7250*/  SYNCS.PHASECHK.TRANS64.TRYWAIT P1, [UR6+0x22850], R9 ;  /* 0x02285009ff0075a7 */ /* 0x000e640008020146 */
[----:B-1----:R-:W-:Y:S05]  /*7260*/  @!P1 BRA `(.L_x_1461) ;  /* 0x0000016c00f09947 */ /* 0x002fea0003800000 */
.L_x_1458:
        /* <DEDUP_REMOVED lines=36> */
.L_x_1462:
[----:B------:R-:W-:Y:S01]  /*74b0*/  ISETP.NE.AND P2, PT, R192, 0x1, PT ;  /* 0x00000001c000780c */ /* 0x000fe20003f45270 */
[C---:B------:R-:W-:Y:S01]  /*74c0*/  FMUL.FTZ R21, R0.reuse, R167 ;  /* 0x000000a700157220 */ /* 0x040fe20000410000 */
[C---:B------:R-:W-:Y:S01]  /*74d0*/  FMUL.FTZ R167, R0.reuse, R88 ;  /* 0x0000005800a77220 */ /* 0x040fe20000410000 */
[----:B------:R-:W-:Y:S01]  /*74e0*/  FMUL.FTZ R168, R0, R89 ;  /* 0x0000005900a87220 */ /* 0x000fe20000410000 */
[----:B------:R-:W-:Y:S02]  /*74f0*/  VIADD R173, R22, UR39 ;  /* 0x0000002716ad7c36 */ /* 0x000fe40008000000 */
[C---:B0-----:R-:W-:Y:S01]  /*7500*/  FMUL.FTZ R9, R0.reuse, R154 ;  /* 0x0000009a00097220 */ /* 0x041fe20000410000 */
[C---:B------:R-:W-:Y:S01]  /*7510*/  FMUL.FTZ R154, R0.reuse, R156 ;  /* 0x0000009c009a7220 */ /* 0x040fe20000410000 */
[C---:B------:R-:W-:Y:S01]  /*7520*/  FMUL.FTZ R156, R0.reuse, R160 ;  /* 0x000000a0009c7220 */ /* 0x040fe20000410000 */
[C---:B------:R-:W-:Y:S01]  /*7530*/  FMUL.FTZ R160, R0.reuse, R136 ;  /* 0x0000008800a07220 */ /* 0x040fe20000410000 */
[----:B------:R-:W-:Y:S01]  /*7540*/  ULEA UR6, UR44, UR43, 0x3 ;  /* 0x0000002b2c067291 */ /* 0x000fe2000f8e183f */
        /* <DEDUP_REMOVED lines=86> */
[----:B------:R-:W-:Y:S01]  /*7ab0*/  ULOP3.LUT UR6, URZ, UR30, URZ, 0x33, !UPT ;  /* 0x0000001e3f067292 */ /* 0x000fe2000f8e333f */
[----:B------:R-:W-:Y:S01]  /*7ac0*/  VIADD R176, R88, 0xffffffff ;  /* 0xffffffff58b07836 */ /* 0x000fe20000000000 */
[----:B------:R-:W-:-:S04]  /*7ad0*/  IADD3 R179, -R18, R88, R17 ;  /* 0x0000005812b37210 */ /* 0x000fc80007ffe111 */
        /* <DEDUP_REMOVED lines=84> */
[----:B------:R-:W-:Y:S01]  /*8020*/  IADD3 R99, -R18, R17, R99 ;  /* 0x0000001112637210 */ /* 0x000fe20007ffe163 */
        /* <DEDUP_REMOVED lines=11> */
.L_x_1465:
[----:B------:R-:W-:-:S05]  /*80e0*/  IMAD.U32 R98, RZ, RZ, UR29 ;  /* 0x0000001dff627e24 */ /* 0x000fca000f8e00ff */
[----:B------:R-:W-:-:S13]  /*80f0*/  ISETP.NE.AND P1, PT, R98, 0x1, PT ;  /* 0x000000016200780c */ /* 0x000fda0003f25270 */
[----:B------:R-:W1:Y:S02]  /*8100*/  @P1 LDC.64 R88, c[0x0][0x9e8] ;  /* 0x00027a00ff581b82 */ /* 0x000e640000000a00 */
[----:B-1----:R-:W-:-:S05]  /*8110*/  @P1 IMAD.HI.U32 R88, R99, R88, RZ ;  /* 0x0000005863581227 */ /* 0x002fca00078e00ff */
[----:B------:R-:W-:-:S07]  /*8120*/  @P1 SHF.R.U32.HI R99, RZ, R89, R88 ;  /* 0x00000059ff631219 */ /* 0x000fce0000011658 */
.L_x_1466:
[----:B------:R-:W-:Y:S05]  /*8130*/  BSYNC B0 ;  /* 0x0000000000007941 */ /* 0x000fea0003800000 */
.L_x_1464:
[----:B------:R-:W-:-:S05]  /*8140*/  IMAD R99, R99, R98, R176 ;  /* 0x0000006263637224 */ /* 0x000fca00078e02b0 */
[----:B------:R-:W-:Y:S02]  /*8150*/  VIADDMNMX R180, R99, R98, R180, PT ;  /* 0x0000006263b47246 */ /* 0x000fe400038001b4 */
[----:B------:R-:W-:-:S07]  /*8160*/  VIMNMX R181, R181, R99, !PT ;  /* 0x00000063b5b57248 */ /* 0x000fce0007fe0100 */
.L_x_1463:
        /* <DEDUP_REMOVED lines=113> */
[----:B0-----:R-:W-:Y:S01]  /*8880*/  IMAD.IADD R149, R178, 0x1, R163 ;  /* 0x00000001b2957824 */ /* 0x001fe200078e02a3 */
        /* <DEDUP_REMOVED lines=133> */
.L_x_1469:
[----:B------:R-:W-:-:S05]  /*90e0*/  IMAD.U32 R164, RZ, RZ, UR29 ;  /* 0x0000001dffa47e24 */ /* 0x000fca000f8e00ff */
[----:B------:R-:W-:-:S13]  /*90f0*/  ISETP.NE.AND P6, PT, R164, 0x1, PT ;  /* 0x00000001a400780c */ /* 0x000fda0003fc5270 */
[----:B------:R-:W0:Y:S02]  /*9100*/  @P6 LDC.64 R88, c[0x0][0x9e8] ;  /* 0x00027a00ff586b82 */ /* 0x000e240000000a00 */
[----:B0-----:R-:W-:-:S05]  /*9110*/  @P6 IMAD.HI.U32 R88, R163, R88, RZ ;  /* 0x00000058a3586227 */ /* 0x001fca00078e00ff */
[----:B------:R-:W-:-:S07]  /*9120*/  @P6 SHF.R.U32.HI R163, RZ, R89, R88 ;  /* 0x00000059ffa36219 */ /* 0x000fce0000011658 */
.L_x_1470:
[----:B------:R-:W-:Y:S05]  /*9130*/  BSYNC B0 ;  /* 0x0000000000007941 */ /* 0x000fea0003800000 */
.L_x_1468:
[----:B------:R-:W-:-:S05]  /*9140*/  IMAD R176, R163, R164, R176 ;  /* 0x000000a4a3b07224 */ /* 0x000fca00078e02b0 */
[----:B------:R-:W-:Y:S02]  /*9150*/  VIADDMNMX R149, R176, R164, R149, PT ;  /* 0x000000a4b0957246 */ /* 0x000fe40003800195 */
[----:B------:R-:W-:-:S07]  /*9160*/  VIMNMX R11, R11, R176, !PT ;  /* 0x000000b00b0b7248 */ /* 0x000fce0007fe0100 */
.L_x_1467:
        /* <DEDUP_REMOVED lines=133> */
[----:B0-----:R-:W-:Y:S02]  /*99c0*/  FMNMX.FTZ R10, R163, R10, !PT ;  /* 0x0000000aa30a7209 */ /* 0x001fe40007810000 */
        /* <DEDUP_REMOVED lines=66> */
[----:B------:R-:W-:Y:S02]  /*9df0*/  FMNMX.FTZ R163, R164, R7, !PT ;  /* 0x00000007a4a37209 */ /* 0x000fe40007810000 */
[----:B------:R-:W-:Y:S02]  /*9e00*/  FSEL R9, R9, RZ, P1 ;  /* 0x000000ff09097208 */ /* 0x000fe40000800000 */
[----:B------:R-:W-:Y:S02]  /*9e10*/  FMNMX.FTZ R163, R88, R163, !PT ;  /* 0x000000a358a37209 */ /* 0x000fe40007810000 */
[----:B------:R-:W-:Y:S01]  /*9e20*/  ISETP.LT.OR P2, PT, R149, 0x9a, P2 ;  /* 0x0000009a9500780c */ /* 0x000fe20001741670 */
[----:B------:R-:W-:-:S01]  /*9e30*/  FFMA.FTZ R89, R151, UR28, -R9 ;  /* 0x0000001c97597c23 */ /* 0x000fc20008010809 */
[--C-:B------:R-:W-:Y:S01]  /*9e40*/  FFMA.FTZ R151, R154, UR28, -R9.reuse ;  /* 0x0000001c9a977c23 */ /* 0x100fe20008010809 */
[----:B------:R-:W-:-:S01]  /*9e50*/  FFMA.FTZ R154, R153, UR28, -R9 ;  /* 0x0000001c999a7c23 */ /* 0x000fc20008010809 */
[----:B------:R-:W-:Y:S01]  /*9e60*/  FMNMX.FTZ R166, R12, R163, !PT ;  /* 0x000000a30ca67209 */ /* 0x000fe20007810000 */
[----:B------:R-:W-:-:S01]  /*9e70*/  FFMA.FTZ R153, R156, UR28, -R9 ;  /* 0x0000001c9c997c23 */ /* 0x000fc20008010809 */
        /* <DEDUP_REMOVED lines=13> */
[----:B------:R-:W-:Y:S01]  /*9f50*/  FSEL R97, R97, -INF , !P2 ;  /* 0xff80000061617808 */ /* 0x000fe20005000000 */
[----:B------:R0:W-:Y:S01]  /*9f60*/  MUFU.EX2 R162, R163 ;  /* 0x000000a300a27308 */ /* 0x0001e20000000800 */
        /* <DEDUP_REMOVED lines=34> */
[----:B0-----:R-:W-:-:S01]  /*a190*/  FFMA.FTZ R163, R150, UR28, -R9 ;  /* 0x0000001c96a37c23 */ /* 0x001fc20008010809 */
        /* <DEDUP_REMOVED lines=36> */
[----:B------:R-:W-:Y:S01]  /*a3e0*/  FSEL R161, R10, RZ, P1 ;  /* 0x000000ff0aa17208 */ /* 0x000fe20000800000 */
[----:B------:R-:W-:Y:S01]  /*a3f0*/  MUFU.EX2 R99, R99 ;  /* 0x0000006300637308 */ /* 0x000fe20000000800 */
[----:B------:R-:W-:-:S03]  /*a400*/  FMNMX.FTZ R148, R97, R148, !PT ;  /* 0x0000009461947209 */ /* 0x000fc60007810000 */
[----:B------:R-:W-:Y:S02]  /*a410*/  FADD.FTZ R161, -R161, R6 ;  /* 0x00000006a1a17221 */ /* 0x000fe40000010100 */
        /* <DEDUP_REMOVED lines=13> */
[----:B------:R-:W-:-:S01]  /*a4f0*/  FFMA.FTZ R149, R9, R148, -8 ;  /* 0xc100000009957423 */ /* 0x000fc20000010094 */
[----:B------:R-:W-:Y:S01]  /*a500*/  FMUL.FTZ R148, R161, UR28 ;  /* 0x0000001ca1947c20 */ /* 0x000fe20008410000 */
[----:B------:R-:W-:Y:S03]  /*a510*/  MUFU.EX2 R114, R114 ;  /* 0x0000007200727308 */ /* 0x000fe60000000800 */
[----:B------:R-:W-:-:S05]  /*a520*/  FSEL R149, R149, RZ, P1 ;  /* 0x000000ff95957208 */ /* 0x000fca0000800000 */
[--C-:B------:R-:W-:Y:S01]  /*a530*/  FFMA.FTZ R161, R88, UR28, -R149.reuse ;  /* 0x0000001c58a17c23 */ /* 0x100fe20008010895 */
[----:B------:R-:W-:-:S01]  /*a540*/  FFMA.FTZ R88, R136, UR28, -R149 ;  /* 0x0000001c88587c23 */ /* 0x000fc20008010895 */
[--C-:B------:R-:W-:Y:S01]  /*a550*/  FFMA.FTZ R136, R138, UR28, -R149.reuse ;  /* 0x0000001c8a887c23 */ /* 0x100fe20008010895 */
        /* <DEDUP_REMOVED lines=63> */
[----:B------:R-:W-:-:S06]  /*a950*/  FADD.FTZ R127, R162, R127 ;  /* 0x0000007fa27f7221 */ /* 0x000fcc0000010000 */
        /* <DEDUP_REMOVED lines=14> */
[----:B------:R-:W-:-:S06]  /*aa40*/  FADD.FTZ R4, R98, R127 ;  /* 0x0000007f62047221 */ /* 0x000fcc0000010000 */
        /* <DEDUP_REMOVED lines=84> */
[----:B------:R-:W2:Y:S08]  /*af90*/  MUFU.EX2 R131, R131 ;  /* 0x0000008300837308 */ /* 0x000eb00000000800 */
[----:B------:R-:W3:Y:S08]  /*afa0*/  MUFU.EX2 R92, R92 ;  /* 0x0000005c005c7308 */ /* 0x000ef00000000800 */
[----:B------:R-:W4:Y:S08]  /*afb0*/  MUFU.EX2 R130, R130 ;  /* 0x0000008200827308 */ /* 0x000f300000000800 */
[----:B------:R0:W5:Y:S08]  /*afc0*/  MUFU.EX2 R93, R94 ;  /* 0x0000005e005d7308 */ /* 0x0001700000000800 */
[----:B------:R-:W5:Y:S01]  /*afd0*/  MUFU.EX2 R129, R129 ;  /* 0x0000008100817308 */ /* 0x000f620000000800 */
[----:B0-----:R-:W-:-:S01]  /*afe0*/  FADD.FTZ R94, R132, R3 ;  /* 0x00000003845e7221 */ /* 0x001fc20000010000 */
[----:B-1----:R-:W-:-:S03]  /*aff0*/  FADD.FTZ R3, R164, R4 ;  /* 0x00000004a4037221 */ /* 0x002fc60000010000 */
[----:B--2---:R-:W-:Y:S01]  /*b000*/  FADD.FTZ R95, R131, R94 ;  /* 0x0000005e835f7221 */ /* 0x004fe20000010000 */
        /* <DEDUP_REMOVED lines=11> */
.L_x_1471:
        /* <DEDUP_REMOVED lines=115> */
.L_x_1453:
        /* <DEDUP_REMOVED lines=25> */
.L_x_1474:
[----:B------:R-:W-:Y:S02]  /*b980*/  ULDC UR14, c[0x0][0x9e4] ;  /* 0x00027900000e7ab9 */ /* 0x000fe40000000800 */
[----:B------:R-:W-:-:S11]  /*b990*/  UISETP.NE.AND UP0, UPT, UR14, 0x1, UPT ;  /* 0x000000010e00788c */ /* 0x000fd6000bf05270 */
[----:B------:R-:W-:Y:S02]  /*b9a0*/  @UP0 ULDC.64 UR18, c[0x0][0x9e8] ;  /* 0x00027a0000120ab9 */ /* 0x000fe40000000a00 */
[----:B------:R-:W-:-:S04]  /*b9b0*/  UIMAD.WIDE.U32 UR6, UR10, UR18, URZ ;  /* 0x000000120a0672a5 */ /* 0x000fc8000f8e003f */
[----:B------:R-:W-:-:S12]  /*b9c0*/  @UP0 USHF.R.U32.HI UR10, URZ, UR19, UR7 ;  /* 0x000000133f0a0299 */ /* 0x000fd80008011607 */
.L_x_1475:
[----:B------:R-:W-:-:S04]  /*b9d0*/  UIMAD UR10, UR10, UR14, URZ ;  /* 0x0000000e0a0a72a4 */ /* 0x000fc8000f8e023f */
[----:B------:R-:W-:-:S04]  /*b9e0*/  UISETP.LT.AND UP0, UPT, UR11, UR10, UPT ;  /* 0x0000000a0b00728c */ /* 0x000fc8000bf01270 */
[----:B------:R-:W-:-:S12]  /*b9f0*/  USEL UR11, UR11, UR10, !UP0 ;  /* 0x0000000a0b0b7287 */ /* 0x000fd8000c000000 */
.L_x_1473:
        /* <DEDUP_REMOVED lines=13> */
.L_x_1487:
[----:B------:R-:W-:Y:S01]  /*bad0*/  ISETP.NE.AND P2, PT, RZ, UR42, PT ;  /* 0x0000002aff007c0c */ /* 0x000fe2000bf45270 */
[----:B------:R-:W-:-:S04]  /*bae0*/  UISETP.NE.AND UP0, UPT, UR30, 0x1, UPT ;  /* 0x000000011e00788c */ /* 0x000fc8000bf05270 */
[----:B------:R-:W-:-:S04]  /*baf0*/  USEL UR45, URZ, 0x1, UP0 ;  /* 0x000000013f2d7887 */ /* 0x000fc80008000000 */
[----:B------:R-:W-:-:S04]  /*bb00*/  ULOP3.LUT UR45, UR31, UR45, URZ, 0x3c, !UPT ;  /* 0x0000002d1f2d7292 */ /* 0x000fc8000f8e3c3f */
[----:B------:R-:W-:Y:S08]  /*bb10*/  @P2 BRA `(.L_x_1477) ;  /* 0x0000000000382947 */ /* 0x000ff00003800000 */
[----:B------:R-:W-:Y:S05]  /*bb20*/  @!P0 BRA `(.L_x_1478) ;  /* 0x0000000000048947 */ /* 0x000fea0003800000 */
[----:B------:R-:W-:Y:S01]  /*bb30*/  BPT.TRAP 0x1 ;  /* 0x000000040000795c */ /* 0x000fe20000300000 */
.L_x_1478:
        /* <DEDUP_REMOVED lines=9> */
.L_x_1479:
[----:B-1----:R-:W-:Y:S05]  /*bbd0*/  @P1 BRA `(.L_x_1477) ;  /* 0x0000000000081947 */ /* 0x002fea0003800000 */
[----:B------:R-:W1:Y:S02]  /*bbe0*/  SYNCS.PHASECHK.TRANS64.TRYWAIT P1, [UR6+0x22830], R9 ;  /* 0x02283009ff0075a7 */ /* 0x000e640008020146 */
[----:B-1----:R-:W-:Y:S05]  /*bbf0*/  @!P1 BRA `(.L_x_1480) ;  /* 0x0000012400a49947 */ /* 0x002fea0003800000 */
.L_x_1477:
        /* <DEDUP_REMOVED lines=132> */
.L_x_1482:
[----:B------:R-:W-:Y:S01]  /*c440*/  ULEA UR6, UR30, UR43, 0x3 ;  /* 0x0000002b1e067291 */ /* 0x000fe2000f8e183f */
[----:B------:R-:W-:-:S05]  /*c450*/  IMAD.U32 R9, RZ, RZ, UR31 ;  /* 0x0000001fff097e24 */ /* 0x000fca000f8e00ff */
[----:B------:R-:W-:-:S04]  /*c460*/  SHF.L.U32 R9, R9, 0x1f, RZ ;  /* 0x0000001f09097819 */ /* 0x000fc800000006ff */
[----:B------:R0:W1:Y:S01]  /*c470*/  SYNCS.PHASECHK.TRANS64.TRYWAIT P1, [UR6+0x22850], R9 ;  /* 0x02285009ff0075a7 */ /* 0x0000620008020146 */
[----:B------:R-:W-:Y:S05]  /*c480*/  @!P0 BRA `(.L_x_1483) ;  /* 0x0000000000048947 */ /* 0x000fea0003800000 */
[----:B------:R-:W-:Y:S01]  /*c490*/  BPT.TRAP 0x1 ;  /* 0x000000040000795c */ /* 0x000fe20000300000 */
.L_x_1483:
[----:B-1----:R-:W-:Y:S05]  /*c4a0*/  @P1 BRA `(.L_x_1481) ;  /* 0x0000000000081947 */ /* 0x002fea0003800000 */
[----:B------:R-:W1:Y:S02]  /*c4b0*/  SYNCS.PHASECHK.TRANS64.TRYWAIT P1, [UR6+0x22850], R9 ;  /* 0x02285009ff0075a7 */ /* 0x000e640008020146 */
[----:B-1----:R-:W-:Y:S05]  /*c4c0*/  @!P1 BRA `(.L_x_1484) ;  /* 0x0000011c00889947 */ /* 0x002fea0003800000 */
.L_x_1481:
        /* <DEDUP_REMOVED lines=36> */
.L_x_1485:
        /* <DEDUP_REMOVED lines=24> */
[----:B------:R-:W-:Y:S01]  /*c890*/  FMUL.FTZ R126, R0, R128 ;  /* 0x00000080007e7220 */ /* 0x000fe20000410000 */
[----:B-1----:R-:W-:Y:S01]  /*c8a0*/  FMNMX.FTZ R10, R12, R7, !PT ;  /* 0x000000070c0a7209 */ /* 0x002fe20007810000 */
        /* <DEDUP_REMOVED lines=8> */
[----:B0-----:R-:W-:Y:S01]  /*c930*/  FMNMX.FTZ R9, R13, R6, !PT ;  /* 0x000000060d097209 */ /* 0x001fe20007810000 */
[C---:B------:R-:W-:Y:S01]  /*c940*/  FMUL.FTZ R159, R0.reuse, R166 ;  /* 0x000000a6009f7220 */ /* 0x040fe20000410000 */
[C---:B------:R-:W-:Y:S01]  /*c950*/  FMUL.FTZ R127, R0.reuse, R129 ;  /* 0x00000081007f7220 */ /* 0x040fe20000410000 */
[C---:B------:R-:W-:Y:S01]  /*c960*/  FMUL.FTZ R134, R0.reuse, R108 ;  /* 0x0000006c00867220 */ /* 0x040fe20000410000 */
[----:B------:R-:W0:Y:S01]  /*c970*/  MUFU.TANH R15, R15 ;  /* 0x0000000f000f7308 */ /* 0x000e220000002400 */
        /* <DEDUP_REMOVED lines=52> */
[----:B------:R-:W-:Y:S01]  /*ccc0*/  FMUL.FTZ R174, R0, R101 ;  /* 0x0000006500ae7220 */ /* 0x000fe20000410000 */
[----:B------:R-:W-:Y:S01]  /*ccd0*/  IMAD.U32 R175, RZ, RZ, UR28 ;  /* 0x0000001cffaf7e24 */ /* 0x000fe2000f8e00ff */
[----:B------:R-:W-:Y:S01]  /*cce0*/  ULEA UR6, UR44, UR43, 0x3 ;  /* 0x0000002b2c067291 */ /* 0x000fe2000f8e183f */
[----:B------:R-:W2:Y:S01]  /*ccf0*/  MUFU.TANH R156, R156 ;  /* 0x0000009c009c7308 */ /* 0x000ea20000002400 */
[----:B-1----:R-:W-:-:S02]  /*cd00*/  FMNMX.FTZ R115, R155, R114, !PT ;  /* 0x000000729b737209 */ /* 0x002fc40007810000 */
[----:B------:R-:W-:-:S04]  /*cd10*/  UIADD3 UR6, UR6, 0x22840, URZ ;  /* 0x0002284006067890 */ /* 0x000fc8000fffe03f */
[----:B------:R-:W-:Y:S01]  /*cd20*/  UPRMT UR6, UR41, 0x654, UR6 ;  /* 0x0000065429067896 */ /* 0x000fe20008000006 */
[----:B------:R-:W1:Y:S01]  /*cd30*/  MUFU.TANH R157, R157 ;  /* 0x0000009d009d7308 */ /* 0x000e620000002400 */
[----:B0-----:R-:W-:-:S07]  /*cd40*/  FMNMX.FTZ R10, R154, R9, !PT ;  /* 0x000000099a0a7209 */ /* 0x001fce0007810000 */
[----:B------:R-:W0:Y:S01]  /*cd50*/  MUFU.TANH R159, R159 ;  /* 0x0000009f009f7308 */ /* 0x000e220000002400 */
[----:B--2---:R-:W-:Y:S01]  /*cd60*/  FMNMX.FTZ R88, R156, R115, !PT ;  /* 0x000000739c587209 */ /* 0x004fe20007810000 */
[----:B------:R-:W-:Y:S06]  /*cd70*/  SYNCS.ARRIVE.TRANS64.RED.A1T0 RZ, [UR6], RZ ;  /* 0x000000ffffff79a7 */ /* 0x000fec0008100406 */
[----:B------:R-:W2:Y:S01]  /*cd80*/  MUFU.TANH R158, R158 ;  /* 0x0000009e009e7308 */ /* 0x000ea20000002400 */
[----:B-1----:R-:W-:-:S07]  /*cd90*/  FMNMX.FTZ R9, R157, R10, !PT ;  /* 0x0000000a9d097209 */ /* 0x002fce0007810000 */
[----:B------:R-:W1:Y:S01]  /*cda0*/  MUFU.TANH R160, R160 ;  /* 0x000000a000a07308 */ /* 0x000e620000002400 */
[----:B0-----:R-:W-:Y:S01]  /*cdb0*/  FMNMX.FTZ R89, R159, R88, !PT ;  /* 0x000000589f597209 */ /* 0x001fe20007810000 */
[----:B------:R-:W-:-:S06]  /*cdc0*/  FMUL.FTZ R88, R0, R90 ;  /* 0x0000005a00587220 */ /* 0x000fcc0000410000 */
[----:B------:R-:W0:Y:S01]  /*cdd0*/  MUFU.TANH R136, R136 ;  /* 0x0000008800887308 */ /* 0x000e220000002400 */
[----:B--2---:R-:W-:-:S07]  /*cde0*/  FMNMX.FTZ R9, R158, R9, !PT ;  /* 0x000000099e097209 */ /* 0x004fce0007810000 */
[----:B------:R-:W2:Y:S01]  /*cdf0*/  MUFU.TANH R138, R138 ;  /* 0x0000008a008a7308 */ /* 0x000ea20000002400 */
[----:B-1----:R-:W-:-:S07]  /*ce00*/  FMNMX.FTZ R89, R160, R89, !PT ;  /* 0x00000059a0597209 */ /* 0x002fce0007810000 */
[----:B------:R-:W1:Y:S01]  /*ce10*/  MUFU.TANH R137, R137 ;  /* 0x0000008900897308 */ /* 0x000e620000002400 */
[----:B0-----:R-:W-:-:S07]  /*ce20*/  FMNMX.FTZ R10, R136, R9, !PT ;  /* 0x00000009880a7209 */ /* 0x001fce0007810000 */
[----:B------:R-:W0:Y:S01]  /*ce30*/  MUFU.TANH R139, R139 ;  /* 0x0000008b008b7308 */ /* 0x000e220000002400 */
[----:B--2---:R-:W-:Y:S01]  /*ce40*/  FMNMX.FTZ R90, R138, R89, !PT ;  /* 0x000000598a5a7209 */ /* 0x004fe20007810000 */
[----:B------:R-:W-:-:S06]  /*ce50*/  FMUL.FTZ R89, R0, R91 ;  /* 0x0000005b00597220 */ /* 0x000fcc0000410000 */
[----:B------:R-:W2:Y:S01]  /*ce60*/  MUFU.TANH R140, R140 ;  /* 0x0000008c008c7308 */ /* 0x000ea20000002400 */
[----:B-1----:R-:W-:-:S07]  /*ce70*/  FMNMX.FTZ R9, R137, R10, !PT ;  /* 0x0000000a89097209 */ /* 0x002fce0007810000 */
[----:B------:R-:W1:Y:S01]  /*ce80*/  MUFU.TANH R142, R142 ;  /* 0x0000008e008e7308 */ /* 0x000e620000002400 */
[----:B0-----:R-:W-:-:S07]  /*ce90*/  FMNMX.FTZ R115, R139, R90, !PT ;  /* 0x0000005a8b737209 */ /* 0x001fce0007810000 */
[----:B------:R-:W0:Y:S01]  /*cea0*/  MUFU.TANH R141, R141 ;  /* 0x0000008d008d7308 */ /* 0x000e220000002400 */
[----:B--2---:R-:W-:-:S07]  /*ceb0*/  FMNMX.FTZ R10, R140, R9, !PT ;  /* 0x000000098c0a7209 */ /* 0x004fce0007810000 */
        /* <DEDUP_REMOVED lines=26> */
[----:B-1----:R-:W-:Y:S01]  /*d060*/  FMNMX.FTZ R92, R120, R91, !PT ;  /* 0x0000005b785c7209 */ /* 0x002fe20007810000 */
[----:B------:R-:W-:-:S06]  /*d070*/  FMUL.FTZ R91, R0, R95 ;  /* 0x0000005f005b7220 */ /* 0x000fcc0000410000 */
        /* <DEDUP_REMOVED lines=91> */
[----:B--2---:R-:W-:Y:S02]  /*d630*/  FMNMX.FTZ R10, R94, R9, !PT ;  /* 0x000000095e0a7209 */ /* 0x004fe40007810000 */
[----:B-1----:R-:W-:Y:S02]  /*d640*/  FMNMX.FTZ R97, R174, R97, !PT ;  /* 0x00000061ae617209 */ /* 0x002fe40007810000 */
[----:B0-----:R-:W-:-:S03]  /*d650*/  FMNMX.FTZ R96, R95, R10, !PT ;  /* 0x0000000a5f607209 */ /* 0x001fc60007810000 */
        /* <DEDUP_REMOVED lines=35> */
[--C-:B------:R-:W-:Y:S01]  /*d890*/  FFMA.FTZ R114, R161, UR28, -R175.reuse ;  /* 0x0000001ca1727c23 */ /* 0x100fe200080108af */
[----:B------:R-:W-:-:S01]  /*d8a0*/  FFMA.FTZ R100, R136, UR28, -R175 ;  /* 0x0000001c88647c23 */ /* 0x000fc200080108af */
[----:B------:R-:W-:Y:S01]  /*d8b0*/  MUFU.EX2 R6, R6 ;  /* 0x0000000600067308 */ /* 0x000fe20000000800 */
[----:B------:R-:W-:-:S01]  /*d8c0*/  FFMA.FTZ R138, R138, UR28, -R158 ;  /* 0x0000001c8a8a7c23 */ /* 0x000fc2000801089e */
[----:B------:R-:W-:Y:S01]  /*d8d0*/  FFMA.FTZ R139, R139, UR28, -R158 ;  /* 0x0000001c8b8b7c23 */ /* 0x000fe2000801089e */
[----:B------:R-:W-:-:S01]  /*d8e0*/  FFMA.FTZ R102, R140, UR28, -R175 ;  /* 0x0000001c8c667c23 */ /* 0x000fc200080108af */
[----:B------:R-:W-:Y:S01]  /*d8f0*/  FFMA.FTZ R142, R142, UR28, -R158 ;  /* 0x0000001c8e8e7c23 */ /* 0x000fe2000801089e */
[----:B------:R-:W-:-:S01]  /*d900*/  FFMA.FTZ R103, R141, UR28, -R175 ;  /* 0x0000001c8d677c23 */ /* 0x000fc200080108af */
[--C-:B------:R-:W-:Y:S01]  /*d910*/  FFMA.FTZ R143, R143, UR28, -R158.reuse ;  /* 0x0000001c8f8f7c23 */ /* 0x100fe2000801089e */
        /* <DEDUP_REMOVED lines=43> */
[--C-:B------:R-:W-:Y:S01]  /*dbd0*/  FFMA.FTZ R110, R110, UR28, -R158.reuse ;  /* 0x0000001c6e6e7c23 */ /* 0x100fe2000801089e */
        /* <DEDUP_REMOVED lines=171> */
.L_x_1486:
        /* <DEDUP_REMOVED lines=115> */
.L_x_1476:
        /* <DEDUP_REMOVED lines=9> */
[----:B------:R-:W-:-:S05]  /*ee50*/  ULDC UR30, c[0x0][0x9e0] ;  /* 0x00027800001e7ab9 */ /* 0x000fca0000000800 */
.L_x_1507:
        /* <DEDUP_REMOVED lines=9> */
.L_x_1490:
[----:B------:R-:W-:Y:S01]  /*eef0*/  ULEA UR6, UR44, UR43, 0x3 ;  /* 0x0000002b2c067291 */ /* 0x000fe2000f8e183f */
[----:B------:R-:W-:-:S05]  /*ef00*/  IMAD.U32 R9, RZ, RZ, UR45 ;  /* 0x0000002dff097e24 */ /* 0x000fca000f8e00ff */
[----:B------:R-:W-:-:S04]  /*ef10*/  SHF.L.U32 R9, R9, 0x1f, RZ ;  /* 0x0000001f09097819 */ /* 0x000fc800000006ff */
[----:B------:R0:W1:Y:S01]  /*ef20*/  SYNCS.PHASECHK.TRANS64.TRYWAIT P1, [UR6+0x22830], R9 ;  /* 0x02283009ff0075a7 */ /* 0x0000620008020146 */
[----:B------:R-:W-:Y:S05]  /*ef30*/  @!P0 BRA `(.L_x_1491) ;  /* 0x0000000000048947 */ /* 0x000fea0003800000 */
[----:B------:R-:W-:Y:S01]  /*ef40*/  BPT.TRAP 0x1 ;  /* 0x000000040000795c */ /* 0x000fe20000300000 */
.L_x_1491:
[----:B-1----:R-:W-:Y:S05]  /*ef50*/  @P1 BRA `(.L_x_1489) ;  /* 0x0000000000081947 */ /* 0x002fea0003800000 */
[----:B------:R-:W1:Y:S02]  /*ef60*/  SYNCS.PHASECHK.TRANS64.TRYWAIT P1, [UR6+0x22830], R9 ;  /* 0x02283009ff0075a7 */ /* 0x000e640008020146 */
[----:B-1----:R-:W-:Y:S05]  /*ef70*/  @!P1 BRA `(.L_x_1492) ;  /* 0x000000f000f49947 */ /* 0x002fea0003800000 */
.L_x_1489:
        /* <DEDUP_REMOVED lines=129> */
.L_x_1494:
[----:B------:R-:W-:Y:S01]  /*f790*/  ULEA UR6, UR32, UR43, 0x3 ;  /* 0x0000002b20067291 */ /* 0x000fe2000f8e183f */
[----:B------:R-:W-:-:S05]  /*f7a0*/  IMAD.U32 R9, RZ, RZ, UR33 ;  /* 0x00000021ff097e24 */ /* 0x000fca000f8e00ff */
[----:B------:R-:W-:-:S04]  /*f7b0*/  SHF.L.U32 R9, R9, 0x1f, RZ ;  /* 0x0000001f09097819 */ /* 0x000fc800000006ff */
[----:B------:R0:W1:Y:S01]  /*f7c0*/  SYNCS.PHASECHK.TRANS64.TRYWAIT P1, [UR6+0x22850], R9 ;  /* 0x02285009ff0075a7 */ /* 0x0000620008020146 */
[----:B------:R-:W-:Y:S05]  /*f7d0*/  @!P0 BRA `(.L_x_1495) ;  /* 0x0000000000048947 */ /* 0x000fea0003800000 */
[----:B------:R-:W-:Y:S01]  /*f7e0*/  BPT.TRAP 0x1 ;  /* 0x000000040000795c */ /* 0x000fe20000300000 */
.L_x_1495:
[----:B-1----:R-:W-:Y:S05]  /*f7f0*/  @P1 BRA `(.L_x_1493) ;  /* 0x0000000000081947 */ /* 0x002fea0003800000 */
[----:B------:R-:W1:Y:S02]  /*f800*/  SYNCS.PHASECHK.TRANS64.TRYWAIT P1, [UR6+0x22850], R9 ;  /* 0x02285009ff0075a7 */ /* 0x000e640008020146 */
[----:B-1----:R-:W-:Y:S05]  /*f810*/  @!P1 BRA `(.L_x_1496) ;  /* 0x000000e800e49947 */ /* 0x002fea0003800000 */
.L_x_1493:
        /* <DEDUP_REMOVED lines=36> */
.L_x_1497:
        /* <DEDUP_REMOVED lines=195> */
.L_x_1500:
[----:B------:R-:W-:-:S05]  /*10690*/  IMAD.U32 R101, RZ, RZ, UR29 ;  /* 0x0000001dff657e24 */ /* 0x000fca000f8e00ff */
[----:B------:R-:W-:-:S13]  /*106a0*/  ISETP.NE.AND P1, PT, R101, 0x1, PT ;  /* 0x000000016500780c */ /* 0x000fda0003f25270 */
[----:B------:R-:W1:Y:S02]  /*106b0*/  @P1 LDC.64 R88, c[0x0][0x9e8] ;  /* 0x00027a00ff581b82 */ /* 0x000e640000000a00 */
[----:B-1----:R-:W-:-:S05]  /*106c0*/  @P1 IMAD.HI.U32 R88, R98, R88, RZ ;  /* 0x0000005862581227 */ /* 0x002fca00078e00ff */
[----:B------:R-:W-:-:S07]  /*106d0*/  @P1 SHF.R.U32.HI R98, RZ, R89, R88 ;  /* 0x00000059ff621219 */ /* 0x000fce0000011658 */
.L_x_1501:
[----:B------:R-:W-:Y:S05]  /*106e0*/  BSYNC B0 ;  /* 0x0000000000007941 */ /* 0x000fea0003800000 */
.L_x_1499:
[----:B------:R-:W-:-:S05]  /*106f0*/  IMAD R98, R98, R101, R177 ;  /* 0x0000006562627224 */ /* 0x000fca00078e02b1 */
[----:B------:R-:W-:Y:S02]  /*10700*/  VIADDMNMX R180, R98, R101, R180, PT ;  /* 0x0000006562b47246 */ /* 0x000fe400038001b4 */
[----:B------:R-:W-:-:S07]  /*10710*/  VIMNMX R181, R181, R98, !PT ;  /* 0x00000062b5b57248 */ /* 0x000fce0007fe0100 */
.L_x_1498:
        /* <DEDUP_REMOVED lines=247> */
.L_x_1504:
[----:B------:R-:W-:-:S05]  /*11690*/  IMAD.U32 R164, RZ, RZ, UR29 ;  /* 0x0000001dffa47e24 */ /* 0x000fca000f8e00ff */
[----:B------:R-:W-:-:S13]  /*116a0*/  ISETP.NE.AND P6, PT, R164, 0x1, PT ;  /* 0x00000001a400780c */ /* 0x000fda0003fc5270 */
[----:B------:R-:W0:Y:S02]  /*116b0*/  @P6 LDC.64 R88, c[0x0][0x9e8] ;  /* 0x00027a00ff586b82 */ /* 0x000e240000000a00 */
[----:B0-----:R-:W-:-:S05]  /*116c0*/  @P6 IMAD.HI.U32 R88, R163, R88, RZ ;  /* 0x00000058a3586227 */ /* 0x001fca00078e00ff */
[----:B------:R-:W-:-:S07]  /*116d0*/  @P6 SHF.R.U32.HI R163, RZ, R89, R88 ;  /* 0x00000059ffa36219 */ /* 0x000fce0000011658 */
.L_x_1505:
[----:B------:R-:W-:Y:S05]  /*116e0*/  BSYNC B0 ;  /* 0x0000000000007941 */ /* 0x000fea0003800000 */
.L_x_1503:
[----:B------:R-:W-:-:S05]  /*116f0*/  IMAD R88, R163, R164, R177 ;  /* 0x000000a4a3587224 */ /* 0x000fca00078e02b1 */
[----:B------:R-:W-:Y:S02]  /*11700*/  VIADDMNMX R149, R88, R164, R149, PT ;  /* 0x000000a458957246 */ /* 0x000fe40003800195 */
[----:B------:R-:W-:-:S07]  /*11710*/  VIMNMX R11, R11, R88, !PT ;  /* 0x000000580b0b7248 */ /* 0x000fce0007fe0100 */
.L_x_1502:
        /* <DEDUP_REMOVED lines=501> */
.L_x_1506:
        /* <DEDUP_REMOVED lines=115> */
.L_x_1488:
[----:B------:R-:W-:Y:S06]  /*13da0*/  BAR.ARV 0x8, 0x180 ;  /* 0x0206000000007b1d */ /* 0x000fec0000002000 */
[----:B------:R-:W-:Y:S05]  /*13db0*/  @!P0 BRA `(.L_x_1508) ;  /* 0x0000000000048947 */ /* 0x000fea0003800000 */
[----:B------:R-:W-:Y:S01]  /*13dc0*/  BPT.TRAP 0x1 ;  /* 0x000000040000795c */ /* 0x000fe20000300000 */
.L_x_1508:
[----:B------:R-:W-:Y:S01]  /*13dd0*/  ULEA UR9, UR44, UR43, 0x3 ;  /* 0x0000002b2c097291 */ /* 0x000fe2000f8e183f */
[----:B------:R-:W-:-:S05]  /*13de0*/  IMAD.U32 R0, RZ, RZ, UR45 ;  /* 0x0000002dff007e24 */ /* 0x000fca000f8e00ff */
[----:B------:R-:W-:-:S04]  /*13df0*/  SHF.L.U32 R0, R0, 0x1f, RZ ;  /* 0x0000001f00007819 */ /* 0x000fc800000006ff */
[----:B------:R0:W1:Y:S01]  /*13e00*/  SYNCS.PHASECHK.TRANS64.TRYWAIT P1, [UR9+0x22850], R0 ;  /* 0x02285000ff0075a7 */ /* 0x0000620008020149 */
[----:B------:R-:W-:Y:S05]  /*13e10*/  @!P0 BRA `(.L_x_1509) ;  /* 0x0000000000048947 */ /* 0x000fea0003800000 */
[----:B------:R-:W-:Y:S01]  /*13e20*/  BPT.TRAP 0x1 ;  /* 0x000000040000795c */ /* 0x000fe20000300000 */
.L_x_1509:
[----:B-1----:R-:W-:Y:S05]  /*13e30*/  @P1 BRA `(.L_x_1510) ;  /* 0x0000000000081947 */ /* 0x002fea0003800000 */
[----:B------:R-:W1:Y:S02]  /*13e40*/  SYNCS.PHASECHK.TRANS64.TRYWAIT P1, [UR9+0x22850], R0 ;  /* 0x02285000ff0075a7 */ /* 0x000e640008020149 */
[----:B-1----:R-:W-:Y:S05]  /*13e50*/  @!P1 BRA `(.L_x_1511) ;  /* 0x000000a4006c9947 */ /* 0x002fea0003800000 */
.L_x_1510:
        /* <DEDUP_REMOVED lines=11> */
[----:B------:R-:W-:-:S04]  /*13f10*/  PLOP3.LUT P1, PT, PT, PT, UP0, 0x80, 0x0 ;  /* 0x000000000000781c */ /* 0x000fc80003f2f008 */
[----:B------:R-:W-:Y:S02]  /*13f20*/  @UP0 ULDC.64 UR12, c[0x0][0x9c8] ;  /* 0x00027200000c0ab9 */ /* 0x000fe40000000a00 */
[----:B------:R-:W-:Y:S01]  /*13f30*/  UMOV UR6, UR8 ;  /* 0x0000000800067c82 */ /* 0x000fe20008000000 */
[----:B------:R-:W-:-:S09]  /*13f40*/  @UP0 UIMAD.WIDE.U32 UR4, UR48, UR12, URZ ;  /* 0x0000000c300402a5 */ /* 0x000fd2000f8e003f */
[----:B------:R-:W-:Y:S01]  /*13f50*/  QGMMA.64x128x32.F32.E4M3.E4M3 R24, R184, gdesc[UR4], R24, gsb0 ;  /* 0x01e00004b8187df3 */ /* 0x000fe20008000818 */
[----:B------:R-:W-:Y:S01]  /*13f60*/  UIADD3 UR6, UR8, 0x100, URZ ;  /* 0x0000010008067890 */ /* 0x000fe2000fffe03f */
[----:B------:R-:W-:Y:S01]  /*13f70*/  UMOV UR7, 0xc0000010 ;  /* 0xc000001000077882 */ /* 0x000fe20000000000 */
[----:B------:R-:W-:Y:S02]  /*13f80*/  WARPGROUP.DEPBAR.LE gsb0, 0x0 ;  /* 0x00008000000079c5 */ /* 0x000fe40000010000 */
[----:B------:R-:W-:-:S07]  /*13f90*/  WARPGROUP.ARRIVE ;  /* 0x00000000000079c5 */ /* 0x000fce0000000000 */
        /* <DEDUP_REMOVED lines=69> */
.L_x_1512:
        /* <DEDUP_REMOVED lines=74> */
.L_x_1434:
[----:B------:R-:W0:Y:S01]  /*14890*/  S2R R7, SR_CgaCtaId ;  /* 0x0000000000077919 */ /* 0x000e220000008800 */
[----:B------:R-:W-:Y:S01]  /*148a0*/  MOV R4, 0x400 ;  /* 0x0000040000047802 */ /* 0x000fe20000000f00 */
[----:B------:R-:W-:Y:S01]  /*148b0*/  BSSY B0, `(.L_x_1513) ;  /* 0x0000277000007945 */ /* 0x000fe20003800000 */
[----:B------:R-:W-:Y:S02]  /*148c0*/  BAR.SYNC.DEFER_BLOCKING 0x5, 0x180 ;  /* 0x0146000000007b1d */ /* 0x000fe40000010000 */
[----:B0-----:R-:W-:-:S05]  /*148d0*/  LEA R4, R7, R4, 0x18 ;  /* 0x0000000407047211 */ /* 0x001fca00078ec0ff */
[----:B------:R-:W0:Y:S02]  /*148e0*/  LDS.128 R32, [R4+0x228d0] ;  /* 0x0228d00004207984 */ /* 0x000e240000000c00 */
[----:B0-----:R-:W-:Y:S02]  /*148f0*/  R2UR UR5, R33 ;  /* 0x00000000210572ca */ /* 0x001fe400000e0000 */
[----:B------:R-:W-:Y:S02]  /*14900*/  R2UR UR49, R34 ;  /* 0x00000000223172ca */ /* 0x000fe400000e0000 */
        /* <DEDUP_REMOVED lines=9> */
[----:B------:R-:W0:Y:S01]  /*149a0*/  S2R R33, SR_SWINHI ;  /* 0x0000000000217919 */ /* 0x000e220000002f00 */
[----:B------:R-:W-:Y:S01]  /*149b0*/  F2FP.BF16.F32.PACK_AB R9, R84, R9 ;  /* 0x000000095409723e */ /* 0x000fe200000010ff */
[----:B------:R-:W-:Y:S02]  /*149c0*/  ULDC.64 UR6, c[0x0][0xc00] ;  /* 0x0003000000067ab9 */ /* 0x000fe40000000a00 */
[----:B------:R1:W2:Y:S01]  /*149d0*/  LDG.E.CONSTANT R17, desc[UR50][R6.64] ;  /* 0x0000003206117981 */ /* 0x0002a2000c1e9900 */
[----:B------:R-:W-:Y:S01]  /*149e0*/  F2FP.BF16.F32.PACK_AB R10, R85, R10 ;  /* 0x0000000a550a723e */ /* 0x000fe200000010ff */
[----:B------:R-:W-:Y:S01]  /*149f0*/  UISETP.NE.U32.AND UP0, UPT, UR6, URZ, UPT ;  /* 0x0000003f0600728c */ /* 0x000fe2000bf05070 */
[----:B------:R-:W-:Y:S02]  /*14a00*/  F2FP.BF16.F32.PACK_AB R29, R60, R29 ;  /* 0x0000001d3c1d723e */ /* 0x000fe400000010ff */
[----:B------:R-:W-:Y:S01]  /*14a10*/  F2FP.BF16.F32.PACK_AB R25, R62, R25 ;  /* 0x000000193e19723e */ /* 0x000fe200000010ff */
[----:B------:R-:W-:Y:S01]  /*14a20*/  UISETP.NE.AND.EX UP0, UPT, UR7, URZ, UPT, UP0 ;  /* 0x0000003f0700728c */ /* 0x000fe2000bf05300 */
[----:B------:R-:W-:-:S02]  /*14a30*/  F2FP.BF16.F32.PACK_AB R5, R86, R5 ;  /* 0x000000055605723e */ /* 0x000fc400000010ff */
[----:B------:R-:W-:Y:S01]  /*14a40*/  F2FP.BF16.F32.PACK_AB R31, R46, R31 ;  /* 0x0000001f2e1f723e */ /* 0x000fe200000010ff */
[----:B------:R-:W-:Y:S01]  /*14a50*/  ULDC.64 UR6, c[0x0][0xc00] ;  /* 0x0003000000067ab9 */ /* 0x000fe20000000a00 */
[----:B-1----:R-:W-:Y:S01]  /*14a60*/  LOP3.LUT P0, R6, R18, 0x3, RZ, 0xc0, !PT ;  /* 0x0000000312067812 */ /* 0x002fe2000780c0ff */
[----:B------:R-:W-:Y:S01]  /*14a70*/  UIMAD.WIDE UR6, UR38, 0x4, UR6 ;  /* 0x00000004260678a5 */ /* 0x000fe2000f8e0206 */
[----:B------:R-:W-:Y:S02]  /*14a80*/  F2FP.BF16.F32.PACK_AB R18, R87, R8 ;  /* 0x000000085712723e */ /* 0x000fe400000010ff */
[----:B------:R-:W-:Y:S02]  /*14a90*/  ISETP.EQ.OR P0, PT, R6, 0x3, !P0 ;  /* 0x000000030600780c */ /* 0x000fe40004702670 */
[----:B------:R-:W-:Y:S02]  /*14aa0*/  F2FP.BF16.F32.PACK_AB R38, R47, R38 ;  /* 0x000000262f26723e */ /* 0x000fe400000010ff */
[----:B------:R-:W-:-:S02]  /*14ab0*/  SEL R60, R9, R10, P0 ;  /* 0x0000000a093c7207 */ /* 0x000fc40000000000 */
[----:B------:R-:W-:Y:S02]  /*14ac0*/  SEL R62, R10, R9, P0 ;  /* 0x000000090a3e7207 */ /* 0x000fe40000000000 */
[----:B------:R-:W-:Y:S02]  /*14ad0*/  F2FP.BF16.F32.PACK_AB R11, R78, R11 ;  /* 0x0000000b4e0b723e */ /* 0x000fe400000010ff */
[----:B------:R-:W-:Y:S02]  /*14ae0*/  F2FP.BF16.F32.PACK_AB R12, R79, R12 ;  /* 0x0000000c4f0c723e */ /* 0x000fe400000010ff */
[----:B------:R-:W-:Y:S02]  /*14af0*/  SEL R86, R5, R18, P0 ;  /* 0x0000001205567207 */ /* 0x000fe40000000000 */
[----:B------:R-:W-:Y:S02]  /*14b00*/  MOV R6, R4 ;  /* 0x0000000400067202 */ /* 0x000fe40000000f00 */
[----:B0-----:R-:W-:-:S02]  /*14b10*/  MOV R7, R33 ;  /* 0x0000002100077202 */ /* 0x001fc40000000f00 */
[----:B------:R-:W-:Y:S02]  /*14b20*/  F2FP.BF16.F32.PACK_AB R15, R70, R15 ;  /* 0x0000000f460f723e */ /* 0x000fe400000010ff */
[----:B------:R-:W-:Y:S01]  /*14b30*/  SEL R18, R18, R5, P0 ;  /* 0x0000000512127207 */ /* 0x000fe20000000000 */
[----:B------:R-:W-:Y:S01]  /*14b40*/  IMAD.WIDE R8, R195, 0x2, R6 ;  /* 0x00000002c3087825 */ /* 0x000fe200078e0206 */
[----:B------:R-:W-:Y:S02]  /*14b50*/  SEL R70, R31, R38, P0 ;  /* 0x000000261f467207 */ /* 0x000fe40000000000 */
[----:B------:R-:W-:Y:S02]  /*14b60*/  SEL R82, R11, R12, P0 ;  /* 0x0000000c0b527207 */ /* 0x000fe40000000000 */
[----:B------:R-:W-:Y:S02]  /*14b70*/  SEL R84, R12, R11, P0 ;  /* 0x0000000b0c547207 */ /* 0x000fe40000000000 */
[----:B------:R-:W-:-:S02]  /*14b80*/  LOP3.LUT R5, R8, 0x380, RZ, 0xc0, !PT ;  /* 0x0000038008057812 */ /* 0x000fc400078ec0ff */
[----:B------:R-:W-:Y:S02]  /*14b90*/  F2FP.BF16.F32.PACK_AB R37, R52, R37 ;  /* 0x000000253425723e */ /* 0x000fe400000010ff */
[----:B------:R-:W-:Y:S02]  /*14ba0*/  F2FP.BF16.F32.PACK_AB R36, R53, R36 ;  /* 0x000000243524723e */ /* 0x000fe400000010ff */
[----:B------:R-:W-:Y:S02]  /*14bb0*/  F2FP.BF16.F32.PACK_AB R28, R61, R28 ;  /* 0x0000001c3d1c723e */ /* 0x000fe400000010ff */
[----:B------:R-:W-:Y:S02]  /*14bc0*/  F2FP.BF16.F32.PACK_AB R13, R76, R13 ;  /* 0x0000000d4c0d723e */ /* 0x000fe400000010ff */
[----:B------:R-:W-:Y:S02]  /*14bd0*/  F2FP.BF16.F32.PACK_AB R14, R77, R14 ;  /* 0x0000000e4d0e723e */ /* 0x000fe400000010ff */
[----:B------:R-:W-:-:S02]  /*14be0*/  SEL R38, R38, R31, P0 ;  /* 0x0000001f26267207 */ /* 0x000fc40000000000 */
[C---:B------:R-:W-:Y:S02]  /*14bf0*/  IADD3 R12, P6, R8.reuse, 0x20, RZ ;  /* 0x00000020080c7810 */ /* 0x040fe40007fde0ff */
[----:B------:R-:W-:Y:S02]  /*14c00*/  IADD3 R31, P1, R8, 0x40, RZ ;  /* 0x00000040081f7810 */ /* 0x000fe40007f3e0ff */
[----:B------:R-:W-:Y:S02]  /*14c10*/  F2FP.BF16.F32.PACK_AB R41, R41, R56 ;  /* 0x000000382929723e */ /* 0x000fe400000010ff */
[----:B------:R-:W-:Y:S02]  /*14c20*/  SHF.R.U64 R5, R5, 0x3, RZ ;  /* 0x0000000305057819 */ /* 0x000fe400000012ff */
[----:B------:R-:W-:Y:S02]  /*14c30*/  SEL R42, R37, R36, P0 ;  /* 0x00000024252a7207 */ /* 0x000fe40000000000 */
[----:B------:R-:W-:-:S02]  /*14c40*/  SEL R46, R29, R28, P0 ;  /* 0x0000001c1d2e7207 */ /* 0x000fc40000000000 */
[----:B------:R-:W-:Y:S01]  /*14c50*/  SEL R50, R28, R29, P0 ;  /* 0x0000001d1c327207 */ /* 0x000fe20000000000 */
[----:B------:R-:W-:Y:S01]  /*14c60*/  IMAD.X R29, RZ, RZ, R9, P6 ;  /* 0x000000ffff1d7224 */ /* 0x000fe200030e0609 */
[----:B------:R-:W-:Y:S02]  /*14c70*/  SEL R56, R13, R14, P0 ;  /* 0x0000000e0d387207 */ /* 0x000fe40000000000 */
[----:B------:R-:W-:Y:S02]  /*14c80*/  SEL R58, R14, R13, P0 ;  /* 0x0000000d0e3a7207 */ /* 0x000fe40000000000 */
[----:B------:R-:W-:Y:S02]  /*14c90*/  LOP3.LUT R10, R12, 0x380, RZ, 0xc0, !PT ;  /* 0x000003800c0a7812 */ /* 0x000fe400078ec0ff */
[----:B------:R-:W-:Y:S02]  /*14ca0*/  F2FP.BF16.F32.PACK_AB R95, R92, R95 ;  /* 0x0000005f5c5f723e */ /* 0x000fe400000010ff */
[----:B------:R-:W-:-:S02]  /*14cb0*/  F2FP.BF16.F32.PACK_AB R91, R88, R91 ;  /* 0x0000005b585b723e */ /* 0x000fc400000010ff */
[----:B------:R-:W-:Y:S02]  /*14cc0*/  SEL R36, R36, R37, P0 ;  /* 0x0000002524247207 */ /* 0x000fe40000000000 */
[----:B------:R-:W-:Y:S02]  /*14cd0*/  LOP3.LUT R14, R31, 0x380, RZ, 0xc0, !PT ;  /* 0x000003801f0e7812 */ /* 0x000fe400078ec0ff */
[C---:B------:R-:W-:Y:S02]  /*14ce0*/  IADD3 R33, P2, R8.reuse, 0x60, RZ ;  /* 0x0000006008217810 */ /* 0x040fe40007f5e0ff */
[C---:B------:R-:W-:Y:S02]  /*14cf0*/  IADD3 R88, P3, R8.reuse, 0x4000, RZ ;  /* 0x0000400008587810 */ /* 0x040fe40007f7e0ff */
[C---:B------:R-:W-:Y:S02]  /*14d00*/  IADD3 R35, P4, R8.reuse, 0x4020, RZ ;  /* 0x0000402008237810 */ /* 0x040fe40007f9e0ff */
[----:B------:R-:W-:-:S02]  /*14d10*/  IADD3 R37, P5, R8, 0x4040, RZ ;  /* 0x0000404008257810 */ /* 0x000fc40007fbe0ff */
[----:B------:R-:W-:Y:S02]  /*14d20*/  IADD3 R92, P6, R8, 0x4060, RZ ;  /* 0x00004060085c7810 */ /* 0x000fe40007fde0ff */
[----:B------:R-:W-:Y:S01]  /*14d30*/  LOP3.LUT R8, R5, R8, RZ, 0x3c, !PT ;  /* 0x0000000805087212 */ /* 0x000fe200078e3cff */
[--C-:B------:R-:W-:Y:S01]  /*14d40*/  IMAD.X R13, RZ, RZ, R9.reuse, P5 ;  /* 0x000000ffff0d7224 */ /* 0x100fe200028e0609 */
[----:B------:R-:W-:Y:S01]  /*14d50*/  F2FP.BF16.F32.PACK_AB R26, R63, R26 ;  /* 0x0000001a3f1a723e */ /* 0x000fe200000010ff */
[----:B------:R-:W-:Y:S01]  /*14d60*/  IMAD.X R11, RZ, RZ, R9, P6 ;  /* 0x000000ffff0b7224 */ /* 0x000fe200030e0609 */
[----:B------:R-:W-:Y:S02]  /*14d70*/  F2FP.BF16.F32.PACK_AB R20, R71, R20 ;  /* 0x000000144714723e */ /* 0x000fe400000010ff */
[----:B------:R-:W-:Y:S02]  /*14d80*/  SHF.R.U64 R5, R10, 0x3, RZ ;  /* 0x000000030a057819 */ /* 0x000fe400000012ff */
[----:B------:R-:W-:-:S02]  /*14d90*/  SHF.R.U64 R10, R14, 0x3, RZ ;  /* 0x000000030e0a7819 */ /* 0x000fc400000012ff */
[----:B------:R-:W-:Y:S02]  /*14da0*/  SEL R74, R25, R26, P0 ;  /* 0x0000001a194a7207 */ /* 0x000fe40000000000 */
[----:B------:R-:W-:Y:S01]  /*14db0*/  SEL R76, R26, R25, P0 ;  /* 0x000000191a4c7207 */ /* 0x000fe20000000000 */
[--C-:B------:R-:W-:Y:S01]  /*14dc0*/  IMAD.X R25, RZ, RZ, R9.reuse, P2 ;  /* 0x000000ffff197224 */ /* 0x100fe200010e0609 */
[----:B------:R-:W-:Y:S02]  /*14dd0*/  SEL R78, R15, R20, P0 ;  /* 0x000000140f4e7207 */ /* 0x000fe40000000000 */
[----:B------:R-:W-:Y:S01]  /*14de0*/  SEL R80, R20, R15, P0 ;  /* 0x0000000f14507207 */ /* 0x000fe20000000000 */
[----:B------:R-:W-:Y:S01]  /*14df0*/  IMAD.X R15, RZ, RZ, R9, P4 ;  /* 0x000000ffff0f7224 */ /* 0x000fe200020e0609 */
[----:B------:R-:W-:Y:S02]  /*14e00*/  LOP3.LUT R20, R33, 0x380, RZ, 0xc0, !PT ;  /* 0x0000038021147812 */ /* 0x000fe400078ec0ff */
[----:B------:R-:W-:-:S02]  /*14e10*/  LOP3.LUT R28, R5, R12, RZ, 0x3c, !PT ;  /* 0x0000000c051c7212 */ /* 0x000fc400078e3cff */
[----:B------:R-:W-:Y:S02]  /*14e20*/  LOP3.LUT R26, R10, R31, RZ, 0x3c, !PT ;  /* 0x0000001f0a1a7212 */ /* 0x000fe400078e3cff */
[----:B------:R-:W-:Y:S02]  /*14e30*/  LOP3.LUT R5, R88, 0x380, RZ, 0xc0, !PT ;  /* 0x0000038058057812 */ /* 0x000fe400078ec0ff */
[----:B------:R-:W-:Y:S02]  /*14e40*/  LOP3.LUT R10, R35, 0x380, RZ, 0xc0, !PT ;  /* 0x00000380230a7812 */ /* 0x000fe400078ec0ff */
[----:B------:R-:W-:Y:S02]  /*14e50*/  LOP3.LUT R31, R92, 0x380, RZ, 0xc0, !PT ;  /* 0x000003805c1f7812 */ /* 0x000fe400078ec0ff */
[----:B------:R-:W-:Y:S02]  /*14e60*/  F2FP.BF16.F32.PACK_AB R21, R68, R21 ;  /* 0x000000154415723e */ /* 0x000fe400000010ff */
[----:B------:R-:W-:-:S02]  /*14e70*/  F2FP.BF16.F32.PACK_AB R24, R69, R24 ;  /* 0x000000184518723e */ /* 0x000fc400000010ff */
[----:B------:R-:W-:Y:S02]  /*14e80*/  LOP3.LUT R12, R37, 0x380, RZ, 0xc0, !PT ;  /* 0x00000380250c7812 */ /* 0x000fe400078ec0ff */
[----:B------:R-:W-:Y:S02]  /*14e90*/  SHF.R.U64 R14, R20, 0x3, RZ ;  /* 0x00000003140e7819 */ /* 0x000fe400000012ff */
[----:B------:R-:W-:Y:S02]  /*14ea0*/  F2FP.BF16.F32.PACK_AB R94, R94, R97 ;  /* 0x000000615e5e723e */ /* 0x000fe400000010ff */
[----:B------:R-:W-:Y:S02]  /*14eb0*/  F2FP.BF16.F32.PACK_AB R90, R90, R93 ;  /* 0x0000005d5a5a723e */ /* 0x000fe400000010ff */
[----:B------:R-:W-:Y:S02]  /*14ec0*/  F2FP.BF16.F32.PACK_AB R27, R54, R27 ;  /* 0x0000001b361b723e */ /* 0x000fe400000010ff */
[----:B------:R-:W-:-:S02]  /*14ed0*/  F2FP.BF16.F32.PACK_AB R30, R55, R30 ;  /* 0x0000001e371e723e */ /* 0x000fc400000010ff */
[----:B------:R-:W-:Y:S02]  /*14ee0*/  SHF.R.U64 R5, R5, 0x3, RZ ;  /* 0x0000000305057819 */ /* 0x000fe400000012ff */
[----:B------:R-:W-:Y:S02]  /*14ef0*/  SHF.R.U64 R10, R10, 0x3, RZ ;  /* 0x000000030a0a7819 */ /* 0x000fe400000012ff */
[----:B------:R-:W-:Y:S02]  /*14f00*/  F2FP.BF16.F32.PACK_AB R57, R57, R72 ;  /* 0x000000483939723e */ /* 0x000fe400000010ff */
[----:B------:R-:W-:Y:S02]  /*14f10*/  F2FP.BF16.F32.PACK_AB R64, R49, R64 ;  /* 0x000000403140723e */ /* 0x000fe400000010ff */
[----:B------:R-:W-:Y:S02]  /*14f20*/  F2FP.BF16.F32.PACK_AB R44, R44, R89 ;  /* 0x000000592c2c723e */ /* 0x000fe400000010ff */
[----:B------:R-:W-:-:S02]  /*14f30*/  F2FP.BF16.F32.PACK_AB R45, R45, R40 ;  /* 0x000000282d2d723e */ /* 0x000fc400000010ff */
[----:B------:R-:W-:Y:S02]  /*14f40*/  SHF.R.U64 R31, R31, 0x3, RZ ;  /* 0x000000031f1f7819 */ /* 0x000fe400000012ff */
[----:B------:R-:W-:Y:S02]  /*14f50*/  F2FP.BF16.F32.PACK_AB R48, R39, R48 ;  /* 0x000000302730723e */ /* 0x000fe400000010ff */
[----:B------:R-:W-:Y:S02]  /*14f60*/  SEL R52, R21, R24, P0 ;  /* 0x0000001815347207 */ /* 0x000fe40000000000 */
[----:B------:R-:W-:Y:S01]  /*14f70*/  SEL R54, R24, R21, P0 ;  /* 0x0000001518367207 */ /* 0x000fe20000000000 */
[----:B------:R-:W-:Y:S01]  /*14f80*/  IMAD.X R21, RZ, RZ, R9, P3 ;  /* 0x000000ffff157224 */ /* 0x000fe200018e0609 */
[----:B------:R-:W-:Y:S02]  /*14f90*/  SHF.R.U64 R12, R12, 0x3, RZ ;  /* 0x000000030c0c7819 */ /* 0x000fe400000012ff */
[----:B------:R-:W-:-:S02]  /*14fa0*/  LOP3.LUT R24, R14, R33, RZ, 0x3c, !PT ;  /* 0x000000210e187212 */ /* 0x000fc400078e3cff */
[----:B------:R-:W-:Y:S02]  /*14fb0*/  SEL R32, R94, R95, P0 ;  /* 0x0000005f5e207207 */ /* 0x000fe40000000000 */
[----:B------:R-:W-:Y:S02]  /*14fc0*/  SEL R34, R90, R91, P0 ;  /* 0x0000005b5a227207 */ /* 0x000fe40000000000 */
[----:B------:R-:W-:Y:S02]  /*14fd0*/  SEL R72, R27, R30, P0 ;  /* 0x0000001e1b487207 */ /* 0x000fe40000000000 */
[----:B------:R-:W-:Y:S02]  /*14fe0*/  LOP3.LUT R20, R5, R88, RZ, 0x3c, !PT ;  /* 0x0000005805147212 */ /* 0x000fe400078e3cff */
[----:B------:R-:W-:Y:S02]  /*14ff0*/  LOP3.LUT R14, R10, R35, RZ, 0x3c, !PT ;  /* 0x000000230a0e7212 */ /* 0x000fe400078e3cff */
[----:B------:R-:W-:-:S02]  /*15000*/  SEL R94, R95, R94, P0 ;  /* 0x0000005e5f5e7207 */ /* 0x000fc40000000000 */
[----:B------:R-:W-:Y:S02]  /*15010*/  SEL R90, R91, R90, P0 ;  /* 0x0000005a5b5a7207 */ /* 0x000fe40000000000 */
[----:B------:R-:W-:Y:S02]  /*15020*/  SEL R40, R44, R45, P0 ;  /* 0x0000002d2c287207 */ /* 0x000fe40000000000 */
[----:B------:R-:W-:Y:S02]  /*15030*/  SEL R66, R57, R64, P0 ;  /* 0x0000004039427207 */ /* 0x000fe40000000000 */
[----:B------:R-:W-:Y:S01]  /*15040*/  SEL R30, R30, R27, P0 ;  /* 0x0000001b1e1e7207 */ /* 0x000fe20000000000 */
[----:B------:R-:W-:Y:S01]  /*15050*/  IMAD.X R27, RZ, RZ, R9, P1 ;  /* 0x000000ffff1b7224 */ /* 0x000fe200008e0609 */
[----:B------:R-:W-:Y:S02]  /*15060*/  LOP3.LUT R10, R31, R92, RZ, 0x3c, !PT ;  /* 0x0000005c1f0a7212 */ /* 0x000fe400078e3cff */
[----:B------:R-:W-:-:S02]  /*15070*/  SEL R44, R45, R44, P0 ;  /* 0x0000002c2d2c7207 */ /* 0x000fc40000000000 */
[----:B------:R-:W-:Y:S02]  /*15080*/  SEL R64, R64, R57, P0 ;  /* 0x0000003940407207 */ /* 0x000fe40000000000 */
[----:B------:R-:W-:Y:S02]  /*15090*/  SEL R68, R41, R48, P0 ;  /* 0x0000003029447207 */ /* 0x000fe40000000000 */
[----:B------:R-:W-:Y:S02]  /*150a0*/  LOP3.LUT R12, R12, R37, RZ, 0x3c, !PT ;  /* 0x000000250c0c7212 */ /* 0x000fe400078e3cff */
[----:B------:R-:W-:Y:S02]  /*150b0*/  SEL R48, R48, R41, P0 ;  /* 0x0000002930307207 */ /* 0x000fe40000000000 */
[----:B------:R-:W-:Y:S02]  /*150c0*/  MOV R53, R20 ;  /* 0x0000001400357202 */ /* 0x000fe40000000f00 */
[----:B------:R-:W-:-:S02]  /*150d0*/  MOV R59, R8 ;  /* 0x00000008003b7202 */ /* 0x000fc40000000f00 */
[----:B------:R-:W-:Y:S02]  /*150e0*/  MOV R20, R10 ;  /* 0x0000000a00147202 */ /* 0x000fe40000000f00 */
[----:B------:R-:W-:Y:S02]  /*150f0*/  MOV R55, R24 ;  /* 0x0000001800377202 */ /* 0x000fe40000000f00 */
[----:B------:R-:W-:Y:S02]  /*15100*/  MOV R51, R14 ;  /* 0x0000000e00337202 */ /* 0x000fe40000000f00 */
[----:B------:R-:W-:Y:S02]  /*15110*/  MOV R49, R12 ;  /* 0x0000000c00317202 */ /* 0x000fe40000000f00 */
[----:B------:R-:W-:Y:S02]  /*15120*/  MOV R45, R26 ;  /* 0x0000001a002d7202 */ /* 0x000fe40000000f00 */
[----:B------:R-:W-:-:S02]  /*15130*/  MOV R57, R28 ;  /* 0x0000001c00397202 */ /* 0x000fc40000000f00 */
[----:B------:R-:W-:Y:S02]  /*15140*/  PLOP3.LUT P2, PT, PT, PT, UP0, 0x80, 0x0 ;  /* 0x000000000000781c */ /* 0x000fe40003f4f008 */
[----:B--2---:R-:W-:Y:S01]  /*15150*/  LOP3.LUT R5, R17, 0x2, RZ, 0x3c, !PT ;  /* 0x0000000211057812 */ /* 0x004fe200078e3cff */
[----:B------:R-:W-:Y:S04]  /*15160*/  SHFL.IDX PT, R32, R32, R17, 0x1c1f ;  /* 0x001c1f1120207589 */ /* 0x000fe800000e0000 */
[----:B------:R-:W-:Y:S04]  /*15170*/  SHFL.IDX PT, R34, R34, R17, 0x1c1f ;  /* 0x001c1f1122227589 */ /* 0x000fe800000e0000 */
[----:B------:R-:W0:Y:S04]  /*15180*/  SHFL.IDX PT, R9, R94, R5, 0x1c1f ;  /* 0x001c1f055e097589 */ /* 0x000e2800000e0000 */
[----:B------:R-:W1:Y:S04]  /*15190*/  SHFL.IDX PT, R11, R90, R5, 0x1c1f ;  /* 0x001c1f055a0b7589 */ /* 0x000e6800000e0000 */
[----:B------:R-:W-:Y:S04]  /*151a0*/  SHFL.IDX PT, R40, R40, R17, 0x1c1f ;  /* 0x001c1f1128287589 */ /* 0x000fe800000e0000 */
[----:B------:R-:W-:Y:S04]  /*151b0*/  SHFL.IDX PT, R42, R42, R17, 0x1c1f ;  /* 0x001c1f112a2a7589 */ /* 0x000fe800000e0000 */
[----:B------:R-:W-:Y:S04]  /*151c0*/  SHFL.IDX PT, R66, R66, R17, 0x1c1f ;  /* 0x001c1f1142427589 */ /* 0x000fe800000e0000 */
[----:B------:R-:W2:Y:S04]  /*151d0*/  SHFL.IDX PT, R13, R44, R5, 0x1c1f ;  /* 0x001c1f052c0d7589 */ /* 0x000ea800000e0000 */
[----:B------:R-:W3:Y:S01]  /*151e0*/  SHFL.IDX PT, R15, R36, R5, 0x1c1f ;  /* 0x001c1f05240f7589 */ /* 0x000ee200000e0000 */
[----:B0-----:R-:W-:-:S02]  /*151f0*/  SEL R8, R32, R9, P0 ;  /* 0x0000000920087207 */ /* 0x001fc40000000000 */
[----:B------:R-:W-:Y:S01]  /*15200*/  SEL R10, R9, R32, P0 ;  /* 0x00000020090a7207 */ /* 0x000fe20000000000 */
[----:B------:R-:W0:Y:S01]  /*15210*/  SHFL.IDX PT, R25, R64, R5, 0x1c1f ;  /* 0x001c1f0540197589 */ /* 0x000e2200000e0000 */
[----:B-1----:R-:W-:Y:S02]  /*15220*/  SEL R12, R34, R11, P0 ;  /* 0x0000000b220c7207 */ /* 0x002fe40000000000 */
[----:B------:R-:W-:Y:S01]  /*15230*/  SEL R14, R11, R34, P0 ;  /* 0x000000220b0e7207 */ /* 0x000fe20000000000 */
[----:B------:R-:W-:Y:S04]  /*15240*/  SHFL.IDX PT, R68, R68, R17, 0x1c1f ;  /* 0x001c1f1144447589 */ /* 0x000fe800000e0000 */
[----:B------:R-:W1:Y:S04]  /*15250*/  SHFL.IDX PT, R27, R48, R5, 0x1c1f ;  /* 0x001c1f05301b7589 */ /* 0x000e6800000e0000 */
[----:B------:R-:W-:Y:S04]  /*15260*/  SHFL.IDX PT, R70, R70, R17, 0x1c1f ;  /* 0x001c1f1146467589 */ /* 0x000fe800000e0000 */
[----:B------:R-:W4:Y:S01]  /*15270*/  SHFL.IDX PT, R29, R38, R5, 0x1c1f ;  /* 0x001c1f05261d7589 */ /* 0x000f2200000e0000 */
[----:B--2---:R-:W-:-:S02]  /*15280*/  SEL R24, R40, R13, P0 ;  /* 0x0000000d28187207 */ /* 0x004fc40000000000 */
[----:B------:R-:W-:Y:S01]  /*15290*/  SEL R26, R13, R40, P0 ;  /* 0x000000280d1a7207 */ /* 0x000fe20000000000 */
[----:B------:R-:W-:Y:S01]  /*152a0*/  SHFL.IDX PT, R72, R72, R17, 0x1c1f ;  /* 0x001c1f1148487589 */ /* 0x000fe200000e0000 */
[----:B---3--:R-:W-:-:S03]  /*152b0*/  SEL R28, R42, R15, P0 ;  /* 0x0000000f2a1c7207 */ /* 0x008fc60000000000 */
[----:B------:R2:W3:Y:S01]  /*152c0*/  SHFL.IDX PT, R31, R30, R5, 0x1c1f ;  /* 0x001c1f051e1f7589 */ /* 0x0004e200000e0000 */
[----:B0-----:R-:W-:Y:S02]  /*152d0*/  SEL R9, R66, R25, P0 ;  /* 0x0000001942097207 */ /* 0x001fe40000000000 */
[----:B------:R-:W-:Y:S01]  /*152e0*/  SEL R11, R25, R66, P0 ;  /* 0x00000042190b7207 */ /* 0x000fe20000000000 */
[----:B------:R-:W-:Y:S01]  /*152f0*/  BAR.SYNC.DEFER_BLOCKING 0x1, 0x100 ;  /* 0x0044000000007b1d */ /* 0x000fe20000010000 */
[----:B-1----:R-:W-:Y:S02]  /*15300*/  SEL R13, R68, R27, P0 ;  /* 0x0000001b440d7207 */ /* 0x002fe40000000000 */
[----:B--2---:R-:W-:-:S03]  /*15310*/  SEL R30, R15, R42, P0 ;  /* 0x0000002a0f1e7207 */ /* 0x004fc60000000000 */
[----:B------:R-:W-:Y:S01]  /*15320*/  SHFL.IDX PT, R46, R46, R17, 0x1c1f ;  /* 0x001c1f112e2e7589 */ /* 0x000fe200000e0000 */
[----:B------:R-:W-:-:S03]  /*15330*/  SEL R15, R27, R68, P0 ;  /* 0x000000441b0f7207 */ /* 0x000fc60000000000 */
[----:B------:R-:W-:Y:S01]  /*15340*/  SHFL.IDX PT, R52, R52, R17, 0x1c1f ;  /* 0x001c1f1134347589 */ /* 0x000fe200000e0000 */
[----:B----4-:R-:W-:Y:S02]  /*15350*/  SEL R25, R70, R29, P0 ;  /* 0x0000001d46197207 */ /* 0x010fe40000000000 */
[----:B------:R-:W-:Y:S01]  /*15360*/  SEL R27, R29, R70, P0 ;  /* 0x000000461d1b7207 */ /* 0x000fe20000000000 */
[----:B------:R-:W-:Y:S04]  /*15370*/  SHFL.IDX PT, R56, R56, R17, 0x1c1f ;  /* 0x001c1f1138387589 */ /* 0x000fe800000e0000 */
[----:B------:R-:W-:Y:S01]  /*15380*/  SHFL.IDX PT, R74, R74, R17, 0x1c1f ;  /* 0x001c1f114a4a7589 */ /* 0x000fe200000e0000 */
[----:B---3--:R-:W-:Y:S02]  /*15390*/  SEL R29, R72, R31, P0 ;  /* 0x0000001f481d7207 */ /* 0x008fe40000000000 */
[----:B------:R-:W-:Y:S01]  /*153a0*/  SEL R31, R31, R72, P0 ;  /* 0x000000481f1f7207 */ /* 0x000fe20000000000 */
[----:B------:R-:W0:Y:S04]  /*153b0*/  SHFL.IDX PT, R21, R50, R5, 0x1c1f ;  /* 0x001c1f0532157589 */ /* 0x000e2800000e0000 */
[----:B------:R-:W1:Y:S04]  /*153c0*/  SHFL.IDX PT, R33, R54, R5, 0x1c1f ;  /* 0x001c1f0536217589 */ /* 0x000e6800000e0000 */
[----:B------:R-:W2:Y:S04]  /*153d0*/  SHFL.IDX PT, R35, R58, R5, 0x1c1f ;  /* 0x001c1f053a237589 */ /* 0x000ea800000e0000 */
[----:B------:R-:W-:Y:S04]  /*153e0*/  SHFL.IDX PT, R47, R76, R5, 0x1c1f ;  /* 0x001c1f054c2f7589 */ /* 0x000fe800000e0000 */
[----:B------:R-:W-:Y:S04]  /*153f0*/  SHFL.IDX PT, R60, R60, R17, 0x1c1f ;  /* 0x001c1f113c3c7589 */ /* 0x000fe800000e0000 */
[----:B------:R-:W-:Y:S04]  /*15400*/  SHFL.IDX PT, R78, R78, R17, 0x1c1f ;  /* 0x001c1f114e4e7589 */ /* 0x000fe800000e0000 */
[----:B------:R-:W3:Y:S01]  /*15410*/  SHFL.IDX PT, R37, R62, R5, 0x1c1f ;  /* 0x001c1f053e257589 */ /* 0x000ee200000e0000 */
[----:B0-----:R-:W-:-:S02]  /*15420*/  SEL R44, R46, R21, P0 ;  /* 0x000000152e2c7207 */ /* 0x001fc40000000000 */
[----:B------:R-:W-:Y:S01]  /*15430*/  SEL R46, R21, R46, P0 ;  /* 0x0000002e152e7207 */ /* 0x000fe20000000000 */
[----:B------:R-:W0:Y:S01]  /*15440*/  SHFL.IDX PT, R39, R80, R5, 0x1c1f ;  /* 0x001c1f0550277589 */ /* 0x000e2200000e0000 */
[----:B-1----:R-:W-:Y:S02]  /*15450*/  SEL R32, R52, R33, P0 ;  /* 0x0000002134207207 */ /* 0x002fe40000000000 */
[----:B------:R-:W-:Y:S01]  /*15460*/  SEL R34, R33, R52, P0 ;  /* 0x0000003421227207 */ /* 0x000fe20000000000 */
[----:B------:R-:W-:Y:S01]  /*15470*/  SHFL.IDX PT, R82, R82, R17, 0x1c1f ;  /* 0x001c1f1152527589 */ /* 0x000fe200000e0000 */
[----:B--2---:R-:W-:Y:S02]  /*15480*/  SEL R36, R56, R35, P0 ;  /* 0x0000002338247207 */ /* 0x004fe40000000000 */
[----:B------:R-:W-:Y:S01]  /*15490*/  SEL R38, R35, R56, P0 ;  /* 0x0000003823267207 */ /* 0x000fe20000000000 */
[----:B------:R-:W1:Y:S04]  /*154a0*/  SHFL.IDX PT, R41, R84, R5, 0x1c1f ;  /* 0x001c1f0554297589 */ /* 0x000e6800000e0000 */
[----:B------:R-:W-:Y:S04]  /*154b0*/  SHFL.IDX PT, R86, R86, R17, 0x1c1f ;  /* 0x001c1f1156567589 */ /* 0x000fe800000e0000 */
[----:B------:R2:W4:Y:S04]  /*154c0*/  SHFL.IDX PT, R43, R18, R5, 0x1c1f ;  /* 0x001c1f05122b7589 */ /* 0x00052800000e0000 */
[----:B------:R1:W-:Y:S01]  /*154d0*/  STSM.16.M88.4 [R59], R8 ;  /* 0x000000083b007844 */ /* 0x0003e20000000200 */
[----:B---3--:R-:W-:-:S02]  /*154e0*/  SEL R40, R60, R37, P0 ;  /* 0x000000253c287207 */ /* 0x008fc40000000000 */
[----:B------:R-:W-:Y:S01]  /*154f0*/  SEL R42, R37, R60, P0 ;  /* 0x0000003c252a7207 */ /* 0x000fe20000000000 */
[----:B------:R-:W-:Y:S01]  /*15500*/  STSM.16.M88.4 [R57], R12 ;  /* 0x0000000c39007844 */ /* 0x000fe20000000200 */
[----:B0-----:R-:W-:Y:S01]  /*15510*/  SEL R33, R78, R39, P0 ;  /* 0x000000274e217207 */ /* 0x001fe20000000000 */
[----:B------:R-:W-:Y:S01]  /*15520*/  UMOV UR4, URZ ;  /* 0x0000003f00047c82 */ /* 0x000fe20008000000 */
[----:B------:R-:W-:Y:S01]  /*15530*/  SEL R35, R39, R78, P0 ;  /* 0x0000004e27237207 */ /* 0x000fe20000000000 */
[----:B------:R0:W-:Y:S01]  /*15540*/  STSM.16.M88.4 [R45], R24 ;  /* 0x000000182d007844 */ /* 0x0001e20000000200 */
[----:B------:R-:W-:Y:S01]  /*15550*/  ULDC UR8, c[0x0][0xa88] ;  /* 0x0002a20000087ab9 */ /* 0x000fe20000000800 */
[----:B--2---:R-:W2:Y:S01]  /*15560*/  LDC R18, c[0x0][0xbe8] ;  /* 0x0002fa00ff127b82 */ /* 0x004ea20000000800 */
[----:B-1----:R-:W-:Y:S01]  /*15570*/  SEL R37, R82, R41, P0 ;  /* 0x0000002952257207 */ /* 0x002fe20000000000 */
[----:B------:R1:W-:Y:S01]  /*15580*/  STSM.16.M88.4 [R55], R28 ;  /* 0x0000001c37007844 */ /* 0x0003e20000000200 */
[----:B------:R-:W-:Y:S01]  /*15590*/  SEL R39, R41, R82, P0 ;  /* 0x0000005229277207 */ /* 0x000fe20000000000 */
[----:B------:R-:W-:-:S02]  /*155a0*/  IMAD.U32 R8, RZ, RZ, UR6 ;  /* 0x00000006ff087e24 */ /* 0x000fc4000f8e00ff */
[----:B------:R-:W-:Y:S01]  /*155b0*/  IMAD.U32 R9, RZ, RZ, UR7 ;  /* 0x00000007ff097e24 */ /* 0x000fe2000f8e00ff */
[----:B------:R-:W-:Y:S01]  /*155c0*/  ULDC.64 UR6, c[0x0][0xc08] ;  /* 0x0003020000067ab9 */ /* 0x000fe20000000a00 */
[----:B----4-:R-:W-:Y:S02]  /*155d0*/  SEL R41, R86, R43, P0 ;  /* 0x0000002b56297207 */ /* 0x010fe40000000000 */
[----:B------:R-:W-:Y:S02]  /*155e0*/  SEL R43, R43, R86, P0 ;  /* 0x000000562b2b7207 */ /* 0x000fe40000000000 */
[----:B0-----:R-:W-:Y:S02]  /*155f0*/  SEL R45, R74, R47, P0 ;  /* 0x0000002f4a2d7207 */ /* 0x001fe40000000000 */
[----:B------:R-:W-:-:S05]  /*15600*/  SEL R47, R47, R74, P0 ;  /* 0x0000004a2f2f7207 */ /* 0x000fca0000000000 */
[----:B------:R1:W-:Y:S04]  /*15610*/  STSM.16.M88.4 [R53], R44 ;  /* 0x0000002c35007844 */ /* 0x0003e80000000200 */
[----:B------:R1:W-:Y:S04]  /*15620*/  STSM.16.M88.4 [R51], R32 ;  /* 0x0000002033007844 */ /* 0x0003e80000000200 */
[----:B------:R1:W-:Y:S04]  /*15630*/  STSM.16.M88.4 [R49], R36 ;  /* 0x0000002431007844 */ /* 0x0003e80000000200 */
[----:B------:R1:W-:Y:S01]  /*15640*/  STSM.16.M88.4 [R20], R40 ;  /* 0x0000002814007844 */ /* 0x0003e20000000200 */
[----:B------:R-:W-:Y:S06]  /*15650*/  BAR.SYNC.DEFER_BLOCKING 0x1, 0x100 ;  /* 0x0044000000007b1d */ /* 0x000fec0000010000 */
[----:B------:R-:W3:Y:S01]  /*15660*/  @P2 LDG.E R5, desc[UR50][R8.64] ;  /* 0x0000003208052981 */ /* 0x000ee2000c1e1900 */
[----:B------:R-:W-:Y:S01]  /*15670*/  UISETP.NE.U32.AND UP1, UPT, UR6, URZ, UPT ;  /* 0x0000003f0600728c */ /* 0x000fe2000bf25070 */
[----:B--2---:R-:W-:-:S03]  /*15680*/  ISETP.NE.AND P1, PT, R18, 0x1, PT ;  /* 0x000000011200780c */ /* 0x004fc60003f25270 */
[----:B------:R-:W-:-:S06]  /*15690*/  UISETP.NE.AND.EX UP1, UPT, UR7, URZ, UPT, UP1 ;  /* 0x0000003f0700728c */ /* 0x000fcc000bf25310 */
[----:B------:R-:W-:-:S04]  /*156a0*/  PLOP3.LUT P0, PT, PT, PT, UP1, 0x80, 0x0 ;  /* 0x000000000000781c */ /* 0x000fc80003f0f018 */
[----:B------:R-:W0:Y:S01]  /*156b0*/  @P1 LDC R10, c[0x0][0xbec] ;  /* 0x0002fb00ff0a1b82 */ /* 0x000e220000000800 */
[----:B------:R-:W-:Y:S02]  /*156c0*/  @UP1 ULDC.64 UR6, c[0x0][0xc08] ;  /* 0x0003020000061ab9 */ /* 0x000fe40000000a00 */
[----:B------:R-:W-:-:S05]  /*156d0*/  @UP1 UIMAD.WIDE UR6, UR38, 0x4, UR6 ;  /* 0x00000004260618a5 */ /* 0x000fca000f8e0206 */
[----:B------:R-:W2:Y:S01]  /*156e0*/  @P1 LDC R12, c[0x0][0xbf0] ;  /* 0x0002fc00ff0c1b82 */ /* 0x000ea20000000800 */
[----:B------:R-:W-:Y:S02]  /*156f0*/  IMAD.U32 R14, RZ, RZ, UR6 ;  /* 0x00000006ff0e7e24 */ /* 0x000fe4000f8e00ff */
[----:B------:R-:W-:Y:S01]  /*15700*/  IMAD.U32 R15, RZ, RZ, UR7 ;  /* 0x00000007ff0f7e24 */ /* 0x000fe2000f8e00ff */
[----:B---3--:R-:W-:Y:S01]  /*15710*/  @P2 R2UR UR4, R5 ;  /* 0x00000000050422ca */ /* 0x008fe200000e0000 */
[----:B------:R-:W-:-:S06]  /*15720*/  IMAD.U32 R5, RZ, RZ, UR8 ;  /* 0x00000008ff057e24 */ /* 0x000fcc000f8e00ff */
[----:B------:R1:W5:Y:S01]  /*15730*/  @P0 LDG.E R5, desc[UR50][R14.64] ;  /* 0x000000320e050981 */ /* 0x000362000c1e1900 */
[----:B0-2---:R-:W-:Y:S07]  /*15740*/  @P0 BRA `(.L_x_1515) ;  /* 0x0000000000100947 */ /* 0x005fee0003800000 */
[----:B------:R-:W-:Y:S05]  /*15750*/  @!P2 BRA `(.L_x_1515) ;  /* 0x00000000000ca947 */ /* 0x000fea0003800000 */
[----:B-1----:R-:W2:Y:S04]  /*15760*/  LDG.E R14, desc[UR50][R8.64] ;  /* 0x00000032080e7981 */ /* 0x002ea8000c1e1900 */
[----:B-----5:R-:W2:Y:S02]  /*15770*/  LDG.E R5, desc[UR50][R8.64+0x4] ;  /* 0x0000043208057981 */ /* 0x020ea4000c1e1900 */
[----:B--2---:R-:W-:-:S07]  /*15780*/  IMAD.IADD R5, R5, 0x1, -R14 ;  /* 0x0000000105057824 */ /* 0x004fce00078e0a0e */
.L_x_1515:
[----:B------:R-:W-:Y:S01]  /*15790*/  USHF.R.S32.HI UR16, URZ, 0x1f, UR37 ;  /* 0x0000001f3f107899 */ /* 0x000fe20008011425 */
[----:B------:R-:W-:Y:S01]  /*157a0*/  VIADD R13, R22, UR39 ;  /* 0x00000027160d7c36 */ /* 0x000fe20008000000 */
[----:B------:R-:W-:Y:S01]  /*157b0*/  ULDC.64 UR12, c[0x0][0xb90] ;  /* 0x0002e400000c7ab9 */ /* 0x000fe20000000a00 */
[----:B------:R-:W-:Y:S01]  /*157c0*/  USHF.R.S32.HI UR15, URZ, 0x1f, UR38 ;  /* 0x0000001f3f0f7899 */ /* 0x000fe20008011426 */
[----:B------:R-:W-:Y:S01]  /*157d0*/  VIADD R26, R194, UR39 ;  /* 0x00000027c21a7c36 */ /* 0x000fe20008000000 */
[----:B------:R-:W-:Y:S01]  /*157e0*/  USHF.R.S32.HI UR7, URZ, 0x1f, UR4 ;  /* 0x0000001f3f077899 */ /* 0x000fe20008011404 */
[----:B------:R-:W-:Y:S01]  /*157f0*/  @P1 IMAD.HI.U32 R9, R13, R10, RZ ;  /* 0x0000000a0d091227 */ /* 0x000fe200078e00ff */
[----:B------:R-:W-:Y:S01]  /*15800*/  UIMAD UR10, UR16, UR12, URZ ;  /* 0x0000000c100a72a4 */ /* 0x000fe2000f8e023f */
[----:B------:R-:W-:Y:S01]  /*15810*/  UMOV UR6, UR4 ;  /* 0x0000000400067c82 */ /* 0x000fe20008000000 */
[----:B------:R-:W-:Y:S01]  /*15820*/  USEL UR15, UR15, URZ, !UP0 ;  /* 0x0000003f0f0f7287 */ /* 0x000fe2000c000000 */
[----:B------:R-:W-:Y:S01]  /*15830*/  IMAD.MOV.U32 R8, RZ, RZ, R13 ;  /* 0x000000ffff087224 */ /* 0x000fe200078e000d */
[----:B------:R-:W-:Y:S01]  /*15840*/  UIMAD.WIDE.U32 UR8, UR37, UR12, UR6 ;  /* 0x0000000c250872a5 */ /* 0x000fe2000f8e0006 */
[----:B------:R-:W-:Y:S01]  /*15850*/  @P1 SHF.R.U32.HI R8, RZ, R12, R9 ;  /* 0x0000000cff081219 */ /* 0x000fe20000011609 */
[----:B------:R-:W-:Y:S01]  /*15860*/  UIMAD UR10, UR37, UR13, UR10 ;  /* 0x0000000d250a72a4 */ /* 0x000fe2000f8e020a */
[----:B------:R-:W-:Y:S01]  /*15870*/  IMAD R9, R190, 0x40, R23 ;  /* 0x00000040be097824 */ /* 0x000fe200078e0217 */
[----:B------:R-:W-:Y:S01]  /*15880*/  USEL UR14, UR38, URZ, !UP0 ;  /* 0x0000003f260e7287 */ /* 0x000fe2000c000000 */
[----:B-1---5:R-:W-:Y:S01]  /*15890*/  IMAD R51, R5, R18, RZ ;  /* 0x0000001205337224 */ /* 0x022fe200078e02ff */
[----:B------:R-:W-:Y:S01]  /*158a0*/  ULDC.64 UR12, c[0x0][0xb98] ;  /* 0x0002e600000c7ab9 */ /* 0x000fe20000000a00 */
[----:B------:R-:W-:Y:S01]  /*158b0*/  UIADD3 UR9, UR9, UR10, URZ ;  /* 0x0000000a09097290 */ /* 0x000fe2000fffe03f */
[----:B------:R-:W-:Y:S01]  /*158c0*/  IMAD.MOV R11, RZ, RZ, -R8 ;  /* 0x000000ffff0b7224 */ /* 0x000fe200078e0a08 */
[----:B------:R-:W-:Y:S01]  /*158d0*/  UIMAD UR6, UR15, UR12, URZ ;  /* 0x0000000c0f0672a4 */ /* 0x000fe2000f8e023f */
[----:B------:R-:W-:Y:S01]  /*158e0*/  IMAD.WIDE R6, R9, 0x2, R6 ;  /* 0x0000000209067825 */ /* 0x000fe200078e0206 */
[----:B------:R-:W-:Y:S01]  /*158f0*/  UIMAD.WIDE.U32 UR8, UR14, UR12, UR8 ;  /* 0x0000000c0e0872a5 */ /* 0x000fe2000f8e0008 */
[----:B------:R-:W-:Y:S01]  /*15900*/  SHF.R.S32.HI R9, RZ, 0x1f, R8 ;  /* 0x0000001fff097819 */ /* 0x000fe20000011408 */
[----:B------:R-:W-:Y:S01]  /*15910*/  UIMAD UR6, UR14, UR13, UR6 ;  /* 0x0000000d0e0672a4 */ /* 0x000fe2000f8e0206 */
[----:B------:R-:W-:Y:S01]  /*15920*/  IMAD R11, R18, R11, R13 ;  /* 0x0000000b120b7224 */ /* 0x000fe200078e020d */
[----:B------:R-:W-:Y:S01]  /*15930*/  IADD3 R13, P3, R6, 0x2000, RZ ;  /* 0x00002000060d7810 */ /* 0x000fe20007f7e0ff */
[----:B------:R-:W-:Y:S01]  /*15940*/  ULDC.64 UR10, c[0x0][0xaa0] ;  /* 0x0002a800000a7ab9 */ /* 0x000fe20000000a00 */
[----:B------:R-:W-:-:S02]  /*15950*/  IADD3 R8, P2, R8, UR8, RZ ;  /* 0x0000000808087c10 */ /* 0x000fc4000ff5e0ff */
[----:B------:R-:W-:Y:S01]  /*15960*/  IMAD.U32 R12, RZ, RZ, UR6 ;  /* 0x00000006ff0c7e24 */ /* 0x000fe2000f8e00ff */
[----:B------:R-:W-:Y:S02]  /*15970*/  SHF.R.S32.HI R10, RZ, 0x1f, R11 ;  /* 0x0000001fff0a7819 */ /* 0x000fe4000001140b */
[----:B------:R-:W-:Y:S02]  /*15980*/  IADD3 R25, P0, R6, 0x1000, RZ ;  /* 0x0000100006197810 */ /* 0x000fe40007f1e0ff */
[----:B------:R-:W-:Y:S01]  /*15990*/  IADD3.X R9, R9, UR9, R12, P2, !PT ;  /* 0x0000000909097c10 */ /* 0x000fe200097fe40c */
[----:B------:R-:W-:Y:S01]  /*159a0*/  ULDC.64 UR8, c[0x0][0xb88] ;  /* 0x0002e20000087ab9 */ /* 0x000fe20000000a00 */
[----:B------:R-:W-:Y:S01]  /*159b0*/  LOP3.LUT R12, R13, 0x380, RZ, 0xc0, !PT ;  /* 0x000003800d0c7812 */ /* 0x000fe200078ec0ff */
[----:B------:R-:W-:Y:S01]  /*159c0*/  IMAD R10, R10, UR8, RZ ;  /* 0x000000080a0a7c24 */ /* 0x000fe2000f8e02ff */
[----:B------:R-:W-:Y:S01]  /*159d0*/  LOP3.LUT R24, R25, 0x380, RZ, 0xc0, !PT ;  /* 0x0000038019187812 */ /* 0x000fe200078ec0ff */
[----:B------:R-:W-:Y:S01]  /*159e0*/  IMAD.WIDE.U32 R8, R11, UR8, R8 ;  /* 0x000000080b087c25 */ /* 0x000fe2000f8e0008 */
[----:B------:R-:W-:-:S02]  /*159f0*/  SHF.R.U64 R12, R12, 0x3, RZ ;  /* 0x000000030c0c7819 */ /* 0x000fc400000012ff */
[----:B------:R-:W-:Y:S01]  /*15a00*/  SHF.R.U64 R24, R24, 0x3, RZ ;  /* 0x0000000318187819 */ /* 0x000fe200000012ff */
[----:B------:R-:W-:Y:S01]  /*15a10*/  IMAD R15, R11, UR9, R10 ;  /* 0x000000090b0f7c24 */ /* 0x000fe2000f8e020a */
[----:B------:R-:W-:Y:S01]  /*15a20*/  LOP3.LUT R12, R12, R13, RZ, 0x3c, !PT ;  /* 0x0000000d0c0c7212 */ /* 0x000fe200078e3cff */
[----:B------:R-:W-:Y:S01]  /*15a30*/  ULDC.64 UR8, c[0x0][0xb50] ;  /* 0x0002d40000087ab9 */ /* 0x000fe20000000a00 */
[----:B------:R-:W-:Y:S01]  /*15a40*/  IADD3 R11, P2, R6, 0x3000, RZ ;  /* 0x00003000060b7810 */ /* 0x000fe20007f5e0ff */
[----:B------:R-:W-:Y:S01]  /*15a50*/  IMAD.IADD R13, R9, 0x1, R15 ;  /* 0x00000001090d7824 */ /* 0x000fe200078e020f */
[----:B------:R-:W-:Y:S01]  /*15a60*/  LEA R15, P4, R8, UR8, 0x2 ;  /* 0x00000008080f7c11 */ /* 0x000fe2000f8810ff */
[----:B------:R-:W-:Y:S01]  /*15a70*/  VIADD R10, R26, 0x8 ;  /* 0x000000081a0a7836 */ /* 0x000fe20000000000 */
[----:B------:R-:W-:Y:S01]  /*15a80*/  LOP3.LUT R24, R24, R25, RZ, 0x3c, !PT ;  /* 0x0000001918187212 */ /* 0x000fe200078e3cff */
[----:B------:R-:W-:Y:S01]  /*15a90*/  IMAD.X R25, RZ, RZ, R7, P0 ;  /* 0x000000ffff197224 */ /* 0x000fe200000e0607 */
[----:B------:R-:W-:Y:S01]  /*15aa0*/  LEA.HI.X R17, R8, UR9, R13, 0x2, P4 ;  /* 0x0000000908117c11 */ /* 0x000fe2000a0f140d */
[----:B------:R-:W-:Y:S01]  /*15ab0*/  SHFL.IDX PT, R20, R15, RZ, 0x1c1f ;  /* 0x001c1fff0f147589 */ /* 0x000fe200000e0000 */
[----:B------:R-:W-:Y:S01]  /*15ac0*/  LOP3.LUT R9, R11, 0x380, RZ, 0xc0, !PT ;  /* 0x000003800b097812 */ /* 0x000fe200078ec0ff */
[--C-:B------:R-:W-:Y:S01]  /*15ad0*/  IMAD.X R13, RZ, RZ, R7.reuse, P3 ;  /* 0x000000ffff0d7224 */ /* 0x100fe200018e0607 */
[----:B------:R-:W-:Y:S01]  /*15ae0*/  LOP3.LUT P0, RZ, R191, 0x3, RZ, 0xc0, !PT ;  /* 0x00000003bfff7812 */ /* 0x000fe2000780c0ff */
[----:B------:R-:W0:Y:S01]  /*15af0*/  SHFL.IDX PT, R21, R17, RZ, 0x1c1f ;  /* 0x001c1fff11157589 */ /* 0x000e2200000e0000 */
[----:B------:R-:W-:Y:S01]  /*15b00*/  SHF.R.U64 R8, R9, 0x3, RZ ;  /* 0x0000000309087819 */ /* 0x000fe200000012ff */
[----:B------:R-:W-:Y:S01]  /*15b10*/  IMAD.X R9, RZ, RZ, R7, P2 ;  /* 0x000000ffff097224 */ /* 0x000fe200010e0607 */
[----:B------:R-:W-:Y:S01]  /*15b20*/  ISETP.GE.OR P2, PT, R26, R51, P0 ;  /* 0x000000331a00720c */ /* 0x000fe20000746670 */
[----:B------:R-:W-:Y:S01]  /*15b30*/  SHFL.IDX PT, R48, R15, 0x1, 0x1c1f ;  /* 0x003c1f000f307f89 */ /* 0x000fe200000e0000 */
[----:B------:R-:W-:-:S02]  /*15b40*/  IADD3 R14, P3, R6, 0x7000, RZ ;  /* 0x00007000060e7810 */ /* 0x000fc40007f7e0ff */
[----:B------:R-:W-:Y:S01]  /*15b50*/  ISETP.GE.OR P0, PT, R10, R51, P0 ;  /* 0x000000330a00720c */ /* 0x000fe20000706670 */
[----:B------:R-:W1:Y:S01]  /*15b60*/  SHFL.IDX PT, R49, R17, 0x1, 0x1c1f ;  /* 0x003c1f0011317f89 */ /* 0x000e6200000e0000 */
[----:B------:R-:W-:Y:S01]  /*15b70*/  LOP3.LUT R5, R14, 0x380, RZ, 0xc0, !PT ;  /* 0x000003800e057812 */ /* 0x000fe200078ec0ff */
[----:B------:R-:W-:Y:S01]  /*15b80*/  UIMAD UR8, UR7, UR10, URZ ;  /* 0x0000000a070872a4 */ /* 0x000fe2000f8e023f */
[C---:B------:R-:W-:Y:S01]  /*15b90*/  IADD3 R45, P6, R6.reuse, 0x4000, RZ ;  /* 0x00004000062d7810 */ /* 0x040fe20007fde0ff */
[----:B------:R-:W-:Y:S01]  /*15ba0*/  IMAD.X R33, RZ, RZ, R7, P3 ;  /* 0x000000ffff217224 */ /* 0x000fe200018e0607 */
[----:B------:R-:W-:Y:S02]  /*15bb0*/  SHF.R.U64 R5, R5, 0x3, RZ ;  /* 0x0000000305057819 */ /* 0x000fe400000012ff */
[----:B------:R-:W-:Y:S02]  /*15bc0*/  IADD3 R41, P5, R6, 0x5000, RZ ;  /* 0x0000500006297810 */ /* 0x000fe40007fbe0ff */
[----:B------:R-:W-:-:S02]  /*15bd0*/  LOP3.LUT R32, R5, R14, RZ, 0x3c, !PT ;  /* 0x0000000e05207212 */ /* 0x000fc400078e3cff */
[----:B------:R-:W2:Y:S01]  /*15be0*/  @P1 LDC R5, c[0x0][0xbf0] ;  /* 0x0002fc00ff051b82 */ /* 0x000ea20000000800 */
[----:B------:R-:W-:Y:S02]  /*15bf0*/  IADD3 R37, P4, R6, 0x6000, RZ ;  /* 0x0000600006257810 */ /* 0x000fe40007f9e0ff */
[----:B------:R-:W-:Y:S01]  /*15c00*/  LOP3.LUT R8, R8, R11, RZ, 0x3c, !PT ;  /* 0x0000000b08087212 */ /* 0x000fe200078e3cff */
[----:B0-----:R0:W-:Y:S01]  /*15c10*/  @!P2 ST.E desc[UR50][R20.64], R3 ;  /* 0x000000031400a985 */ /* 0x0011e2000c101932 */
[----:B------:R-:W-:Y:S01]  /*15c20*/  UIMAD.WIDE.U32 UR6, UR4, UR10, URZ ;  /* 0x0000000a040672a5 */ /* 0x000fe2000f8e003f */
[----:B------:R-:W-:Y:S01]  /*15c30*/  LOP3.LUT R11, R6, 0x380, RZ, 0xc0, !PT ;  /* 0x00000380060b7812 */ /* 0x000fe200078ec0ff */
[----:B------:R-:W-:Y:S01]  /*15c40*/  UIMAD UR8, UR4, UR11, UR8 ;  /* 0x0000000b040872a4 */ /* 0x000fe2000f8e0208 */
[----:B------:R-:W-:Y:S02]  /*15c50*/  LOP3.LUT R44, R45, 0x380, RZ, 0xc0, !PT ;  /* 0x000003802d2c7812 */ /* 0x000fe400078ec0ff */
[----:B------:R-:W-:Y:S01]  /*15c60*/  ULDC.64 UR10, c[0x0][0xae8] ;  /* 0x0002ba00000a7ab9 */ /* 0x000fe20000000a00 */
[----:B------:R-:W-:Y:S01]  /*15c70*/  LOP3.LUT R40, R41, 0x380, RZ, 0xc0, !PT ;  /* 0x0000038029287812 */ /* 0x000fe200078ec0ff */
[----:B-1----:R1:W-:Y:S01]  /*15c80*/  @!P0 ST.E desc[UR50][R48.64], R0 ;  /* 0x0000000030008985 */ /* 0x0023e2000c101932 */
[----:B------:R-:W-:Y:S01]  /*15c90*/  LOP3.LUT R36, R37, 0x380, RZ, 0xc0, !PT ;  /* 0x0000038025247812 */ /* 0x000fe200078ec0ff */
[----:B0-----:R-:W0:Y:S01]  /*15ca0*/  @P1 LDC R20, c[0x0][0xbec] ;  /* 0x0002fb00ff141b82 */ /* 0x001e220000000800 */
[----:B------:R-:W-:Y:S01]  /*15cb0*/  UIADD3 UR7, UR7, UR8, URZ ;  /* 0x0000000807077290 */ /* 0x000fe2000fffe03f */
[----:B------:R-:W-:Y:S01]  /*15cc0*/  SHF.R.U64 R11, R11, 0x3, RZ ;  /* 0x000000030b0b7819 */ /* 0x000fe200000012ff */
[----:B------:R-:W-:Y:S01]  /*15cd0*/  UIMAD UR4, UR16, UR10, URZ ;  /* 0x0000000a100472a4 */ /* 0x000fe2000f8e023f */
[----:B------:R-:W-:-:S02]  /*15ce0*/  SHF.R.U64 R44, R44, 0x3, RZ ;  /* 0x000000032c2c7819 */ /* 0x000fc400000012ff */
[----:B------:R-:W-:Y:S01]  /*15cf0*/  SHF.R.U64 R40, R40, 0x3, RZ ;  /* 0x0000000328287819 */ /* 0x000fe200000012ff */
[----:B-1----:R-:W-:Y:S01]  /*15d00*/  IMAD R0, R189, 0x20, R190 ;  /* 0x00000020bd007824 */ /* 0x002fe200078e02be */
[----:B------:R-:W-:Y:S01]  /*15d10*/  UIMAD UR4, UR37, UR11, UR4 ;  /* 0x0000000b250472a4 */ /* 0x000fe2000f8e0204 */
[----:B------:R-:W-:Y:S01]  /*15d20*/  SHF.R.U64 R36, R36, 0x3, RZ ;  /* 0x0000000324247819 */ /* 0x000fe200000012ff */
[----:B------:R-:W-:Y:S01]  /*15d30*/  UIMAD.WIDE.U32 UR6, UR37, UR10, UR6 ;  /* 0x0000000a250672a5 */ /* 0x000fe2000f8e0006 */
[----:B------:R-:W-:Y:S01]  /*15d40*/  VIADD R17, R0, UR39 ;  /* 0x0000002700117c36 */ /* 0x000fe20008000000 */
[----:B------:R-:W-:Y:S01]  /*15d50*/  ULDC.64 UR8, c[0x0][0xaf0] ;  /* 0x0002bc0000087ab9 */ /* 0x000fe20000000a00 */
[----:B------:R-:W-:Y:S01]  /*15d60*/  LOP3.LUT R6, R11, R6, RZ, 0x3c, !PT ;  /* 0x000000060b067212 */ /* 0x000fe200078e3cff */
[----:B------:R-:W-:Y:S01]  /*15d70*/  UIADD3 UR7, UR7, UR4, URZ ;  /* 0x0000000407077290 */ /* 0x000fe2000fffe03f */
[----:B------:R-:W-:Y:S01]  /*15d80*/  IMAD.MOV.U32 R3, RZ, RZ, R17 ;  /* 0x000000ffff037224 */ /* 0x000fe200078e0011 */
[----:B------:R-:W-:Y:S01]  /*15d90*/  UIMAD UR4, UR15, UR8, URZ ;  /* 0x000000080f0472a4 */ /* 0x000fe2000f8e023f */
[----:B------:R-:W-:Y:S01]  /*15da0*/  LOP3.LUT R44, R44, R45, RZ, 0x3c, !PT ;  /* 0x0000002d2c2c7212 */ /* 0x000fe200078e3cff */
[----:B------:R-:W5:Y:S01]  /*15db0*/  LD.E.128 R24, desc[UR50][R24.64] ;  /* 0x0000003218187980 */ /* 0x000f62000c101d00 */
[----:B------:R-:W-:-:S02]  /*15dc0*/  LOP3.LUT R40, R40, R41, RZ, 0x3c, !PT ;  /* 0x0000002928287212 */ /* 0x000fc400078e3cff */
[----:B------:R-:W-:Y:S01]  /*15dd0*/  LOP3.LUT R36, R36, R37, RZ, 0x3c, !PT ;  /* 0x0000002524247212 */ /* 0x000fe200078e3cff */
[----:B------:R-:W5:Y:S01]  /*15de0*/  LD.E.128 R12, desc[UR50][R12.64] ;  /* 0x000000320c0c7980 */ /* 0x000f62000c101d00 */
[----:B0-----:R-:W-:Y:S01]  /*15df0*/  @P1 IMAD.HI.U32 R0, R17, R20, RZ ;  /* 0x0000001411001227 */ /* 0x001fe200078e00ff */
[----:B------:R-:W-:Y:S02]  /*15e00*/  UIMAD UR4, UR14, UR9, UR4 ;  /* 0x000000090e0472a4 */ /* 0x000fe4000f8e0204 */
[----:B------:R-:W-:Y:S01]  /*15e10*/  UIMAD.WIDE.U32 UR6, UR14, UR8, UR6 ;  /* 0x000000080e0672a5 */ /* 0x000fe2000f8e0006 */
[--C-:B------:R-:W-:Y:S01]  /*15e20*/  IMAD.X R45, RZ, RZ, R7.reuse, P6 ;  /* 0x000000ffff2d7224 */ /* 0x100fe200030e0607 */
[----:B--2---:R-:W-:Y:S01]  /*15e30*/  @P1 SHF.R.U32.HI R3, RZ, R5, R0 ;  /* 0x00000005ff031219 */ /* 0x004fe20000011600 */
[--C-:B------:R-:W-:Y:S01]  /*15e40*/  IMAD.X R41, RZ, RZ, R7.reuse, P5 ;  /* 0x000000ffff297224 */ /* 0x100fe200028e0607 */
[----:B------:R-:W-:Y:S01]  /*15e50*/  UIADD3 UR4, UR7, UR4, URZ ;  /* 0x0000000407047290 */ /* 0x000fe2000fffe03f */
[----:B------:R-:W-:Y:S01]  /*15e60*/  IMAD.X R37, RZ, RZ, R7, P4 ;  /* 0x000000ffff257224 */ /* 0x000fe200020e0607 */
[--C-:B------:R-:W-:Y:S01]  /*15e70*/  SHF.R.S32.HI R0, RZ, 0x1f, R3.reuse ;  /* 0x0000001fff007819 */ /* 0x100fe20000011403 */
[----:B------:R-:W-:Y:S01]  /*15e80*/  IMAD.MOV R5, RZ, RZ, -R3 ;  /* 0x000000ffff057224 */ /* 0x000fe200078e0a03 */
[----:B------:R-:W-:Y:S01]  /*15e90*/  ULDC.64 UR8, c[0x0][0xae0] ;  /* 0x0002b80000087ab9 */ /* 0x000fe20000000a00 */
[----:B------:R0:W5:Y:S02]  /*15ea0*/  LD.E.128 R28, desc[UR50][R6.64] ;  /* 0x00000032061c7980 */ /* 0x000164000c101d00 */
[----:B------:R-:W-:-:S02]  /*15eb0*/  IMAD R0, R0, UR8, RZ ;  /* 0x0000000800007c24 */ /* 0x000fc4000f8e02ff */
[----:B------:R-:W-:Y:S01]  /*15ec0*/  IMAD R5, R18, R5, R17 ;  /* 0x0000000512057224 */ /* 0x000fe200078e0211 */
[----:B------:R-:W5:Y:S01]  /*15ed0*/  LD.E.128 R8, desc[UR50][R8.64] ;  /* 0x0000003208087980 */ /* 0x000f62000c101d00 */
[----:B------:R-:W-:-:S03]  /*15ee0*/  IMAD R17, R3, UR9, R0 ;  /* 0x0000000903117c24 */ /* 0x000fc6000f8e0200 */
[----:B------:R-:W5:Y:S01]  /*15ef0*/  LD.E.128 R44, desc[UR50][R44.64] ;  /* 0x000000322c2c7980 */ /* 0x000f62000c101d00 */
[----:B0-----:R-:W-:Y:S02]  /*15f00*/  IMAD.U32 R7, RZ, RZ, UR7 ;  /* 0x00000007ff077e24 */ /* 0x001fe4000f8e00ff */
[----:B------:R-:W-:Y:S01]  /*15f10*/  IMAD.U32 R6, RZ, RZ, UR6 ;  /* 0x00000006ff067e24 */ /* 0x000fe2000f8e00ff */
[----:B------:R-:W5:Y:S01]  /*15f20*/  LD.E.128 R40, desc[UR50][R40.64] ;  /* 0x0000003228287980 */ /* 0x000f62000c101d00 */
[----:B------:R-:W-:Y:S01]  /*15f30*/  IMAD.U32 R7, RZ, RZ, UR4 ;  /* 0x00000004ff077e24 */ /* 0x000fe2000f8e00ff */
[----:B------:R-:W-:Y:S01]  /*15f40*/  SHF.R.S32.HI R0, RZ, 0x1f, R5 ;  /* 0x0000001fff007819 */ /* 0x000fe20000011405 */
[----:B------:R-:W-:Y:S01]  /*15f50*/  ULDC.64 UR6, c[0x0][0xad8] ;  /* 0x0002b60000067ab9 */ /* 0x000fe20000000a00 */
[----:B------:R-:W5:Y:S01]  /*15f60*/  LD.E.128 R36, desc[UR50][R36.64] ;  /* 0x0000003224247980 */ /* 0x000f62000c101d00 */
[----:B------:R-:W-:-:S03]  /*15f70*/  IMAD.WIDE.U32 R6, R3, UR8, R6 ;  /* 0x0000000803067c25 */ /* 0x000fc6000f8e0006 */
[----:B------:R-:W5:Y:S01]  /*15f80*/  LD.E.128 R32, desc[UR50][R32.64] ;  /* 0x0000003220207980 */ /* 0x000f62000c101d00 */
[----:B------:R-:W-:Y:S01]  /*15f90*/  @!PT LDS RZ, [RZ] ;  /* 0x00000000fffff984 */ /* 0x000fe20000000800 */
[----:B------:R-:W-:Y:S01]  /*15fa0*/  @!PT LDS RZ, [RZ] ;  /* 0x00000000fffff984 */ /* 0x000fe20000000800 */
[----:B------:R-:W-:Y:S01]  /*15fb0*/  @!PT LDS RZ, [RZ] ;  /* 0x00000000fffff984 */ /* 0x000fe20000000800 */
[----:B------:R-:W-:Y:S01]  /*15fc0*/  @!PT LDS RZ, [RZ] ;  /* 0x00000000fffff984 */ /* 0x000fe20000000800 */
[----:B------:R0:W-:Y:S06]  /*15fd0*/  MEMBAR.ALL.CTA ;  /* 0x0000000000007992 */ /* 0x0001ec0000008000 */
[----:B0-----:R-:W0:Y:S01]  /*15fe0*/  FENCE.VIEW.ASYNC.S ;  /* 0x00000000000073c6 */ /* 0x001e220000000000 */
[----:B------:R-:W-:Y:S02]  /*15ff0*/  IMAD.IADD R7, R7, 0x1, R17 ;  /* 0x0000000107077824 */ /* 0x000fe400078e0211 */
[----:B------:R-:W-:-:S02]  /*16000*/  IMAD R18, R0, UR6, RZ ;  /* 0x0000000600127c24 */ /* 0x000fc4000f8e02ff */
[----:B------:R-:W-:Y:S02]  /*16010*/  VIADD R20, R190, UR39 ;  /* 0x00000027be147c36 */ /* 0x000fe40008000000 */
[C---:B------:R-:W-:Y:S02]  /*16020*/  IMAD R3, R5.reuse, UR7, R18 ;  /* 0x0000000705037c24 */ /* 0x040fe4000f8e0212 */
[----:B------:R-:W-:Y:S01]  /*16030*/  IMAD.WIDE.U32 R6, R5, UR6, R6 ;  /* 0x0000000605067c25 */ /* 0x000fe2000f8e0006 */
[C---:B------:R-:W-:Y:S01]  /*16040*/  ISETP.GE.AND P2, PT, R20.reuse, R51, PT ;  /* 0x000000331400720c */ /* 0x040fe20003f46270 */
[----:B------:R-:W-:Y:S02]  /*16050*/  ULDC.64 UR6, c[0x0][0xa80] ;  /* 0x0002a00000067ab9 */ /* 0x000fe40000000a00 */
[----:B------:R-:W-:Y:S01]  /*16060*/  VIADD R0, R20, 0x20 ;  /* 0x0000002014007836 */ /* 0x000fe20000000000 */
[----:B------:R-:W-:Y:S01]  /*16070*/  LEA R17, P3, R6, UR6, 0x1 ;  /* 0x0000000606117c11 */ /* 0x000fe2000f8608ff */
[----:B------:R-:W-:-:S02]  /*16080*/  IMAD.IADD R3, R7, 0x1, R3 ;  /* 0x0000000107037824 */ /* 0x000fc400078e0203 */
[----:B------:R-:W-:Y:S01]  /*16090*/  VIADD R4, R4, 0x22820 ;  /* 0x0002282004047836 */ /* 0x000fe20000000000 */
[-C--:B------:R-:W-:Y:S01]  /*160a0*/  ISETP.GE.AND P0, PT, R0, R51.reuse, PT ;  /* 0x000000330000720c */ /* 0x080fe20003f06270 */
[----:B------:R-:W-:Y:S01]  /*160b0*/  VIADD R0, R20, 0x40 ;  /* 0x0000004014007836 */ /* 0x000fe20000000000 */
[----:B------:R-:W-:Y:S02]  /*160c0*/  LEA.HI.X R3, R6, UR7, R3, 0x1, P3 ;  /* 0x0000000706037c11 */ /* 0x000fe400098f0c03 */
[----:B------:R-:W-:Y:S01]  /*160d0*/  PRMT R4, RZ, 0x654, R4 ;  /* 0x00000654ff047816 */ /* 0x000fe20000000004 */
[----:B0-----:R0:W1:Y:S01]  /*160e0*/  SHFL.IDX PT, R6, R17, RZ, 0x181f ;  /* 0x00181fff11067589 */ /* 0x00106200000e0000 */
        /* <DEDUP_REMOVED lines=14> */
.L_x_1517:
[----:B------:R-:W-:Y:S05]  /*161d0*/  BSYNC B1 ;  /* 0x0000000000017941 */ /* 0x000fea0003800000 */
.L_x_1516:
        /* <DEDUP_REMOVED lines=13> */
.L_x_1519:
[----:B------:R-:W-:Y:S05]  /*162b0*/  BSYNC B1 ;  /* 0x0000000000017941 */ /* 0x000fea0003800000 */
.L_x_1518:
        /* <DEDUP_REMOVED lines=13> */
.L_x_1521:
[----:B------:R-:W-:Y:S05]  /*16390*/  BSYNC B1 ;  /* 0x0000000000017941 */ /* 0x000fea0003800000 */
.L_x_1520:
[----:B0-----:R-:W-:Y:S01]  /*163a0*/  VIADD R0, R20, 0x60 ;  /* 0x0000006014007836 */ /* 0x001fe20000000000 */
[----:B--2-4-:R-:W4:Y:S04]  /*163b0*/  SHFL.IDX PT, R3, R3, 0x3, 0x181f ;  /* 0x00781f0003037f89 */ /* 0x014f2800000e0000 */
[----:B------:R-:W-:Y:S01]  /*163c0*/  ISETP.GE.AND P0, PT, R0, R51, PT ;  /* 0x000000330000720c */ /* 0x000fe20003f06270 */
[----:B------:R-:W0:-:S12]  /*163d0*/  SHFL.IDX PT, R17, R17, 0x3, 0x181f ;  /* 0x00781f0011117f89 */ /* 0x000e1800000e0000 */
[----:B------:R-:W-:Y:S05]  /*163e0*/  @P0 BRA `(.L_x_1522) ;  /* 0x0000000c000c0947 */ /* 0x000fea0003800000 */
[----:B------:R-:W-:Y:S02]  /*163f0*/  ULDC UR4, c[0x0][0xac8] ;  /* 0x0002b20000047ab9 */ /* 0x000fe40000000800 */
[----:B------:R-:W-:-:S13]  /*16400*/  ISETP.GE.AND P1, PT, R23, UR4, PT ;  /* 0x0000000417007c0c */ /* 0x000fda000bf26270 */
[----:B0--3--:R-:W-:-:S04]  /*16410*/  @!P1 LEA R4, P0, R23, R17, 0x1 ;  /* 0x0000001117049211 */ /* 0x009fc800078008ff */
[----:B----4-:R-:W-:Y:S02]  /*16420*/  @!P1 LEA.HI.X R5, R23, R3, R197, 0x1, P0 ;  /* 0x0000000317059211 */ /* 0x010fe400000f0cc5 */
[----:B------:R-:W-:-:S03]  /*16430*/  ISETP.GE.AND P0, PT, R188, UR4, PT ;  /* 0x00000004bc007c0c */ /* 0x000fc6000bf06270 */
[----:B-----5:R0:W-:Y:S10]  /*16440*/  @!P1 ST.E.128 desc[UR50][R4.64], R8 ;  /* 0x0000000804009985 */ /* 0x0201f4000c101d32 */
[----:B------:R-:W-:Y:S05]  /*16450*/  @P0 BRA `(.L_x_1522) ;  /* 0x0000000800f00947 */ /* 0x000fea0003800000 */
[----:B0-----:R-:W-:-:S04]  /*16460*/  LEA R4, P0, R188, R17, 0x1 ;  /* 0x00000011bc047211 */ /* 0x001fc800078008ff */
[----:B------:R-:W-:-:S05]  /*16470*/  LEA.HI.X R5, R188, R3, R196, 0x1, P0 ;  /* 0x00000003bc057211 */ /* 0x000fca00000f0cc4 */
[----:B------:R0:W-:Y:S01]  /*16480*/  ST.E.128 desc[UR50][R4.64], R32 ;  /* 0x0000002004007985 */ /* 0x0001e2000c101d32 */
[----:B------:R-:W-:Y:S05]  /*16490*/  BRA `(.L_x_1522) ;  /* 0x0000000800e07947 */ /* 0x000fea0003800000 */
.L_x_1514:
        /* <DEDUP_REMOVED lines=11> */
[----:B------:R-:W-:Y:S01]  /*16550*/  UISETP.NE.U32.AND UP1, UPT, UR6, URZ, UPT ;  /* 0x0000003f0600728c */ /* 0x000fe2000bf25070 */
[----:B------:R-:W-:Y:S02]  /*16560*/  IMAD.U32 R0, RZ, RZ, UR4 ;  /* 0x00000004ff007e24 */ /* 0x000fe4000f8e00ff */
[----:B------:R-:W2:Y:S01]  /*16570*/  @P2 LDG.E R3, desc[UR50][R4.64] ;  /* 0x0000003204032981 */ /* 0x000ea2000c1e1900 */
[----:B------:R-:W-:-:S06]  /*16580*/  UISETP.NE.AND.EX UP1, UPT, UR7, URZ, UPT, UP1 ;  /* 0x0000003f0700728c */ /* 0x000fcc000bf25310 */
        /* <DEDUP_REMOVED lines=11> */
[----:B--2---:R-:W-:Y:S01]  /*16640*/  @P2 R2UR UR4, R3 ;  /* 0x00000000030422ca */ /* 0x004fe200000e0000 */
[----:B01----:R-:W-:-:S14]  /*16650*/  @P3 BRA `(.L_x_1523) ;  /* 0x0000000000103947 */ /* 0x003fdc0003800000 */
[----:B------:R-:W-:Y:S05]  /*16660*/  @!P2 BRA `(.L_x_1523) ;  /* 0x00000000000ca947 */ /* 0x000fea0003800000 */
[----:B------:R-:W2:Y:S04]  /*16670*/  LDG.E R3, desc[UR50][R4.64] ;  /* 0x0000003204037981 */ /* 0x000ea8000c1e1900 */
[----:B-----5:R-:W2:Y:S02]  /*16680*/  LDG.E R0, desc[UR50][R4.64+0x4] ;  /* 0x0000043204007981 */ /* 0x020ea4000c1e1900 */
[----:B--2---:R-:W-:-:S07]  /*16690*/  IMAD.IADD R0, R0, 0x1, -R3 ;  /* 0x0000000100007824 */ /* 0x004fce00078e0a03 */
.L_x_1523:
[----:B------:R-:W-:Y:S01]  /*166a0*/  USHF.R.S32.HI UR6, URZ, 0x1f, UR38 ;  /* 0x0000001f3f067899 */ /* 0x000fe20008011426 */
[----:B------:R-:W-:Y:S01]  /*166b0*/  BSSY B1, `(.L_x_1524) ;  /* 0x000002e000017945 */ /* 0x000fe20003800000 */
[----:B------:R-:W-:Y:S02]  /*166c0*/  USHF.R.S32.HI UR9, URZ, 0x1f, UR4 ;  /* 0x0000001f3f097899 */ /* 0x000fe40008011404 */
[----:B------:R-:W-:Y:S02]  /*166d0*/  USEL UR11, UR38, URZ, !UP0 ;  /* 0x0000003f260b7287 */ /* 0x000fe4000c000000 */
[----:B------:R-:W-:Y:S01]  /*166e0*/  USEL UR12, UR6, URZ, !UP0 ;  /* 0x0000003f060c7287 */ /* 0x000fe2000c000000 */
[----:B------:R-:W-:Y:S11]  /*166f0*/  @P1 BRA `(.L_x_1525) ;  /* 0x0000000000a41947 */ /* 0x000ff60003800000 */
[----:B------:R-:W0:Y:S01]  /*16700*/  S2R R4, SR_TID.X ;  /* 0x0000000000047919 */ /* 0x000e220000002100 */
[----:B------:R-:W1:Y:S01]  /*16710*/  LDC R5, c[0x0][0xbe8] ;  /* 0x0002fa00ff057b82 */ /* 0x000e620000000800 */
[----:B------:R-:W-:Y:S02]  /*16720*/  IMAD.U32 R6, RZ, RZ, UR39 ;  /* 0x00000027ff067e24 */ /* 0x000fe4000f8e00ff */
[----:B-1---5:R-:W-:-:S03]  /*16730*/  IMAD R3, R0, R5, RZ ;  /* 0x0000000500037224 */ /* 0x022fc600078e02ff */
[----:B0-----:R-:W-:-:S04]  /*16740*/  IADD3 R6, R6, -0x80, R4 ;  /* 0xffffff8006067810 */ /* 0x001fc80007ffe004 */
[----:B------:R-:W-:-:S13]  /*16750*/  ISETP.GE.AND P1, PT, R6, R3, PT ;  /* 0x000000030600720c */ /* 0x000fda0003f26270 */
[----:B------:R-:W-:Y:S05]  /*16760*/  @P1 BRA `(.L_x_1525) ;  /* 0x0000000000881947 */ /* 0x000fea0003800000 */
[----:B------:R-:W-:Y:S01]  /*16770*/  ISETP.NE.AND P1, PT, R5, 0x1, PT ;  /* 0x000000010500780c */ /* 0x000fe20003f25270 */
[----:B------:R-:W-:Y:S01]  /*16780*/  ULDC.64 UR14, c[0x0][0xb90] ;  /* 0x0002e400000e7ab9 */ /* 0x000fe20000000a00 */
[----:B------:R-:W-:Y:S01]  /*16790*/  UMOV UR6, UR4 ;  /* 0x0000000400067c82 */ /* 0x000fe20008000000 */
[----:B------:R-:W-:Y:S01]  /*167a0*/  UIMAD UR8, UR10, UR14, URZ ;  /* 0x0000000e0a0872a4 */ /* 0x000fe2000f8e023f */
[----:B------:R-:W-:Y:S01]  /*167b0*/  IMAD.MOV.U32 R4, RZ, RZ, R6 ;  /* 0x000000ffff047224 */ /* 0x000fe200078e0006 */
[----:B------:R-:W-:Y:S02]  /*167c0*/  UMOV UR7, UR9 ;  /* 0x0000000900077c82 */ /* 0x000fe40008000000 */
[----:B------:R-:W-:Y:S02]  /*167d0*/  UIMAD.WIDE.U32 UR6, UR37, UR14, UR6 ;  /* 0x0000000e250672a5 */ /* 0x000fe4000f8e0006 */
[----:B------:R-:W-:-:S03]  /*167e0*/  UIMAD UR8, UR37, UR15, UR8 ;  /* 0x0000000f250872a4 */ /* 0x000fc6000f8e0208 */
[----:B------:R-:W-:Y:S01]  /*167f0*/  ULDC.64 UR14, c[0x0][0xb98] ;  /* 0x0002e600000e7ab9 */ /* 0x000fe20000000a00 */
[----:B------:R-:W0:Y:S01]  /*16800*/  @P1 LDC R3, c[0x0][0xbec] ;  /* 0x0002fb00ff031b82 */ /* 0x000e220000000800 */
[----:B------:R-:W-:Y:S02]  /*16810*/  UIADD3 UR7, UR7, UR8, URZ ;  /* 0x0000000807077290 */ /* 0x000fe4000fffe03f */
[----:B------:R-:W-:Y:S02]  /*16820*/  UIMAD UR8, UR12, UR14, URZ ;  /* 0x0000000e0c0872a4 */ /* 0x000fe4000f8e023f */
[----:B------:R-:W-:Y:S02]  /*16830*/  UIMAD.WIDE.U32 UR6, UR11, UR14, UR6 ;  /* 0x0000000e0b0672a5 */ /* 0x000fe4000f8e0006 */
[----:B------:R-:W-:Y:S01]  /*16840*/  UIMAD UR8, UR11, UR15, UR8 ;  /* 0x0000000f0b0872a4 */ /* 0x000fe2000f8e0208 */
[----:B------:R-:W1:Y:S02]  /*16850*/  @P1 LDC R8, c[0x0][0xbf0] ;  /* 0x0002fc00ff081b82 */ /* 0x000e640000000800 */
[----:B------:R-:W-:Y:S01]  /*16860*/  ULDC.64 UR14, c[0x0][0xb88] ;  /* 0x0002e200000e7ab9 */ /* 0x000fe20000000a00 */
[----:B0-----:R-:W-:-:S05]  /*16870*/  @P1 IMAD.HI.U32 R3, R6, R3, RZ ;  /* 0x0000000306031227 */ /* 0x001fca00078e00ff */
        /* <DEDUP_REMOVED lines=17> */
.L_x_1525:
[----:B------:R-:W-:Y:S05]  /*16990*/  BSYNC B1 ;  /* 0x0000000000017941 */ /* 0x000fea0003800000 */
.L_x_1524:
[----:B------:R-:W1:Y:S01]  /*169a0*/  @P0 LDC R5, c[0x0][0xbf0] ;  /* 0x0002fc00ff050b82 */ /* 0x000e620000000800 */
[----:B------:R-:W-:Y:S01]  /*169b0*/  ULDC.64 UR14, c[0x0][0xaa0] ;  /* 0x0002a800000e7ab9 */ /* 0x000fe20000000a00 */
[----:B0-----:R-:W-:Y:S01]  /*169c0*/  IMAD R3, R189, 0x20, R190 ;  /* 0x00000020bd037824 */ /* 0x001fe200078e02be */
[----:B------:R-:W-:Y:S01]  /*169d0*/  UIMAD UR8, UR9, UR14, URZ ;  /* 0x0000000e090872a4 */ /* 0x000fe2000f8e023f */
[----:B------:R-:W-:Y:S01]  /*169e0*/  BSSY B1, `(.L_x_1526) ;  /* 0x0000039000017945 */ /* 0x000fe20003800000 */
[----:B------:R-:W-:Y:S01]  /*169f0*/  UIMAD.WIDE.U32 UR6, UR4, UR14, URZ ;  /* 0x0000000e040672a5 */ /* 0x000fe2000f8e003f */
[----:B------:R-:W-:Y:S01]  /*16a00*/  VIADD R8, R3, UR39 ;  /* 0x0000002703087c36 */ /* 0x000fe20008000000 */
[----:B------:R-:W-:-:S03]  /*16a10*/  UIMAD UR8, UR4, UR15, UR8 ;  /* 0x0000000f040872a4 */ /* 0x000fc6000f8e0208 */
[----:B------:R-:W-:Y:S01]  /*16a20*/  ULDC.64 UR14, c[0x0][0xae8] ;  /* 0x0002ba00000e7ab9 */ /* 0x000fe20000000a00 */
[----:B------:R-:W-:Y:S01]  /*16a30*/  UIADD3 UR7, UR7, UR8, URZ ;  /* 0x0000000807077290 */ /* 0x000fe2000fffe03f */
[----:B------:R-:W-:Y:S01]  /*16a40*/  @P0 IMAD.HI.U32 R4, R8, R9, RZ ;  /* 0x0000000908040227 */ /* 0x000fe200078e00ff */
[----:B------:R-:W-:Y:S02]  /*16a50*/  UIMAD UR4, UR10, UR14, URZ ;  /* 0x0000000e0a0472a4 */ /* 0x000fe4000f8e023f */
        /* <DEDUP_REMOVED lines=13> */
[----:B------:R-:W-:Y:S02]  /*16b30*/  IMAD.U32 R5, RZ, RZ, UR7 ;  /* 0x00000007ff057e24 */ /* 0x000fe4000f8e00ff */
[----:B------:R-:W-:Y:S02]  /*16b40*/  IMAD R6, R4, UR8, RZ ;  /* 0x0000000804067c24 */ /* 0x000fe4000f8e02ff */
[----:B------:R-:W-:Y:S01]  /*16b50*/  IMAD.U32 R4, RZ, RZ, UR6 ;  /* 0x00000006ff047e24 */ /* 0x000fe2000f8e00ff */
[----:B------:R-:W-:Y:S01]  /*16b60*/  ULDC.64 UR6, c[0x0][0xad8] ;  /* 0x0002b60000067ab9 */ /* 0x000fe20000000a00 */
[----:B------:R-:W-:Y:S02]  /*16b70*/  IMAD.U32 R5, RZ, RZ, UR4 ;  /* 0x00000004ff057e24 */ /* 0x000fe4000f8e00ff */
[----:B------:R-:W-:Y:S02]  /*16b80*/  IMAD R7, R11, R7, R8 ;  /* 0x000000070b077224 */ /* 0x000fe400078e0208 */
[----:B------:R-:W-:-:S02]  /*16b90*/  IMAD R9, R3, UR9, R6 ;  /* 0x0000000903097c24 */ /* 0x000fc4000f8e0206 */
[----:B------:R-:W-:Y:S01]  /*16ba0*/  IMAD.WIDE.U32 R4, R3, UR8, R4 ;  /* 0x0000000803047c25 */ /* 0x000fe2000f8e0004 */
[----:B------:R-:W-:-:S03]  /*16bb0*/  SHF.R.S32.HI R3, RZ, 0x1f, R7 ;  /* 0x0000001fff037819 */ /* 0x000fc60000011407 */
[----:B------:R-:W-:Y:S02]  /*16bc0*/  IMAD.IADD R5, R5, 0x1, R9 ;  /* 0x0000000105057824 */ /* 0x000fe400078e0209 */
[----:B------:R-:W-:Y:S02]  /*16bd0*/  IMAD R6, R3, UR6, RZ ;  /* 0x0000000603067c24 */ /* 0x000fe4000f8e02ff */
[----:B------:R-:W-:Y:S02]  /*16be0*/  VIADD R8, R190, UR39 ;  /* 0x00000027be087c36 */ /* 0x000fe40008000000 */
[----:B-----5:R-:W-:Y:S02]  /*16bf0*/  IMAD R11, R0, R11, RZ ;  /* 0x0000000b000b7224 */ /* 0x020fe400078e02ff */
        /* <DEDUP_REMOVED lines=23> */
.L_x_1527:
[----:B------:R-:W-:Y:S05]  /*16d70*/  BSYNC B1 ;  /* 0x0000000000017941 */ /* 0x000fea0003800000 */
.L_x_1526:
        /* <DEDUP_REMOVED lines=13> */
.L_x_1529:
[----:B------:R-:W-:Y:S05]  /*16e50*/  BSYNC B1 ;  /* 0x0000000000017941 */ /* 0x000fea0003800000 */
.L_x_1528:
        /* <DEDUP_REMOVED lines=13> */
.L_x_1531:
[----:B------:R-:W-:Y:S05]  /*16f30*/  BSYNC B1 ;  /* 0x0000000000017941 */ /* 0x000fea0003800000 */
.L_x_1530:
[----:B0-----:R-:W-:Y:S01]  /*16f40*/  VIADD R0, R8, 0x60 ;  /* 0x0000006008007836 */ /* 0x001fe20000000000 */
[----:B--2-4-:R-:W0:Y:S04]  /*16f50*/  SHFL.IDX PT, R3, R3, 0x3, 0x181f ;  /* 0x00781f0003037f89 */ /* 0x014e2800000e0000 */
[----:B------:R-:W-:Y:S01]  /*16f60*/  ISETP.GE.AND P0, PT, R0, R11, PT ;  /* 0x0000000b0000720c */ /* 0x000fe20003f06270 */
[----:B-1-3--:R1:W2:-:S12]  /*16f70*/  SHFL.IDX PT, R4, R6, 0x3, 0x181f ;  /* 0x00781f0006047f89 */ /* 0x00a29800000e0000 */
[----:B-1----:R-:W-:Y:S05]  /*16f80*/  @P0 BRA `(.L_x_1522) ;  /* 0x0000000000240947 */ /* 0x002fea0003800000 */
[----:B------:R-:W-:Y:S02]  /*16f90*/  ULDC UR4, c[0x0][0xac8] ;  /* 0x0002b20000047ab9 */ /* 0x000fe40000000800 */
[----:B------:R-:W-:Y:S02]  /*16fa0*/  ISETP.GE.AND P2, PT, R23, UR4, PT ;  /* 0x0000000417007c0c */ /* 0x000fe4000bf46270 */
[----:B------:R-:W-:-:S11]  /*16fb0*/  ISETP.GE.AND P3, PT, R188, UR4, PT ;  /* 0x00000004bc007c0c */ /* 0x000fd6000bf66270 */
[CC--:B--2---:R-:W-:Y:S02]  /*16fc0*/  @!P2 LEA R6, P0, R23.reuse, R4.reuse, 0x1 ;  /* 0x000000041706a211 */ /* 0x0c4fe400078008ff */
[C---:B------:R-:W-:Y:S02]  /*16fd0*/  @!P3 LEA R4, P1, R188.reuse, R4, 0x1 ;  /* 0x00000004bc04b211 */ /* 0x040fe400078208ff */
[-C--:B0-----:R-:W-:Y:S02]  /*16fe0*/  @!P2 LEA.HI.X R7, R23, R3.reuse, R197, 0x1, P0 ;  /* 0x000000031707a211 */ /* 0x081fe400000f0cc5 */
[----:B------:R-:W-:-:S03]  /*16ff0*/  @!P3 LEA.HI.X R5, R188, R3, R196, 0x1, P1 ;  /* 0x00000003bc05b211 */ /* 0x000fc600008f0cc4 */
[----:B------:R1:W-:Y:S04]  /*17000*/  @!P2 ST.E.128 desc[UR50][R6.64], RZ ;  /* 0x000000ff0600a985 */ /* 0x0003e8000c101d32 */
[----:B------:R1:W-:Y:S02]  /*17010*/  @!P3 ST.E.128 desc[UR50][R4.64], RZ ;  /* 0x000000ff0400b985 */ /* 0x0003e4000c101d32 */
.L_x_1522:
[----:B------:R-:W-:Y:S05]  /*17020*/  BSYNC B0 ;  /* 0x0000000000007941 */ /* 0x000fea0003800000 */
.L_x_1513:
[----:B------:R-:W-:Y:S02]  /*17030*/  ULDC UR4, c[0x0][0xc3c] ;  /* 0x00030f0000047ab9 */ /* 0x000fe40000000800 */
[----:B------:R-:W-:-:S06]  /*17040*/  UISETP.GE.AND UP0, UPT, UR48, UR4, UPT ;  /* 0x000000043000728c */ /* 0x000fcc000bf06270 */
[----:B------:R-:W-:-:S13]  /*17050*/  PLOP3.LUT P0, PT, PT, PT, UP0, 0x80, 0x0 ;  /* 0x000000000000781c */ /* 0x000fda0003f0f008 */
[----:B------:R-:W-:Y:S05]  /*17060*/  @!P0 BRA `(.L_x_1532) ;  /* 0xfffffe9c00388947 */ /* 0x000fea000383ffff */
[----:B------:R-:W-:Y:S05]  /*17070*/  EXIT ;  /* 0x000000000000794d */ /* 0x000fea0003800000 */
.L_x_1423:
        /* <DEDUP_REMOVED lines=25> */
[----:B------:R-:W-:Y:S01]  /*17210*/  IMAD.MOV.U32 R24, RZ, RZ, RZ ;  /* 0x000000ffff187224 */ /* 0x000fe200078e00ff */
[C---:B------:R-:W-:Y:S02]  /*17220*/  ISETP.GE.U32.AND P2, PT, R5.reuse, 0x2, PT ;  /* 0x000000020500780c */ /* 0x040fe40003f46070 */
        /* <DEDUP_REMOVED lines=18> */
[----:B------:R-:W0:Y:S03]  /*17350*/  S2R R7, SR_CTAID.X ;  /* 0x0000000000077919 */ /* 0x000e260000002500 */
[----:B------:R-:W1:Y:S02]  /*17360*/  SHFL.IDX PT, R4, R8, 0x1f, 0x1f ;  /* 0x03e01f0008047f89 */ /* 0x000e6400000e0000 */
[----:B-1----:R-:W-:Y:S02]  /*17370*/  IMAD R6, R4, R9, RZ ;  /* 0x0000000904067224 */ /* 0x002fe400078e02ff */
[----:B------:R-:W-:Y:S02]  /*17380*/  IMAD.MOV.U32 R4, RZ, RZ, RZ ;  /* 0x000000ffff047224 */ /* 0x000fe400078e00ff */
[----:B------:R-:W-:Y:S01]  /*17390*/  IMAD.MOV.U32 R3, RZ, RZ, R6 ;  /* 0x000000ffff037224 */ /* 0x000fe200078e0006 */
[----:B0-----:R-:W-:-:S13]  /*173a0*/  ISETP.GT.AND P6, PT, R6, R7, PT ;  /* 0x000000070600720c */ /* 0x001fda0003fc4270 */
[----:B------:R-:W-:Y:S05]  /*173b0*/  @P6 BRA `(.L_x_1534) ;  /* 0x0000000000906947 */ /* 0x000fea0003800000 */
[----:B------:R-:W-:Y:S01]  /*173c0*/  IMAD.MOV.U32 R6, RZ, RZ, R3 ;  /* 0x000000ffff067224 */ /* 0x000fe200078e0003 */
[----:B------:R-:W-:Y:S01]  /*173d0*/  ULDC UR4, c[0x0][0xc3c] ;  /* 0x00030f0000047ab9 */ /* 0x000fe20000000800 */
[----:B------:R-:W-:-:S07]  /*173e0*/  IMAD.MOV.U32 R4, RZ, RZ, RZ ;  /* 0x000000ffff047224 */ /* 0x000fce00078e00ff */
.L_x_1538:
[----:B------:R-:W-:-:S05]  /*173f0*/  VIADD R4, R4, 0x1f ;  /* 0x0000001f04047836 */ /* 0x000fca0000000000 */
[----:B------:R-:W-:-:S13]  /*17400*/  ISETP.GE.AND P6, PT, R4, UR4, PT ;  /* 0x0000000404007c0c */ /* 0x000fda000bfc6270 */
[----:B------:R-:W-:Y:S05]  /*17410*/  @P6 BRA `(.L_x_1535) ;  /* 0x0000000400d86947 */ /* 0x000fea0003800000 */
[----:B------:R-:W-:Y:S01]  /*17420*/  IMAD.IADD R9, R5, 0x1, R4 ;  /* 0x0000000105097824 */ /* 0x000fe200078e0204 */
[----:B------:R-:W-:Y:S01]  /*17430*/  BSSY B0, `(.L_x_1536) ;  /* 0x0000007000007945 */ /* 0x000fe20003800000 */
[----:B------:R-:W-:-:S03]  /*17440*/  IMAD.MOV.U32 R0, RZ, RZ, RZ ;  /* 0x000000ffff007224 */ /* 0x000fc600078e00ff */
[----:B------:R-:W-:-:S13]  /*17450*/  ISETP.GE.OR P6, PT, R9, UR4, !P0 ;  /* 0x0000000409007c0c */ /* 0x000fda000c7c6670 */
[----:B------:R-:W-:Y:S05]  /*17460*/  @P6 BRA `(.L_x_1537) ;  /* 0x00000000000c6947 */ /* 0x000fea0003800000 */
[----:B------:R-:W0:Y:S02]  /*17470*/  LDC.64 R2, c[0x0][0xc80] ;  /* 0x00032000ff027b82 */ /* 0x000e240000000a00 */
[----:B0-----:R-:W-:-:S05]  /*17480*/  IMAD.WIDE R2, R9, 0x4, R2 ;  /* 0x0000000409027825 */ /* 0x001fca00078e0202 */
[----:B------:R0:W5:Y:S02]  /*17490*/  LDG.E R0, desc[UR50][R2.64] ;  /* 0x0000003202007981 */ /* 0x000164000c1e1900 */
.L_x_1537:
[----:B------:R-:W-:Y:S05]  /*174a0*/  BSYNC B0 ;  /* 0x0000000000007941 */ /* 0x000fea0003800000 */
.L_x_1536:
[----:B0----5:R-:W0:Y:S02]  /*174b0*/  SHFL.UP PT, R2, R0, 0x1, RZ ;  /* 0x0420000000027989 */ /* 0x021e2400000e00ff */
        /* <DEDUP_REMOVED lines=20> */
.L_x_1534:
[----:B------:R-:W-:-:S04]  /*17600*/  IMAD.IADD R14, R6, 0x1, -R3 ;  /* 0x00000001060e7824 */ /* 0x000fc800078e0a03 */
[----:B------:R-:W-:-:S05]  /*17610*/  IMAD R2, R8, R9, R14 ;  /* 0x0000000908027224 */ /* 0x000fca00078e020e */
[----:B------:R-:W-:Y:S02]  /*17620*/  ISETP.GT.AND P0, PT, R2, R7, PT ;  /* 0x000000070200720c */ /* 0x000fe40003f04270 */
[----:B------:R-:W0:Y:S11]  /*17630*/  LDC.64 R2, c[0x0][0xc90] ;  /* 0x00032400ff027b82 */ /* 0x000e360000000a00 */
[----:B------:R-:W-:-:S04]  /*17640*/  VOTE.ANY R10, PT, !P0 ;  /* 0x00000000000a7806 */ /* 0x000fc800040e0100 */
[----:B------:R-:W1:Y:S02]  /*17650*/  POPC R15, R10 ;  /* 0x0000000a000f7309 */ /* 0x000e640000000000 */
[----:B-1----:R-:W-:-:S04]  /*17660*/  IMAD.IADD R27, R15, 0x1, R4 ;  /* 0x000000010f1b7824 */ /* 0x002fc800078e0204 */
[----:B0-----:R-:W-:-:S05]  /*17670*/  IMAD.WIDE R2, R27, 0x4, R2 ;  /* 0x000000041b027825 */ /* 0x001fca00078e0202 */
[----:B------:R-:W2:Y:S01]  /*17680*/  LDG.E R6, desc[UR50][R2.64] ;  /* 0x0000003202067981 */ /* 0x000ea2000c1e1900 */
[----:B------:R-:W-:-:S03]  /*17690*/  ISETP.NE.AND P0, PT, R10, RZ, PT ;  /* 0x000000ff0a00720c */ /* 0x000fc60003f05270 */
[----:B------:R-:W0:Y:S02]  /*176a0*/  SHFL.IDX PT, R0, R0, R15, 0x1f ;  /* 0x00001f0f00007589 */ /* 0x000e2400000e0000 */
[----:B0-----:R-:W-:-:S13]  /*176b0*/  R2UR UR7, R0 ;  /* 0x00000000000772ca */ /* 0x001fda00000e0000 */
[----:B--2---:R-:W-:-:S05]  /*176c0*/  IMAD R4, R6, UR7, RZ ;  /* 0x0000000706047c24 */ /* 0x004fca000f8e02ff */
[----:B------:R-:W-:-:S04]  /*176d0*/  IABS R13, R4 ;  /* 0x00000004000d7213 */ /* 0x000fc80000000000 */
[----:B------:R-:W0:Y:S08]  /*176e0*/  I2F.RP R11, R13 ;  /* 0x0000000d000b7306 */ /* 0x000e300000209400 */
[----:B0-----:R-:W0:Y:S02]  /*176f0*/  MUFU.RCP R11, R11 ;  /* 0x0000000b000b7308 */ /* 0x001e240000001000 */
[----:B0-----:R-:W-:-:S06]  /*17700*/  VIADD R12, R11, 0xffffffe ;  /* 0x0ffffffe0b0c7836 */ /* 0x001fcc0000000000 */
[----:B------:R0:W1:Y:S01]  /*17710*/  F2I.FTZ.U32.TRUNC.NTZ R3, R12 ;  /* 0x0000000c00037305 */ /* 0x000062000021f000 */
[----:B------:R-:W-:Y:S05]  /*17720*/  @!P0 BRA `(.L_x_1539) ;  /* 0x0000000000088947 */ /* 0x000fea0003800000 */
[----:B------:R-:W-:-:S05]  /*17730*/  VIADD R11, R15, 0xffffffff ;  /* 0xffffffff0f0b7836 */ /* 0x000fca0000000000 */
[----:B------:R2:W3:Y:S02]  /*17740*/  SHFL.IDX PT, R24, R8, R11, 0x1f ;  /* 0x00001f0b08187589 */ /* 0x0004e400000e0000 */
.L_x_1539:
[----:B---3--:R-:W-:Y:S01]  /*17750*/  IMAD R24, R24, R9, R14 ;  /* 0x0000000918187224 */ /* 0x008fe200078e020e */
[----:B------:R-:W-:Y:S01]  /*17760*/  IABS R2, R4 ;  /* 0x0000000400027213 */ /* 0x000fe20000000000 */
[----:B-1----:R-:W-:Y:S02]  /*17770*/  IMAD.MOV R0, RZ, RZ, -R3 ;  /* 0x000000ffff007224 */ /* 0x002fe400078e0a03 */
[----:B--2---:R-:W-:Y:S02]  /*17780*/  IMAD.IADD R11, R7, 0x1, -R24 ;  /* 0x00000001070b7824 */ /* 0x004fe400078e0a18 */
[----:B------:R-:W-:Y:S02]  /*17790*/  IMAD.MOV R8, RZ, RZ, -R2 ;  /* 0x000000ffff087224 */ /* 0x000fe400078e0a02 */
[----:B------:R-:W-:Y:S01]  /*177a0*/  IMAD R7, R0, R13, RZ ;  /* 0x0000000d00077224 */ /* 0x000fe200078e02ff */
[----:B------:R-:W-:Y:S01]  /*177b0*/  IABS R0, R11 ;  /* 0x0000000b00007213 */ /* 0x000fe20000000000 */
[----:B------:R-:W-:-:S04]  /*177c0*/  IMAD.MOV.U32 R2, RZ, RZ, RZ ;  /* 0x000000ffff027224 */ /* 0x000fc800078e00ff */
[----:B------:R-:W-:-:S04]  /*177d0*/  IMAD.HI.U32 R2, R3, R7, R2 ;  /* 0x0000000703027227 */ /* 0x000fc800078e0002 */
[----:B------:R-:W-:Y:S02]  /*177e0*/  IMAD.MOV.U32 R3, RZ, RZ, R0 ;  /* 0x000000ffff037224 */ /* 0x000fe400078e0000 */
        /* <DEDUP_REMOVED lines=13> */
[----:B------:R-:W-:Y:S02]  /*178c0*/  IMAD R26, R6, R2, RZ ;  /* 0x00000002061a7224 */ /* 0x000fe400078e02ff */
[----:B------:R-:W-:Y:S02]  /*178d0*/  IMAD.MOV R7, RZ, RZ, -R2 ;  /* 0x000000ffff077224 */ /* 0x000fe400078e0a02 */
[----:B------:R-:W-:Y:S02]  /*178e0*/  IMAD.MOV R0, RZ, RZ, -R26 ;  /* 0x000000ffff007224 */ /* 0x000fe400078e0a1a */
[----:B------:R-:W-:-:S03]  /*178f0*/  IMAD R7, R4, R7, R11 ;  /* 0x0000000704077224 */ /* 0x000fc600078e020b */
[----:B------:R-:W-:Y:S01]  /*17900*/  VIADDMNMX R0, R0, R9, R6, PT ;  /* 0x0000000900007246 */ /* 0x000fe20003800106 */
[----:B------:R-:W-:Y:S01]  /*17910*/  IMAD.IADD R26, R7, 0x1, R26 ;  /* 0x00000001071a7824 */ /* 0x000fe200078e021a */
[----:B------:R-:W-:Y:S02]  /*17920*/  IABS R2, R7 ;  /* 0x0000000700027213 */ /* 0x000fe40000000000 */
[----:B------:R-:W-:Y:S02]  /*17930*/  R2UR UR9, R0 ;  /* 0x00000000000972ca */ /* 0x000fe400000e0000 */
[----:B------:R-:W-:-:S11]  /*17940*/  R2UR UR8, R2 ;  /* 0x00000000020872ca */ /* 0x000fd600000e0000 */
[----:B------:R-:W-:-:S04]  /*17950*/  IABS R9, UR9 ;  /* 0x0000000900097c13 */ /* 0x000fc80008000000 */
[----:B------:R-:W1:Y:S01]  /*17960*/  I2F.RP R0, R9 ;  /* 0x0000000900007306 */ /* 0x000e620000209400 */
[----:B------:R-:W-:-:S07]  /*17970*/  R2UR UR6, R9 ;  /* 0x00000000090672ca */ /* 0x000fce00000e0000 */
[----:B-1----:R-:W1:Y:S02]  /*17980*/  MUFU.RCP R0, R0 ;  /* 0x0000000000007308 */ /* 0x002e640000001000 */
[----:B-1----:R-:W-:Y:S01]  /*17990*/  VIADD R3, R0, 0xffffffe ;  /* 0x0ffffffe00037836 */ /* 0x002fe20000000000 */
[----:B------:R-:W-:-:S05]  /*179a0*/  IABS R0, UR9 ;  /* 0x0000000900007c13 */ /* 0x000fca0008000000 */
[----:B------:R-:W1:Y:S01]  /*179b0*/  F2I.FTZ.U32.TRUNC.NTZ R3, R3 ;  /* 0x0000000300037305 */ /* 0x000e62000021f000 */
[----:B------:R-:W-:Y:S01]  /*179c0*/  IMAD.MOV R0, RZ, RZ, -R0 ;  /* 0x000000ffff007224 */ /* 0x000fe200078e0a00 */
[----:B-1----:R-:W-:-:S13]  /*179d0*/  R2UR UR5, R3 ;  /* 0x00000000030572ca */ /* 0x002fda00000e0000 */
[----:B------:R-:W-:-:S04]  /*179e0*/  UIADD3 UR4, URZ, -UR5, URZ ;  /* 0x800000053f047290 */ /* 0x000fc8000fffe03f */
[----:B------:R-:W-:-:S03]  /*179f0*/  UIMAD UR6, UR4, UR6, URZ ;  /* 0x00000006040672a4 */ /* 0x000fc6000f8e023f */
[----:B------:R-:W-:Y:S02]  /*17a00*/  UMOV UR4, URZ ;  /* 0x0000003f00047c82 */ /* 0x000fe40008000000 */
[----:B------:R-:W-:-:S04]  /*17a10*/  UIMAD.WIDE.U32 UR4, UR5, UR6, UR4 ;  /* 0x00000006050472a5 */ /* 0x000fc8000f8e0004 */
[----:B------:R-:W-:-:S06]  /*17a20*/  UIMAD.WIDE.U32 UR4, UR5, UR8, URZ ;  /* 0x00000008050472a5 */ /* 0x000fcc000f8e003f */
[----:B------:R-:W-:Y:S01]  /*17a30*/  IMAD.U32 R3, RZ, RZ, UR5 ;  /* 0x00000005ff037e24 */ /* 0x000fe2000f8e00ff */
[----:B------:R-:W-:-:S03]  /*17a40*/  R2UR UR4, R7 ;  /* 0x00000000070472ca */ /* 0x000fc600000e0000 */
[----:B------:R-:W-:Y:S02]  /*17a50*/  IMAD R0, R0, R3, UR8 ;  /* 0x0000000800007e24 */ /* 0x000fe4000f8e0203 */
[----:B------:R-:W-:-:S03]  /*17a60*/  IMAD R3, RZ, RZ, -UR9 ;  /* 0x80000009ff037e24 */ /* 0x000fc6000f8e02ff */
[----:B------:R-:W-:-:S05]  /*17a70*/  ISETP.GT.U32.AND P0, PT, R9, R0, PT ;  /* 0x000000000900720c */ /* 0x000fca0003f04070 */
[----:B------:R-:W-:-:S08]  /*17a80*/  ULOP3.LUT UR4, UR4, UR9, URZ, 0x3c, !UPT ;  /* 0x0000000904047292 */ /* 0x000fd0000f8e3c3f */
[----:B------:R-:W-:Y:S01]  /*17a90*/  VOTEU.ANY UP1, P0 ;  /* 0x00000000003f7886 */ /* 0x000fe20000020100 */
[----:B------:R-:W-:-:S04]  /*17aa0*/  PLOP3.LUT P0, PT, PT, PT, UP1, 0x80, 0x0 ;  /* 0x000000000000781c */ /* 0x000fc80003f0f018 */
[----:B------:R-:W-:Y:S02]  /*17ab0*/  @!UP1 UIADD3 UR5, UR5, 0x1, URZ ;  /* 0x0000000105059890 */ /* 0x000fe4000fffe03f */
[----:B------:R-:W-:-:S07]  /*17ac0*/  UISETP.GE.AND UP1, UPT, UR4, URZ, UPT ;  /* 0x0000003f0400728c */ /* 0x000fce000bf26270 */
[----:B------:R-:W-:-:S05]  /*17ad0*/  @!P0 IMAD.IADD R0, R0, 0x1, -R9 ;  /* 0x0000000100008824 */ /* 0x000fca00078e0a09 */
[----:B------:R-:W-:-:S13]  /*17ae0*/  ISETP.GE.U32.AND P0, PT, R0, R9, PT ;  /* 0x000000090000720c */ /* 0x000fda0003f06070 */
[----:B------:R-:W-:-:S05]  /*17af0*/  VOTEU.ANY UP0, P0 ;  /* 0x00000000003f7886 */ /* 0x000fca0000000100 */
[----:B------:R-:W-:Y:S02]  /*17b00*/  @UP0 UIADD3 UR5, UR5, 0x1, URZ ;  /* 0x0000000105050890 */ /* 0x000fe4000fffe03f */
[----:B------:R-:W-:Y:S02]  /*17b10*/  UISETP.NE.AND UP0, UPT, UR9, URZ, UPT ;  /* 0x0000003f0900728c */ /* 0x000fe4000bf05270 */
[----:B------:R-:W-:-:S09]  /*17b20*/  @!UP1 UIADD3 UR5, -UR5, URZ, URZ ;  /* 0x0000003f05059290 */ /* 0x000fd2000fffe13f */
[----:B------:R-:W-:-:S04]  /*17b30*/  @!UP0 ULOP3.LUT UR5, URZ, UR9, URZ, 0x33, !UPT ;  /* 0x000000093f058292 */ /* 0x000fc8000f8e333f */
[----:B------:R-:W-:Y:S02]  /*17b40*/  ULOP3.LUT UR4, URZ, UR5, URZ, 0x33, !UPT ;  /* 0x000000053f047292 */ /* 0x000fe4000f8e333f */
[----:B------:R-:W-:Y:S02]  /*17b50*/  IMAD R26, R3, UR5, R26 ;  /* 0x00000005031a7c24 */ /* 0x000fe4000f8e021a */
[----:B------:R-:W-:Y:S01]  /*17b60*/  UIADD3 UR4, UR7, UR4, URZ ;  /* 0x0000000407047290 */ /* 0x000fe2000fffe03f */
[----:B------:R-:W-:Y:S11]  /*17b70*/  BRA `(.L_x_1540) ;  /* 0x0000000000107947 */ /* 0x000ff60003800000 */
.L_x_1535:
[----:B------:R-:W0:Y:S01]  /*17b80*/  LDC R27, c[0x0][0xc3c] ;  /* 0x00030f00ff1b7b82 */ /* 0x000e220000000800 */
[----:B------:R-:W-:Y:S01]  /*17b90*/  IMAD.MOV.U32 R24, RZ, RZ, R7 ;  /* 0x000000ffff187224 */ /* 0x000fe200078e0007 */
[----:B------:R-:W-:Y:S01]  /*17ba0*/  UMOV UR4, URZ ;  /* 0x0000003f00047c82 */ /* 0x000fe20008000000 */
[----:B------:R-:W-:-:S07]  /*17bb0*/  IMAD.MOV.U32 R26, RZ, RZ, RZ ;  /* 0x000000ffff1a7224 */ /* 0x000fce00078e00ff */
.L_x_1540:
[----:B------:R-:W-:Y:S01]  /*17bc0*/  ISETP.NE.AND P0, PT, R5, RZ, PT ;  /* 0x000000ff0500720c */ /* 0x000fe20003f05270 */
[----:B------:R-:W-:-:S12]  /*17bd0*/  IMAD.U32 R25, RZ, RZ, UR4 ;  /* 0x00000004ff197e24 */ /* 0x000fd8000f8e00ff */
[----:B------:R-:W1:Y:S01]  /*17be0*/  @!P0 S2R R3, SR_CgaCtaId ;  /* 0x0000000000038919 */ /* 0x000e620000008800 */
[----:B------:R-:W-:-:S04]  /*17bf0*/  @!P0 MOV R0, 0x400 ;  /* 0x0000040000008802 */ /* 0x000fc80000000f00 */
[----:B-1----:R-:W-:-:S05]  /*17c00*/  @!P0 LEA R0, R3, R0, 0x18 ;  /* 0x0000000003008211 */ /* 0x002fca00078ec0ff */
[----:B0-----:R0:W-:Y:S01]  /*17c10*/  @!P0 STS.128 [R0+0x228d0], R24 ;  /* 0x0228d01800008388 */ /* 0x0011e20000000c00 */
[----:B------:R-:W-:Y:S06]  /*17c20*/  BAR.ARV 0x5, 0x180 ;  /* 0x0146000000007b1d */ /* 0x000fec0000002000 */
.L_x_1533:
[----:B------:R1:W-:Y:S01]  /*17c30*/  STL [R1+0x1c], RZ ;  /* 0x00001cff01007387 */ /* 0x0003e20000100800 */
[----:B------:R-:W-:Y:S01]  /*17c40*/  ULDC UR5, c[0x0][0xc3c] ;  /* 0x00030f0000057ab9 */ /* 0x000fe20000000800 */
[----:B------:R-:W-:Y:S01]  /*17c50*/  IMAD.MOV.U32 R36, RZ, RZ, 0x1 ;  /* 0x00000001ff247424 */ /* 0x000fe200078e00ff */
[----:B------:R-:W-:Y:S01]  /*17c60*/  ISETP.GE.AND P0, PT, R27, UR5, PT ;  /* 0x000000051b007c0c */ /* 0x000fe2000bf06270 */
[----:B------:R-:W-:-:S12]  /*17c70*/  IMAD.MOV.U32 R32, RZ, RZ, RZ ;  /* 0x000000ffff207224 */ /* 0x000fd800078e00ff */
[----:B-1----:R-:W-:Y:S05]  /*17c80*/  @P0 BRA `(.L_x_1541) ;  /* 0x00000060001c0947 */ /* 0x002fea0003800000 */
[----:B------:R-:W1:Y:S01]  /*17c90*/  S2R R10, SR_TID.X ;  /* 0x00000000000a7919 */ /* 0x000e620000002100 */
[----:B------:R-:W2:Y:S01]  /*17ca0*/  S2UR UR5, SR_CgaCtaId ;  /* 0x00000000000579c3 */ /* 0x000ea20000008800 */
[----:B------:R-:W-:Y:S01]  /*17cb0*/  MOV R17, 0x400 ;  /* 0x0000040000117802 */ /* 0x000fe20000000f00 */
[----:B------:R-:W-:Y:S01]  /*17cc0*/  IMAD.MOV.U32 R36, RZ, RZ, 0x1 ;  /* 0x00000001ff247424 */ /* 0x000fe200078e00ff */
[----:B------:R-:W-:Y:S01]  /*17cd0*/  ULOP3.LUT UR43, UR36, 0x2, URZ, 0xfc, !UPT ;  /* 0x00000002242b7892 */ /* 0x000fe2000f8efc3f */
[----:B------:R-:W-:Y:S01]  /*17ce0*/  IMAD.MOV.U32 R32, RZ, RZ, RZ ;  /* 0x000000ffff207224 */ /* 0x000fe200078e00ff */
[----:B------:R-:W-:Y:S01]  /*17cf0*/  ULOP3.LUT UR44, UR36, 0x1, URZ, 0xfc, !UPT ;  /* 0x00000001242c7892 */ /* 0x000fe2000f8efc3f */
[----:B------:R-:W-:Y:S01]  /*17d00*/  ULDC UR45, c[0x0][0xc] ;  /* 0x00000300002d7ab9 */ /* 0x000fe20000000800 */
[C---:B-1----:R-:W-:Y:S01]  /*17d10*/  IMAD.SHL.U32 R2, R10.reuse, 0x80, RZ ;  /* 0x000000800a027824 */ /* 0x042fe200078e00ff */
[C---:B------:R-:W-:Y:S01]  /*17d20*/  LOP3.LUT R8, R10.reuse, 0x7f, RZ, 0xc0, !PT ;  /* 0x0000007f0a087812 */ /* 0x040fe200078ec0ff */
[C---:B------:R-:W-:Y:S01]  /*17d30*/  IMAD.SHL.U32 R4, R10.reuse, 0x20, RZ ;  /* 0x000000200a047824 */ /* 0x040fe200078e00ff */
[C---:B------:R-:W-:Y:S01]  /*17d40*/  LOP3.LUT P0, RZ, R10.reuse, 0x4, RZ, 0xc0, !PT ;  /* 0x000000040aff7812 */ /* 0x040fe2000780c0ff */
[C---:B------:R-:W-:Y:S01]  /*17d50*/  IMAD.SHL.U32 R6, R10.reuse, 0x4, RZ ;  /* 0x000000040a067824 */ /* 0x040fe200078e00ff */
[----:B0-----:R-:W-:Y:S01]  /*17d60*/  SHF.R.U32.HI R0, RZ, 0x5, R8 ;  /* 0x00000005ff007819 */ /* 0x001fe20000011608 */
[----:B------:R-:W-:Y:S01]  /*17d70*/  IMAD.SHL.U32 R30, R10, 0x10, RZ ;  /* 0x000000100a1e7824 */ /* 0x000fe200078e00ff */
[----:B------:R-:W-:Y:S01]  /*17d80*/  LOP3.LUT R3, R2, 0x380, RZ, 0xc0, !PT ;  /* 0x0000038002037812 */ /* 0x000fe200078ec0ff */
[----:B------:R-:W-:Y:S01]  /*17d90*/  IMAD.SHL.U32 R9, R10, 0x2, RZ ;  /* 0x000000020a097824 */ /* 0x000fe200078e00ff */
[----:B------:R-:W-:-:S02]  /*17da0*/  LOP3.LUT R5, R4, 0x80, RZ, 0xc0, !PT ;  /* 0x0000008004057812 */ /* 0x000fc400078ec0ff */
[----:B------:R-:W-:Y:S01]  /*17db0*/  LOP3.LUT R7, R4, 0x60, RZ, 0xc0, !PT ;  /* 0x0000006004077812 */ /* 0x000fe200078ec0ff */
[----:B------:R-:W-:Y:S01]  /*17dc0*/  IMAD R3, R0, 0x10, R3 ;  /* 0x0000001000037824 */ /* 0x000fe200078e0203 */
[----:B------:R-:W-:Y:S02]  /*17dd0*/  LOP3.LUT R5, R5, 0x10, R10, 0xf8, !PT ;  /* 0x0000001005057812 */ /* 0x000fe400078ef80a */
[----:B------:R-:W-:Y:S01]  /*17de0*/  LOP3.LUT R4, R4, 0x100, RZ, 0xc0, !PT ;  /* 0x0000010004047812 */ /* 0x000fe200078ec0ff */
[----:B------:R-:W-:Y:S01]  /*17df0*/  IMAD R7, R0, 0x200, R7 ;  /* 0x0000020000077824 */ /* 0x000fe200078e0207 */
[----:B------:R-:W-:Y:S02]  /*17e00*/  LOP3.LUT R5, R5, 0x10, R6, 0x78, !PT ;  /* 0x0000001005057812 */ /* 0x000fe400078e7806 */
[----:B------:R-:W-:Y:S02]  /*17e10*/  LOP3.LUT R0, R30, 0x3f0, RZ, 0xc0, !PT ;  /* 0x000003f01e007812 */ /* 0x000fe400078ec0ff */
[----:B------:R-:W-:-:S02]  /*17e20*/  LOP3.LUT R3, R3, 0x70, R30, 0x78, !PT ;  /* 0x0000007003037812 */ /* 0x000fc400078e781e */
[----:B------:R-:W-:Y:S02]  /*17e30*/  LOP3.LUT R9, R0, 0x70, R9, 0x78, !PT ;  /* 0x0000007000097812 */ /* 0x000fe400078e7809 */
[----:B------:R-:W-:Y:S02]  /*17e40*/  IADD3 R4, R5, R7, R4 ;  /* 0x0000000705047210 */ /* 0x000fe40007ffe004 */
[----:B------:R-:W-:Y:S01]  /*17e50*/  LOP3.LUT R0, R3, 0xc00, R2, 0xf8, !PT ;  /* 0x00000c0003007812 */ /* 0x000fe200078ef802 */
[----:B--2---:R-:W-:Y:S01]  /*17e60*/  IMAD.U32 R3, RZ, RZ, UR5 ;  /* 0x00000005ff037e24 */ /* 0x004fe2000f8e00ff */
[----:B------:R-:W-:Y:S01]  /*17e70*/  SHF.R.U32.HI R2, RZ, 0x3, R8 ;  /* 0x00000003ff027819 */ /* 0x000fe20000011608 */
[----:B------:R-:W-:Y:S03]  /*17e80*/  STL [R1+0xc], R4 ;  /* 0x00000c0401007387 */ /* 0x000fe60000100800 */
[----:B------:R-:W-:Y:S01]  /*17e90*/  LEA R17, R3, R17, 0x18 ;  /* 0x0000001103117211 */ /* 0x000fe200078ec0ff */
[----:B------:R0:W-:Y:S04]  /*17ea0*/  STL [R1+0x10], R0 ;  /* 0x0000100001007387 */ /* 0x0001e80000100800 */
[----:B------:R-:W-:Y:S04]  /*17eb0*/  STL [R1+0x1c], RZ ;  /* 0x00001cff01007387 */ /* 0x000fe80000100800 */
[----:B------:R1:W-:Y:S01]  /*17ec0*/  STL [R1+0x4], R3 ;  /* 0x0000040301007387 */ /* 0x0003e20000100800 */
[----:B0-----:R-:W-:-:S05]  /*17ed0*/  IMAD.MOV.U32 R0, RZ, RZ, 0x40 ;  /* 0x00000040ff007424 */ /* 0x001fca00078e00ff */
[----:B------:R-:W-:Y:S02]  /*17ee0*/  SEL R0, R0, 0xffffffc0, !P0 ;  /* 0xffffffc000007807 */ /* 0x000fe40004000000 */
[--C-:B-1----:R-:W-:Y:S02]  /*17ef0*/  LOP3.LUT R3, R2, 0x70, R30.reuse, 0xf8, !PT ;  /* 0x0000007002037812 */ /* 0x102fe400078ef81e */
[----:B------:R-:W-:Y:S01]  /*17f00*/  LOP3.LUT R2, R9, 0x400, R30, 0xf8, !PT ;  /* 0x0000040009027812 */ /* 0x000fe200078ef81e */
[----:B------:R0:W-:Y:S01]  /*17f10*/  STL [R1+0x14], R0 ;  /* 0x0000140001007387 */ /* 0x0001e20000100800 */
[----:B------:R-:W-:Y:S02]  /*17f20*/  LOP3.LUT R30, R30, 0x70, RZ, 0xc0, !PT ;  /* 0x000000701e1e7812 */ /* 0x000fe400078ec0ff */
[----:B------:R-:W-:Y:S01]  /*17f30*/  LOP3.LUT R3, R3, 0x80, RZ, 0xfc, !PT ;  /* 0x0000008003037812 */ /* 0x000fe200078efcff */
[----:B------:R1:W-:Y:S01]  /*17f40*/  STL [R1+0x8], R2 ;  /* 0x0000080201007387 */ /* 0x0003e20000100800 */
[----:B0-----:R-:W-:-:S05]  /*17f50*/  IMAD.IADD R0, R17, 0x1, R2 ;  /* 0x0000000111007824 */ /* 0x001fca00078e0202 */
[----:B------:R1:W-:Y:S02]  /*17f60*/  STL [R1+0x18], R0 ;  /* 0x0000180001007387 */ /* 0x0003e40000100800 */
.L_x_1620:
[----:B0-----:R-:W0:Y:S08]  /*17f70*/  LDC.64 R4, c[0x0][0xa18] ;  /* 0x00028600ff047b82 */ /* 0x001e300000000a00 */
[----:B-12---:R-:W1:Y:S08]  /*17f80*/  LDC.64 R2, c[0x0][0xa28] ;  /* 0x00028a00ff027b82 */ /* 0x006e700000000a00 */
[----:B------:R-:W2:Y:S01]  /*17f90*/  LDC.64 R6, c[0x0][0xa00] ;  /* 0x00028000ff067b82 */ /* 0x000ea20000000a00 */
[----:B0-----:R-:W-:-:S07]  /*17fa0*/  ISETP.NE.U32.AND P1, PT, R4, RZ, PT ;  /* 0x000000ff0400720c */ /* 0x001fce0003f25070 */
[----:B------:R-:W0:Y:S01]  /*17fb0*/  LDC.64 R8, c[0x0][0xa00] ;  /* 0x00028000ff087b82 */ /* 0x000e220000000a00 */
[----:B------:R-:W-:Y:S02]  /*17fc0*/  ISETP.NE.AND.EX P2, PT, R5, RZ, PT, P1 ;  /* 0x000000ff0500720c */ /* 0x000fe40003f45310 */
[----:B-1----:R-:W-:-:S04]  /*17fd0*/  ISETP.NE.U32.AND P0, PT, R2, RZ, PT ;  /* 0x000000ff0200720c */ /* 0x002fc80003f05070 */
[----:B------:R-:W-:Y:S02]  /*17fe0*/  ISETP.NE.AND.EX P0, PT, R3, RZ, PT, P0 ;  /* 0x000000ff0300720c */ /* 0x000fe40003f05300 */
[----:B--2---:R-:W-:-:S05]  /*17ff0*/  ISETP.NE.U32.AND P1, PT, R6, RZ, PT ;  /* 0x000000ff0600720c */ /* 0x004fca0003f25070 */
[----:B------:R-:W1:Y:S01]  /*18000*/  @P2 LDC.64 R2, c[0x0][0xa18] ;  /* 0x00028600ff022b82 */ /* 0x000e620000000a00 */
[----:B------:R-:W-:-:S07]  /*18010*/  ISETP.NE.AND.EX P3, PT, R7, RZ, PT, P1 ;  /* 0x000000ff0700720c */ /* 0x000fce0003f65310 */
[----:B------:R-:W2:Y:S01]  /*18020*/  @P0 LDC.64 R4, c[0x0][0xa28] ;  /* 0x00028a00ff040b82 */ /* 0x000ea20000000a00 */
[----:B------:R-:W-:Y:S02]  /*18030*/  IMAD.MOV.U32 R22, RZ, RZ, RZ ;  /* 0x000000ffff167224 */ /* 0x000fe400078e00ff */
[----:B-1----:R-:W-:-:S05]  /*18040*/  @P2 IMAD.WIDE R2, R27, 0x4, R2 ;  /* 0x000000041b022825 */ /* 0x002fca00078e0202 */
[----:B------:R0:W3:Y:S01]  /*18050*/  @P2 LDG.E R0, desc[UR50][R2.64] ;  /* 0x0000003202002981 */ /* 0x0000e2000c1e1900 */
[----:B--2---:R-:W-:-:S06]  /*18060*/  @P0 IMAD.WIDE R4, R27, 0x4, R4 ;  /* 0x000000041b040825 */ /* 0x004fcc00078e0204 */
[----:B------:R1:W5:Y:S01]  /*18070*/  @P0 LDG.E R4, desc[UR50][R4.64] ;  /* 0x0000003204040981 */ /* 0x000362000c1e1900 */
[----:B0-----:R-:W-:Y:S01]  /*18080*/  IMAD.WIDE R2, R27, 0x4, R8 ;  /* 0x000000041b027825 */ /* 0x001fe200078e0208 */
[----:B------:R-:W-:-:S04]  /*18090*/  LOP3.LUT R16, R16, 0xfffffbff, RZ, 0xc0, !PT ;  /* 0xfffffbff10107812 */ /* 0x000fc800078ec0ff */
[----:B------:R1:W5:Y:S01]  /*180a0*/  @P3 LDG.E R22, desc[UR50][R2.64] ;  /* 0x0000003202163981 */ /* 0x000362000c1e1900 */
[----:B------:R-:W-:Y:S02]  /*180b0*/  @P3 LOP3.LUT R16, R16, 0x400, RZ, 0xfc, !PT ;  /* 0x0000040010103812 */ /* 0x000fe400078efcff */
[----:B---3--:R-:W-:Y:S01]  /*180c0*/  @P2 R2UR UR38, R0 ;  /* 0x00000000002622ca */ /* 0x008fe200000e0000 */
[----:B-1----:R-:W-:-:S14]  /*180d0*/  @P2 BRA `(.L_x_1542) ;  /* 0x00000000001c2947 */ /* 0x002fdc0003800000 */
[----:B------:R-:W-:Y:S01]  /*180e0*/  ULDC UR38, c[0x0][0x288] ;  /* 0x0000a20000267ab9 */ /* 0x000fe20000000800 */
[----:B------:R-:W-:Y:S05]  /*180f0*/  @!P3 BRA `(.L_x_1542) ;  /* 0x000000000014b947 */ /* 0x000fea0003800000 */
[----:B------:R-:W2:Y:S04]  /*18100*/  LDG.E R5, desc[UR50][R2.64] ;  /* 0x0000003202057981 */ /* 0x000ea8000c1e1900 */
[----:B------:R-:W3:Y:S01]  /*18110*/  LDG.E R0, desc[UR50][R2.64+0x4] ;  /* 0x0000043202007981 */ /* 0x000ee2000c1e1900 */
[----:B--2---:R-:W-:Y:S02]  /*18120*/  R2UR UR5, R5 ;  /* 0x00000000050572ca */ /* 0x004fe400000e0000 */
[----:B---3--:R-:W-:-:S13]  /*18130*/  R2UR UR38, R0 ;  /* 0x00000000002672ca */ /* 0x008fda00000e0000 */
[----:B------:R-:W-:-:S12]  /*18140*/  UIADD3 UR38, -UR5, UR38, URZ ;  /* 0x0000002605267290 */ /* 0x000fd8000fffe13f */
.L_x_1542:
[----:B------:R-:W-:Y:S01]  /*18150*/  ULDC.64 UR6, c[0x0][0x418] ;  /* 0x0001060000067ab9 */ /* 0x000fe20000000a00 */
[----:B------:R-:W-:Y:S01]  /*18160*/  UMOV UR37, URZ ;  /* 0x0000003f00257c82 */ /* 0x000fe20008000000 */
[----:B------:R-:W-:Y:S01]  /*18170*/  UISETP.NE.U32.AND UP0, UPT, UR6, URZ, UPT ;  /* 0x0000003f0600728c */ /* 0x000fe2000bf05070 */
[----:B-----5:R-:W-:Y:S01]  /*18180*/  @P0 R2UR UR37, R4 ;  /* 0x00000000042502ca */ /* 0x020fe200000e0000 */
[----:B------:R-:W-:Y:S01]  /*18190*/  ULDC UR5, c[0x0][0x424] ;  /* 0x0001090000057ab9 */ /* 0x000fe20000000800 */
[----:B------:R-:W-:Y:S01]  /*181a0*/  ULDC UR40, c[0x0][0x2f0] ;  /* 0x0000bc0000287ab9 */ /* 0x000fe20000000800 */
[----:B------:R-:W-:-:S03]  /*181b0*/  UISETP.NE.AND.EX UP0, UPT, UR7, URZ, UPT, UP0 ;  /* 0x0000003f0700728c */ /* 0x000fc6000bf05300 */
[----:B------:R-:W-:Y:S01]  /*181c0*/  ULDC.64 UR6, c[0x0][0xa20] ;  /* 0x0002880000067ab9 */ /* 0x000fe20000000a00 */
[----:B------:R-:W-:Y:S01]  /*181d0*/  USEL UR5, UR5, 0x1, UP0 ;  /* 0x0000000105057887 */ /* 0x000fe20008000000 */
[----:B------:R-:W-:-:S03]  /*181e0*/  ISETP.NE.U32.AND P0, PT, RZ, UR6, PT ;  /* 0x00000006ff007c0c */ /* 0x000fc6000bf05070 */
[----:B------:R-:W-:Y:S01]  /*181f0*/  UIMAD UR40, UR5, UR40, URZ ;  /* 0x00000028052872a4 */ /* 0x000fe2000f8e023f */
[----:B------:R-:W-:-:S13]  /*18200*/  ISETP.NE.AND.EX P0, PT, RZ, UR7, PT, P0 ;  /* 0x00000007ff007c0c */ /* 0x000fda000bf05300 */
[----:B------:R-:W-:Y:S05]  /*18210*/  @!P0 BRA `(.L_x_1543) ;  /* 0x0000000000148947 */ /* 0x000fea0003800000 */
[----:B------:R-:W0:Y:S02]  /*18220*/  LDC.64 R2, c[0x0][0xa20] ;  /* 0x00028800ff027b82 */ /* 0x000e240000000a00 */
[----:B0-----:R-:W-:-:S06]  /*18230*/  IMAD.WIDE R2, R27, 0x4, R2 ;  /* 0x000000041b027825 */ /* 0x001fcc00078e0202 */
[----:B------:R-:W2:Y:S02]  /*18240*/  LDG.E R2, desc[UR50][R2.64] ;  /* 0x0000003202027981 */ /* 0x000ea4000c1e1900 */
[----:B--2---:R-:W-:Y:S01]  /*18250*/  R2UR UR40, R2 ;  /* 0x00000000022872ca */ /* 0x004fe200000e0000 */
[----:B------:R-:W-:-:S14]  /*18260*/  BRA `(.L_x_1544) ;  /* 0x00000000002c7947 */ /* 0x000fdc0003800000 */
.L_x_1543:
        /* <DEDUP_REMOVED lines=11> */
.L_x_1544:
[----:B------:R-:W-:Y:S01]  /*18320*/  ULDC UR5, c[0x0][0x448] ;  /* 0x0001120000057ab9 */ /* 0x000fe20000000800 */
[----:B------:R-:W-:Y:S02]  /*18330*/  USHF.L.U32 UR39, UR4, 0x7, URZ ;  /* 0x0000000704277899 */ /* 0x000fe4000800063f */
[----:B------:R-:W-:Y:S02]  /*18340*/  UISETP.NE.AND UP0, UPT, UR5, 0x1, UPT ;  /* 0x000000010500788c */ /* 0x000fe4000bf05270 */
[----:B------:R-:W-:Y:S01]  /*18350*/  UIADD3 UR8, UR39, 0x7f, URZ ;  /* 0x0000007f27087890 */ /* 0x000fe2000fffe03f */
[----:B------:R-:W-:Y:S01]  /*18360*/  ULDC.64 UR4, c[0x0][0x9e0] ;  /* 0x0002780000047ab9 */ /* 0x000fe20000000a00 */
[----:B------:R-:W-:Y:S02]  /*18370*/  UP2UR UR46, UPR, URZ, 0x1 ;  /* 0x000000013f2e7883 */ /* 0x000fe40008000000 */
[----:B------:R-:W-:-:S05]  /*18380*/  UIADD3 UR40, -UR37, UR40, URZ ;  /* 0x0000002825287290 */ /* 0x000fca000fffe13f */
[----:B------:R-:W-:Y:S01]  /*18390*/  @UP0 ULDC UR6, c[0x0][0x44c] ;  /* 0x0001130000060ab9 */ /* 0x000fe20000000800 */
[----:B------:R-:W-:Y:S01]  /*183a0*/  @UP0 ULDC UR10, c[0x0][0x450] ;  /* 0x00011400000a0ab9 */ /* 0x000fe20000000800 */
[----:B------:R-:W-:Y:S02]  /*183b0*/  UIMAD.WIDE.U32 UR6, UR8, UR6, URZ ;  /* 0x00000006080672a5 */ /* 0x000fe4000f8e003f */
[----:B------:R-:W-:Y:S02]  /*183c0*/  UIADD3 UR9, UR40, 0x1, -UR38 ;  /* 0x0000000128097890 */ /* 0x000fe4000fffe826 */
[----:B------:R-:W-:Y:S02]  /*183d0*/  @UP0 USHF.R.U32.HI UR8, URZ, UR10, UR7 ;  /* 0x0000000a3f080299 */ /* 0x000fe40008011607 */
[----:B------:R-:W-:Y:S02]  /*183e0*/  UISETP.GE.AND UP0, UPT, UR5, 0x1, UPT ;  /* 0x000000010500788c */ /* 0x000fe4000bf06270 */
[----:B------:R-:W-:-:S04]  /*183f0*/  UIADD3 UR9, UR9, UR8, URZ ;  /* 0x0000000809097290 */ /* 0x000fc8000fffe03f */
[----:B------:R-:W-:Y:S01]  /*18400*/  PLOP3.LUT P1, PT, PT, PT, UP0, 0x80, 0x0 ;  /* 0x000000000000781c */ /* 0x000fe20003f2f008 */
[----:B------:R-:W-:-:S12]  /*18410*/  UIADD3 UR4, UR9, UR4, URZ ;  /* 0x0000000409047290 */ /* 0x000fd8000fffe03f */
[----:B------:R-:W-:Y:S05]  /*18420*/  @!P1 BRA `(.L_x_1545) ;  /* 0x0000000000449947 */ /* 0x000fea0003800000 */
        /* <DEDUP_REMOVED lines=10> */
.L_x_1546:
[----:B------:R-:W-:-:S11]  /*184d0*/  UISETP.NE.AND UP0, UPT, UR5, 0x1, UPT ;  /* 0x000000010500788c */ /* 0x000fd6000bf05270 */
[----:B------:R-:W-:Y:S02]  /*184e0*/  @UP0 ULDC.64 UR10, c[0x0][0x9e8] ;  /* 0x00027a00000a0ab9 */ /* 0x000fe40000000a00 */
[----:B------:R-:W-:-:S04]  /*184f0*/  UIMAD.WIDE.U32 UR6, UR8, UR10, URZ ;  /* 0x0000000a080672a5 */ /* 0x000fc8000f8e003f */
[----:B------:R-:W-:-:S12]  /*18500*/  @UP0 USHF.R.U32.HI UR8, URZ, UR11, UR7 ;  /* 0x0000000b3f080299 */ /* 0x000fd80008011607 */
.L_x_1547:
[----:B------:R-:W-:-:S04]  /*18510*/  UIMAD UR8, UR8, UR5, UR5 ;  /* 0x00000005080872a4 */ /* 0x000fc8000f8e0205 */
[----:B------:R-:W-:-:S04]  /*18520*/  UISETP.LT.AND UP0, UPT, UR4, UR8, UPT ;  /* 0x000000080400728c */ /* 0x000fc8000bf01270 */
[----:B------:R-:W-:-:S12]  /*18530*/  USEL UR4, UR4, UR8, UP0 ;  /* 0x0000000804047287 */ /* 0x000fd80008000000 */
.L_x_1545:
[----:B------:R-:W-:Y:S02]  /*18540*/  UISETP.NE.AND UP0, UPT, UR46, URZ, UPT ;  /* 0x0000003f2e00728c */ /* 0x000fe4000bf05270 */
[----:B------:R-:W-:Y:S02]  /*18550*/  UIADD3 UR6, UR40, 0x9f, URZ ;  /* 0x0000009f28067890 */ /* 0x000fe4000fffe03f */
[----:B------:R-:W-:Y:S02]  /*18560*/  UIADD3 UR8, UR4, 0x9f, URZ ;  /* 0x0000009f04087890 */ /* 0x000fe4000fffe03f */
[----:B------:R-:W-:Y:S02]  /*18570*/  UIMAD.WIDE UR6, UR6, 0x66666667, URZ ;  /* 0x66666667060678a5 */ /* 0x000fe4000f8e023f */
[----:B------:R-:W-:Y:S02]  /*18580*/  UIMAD.WIDE UR8, UR8, 0x66666667, URZ ;  /* 0x66666667080878a5 */ /* 0x000fe4000f8e023f */
[----:B------:R-:W-:Y:S01]  /*18590*/  USHF.R.U32.HI UR4, URZ, 0x1f, UR7 ;  /* 0x0000001f3f047899 */ /* 0x000fe20008011607 */
[----:B------:R-:W-:Y:S01]  /*185a0*/  @UP0 ULDC UR10, c[0x0][0x44c] ;  /* 0x00011300000a0ab9 */ /* 0x000fe20000000800 */
[----:B------:R-:W-:-:S02]  /*185b0*/  USHF.R.U32.HI UR6, URZ, 0x1f, UR9 ;  /* 0x0000001f3f067899 */ /* 0x000fc40008011609 */
[----:B------:R-:W-:Y:S01]  /*185c0*/  UIMAD.WIDE.U32 UR10, UR39, UR10, URZ ;  /* 0x0000000a270a72a5 */ /* 0x000fe2000f8e003f */
[----:B------:R-:W-:Y:S01]  /*185d0*/  @UP0 ULDC UR13, c[0x0][0x450] ;  /* 0x00011400000d0ab9 */ /* 0x000fe20000000800 */
[----:B------:R-:W-:Y:S02]  /*185e0*/  UMOV UR12, UR39 ;  /* 0x00000027000c7c82 */ /* 0x000fe40008000000 */
[----:B------:R-:W-:Y:S02]  /*185f0*/  @UP0 USHF.R.U32.HI UR12, URZ, UR13, UR11 ;  /* 0x0000000d3f0c0299 */ /* 0x000fe4000801160b */
[----:B------:R-:W-:Y:S02]  /*18600*/  ULEA.HI.SX32 UR4, UR7, UR4, 0x1a ;  /* 0x0000000407047291 */ /* 0x000fe4000f8fd23f */
[----:B------:R-:W-:Y:S02]  /*18610*/  ULEA.HI.SX32 UR6, UR9, UR6, 0x1a ;  /* 0x0000000609067291 */ /* 0x000fe4000f8fd23f */
[----:B------:R-:W-:-:S02]  /*18620*/  UIADD3 UR7, UR12, UR40, -UR38 ;  /* 0x000000280c077290 */ /* 0x000fc4000fffe826 */
[----:B------:R-:W-:Y:S01]  /*18630*/  UISETP.LT.AND UP0, UPT, UR4, UR6, UPT ;  /* 0x000000060400728c */ /* 0x000fe2000bf01270 */
[----:B------:R-:W-:Y:S02]  /*18640*/  ULDC UR8, c[0x0][0x9dc] ;  /* 0x0002770000087ab9 */ /* 0x000fe40000000800 */
[----:B------:R-:W-:Y:S02]  /*18650*/  UIADD3 UR8, UR7, -UR8, URZ ;  /* 0x8000000807087290 */ /* 0x000fe4000fffe03f */
[----:B------:R-:W-:Y:S01]  /*18660*/  USEL UR41, UR4, UR6, UP0 ;  /* 0x0000000604297287 */ /* 0x000fe20008000000 */
        /* <DEDUP_REMOVED lines=12> */
.L_x_1549:
[----:B------:R-:W-:-:S11]  /*18730*/  UISETP.NE.AND UP0, UPT, UR5, 0x1, UPT ;  /* 0x000000010500788c */ /* 0x000fd6000bf05270 */
[----:B------:R-:W-:Y:S02]  /*18740*/  @UP0 ULDC.64 UR10, c[0x0][0x9e8] ;  /* 0x00027a00000a0ab9 */ /* 0x000fe40000000a00 */
[----:B------:R-:W-:-:S04]  /*18750*/  UIMAD.WIDE.U32 UR6, UR4, UR10, URZ ;  /* 0x0000000a040672a5 */ /* 0x000fc8000f8e003f */
[----:B------:R-:W-:-:S12]  /*18760*/  @UP0 USHF.R.U32.HI UR4, URZ, UR11, UR7 ;  /* 0x0000000b3f040299 */ /* 0x000fd80008011607 */
.L_x_1550:
[----:B------:R-:W-:-:S04]  /*18770*/  UIMAD UR4, UR4, UR5, URZ ;  /* 0x00000005040472a4 */ /* 0x000fc8000f8e023f */
[----:B------:R-:W-:-:S04]  /*18780*/  UISETP.LT.AND UP0, UPT, UR8, UR4, UPT ;  /* 0x000000040800728c */ /* 0x000fc8000bf01270 */
[----:B------:R-:W-:-:S12]  /*18790*/  USEL UR8, UR8, UR4, !UP0 ;  /* 0x0000000408087287 */ /* 0x000fd8000c000000 */
.L_x_1548:
        /* <DEDUP_REMOVED lines=26> */
.L_x_1552:
        /* <DEDUP_REMOVED lines=20> */
.L_x_1555:
[----:B------:R-:W-:Y:S05]  /*18a80*/  BSYNC B6 ;  /* 0x0000000000067941 */ /* 0x000fea0003800000 */
.L_x_1554:
        /* <DEDUP_REMOVED lines=22> */
.L_x_1557:
[----:B------:R-:W-:Y:S05]  /*18bf0*/  BSYNC B6 ;  /* 0x0000000000067941 */ /* 0x000fea0003800000 */
.L_x_1556:
        /* <DEDUP_REMOVED lines=20> */
.L_x_1559:
[----:B------:R-:W-:Y:S05]  /*18d40*/  BSYNC B6 ;  /* 0x0000000000067941 */ /* 0x000fea0003800000 */
.L_x_1558:
        /* <DEDUP_REMOVED lines=19> */
.L_x_1561:
[----:B------:R-:W-:Y:S05]  /*18e80*/  BSYNC B6 ;  /* 0x0000000000067941 */ /* 0x000fea0003800000 */
.L_x_1560:
[----:B------:R-:W0:Y:S01]  /*18e90*/  LDC.64 R2, c[0x0][0x9f8] ;  /* 0x00027e00ff027b82 */ /* 0x000e220000000a00 */
[----:B------:R-:W-:-:S07]  /*18ea0*/  IMAD.MOV.U32 R35, RZ, RZ, R27 ;  /* 0x000000ffff237224 */ /* 0x000fce00078e001b */
[----:B------:R-:W1:Y:S01]  /*18eb0*/  LDC R18, c[0x0][0x430] ;  /* 0x00010c00ff127b82 */ /* 0x000e620000000800 */
[----:B0-----:R-:W-:-:S04]  /*18ec0*/  ISETP.NE.U32.AND P0, PT, R2, RZ, PT ;  /* 0x000000ff0200720c */ /* 0x001fc80003f05070 */
[----:B------:R-:W-:-:S13]  /*18ed0*/  ISETP.NE.AND.EX P0, PT, R3, RZ, PT, P0 ;  /* 0x000000ff0300720c */ /* 0x000fda0003f05300 */
[----:B------:R-:W0:Y:S02]  /*18ee0*/  @P0 LDC.64 R2, c[0x0][0x9f8] ;  /* 0x00027e00ff020b82 */ /* 0x000e240000000a00 */
[----:B0-----:R-:W-:-:S05]  /*18ef0*/  @P0 IMAD.WIDE R2, R27, 0x4, R2 ;  /* 0x000000041b020825 */ /* 0x001fca00078e0202 */
[----:B------:R0:W5:Y:S01]  /*18f00*/  @P0 LDG.E R35, desc[UR50][R2.64] ;  /* 0x0000003202230981 */ /* 0x000162000c1e1900 */
[----:B-1----:R-:W-:Y:S01]  /*18f10*/  ISETP.NE.AND P2, PT, R18, 0x1, PT ;  /* 0x000000011200780c */ /* 0x002fe20003f45270 */
[----:B------:R-:W-:Y:S01]  /*18f20*/  UMOV UR4, 0xffffffff ;  /* 0xffffffff00047882 */ /* 0x000fe20000000000 */
[----:B------:R-:W-:-:S11]  /*18f30*/  LOP3.LUT R16, R16, 0xfffffff7, RZ, 0xc0, !PT ;  /* 0xfffffff710107812 */ /* 0x000fd600078ec0ff */
[----:B------:R-:W-:Y:S01]  /*18f40*/  @P2 LOP3.LUT R16, R16, 0x8, RZ, 0xfc, !PT ;  /* 0x0000000810102812 */ /* 0x000fe200078efcff */
[----:B0-----:R-:W-:Y:S06]  /*18f50*/  BRA.DIV UR4, `(.L_x_1562) ;  /* 0x0000005604447947 */ /* 0x001fec000b800000 */
.L_x_1640:
[----:B------:R-:W0:Y:S01]  /*18f60*/  S2R R0, SR_TID.X ;  /* 0x0000000000007919 */ /* 0x000e220000002100 */
[----:B------:R-:W-:Y:S01]  /*18f70*/  UMOV UR4, 0xa0 ;  /* 0x000000a000047882 */ /* 0x000fe20000000000 */
[----:B------:R-:W1:Y:S01]  /*18f80*/  @P2 LDC R3, c[0x0][0x434] ;  /* 0x00010d00ff032b82 */ /* 0x000e620000000800 */
[----:B------:R-:W-:Y:S01]  /*18f90*/  UIMAD UR4, UR41, UR4, -0xa0 ;  /* 0xffffff60290474a4 */ /* 0x000fe2000f8e0204 */
[----:B------:R-:W2:Y:S01]  /*18fa0*/  S2R R9, SR_TID.X ;  /* 0x0000000000097919 */ /* 0x000ea20000002100 */
[----:B-----5:R-:W-:-:S05]  /*18fb0*/  SHF.R.S32.HI R13, RZ, 0x1f, R35 ;  /* 0x0000001fff0d7819 */ /* 0x020fca0000011423 */
[----:B------:R-:W3:Y:S01]  /*18fc0*/  @P2 LDC R5, c[0x0][0x438] ;  /* 0x00010e00ff052b82 */ /* 0x000ee20000000800 */
[----:B------:R4:W-:Y:S01]  /*18fd0*/  STL [R1], R13 ;  /* 0x0000000d01007387 */ /* 0x0009e20000100800 */
[----:B0-----:R-:W-:Y:S01]  /*18fe0*/  LOP3.LUT R0, R0, 0x7f, RZ, 0xc0, !PT ;  /* 0x0000007f00007812 */ /* 0x001fe200078ec0ff */
[----:B--2---:R-:W-:-:S03]  /*18ff0*/  IMAD.SHL.U32 R12, R9, 0x10, RZ ;  /* 0x00000010090c7824 */ /* 0x004fc600078e00ff */
[----:B------:R-:W-:Y:S01]  /*19000*/  SHF.R.U32.HI R10, RZ, 0x3, R0 ;  /* 0x00000003ff0a7819 */ /* 0x000fe20000011600 */
[----:B------:R-:W-:-:S03]  /*19010*/  IMAD.SHL.U32 R9, R9, 0x10, RZ ;  /* 0x0000001009097824 */ /* 0x000fc600078e00ff */
[C---:B------:R-:W-:Y:S02]  /*19020*/  LOP3.LUT R12, R10.reuse, 0x70, R12, 0xf8, !PT ;  /* 0x000000700a0c7812 */ /* 0x040fe400078ef80c */
[----:B------:R-:W-:Y:S02]  /*19030*/  LOP3.LUT R9, R10, 0x70, R9, 0xf8, !PT ;  /* 0x000000700a097812 */ /* 0x000fe400078ef809 */
[----:B------:R-:W-:-:S05]  /*19040*/  LOP3.LUT R12, R12, 0x80, RZ, 0xfc, !PT ;  /* 0x000000800c0c7812 */ /* 0x000fca00078efcff */
[----:B------:R-:W-:-:S05]  /*19050*/  VIADD R0, R12, UR4 ;  /* 0x000000040c007c36 */ /* 0x000fca0008000000 */
[C---:B------:R-:W-:Y:S01]  /*19060*/  ISETP.GE.AND P0, PT, R0.reuse, UR40, PT ;  /* 0x0000002800007c0c */ /* 0x040fe2000bf06270 */
[----:B------:R-:W-:-:S03]  /*19070*/  VIADD R0, R0, UR37 ;  /* 0x0000002500007c36 */ /* 0x000fc60008000000 */
[----:B------:R-:W-:Y:S01]  /*19080*/  ISETP.GT.U32.OR P0, PT, R12, 0x9f, P0 ;  /* 0x0000009f0c00780c */ /* 0x000fe20000704470 */
[----:B-1----:R-:W-:-:S04]  /*19090*/  @P2 IMAD.HI.U32 R2, R0, R3, RZ ;  /* 0x0000000300022227 */ /* 0x002fc800078e00ff */
[----:B------:R-:W-:Y:S01]  /*190a0*/  IMAD.MOV.U32 R8, RZ, RZ, R0 ;  /* 0x000000ffff087224 */ /* 0x000fe200078e0000 */
[----:B---3--:R-:W-:-:S07]  /*190b0*/  @P2 SHF.R.U32.HI R8, RZ, R5, R2 ;  /* 0x00000005ff082219 */ /* 0x008fce0000011602 */
        /* <DEDUP_REMOVED lines=9> */
[----:B------:R-:W-:-:S03]  /*19150*/  VIADD R4, R9, UR4 ;  /* 0x0000000409047c36 */ /* 0x000fc60008000000 */
[----:B------:R-:W-:Y:S02]  /*19160*/  @!P0 LEA.HI.X R11, R2, R5, R3, 0x2, P1 ;  /* 0x00000005020b8211 */ /* 0x000fe400008f1403 */
[C---:B------:R-:W-:Y:S01]  /*19170*/  ISETP.GE.AND P1, PT, R4.reuse, UR40, PT ;  /* 0x0000002804007c0c */ /* 0x040fe2000bf26270 */
[----:B------:R-:W0:Y:S01]  /*19180*/  @P2 LDC R3, c[0x0][0x434] ;  /* 0x00010d00ff032b82 */ /* 0x000e220000000800 */
[----:B------:R-:W-:-:S04]  /*19190*/  VIADD R4, R4, UR37 ;  /* 0x0000002504047c36 */ /* 0x000fc80008000000 */
[----:B------:R-:W-:-:S03]  /*191a0*/  IMAD.MOV.U32 R9, RZ, RZ, R4 ;  /* 0x000000ffff097224 */ /* 0x000fc600078e0004 */
[----:B------:R-:W1:Y:S08]  /*191b0*/  @P2 LDC R5, c[0x0][0x438] ;  /* 0x00010e00ff052b82 */ /* 0x000e700000000800 */
[----:B------:R-:W2:Y:S01]  /*191c0*/  @!P1 LDC.64 R6, c[0x0][0x428] ;  /* 0x00010a00ff069b82 */ /* 0x000ea20000000a00 */
[----:B0-----:R-:W-:-:S05]  /*191d0*/  @P2 IMAD.HI.U32 R2, R4, R3, RZ ;  /* 0x0000000304022227 */ /* 0x001fca00078e00ff */
[----:B-1----:R-:W-:Y:S01]  /*191e0*/  @P2 SHF.R.U32.HI R9, RZ, R5, R2 ;  /* 0x00000005ff092219 */ /* 0x002fe20000011602 */
[----:B------:R-:W-:-:S03]  /*191f0*/  IMAD.MOV.U32 R5, RZ, RZ, RZ ;  /* 0x000000ffff057224 */ /* 0x000fc600078e00ff */
[----:B------:R-:W-:-:S03]  /*19200*/  @!P1 SHF.R.S32.HI R3, RZ, 0x1f, R9 ;  /* 0x0000001fff039819 */ /* 0x000fc60000011409 */
[----:B------:R0:W5:Y:S01]  /*19210*/  @!P0 LDG.E R5, desc[UR50][R10.64] ;  /* 0x000000320a058981 */ /* 0x000162000c1e1900 */
[----:B--2---:R-:W-:-:S04]  /*19220*/  @!P1 IMAD R2, R13, R6, RZ ;  /* 0x000000060d029224 */ /* 0x004fc800078e02ff */
[----:B0-----:R-:W-:Y:S02]  /*19230*/  @!P1 IMAD R10, R35, R7, R2 ;  /* 0x00000007230a9224 */ /* 0x001fe400078e0202 */
[----:B------:R-:W-:-:S04]  /*19240*/  @!P1 IMAD.MOV.U32 R2, RZ, RZ, R9 ;  /* 0x000000ffff029224 */ /* 0x000fc800078e0009 */
[----:B------:R-:W-:Y:S02]  /*19250*/  @!P1 IMAD.WIDE.U32 R2, R35, R6, R2 ;  /* 0x0000000623029225 */ /* 0x000fe400078e0002 */
[----:B------:R-:W0:Y:S02]  /*19260*/  @!P1 LDC.64 R6, c[0x0][0x418] ;  /* 0x00010600ff069b82 */ /* 0x000e240000000a00 */
[----:B------:R-:W-:Y:S02]  /*19270*/  @!P1 IMAD.IADD R3, R3, 0x1, R10 ;  /* 0x0000000103039824 */ /* 0x000fe400078e020a */
[----:B----4-:R-:W-:Y:S01]  /*19280*/  IMAD.MOV R13, RZ, RZ, -R8 ;  /* 0x000000ffff0d7224 */ /* 0x010fe200078e0a08 */
[----:B------:R-:W-:Y:S02]  /*19290*/  LOP3.LUT R16, R16, 0xfffffffd, RZ, 0xc0, !PT ;  /* 0xfffffffd10107812 */ /* 0x000fe400078ec0ff */
[----:B0-----:R-:W-:Y:S01]  /*192a0*/  @!P1 LEA R10, P0, R2, R6, 0x2 ;  /* 0x00000006020a9211 */ /* 0x001fe200078010ff */
[----:B------:R-:W-:-:S03]  /*192b0*/  IMAD R6, R18, R13, R0 ;  /* 0x0000000d12067224 */ /* 0x000fc600078e0200 */
[----:B------:R-:W-:Y:S01]  /*192c0*/  @!P1 LEA.HI.X R11, R2, R7, R3, 0x2, P0 ;  /* 0x00000007020b9211 */ /* 0x000fe200000f1403 */
[----:B------:R-:W-:Y:S01]  /*192d0*/  IMAD.U32 R0, RZ, RZ, UR43 ;  /* 0x0000002bff007e24 */ /* 0x000fe2000f8e00ff */
[----:B------:R-:W-:Y:S01]  /*192e0*/  ISETP.GT.U32.AND P0, PT, R12, 0x9f, PT ;  /* 0x0000009f0c00780c */ /* 0x000fe20003f04070 */
[----:B------:R-:W-:-:S03]  /*192f0*/  IMAD.MOV.U32 R7, RZ, RZ, RZ ;  /* 0x000000ffff077224 */ /* 0x000fc600078e00ff */
[----:B------:R-:W-:Y:S01]  /*19300*/  ISETP.NE.AND P2, PT, R0, 0x3, PT ;  /* 0x000000030000780c */ /* 0x000fe20003f45270 */
[----:B------:R-:W-:Y:S02]  /*19310*/  IMAD.MOV R3, RZ, RZ, -R9 ;  /* 0x000000ffff037224 */ /* 0x000fe400078e0a09 */
[----:B------:R-:W-:Y:S01]  /*19320*/  IMAD.U32 R0, RZ, RZ, UR41 ;  /* 0x00000029ff007e24 */ /* 0x000fe2000f8e00ff */
[----:B------:R0:W5:Y:S01]  /*19330*/  @!P1 LDG.E R7, desc[UR50][R10.64] ;  /* 0x000000320a079981 */ /* 0x000162000c1e1900 */
[----:B------:R-:W-:Y:S01]  /*19340*/  IMAD R8, R18, R3, R4 ;  /* 0x0000000312087224 */ /* 0x000fe200078e0204 */
[----:B------:R-:W-:-:S03]  /*19350*/  SHF.R.S32.HI R37, RZ, 0x1f, R26 ;  /* 0x0000001fff257819 */ /* 0x000fc6000001141a */
[----:B------:R-:W-:-:S04]  /*19360*/  @P0 LOP3.LUT R16, R16, 0x2, RZ, 0xfc, !PT ;  /* 0x0000000210100812 */ /* 0x000fc800078efcff */
[----:B------:R-:W-:Y:S01]  /*19370*/  LOP3.LUT R16, R16, 0xfffffffb, RZ, 0xc0, !PT ;  /* 0xfffffffb10107812 */ /* 0x000fe200078ec0ff */
[----:B0-----:R-:W-:-:S03]  /*19380*/  VIADD R11, R0, 0xffffffff ;  /* 0xffffffff000b7836 */ /* 0x001fc60000000000 */
[----:B------:R-:W-:Y:S01]  /*19390*/  @P2 LOP3.LUT R16, R16, 0x4, RZ, 0xfc, !PT ;  /* 0x0000000410102812 */ /* 0x000fe200078efcff */
[----:B------:R-:W-:Y:S06]  /*193a0*/  @!P2 BRA `(.L_x_1563) ;  /* 0x000000000004a947 */ /* 0x000fec0003800000 */
[----:B------:R-:W-:Y:S01]  /*193b0*/  BPT.TRAP 0x1 ;  /* 0x000000040000795c */ /* 0x000fe20000300000 */
.L_x_1563:
[----:B------:R-:W-:Y:S01]  /*193c0*/  IMAD R0, R32, 0x8, R17 ;  /* 0x0000000820007824 */ /* 0x000fe200078e0211 */
[----:B------:R-:W-:Y:S01]  /*193d0*/  SHF.L.U32 R29, R36, 0x1f, RZ ;  /* 0x0000001f241d7819 */ /* 0x000fe200000006ff */
[----:B------:R-:W-:Y:S01]  /*193e0*/  BSSY B0, `(.L_x_1564) ;  /* 0x0000004000007945 */ /* 0x000fe20003800000 */
[----:B------:R-:W-:Y:S02]  /*193f0*/  SHF.R.S32.HI R21, RZ, 0x1f, R8 ;  /* 0x0000001fff157819 */ /* 0x000fe40000011408 */
[----:B------:R-:W0:Y:S02]  /*19400*/  SYNCS.PHASECHK.TRANS64.TRYWAIT P0, [R0+URZ+0x22880], R29 ;  /* 0x0228801d000075a7 */ /* 0x000e24000800017f */
[----:B0-----:R-:W-:Y:S05]  /*19410*/  @!P0 BRA `(.L_x_1565) ;  /* 0x0000005000408947 */ /* 0x001fea0003800000 */
.L_x_1641:
[----:B------:R-:W-:Y:S05]  /*19420*/  BSYNC B0 ;  /* 0x0000000000007941 */ /* 0x000fea0003800000 */
.L_x_1564:
[----:B------:R-:W2:Y:S01]  /*19430*/  LDL R12, [R1+0x8] ;  /* 0x00000800010c7983 */ /* 0x000ea20000100800 */
[----:B------:R-:W-:Y:S01]  /*19440*/  ULDC.64 UR4, c[0x0][0x328] ;  /* 0x0000ca0000047ab9 */ /* 0x000fe20000000a00 */
[----:B-----5:R-:W-:Y:S01]  /*19450*/  SHF.R.S32.HI R23, RZ, 0x1f, R7 ;  /* 0x0000001fff177819 */ /* 0x020fe20000011407 */
[----:B------:R-:W-:Y:S01]  /*19460*/  IMAD R3, R21, UR4, RZ ;  /* 0x0000000415037c24 */ /* 0x000fe2000f8e02ff */
[----:B------:R-:W-:Y:S01]  /*19470*/  ULDC.64 UR6, c[0x0][0x338] ;  /* 0x0000ce0000067ab9 */ /* 0x000fe20000000a00 */
[----:B------:R-:W1:Y:S01]  /*19480*/  LDC R13, c[0x0][0x2f4] ;  /* 0x0000bd00ff0d7b82 */ /* 0x000e620000000800 */
[----:B------:R-:W-:Y:S01]  /*19490*/  ULDC.64 UR8, c[0x0][0x330] ;  /* 0x0000cc0000087ab9 */ /* 0x000fe20000000a00 */
[C---:B------:R-:W-:Y:S01]  /*194a0*/  IMAD R4, R8.reuse, UR5, R3 ;  /* 0x0000000508047c24 */ /* 0x040fe2000f8e0203 */
[----:B------:R-:W-:Y:S01]  /*194b0*/  ULDC.64 UR10, c[0x0][0x318] ;  /* 0x0000c600000a7ab9 */ /* 0x000fe20000000a00 */
[----:B------:R-:W-:Y:S01]  /*194c0*/  IMAD.WIDE.U32 R2, R8, UR4, RZ ;  /* 0x0000000408027c25 */ /* 0x000fe2000f8e00ff */
[----:B------:R-:W-:-:S02]  /*194d0*/  SHF.R.S32.HI R25, RZ, 0x1f, R6 ;  /* 0x0000001fff197819 */ /* 0x000fc40000011406 */
[----:B------:R-:W-:Y:S01]  /*194e0*/  SHF.R.S32.HI R28, RZ, 0x1f, R5 ;  /* 0x0000001fff1c7819 */ /* 0x000fe20000011405 */
        /* <DEDUP_REMOVED lines=8> */
[----:B------:R-:W-:Y:S01]  /*19570*/  IMAD.WIDE.U32 R2, R26, UR8, R2 ;  /* 0x000000081a027c25 */ /* 0x000fe2000f8e0002 */
[----:B-1----:R-:W-:-:S03]  /*19580*/  ISETP.GE.AND P1, PT, R30, R13, PT ;  /* 0x0000000d1e00720c */ /* 0x002fc60003f26270 */
[----:B------:R-:W-:Y:S01]  /*19590*/  IMAD R4, R25, UR4, RZ ;  /* 0x0000000419047c24 */ /* 0x000fe2000f8e02ff */
[----:B------:R-:W-:-:S03]  /*195a0*/  IADD3 R9, P0, R2, UR10, RZ ;  /* 0x0000000a02097c10 */ /* 0x000fc6000ff1e0ff */
[C---:B------:R-:W-:Y:S01]  /*195b0*/  IMAD R4, R6.reuse, UR5, R4 ;  /* 0x0000000506047c24 */ /* 0x040fe2000f8e0204 */
[----:B------:R-:W-:Y:S01]  /*195c0*/  IADD3.X R10, R3, UR11, R20, P0, !PT ;  /* 0x0000000b030a7c10 */ /* 0x000fe200087fe414 */
[----:B------:R-:W-:Y:S01]  /*195d0*/  IMAD.WIDE.U32 R2, R6, UR4, RZ ;  /* 0x0000000406027c25 */ /* 0x000fe2000f8e00ff */
[----:B------:R-:W-:Y:S01]  /*195e0*/  ISETP.GE.AND P0, PT, R30, R13, PT ;  /* 0x0000000d1e00720c */ /* 0x000fe20003f06270 */
[----:B------:R-:W-:Y:S01]  /*195f0*/  UMOV UR4, 0xffffffff ;  /* 0xffffffff00047882 */ /* 0x000fe20000000000 */
[----:B------:R-:W1:Y:S01]  /*19600*/  S2R R13, SR_TID.X ;  /* 0x00000000000d7919 */ /* 0x000e620000002100 */
[----:B------:R-:W-:Y:S01]  /*19610*/  IMAD.IADD R3, R3, 0x1, R4 ;  /* 0x0000000103037824 */ /* 0x000fe200078e0204 */
[----:B------:R-:W-:Y:S01]  /*19620*/  @P1 LOP3.LUT R16, R16, 0x1, RZ, 0xfc, !PT ;  /* 0x0000000110101812 */ /* 0x000fe200078efcff */
[----:B------:R-:W-:Y:S02]  /*19630*/  IMAD R4, R28, UR6, RZ ;  /* 0x000000061c047c24 */ /* 0x000fe4000f8e02ff */
[----:B------:R-:W-:Y:S01]  /*19640*/  IMAD.WIDE.U32 R2, R5, UR6, R2 ;  /* 0x0000000605027c25 */ /* 0x000fe2000f8e0002 */
[----:B------:R-:W-:-:S03]  /*19650*/  LOP3.LUT R16, R16, 0xffffff7f, RZ, 0xc0, !PT ;  /* 0xffffff7f10107812 */ /* 0x000fc600078ec0ff */
[----:B------:R-:W-:-:S04]  /*19660*/  IMAD R4, R5, UR7, R4 ;  /* 0x0000000705047c24 */ /* 0x000fc8000f8e0204 */
[----:B------:R-:W-:Y:S02]  /*19670*/  IMAD.IADD R3, R3, 0x1, R4 ;  /* 0x0000000103037824 */ /* 0x000fe400078e0204 */
[----:B------:R-:W-:-:S03]  /*19680*/  IMAD.WIDE.U32 R2, R26, UR8, R2 ;  /* 0x000000081a027c25 */ /* 0x000fc6000f8e0002 */
[----:B------:R-:W-:Y:S01]  /*19690*/  IADD3 R19, P1, R2, UR10, RZ ;  /* 0x0000000a02137c10 */ /* 0x000fe2000ff3e0ff */
[----:B------:R-:W-:-:S03]  /*196a0*/  IMAD.MOV.U32 R2, RZ, RZ, -0xa0 ;  /* 0xffffff60ff027424 */ /* 0x000fc600078e00ff */
[----:B------:R-:W-:Y:S01]  /*196b0*/  IADD3.X R20, R20, UR11, R3, P1, !PT ;  /* 0x0000000b14147c10 */ /* 0x000fe20008ffe403 */
[----:B------:R-:W-:Y:S01]  /*196c0*/  IMAD R11, R11, R2, UR40 ;  /* 0x000000280b0b7e24 */ /* 0x000fe2000f8e0202 */
[----:B-1----:R-:W-:-:S04]  /*196d0*/  LOP3.LUT R13, R13, 0x7f, RZ, 0xc0, !PT ;  /* 0x0000007f0d0d7812 */ /* 0x002fc800078ec0ff */
[----:B------:R-:W-:-:S05]  /*196e0*/  SHF.R.U32.HI R13, RZ, 0x3, R13 ;  /* 0x00000003ff0d7819 */ /* 0x000fca000001160d */
[----:B------:R-:W-:-:S05]  /*196f0*/  IMAD.IADD R18, R11, 0x1, -R13 ;  /* 0x000000010b127824 */ /* 0x000fca00078e0a0d */
[----:B------:R-:W-:-:S13]  /*19700*/  ISETP.GE.AND P1, PT, R18, 0x1, PT ;  /* 0x000000011200780c */ /* 0x000fda0003f26270 */
[----:B------:R-:W-:Y:S01]  /*19710*/  @P1 LOP3.LUT R16, R16, 0x80, RZ, 0xfc, !PT ;  /* 0x0000008010101812 */ /* 0x000fe200078efcff */
[----:B--2---:R-:W-:Y:S01]  /*19720*/  IMAD R4, R32, 0x5000, R12 ;  /* 0x0000500020047824 */ /* 0x004fe200078e020c */
[----:B------:R-:W-:Y:S06]  /*19730*/  BRA.DIV UR4, `(.L_x_1566) ;  /* 0x0000004e048c7947 */ /* 0x000fec000b800000 */
[----:B------:R-:W1:Y:S01]  /*19740*/  SHFL.IDX PT, R2, R9, RZ, 0x181f ;  /* 0x00181fff09027589 */ /* 0x000e6200000e0000 */
[----:B------:R-:W-:Y:S01]  /*19750*/  IMAD.IADD R4, R17, 0x1, R4 ;  /* 0x0000000111047824 */ /* 0x000fe200078e0204 */
[----:B------:R-:W-:Y:S02]  /*19760*/  ISETP.GE.AND P3, PT, R18, 0x41, PT ;  /* 0x000000411200780c */ /* 0x000fe40003f66270 */
        /* <DEDUP_REMOVED lines=74> */
.L_x_1663:
        /* <DEDUP_REMOVED lines=9> */
.L_x_1567:
        /* <DEDUP_REMOVED lines=11> */
.L_x_1568:
[----:B------:R1:W-:Y:S01]  /*19d50*/  SYNCS.ARRIVE.TRANS64.A1T0 RZ, [R0+URZ+0x22870], RZ ;  /* 0x022870ff00ff79a7 */ /* 0x0003e2000810003f */
[----:B------:R-:W-:Y:S05]  /*19d60*/  @!P6 BRA `(.L_x_1569) ;  /* 0x000000000004e947 */ /* 0x000fea0003800000 */
[----:B------:R-:W-:Y:S01]  /*19d70*/  BPT.TRAP 0x1 ;  /* 0x000000040000795c */ /* 0x000fe20000300000 */
.L_x_1569:
[----:B------:R-:W2:Y:S01]  /*19d80*/  SYNCS.PHASECHK.TRANS64.TRYWAIT P0, [R0+URZ+0x22840], R29 ;  /* 0x0228401d000075a7 */ /* 0x000ea2000800017f */
[----:B------:R-:W-:Y:S04]  /*19d90*/  BSSY B0, `(.L_x_1570) ;  /* 0x0000002000007945 */ /* 0x000fe80003800000 */
[----:B--2---:R-:W-:Y:S05]  /*19da0*/  @!P0 BRA `(.L_x_1571) ;  /* 0x0000005400148947 */ /* 0x004fea0003800000 */
.L_x_1664:
[----:B------:R-:W-:Y:S05]  /*19db0*/  BSYNC B0 ;  /* 0x0000000000007941 */ /* 0x000fea0003800000 */
.L_x_1570:
        /* <DEDUP_REMOVED lines=17> */
[----:B------:R-:W-:Y:S01]  /*19ed0*/  IMAD R25, R25, UR4, RZ ;  /* 0x0000000419197c24 */ /* 0x000fe2000f8e02ff */
[----:B---3--:R-:W-:Y:S02]  /*19ee0*/  ISETP.GE.AND P2, PT, R30, R11, PT ;  /* 0x0000000b1e00720c */ /* 0x008fe40003f46270 */
[----:B------:R-:W-:Y:S01]  /*19ef0*/  IADD3.X R7, R3, UR11, R9, P0, !PT ;  /* 0x0000000b03077c10 */ /* 0x000fe200087fe409 */
[C---:B------:R-:W-:Y:S02]  /*19f00*/  IMAD R10, R6.reuse, UR5, R25 ;  /* 0x00000005060a7c24 */ /* 0x040fe4000f8e0219 */
        /* <DEDUP_REMOVED lines=25> */
[----:B----4-:R-:W-:Y:S02]  /*1a0a0*/  @P1 IMAD.X R3, RZ, RZ, R2, P0 ;  /* 0x000000ffff031224 */ /* 0x010fe400000e0602 */
[----:B------:R-:W-:Y:S01]  /*1a0b0*/  @P1 IMAD.MOV.U32 R2, RZ, RZ, R10 ;  /* 0x000000ffff021224 */ /* 0x000fe200078e000a */
[----:B---3--:R-:W-:-:S04]  /*1a0c0*/  @P5 IADD3 R14, P0, R30, R14, RZ ;  /* 0x0000000e1e0e5210 */ /* 0x008fc80007f1e0ff */
        /* <DEDUP_REMOVED lines=13> */
[----:B------:R-:W-:Y:S01]  /*1a1a0*/  @P4 IMAD.MOV.U32 R3, RZ, RZ, R9 ;  /* 0x000000ffff034224 */ /* 0x000fe200078e0009 */
[----:B------:R-:W3:Y:S04]  /*1a1b0*/  SHFL.IDX PT, R14, R8, 0x4, 0x181f ;  /* 0x00981f00080e7f89 */ /* 0x000ee800000e0000 */
        /* <DEDUP_REMOVED lines=13> */
[----:B------:R-:W-:Y:S01]  /*1a290*/  @P5 IMAD.MOV.U32 R3, RZ, RZ, R9 ;  /* 0x000000ffff035224 */ /* 0x000fe200078e0009 */
[----:B------:R-:W3:Y:S04]  /*1a2a0*/  SHFL.IDX PT, R14, R8, 0x6, 0x181f ;  /* 0x00d81f00080e7f89 */ /* 0x000ee800000e0000 */
        /* <DEDUP_REMOVED lines=12> */
[----:B------:R-:W-:Y:S01]  /*1a370*/  SHFL.IDX PT, R7, R5, 0x1, 0x181f ;  /* 0x00381f0005077f89 */ /* 0x000fe200000e0000 */
[----:B------:R-:W-:-:S03]  /*1a380*/  @P3 IMAD.MOV.U32 R3, RZ, RZ, R9 ;  /* 0x000000ffff033224 */ /* 0x000fc600078e0009 */
        /* <DEDUP_REMOVED lines=9> */
.L_x_1686:
        /* <DEDUP_REMOVED lines=9> */
.L_x_1573:
        /* <DEDUP_REMOVED lines=11> */
.L_x_1574:
[----:B------:R3:W-:Y:S02]  /*1a560*/  SYNCS.ARRIVE.TRANS64.A1T0 RZ, [R0+URZ+0x22830], RZ ;  /* 0x022830ff00ff79a7 */ /* 0x0007e4000810003f */
[----:B------:R-:W-:Y:S05]  /*1a570*/  WARPSYNC.ALL ;  /* 0x0000000000007948 */ /* 0x000fea0003800000 */
[----:B0123--:R-:W-:Y:S01]  /*1a580*/  SHF.R.S32.HI R0, RZ, 0x1f, R22 ;  /* 0x0000001fff007819 */ /* 0x00ffe20000011416 */
[----:B------:R-:W-:Y:S01]  /*1a590*/  ULDC.64 UR4, c[0x0][0x298] ;  /* 0x0000a60000047ab9 */ /* 0x000fe20000000a00 */
[----:B------:R-:W-:Y:S03]  /*1a5a0*/  BSSY B6, `(.L_x_1575) ;  /* 0x0000019000067945 */ /* 0x000fe60003800000 */
[----:B------:R-:W-:-:S02]  /*1a5b0*/  IMAD R3, R0, UR4, RZ ;  /* 0x0000000400037c24 */ /* 0x000fc4000f8e02ff */
[----:B------:R-:W-:Y:S02]  /*1a5c0*/  VIADD R0, R17, 0x14400 ;  /* 0x0001440011007836 */ /* 0x000fe40000000000 */
[C---:B------:R-:W-:Y:S02]  /*1a5d0*/  IMAD R3, R22.reuse, UR5, R3 ;  /* 0x0000000516037c24 */ /* 0x040fe4000f8e0203 */
[----:B------:R-:W-:Y:S01]  /*1a5e0*/  IMAD.WIDE.U32 R22, R22, UR4, RZ ;  /* 0x0000000416167c25 */ /* 0x000fe2000f8e00ff */
[----:B------:R-:W-:Y:S01]  /*1a5f0*/  BAR.SYNC.DEFER_BLOCKING 0x8, 0x180 ;  /* 0x0206000000007b1d */ /* 0x000fe20000010000 */
[----:B------:R-:W-:Y:S02]  /*1a600*/  LOP3.LUT P0, RZ, R0, 0x3ff, RZ, 0xc0, !PT ;  /* 0x000003ff00ff7812 */ /* 0x000fe4000780c0ff */
[----:B------:R-:W-:-:S11]  /*1a610*/  IMAD.IADD R18, R23, 0x1, R3 ;  /* 0x0000000117127824 */ /* 0x000fd600078e0203 */
        /* <DEDUP_REMOVED lines=17> */
.L_x_1576:
[----:B------:R-:W-:Y:S05]  /*1a730*/  BSYNC B6 ;  /* 0x0000000000067941 */ /* 0x000fea0003800000 */
.L_x_1575:
[----:B------:R0:W5:Y:S01]  /*1a740*/  LDL R10, [R1+0x18] ;  /* 0x00001800010a7983 */ /* 0x0001620000100800 */
[----:B------:R-:W-:Y:S01]  /*1a750*/  UISETP.NE.AND UP0, UPT, UR46, URZ, UPT ;  /* 0x0000003f2e00728c */ /* 0x000fe2000bf05270 */
[----:B------:R-:W-:Y:S01]  /*1a760*/  IMAD.MOV.U32 R2, RZ, RZ, R22 ;  /* 0x000000ffff027224 */ /* 0x000fe200078e0016 */
[----:B------:R-:W-:Y:S01]  /*1a770*/  ULDC.64 UR4, c[0x0][0x2d8] ;  /* 0x0000b60000047ab9 */ /* 0x000fe20000000a00 */
[----:B------:R-:W1:Y:S01]  /*1a780*/  S2R R19, SR_TID.X ;  /* 0x0000000000137919 */ /* 0x000e620000002100 */
[----:B------:R-:W-:Y:S01]  /*1a790*/  IMAD R5, R37, UR4, RZ ;  /* 0x0000000425057c24 */ /* 0x000fe2000f8e02ff */
[----:B------:R-:W-:Y:S01]  /*1a7a0*/  LOP3.LUT P6, RZ, R16, 0x400, RZ, 0xc0, !PT ;  /* 0x0000040010ff7812 */ /* 0x000fe200078cc0ff */
[----:B------:R-:W-:Y:S01]  /*1a7b0*/  IMAD.MOV.U32 R3, RZ, RZ, R18 ;  /* 0x000000ffff037224 */ /* 0x000fe200078e0012 */
[----:B------:R-:W-:Y:S01]  /*1a7c0*/  PLOP3.LUT P0, PT, PT, PT, UP0, 0x80, 0x0 ;  /* 0x000000000000781c */ /* 0x000fe20003f0f008 */
[C---:B------:R-:W-:Y:S01]  /*1a7d0*/  IMAD R5, R26.reuse, UR5, R5 ;  /* 0x000000051a057c24 */ /* 0x040fe2000f8e0205 */
[----:B------:R-:W-:Y:S01]  /*1a7e0*/  SHF.R.S32.HI R0, RZ, 0x1f, R27 ;  /* 0x0000001fff007819 */ /* 0x000fe2000001141b */
[----:B------:R-:W-:Y:S01]  /*1a7f0*/  IMAD.WIDE.U32 R2, R26, UR4, R2 ;  /* 0x000000041a027c25 */ /* 0x000fe2000f8e0002 */
[----:B------:R-:W-:Y:S01]  /*1a800*/  PLOP3.LUT P1, PT, PT, PT, UP0, 0x80, 0x0 ;  /* 0x000000000000781c */ /* 0x000fe20003f2f008 */
[----:B------:R-:W-:Y:S01]  /*1a810*/  @UP0 ULDC UR6, c[0x0][0x44c] ;  /* 0x0001130000060ab9 */ /* 0x000fe20000000800 */
[----:B------:R-:W-:Y:S01]  /*1a820*/  SEL R4, R0, RZ, !P6 ;  /* 0x000000ff00047207 */ /* 0x000fe20007000000 */
[----:B------:R-:W-:Y:S01]  /*1a830*/  IMAD.IADD R3, R3, 0x1, R5 ;  /* 0x0000000103037824 */ /* 0x000fe200078e0205 */
[----:B------:R-:W-:Y:S01]  /*1a840*/  ULDC.64 UR4, c[0x0][0x2e0] ;  /* 0x0000b80000047ab9 */ /* 0x000fe20000000a00 */
[----:B------:R-:W2:Y:S01]  /*1a850*/  LDC R5, c[0x0][0x448] ;  /* 0x00011200ff057b82 */ /* 0x000ea20000000800 */
[----:B------:R-:W-:-:S02]  /*1a860*/  SEL R7, R27, RZ, !P6 ;  /* 0x000000ff1b077207 */ /* 0x000fc40007000000 */
[C---:B-1----:R-:W-:Y:S01]  /*1a870*/  LOP3.LUT R20, R19.reuse, 0x7f, RZ, 0xc0, !PT ;  /* 0x0000007f13147812 */ /* 0x042fe200078ec0ff */
[----:B------:R-:W-:-:S03]  /*1a880*/  IMAD.SHL.U32 R19, R19, 0x10, RZ ;  /* 0x0000001013137824 */ /* 0x000fc600078e00ff */
[----:B------:R-:W-:-:S04]  /*1a890*/  SHF.R.U32.HI R20, RZ, 0x3, R20 ;  /* 0x00000003ff147819 */ /* 0x000fc80000011614 */
[----:B------:R-:W-:-:S05]  /*1a8a0*/  LOP3.LUT R19, R20, 0x70, R19, 0xf8, !PT ;  /* 0x0000007014137812 */ /* 0x000fca00078ef813 */
[----:B------:R-:W-:-:S04]  /*1a8b0*/  VIADD R0, R19, UR39 ;  /* 0x0000002713007c36 */ /* 0x000fc80008000000 */
[----:B------:R-:W-:Y:S01]  /*1a8c0*/  @P0 IMAD.HI.U32 R8, R0, UR6, RZ ;  /* 0x0000000600080c27 */ /* 0x000fe2000f8e00ff */
[----:B------:R-:W-:-:S03]  /*1a8d0*/  @UP0 ULDC UR6, c[0x0][0x450] ;  /* 0x0001140000060ab9 */ /* 0x000fc60000000800 */
[----:B------:R-:W-:Y:S02]  /*1a8e0*/  IMAD R6, R4, UR4, RZ ;  /* 0x0000000404067c24 */ /* 0x000fe4000f8e02ff */
[----:B------:R-:W-:Y:S01]  /*1a8f0*/  IMAD.MOV.U32 R4, RZ, RZ, R0 ;  /* 0x000000ffff047224 */ /* 0x000fe200078e0000 */
[----:B------:R-:W-:Y:S01]  /*1a900*/  @P1 SHF.R.U32.HI R4, RZ, UR6, R8 ;  /* 0x00000006ff041c19 */ /* 0x000fe20008011608 */
[----:B------:R-:W-:-:S03]  /*1a910*/  IMAD R9, R7, UR5, R6 ;  /* 0x0000000507097c24 */ /* 0x000fc6000f8e0206 */
[----:B------:R-:W-:Y:S01]  /*1a920*/  SHF.R.S32.HI R6, RZ, 0x1f, R4 ;  /* 0x0000001fff067819 */ /* 0x000fe20000011404 */
[----:B------:R-:W-:Y:S01]  /*1a930*/  IMAD.WIDE.U32 R2, R7, UR4, R2 ;  /* 0x0000000407027c25 */ /* 0x000fe2000f8e0002 */
[----:B------:R-:W-:Y:S01]  /*1a940*/  ULDC.64 UR4, c[0x0][0x2d0] ;  /* 0x0000b40000047ab9 */ /* 0x000fe20000000a00 */
[----:B------:R-:W1:Y:S02]  /*1a950*/  S2R R19, SR_TID.X ;  /* 0x0000000000137919 */ /* 0x000e640000002100 */
[----:B------:R-:W-:Y:S02]  /*1a960*/  IMAD R7, R6, UR4, RZ ;  /* 0x0000000406077c24 */ /* 0x000fe4000f8e02ff */
[----:B------:R-:W-:Y:S02]  /*1a970*/  IMAD.IADD R3, R3, 0x1, R9 ;  /* 0x0000000103037824 */ /* 0x000fe400078e0209 */
[----:B------:R-:W-:Y:S02]  /*1a980*/  IMAD R9, R4, UR5, R7 ;  /* 0x0000000504097c24 */ /* 0x000fe4000f8e0207 */
[----:B------:R-:W-:-:S04]  /*1a990*/  IMAD.MOV R7, RZ, RZ, -R4 ;  /* 0x000000ffff077224 */ /* 0x000fc800078e0a04 */
[----:B--2---:R-:W-:Y:S02]  /*1a9a0*/  IMAD R7, R5, R7, R0 ;  /* 0x0000000705077224 */ /* 0x004fe400078e0200 */
[----:B------:R-:W-:Y:S01]  /*1a9b0*/  IMAD.WIDE.U32 R2, R4, UR4, R2 ;  /* 0x0000000404027c25 */ /* 0x000fe2000f8e0002 */
[----:B------:R-:W-:Y:S02]  /*1a9c0*/  ULDC.64 UR4, c[0x0][0x2c8] ;  /* 0x0000b20000047ab9 */ /* 0x000fe40000000a00 */
[----:B------:R-:W-:Y:S01]  /*1a9d0*/  SHF.R.S32.HI R0, RZ, 0x1f, R7 ;  /* 0x0000001fff007819 */ /* 0x000fe20000011407 */
[----:B------:R-:W-:-:S04]  /*1a9e0*/  IMAD.IADD R3, R3, 0x1, R9 ;  /* 0x0000000103037824 */ /* 0x000fc800078e0209 */
        /* <DEDUP_REMOVED lines=14> */
[----:B------:R-:W-:Y:S01]  /*1aad0*/  VIADD R4, R18, UR39 ;  /* 0x0000002712047c36 */ /* 0x000fe20008000000 */
[----:B------:R-:W1:Y:S03]  /*1aae0*/  SHFL.IDX PT, R2, R6, RZ, 0x181f ;  /* 0x00181fff06027589 */ /* 0x000e6600000e0000 */
[C---:B------:R-:W-:Y:S01]  /*1aaf0*/  VIADD R8, R4.reuse, 0x10 ;  /* 0x0000001004087836 */ /* 0x040fe20000000000 */
[----:B------:R-:W-:Y:S01]  /*1ab00*/  ISETP.GE.AND P2, PT, R4, R5, PT ;  /* 0x000000050400720c */ /* 0x000fe20003f46270 */
[----:B------:R-:W-:-:S12]  /*1ab10*/  SHFL.IDX PT, R7, R6, 0x1, 0x181f ;  /* 0x00381f0006077f89 */ /* 0x000fd800000e0000 */
[----:B0-----:R-:W-:-:S05]  /*1ab20*/  @!P2 IADD3 R14, P1, R30, R14, RZ ;  /* 0x0000000e1e0ea210 */ /* 0x001fca0007f3e0ff */
[----:B-1----:R-:W-:Y:S02]  /*1ab30*/  @!P2 IMAD.X R3, RZ, RZ, R2, P1 ;  /* 0x000000ffff03a224 */ /* 0x002fe400008e0602 */
[----:B------:R-:W-:Y:S02]  /*1ab40*/  @!P2 IMAD.MOV.U32 R2, RZ, RZ, R14 ;  /* 0x000000ffff02a224 */ /* 0x000fe400078e000e */
        /* <DEDUP_REMOVED lines=37> */
[----:B------:R-:W-:-:S03]  /*1ada0*/  ISETP.GE.AND P2, PT, R8, R5, PT ;  /* 0x000000050800720c */ /* 0x000fc60003f46270 */
[----:B------:R-:W2:Y:S10]  /*1adb0*/  SHFL.IDX PT, R6, R6, 0x7, 0x181f ;  /* 0x00f81f0006067f89 */ /* 0x000eb400000e0000 */
[----:B0-----:R-:W-:-:S02]  /*1adc0*/  @!P2 IADD3 R2, P1, R30, R14, RZ ;  /* 0x0000000e1e02a210 */ /* 0x001fc40007f3e0ff */
[----:B------:R0:W3:Y:S03]  /*1add0*/  SHFL.IDX PT, R14, R0, 0x7, 0x181f ;  /* 0x00f81f00000e7f89 */ /* 0x0000e600000e0000 */
[----:B-1----:R-:W-:-:S05]  /*1ade0*/  @!P2 IMAD.X R3, RZ, RZ, R7, P1 ;  /* 0x000000ffff03a224 */ /* 0x002fca00008e0607 */
[----:B------:R0:W-:Y:S03]  /*1adf0*/  @!P2 LDGSTS.E.BYPASS.LTC128B.128 [R10+0x17400], desc[UR50][R2.64], !P0 ;  /* 0x17400000020aafae */ /* 0x0001e6000c101d72 */
.L_x_1703:
[----:B------:R-:W-:-:S05]  /*1ae00*/  VIADD R4, R4, 0x70 ;  /* 0x0000007004047836 */ /* 0x000fca0000000000 */
[----:B------:R-:W-:-:S13]  /*1ae10*/  ISETP.GE.AND P1, PT, R4, R5, PT ;  /* 0x000000050400720c */ /* 0x000fda0003f26270 */
[----:B0--3--:R-:W-:-:S05]  /*1ae20*/  @!P1 IADD3 R2, P2, R30, R14, RZ ;  /* 0x0000000e1e029210 */ /* 0x009fca0007f5e0ff */
[----:B--2---:R-:W-:-:S05]  /*1ae30*/  @!P1 IMAD.X R3, RZ, RZ, R6, P2 ;  /* 0x000000ffff039224 */ /* 0x004fca00010e0606 */
[----:B------:R-:W-:Y:S01]  /*1ae40*/  @!PT LDS RZ, [RZ] ;  /* 0x00000000fffff984 */ /* 0x000fe20000000800 */
[----:B------:R-:W-:Y:S01]  /*1ae50*/  @!PT LDS RZ, [RZ] ;  /* 0x00000000fffff984 */ /* 0x000fe20000000800 */
[----:B------:R-:W-:Y:S01]  /*1ae60*/  @!PT LDS RZ, [RZ] ;  /* 0x00000000fffff984 */ /* 0x000fe20000000800 */
[----:B------:R0:W-:Y:S01]  /*1ae70*/  @!P1 LDGSTS.E.BYPASS.LTC128B.128 [R10+0x17c00], desc[UR50][R2.64], !P0 ;  /* 0x17c00000020a9fae */ /* 0x0001e2000c101d72 */
[----:B------:R-:W-:Y:S01]  /*1ae80*/  PLOP3.LUT P0, PT, PT, PT, PT, 0x80, 0x0 ;  /* 0x000000000000781c */ /* 0x000fe20003f0f070 */
[----:B------:R-:W-:-:S12]  /*1ae90*/  NOP ;  /* 0x0000000000007918 */ /* 0x000fd80000000000 */
.L_x_1578:
        /* <DEDUP_REMOVED lines=18> */
.L_x_1704:
[----:B------:R-:W-:Y:S05]  /*1afc0*/  BSYNC B0 ;  /* 0x0000000000007941 */ /* 0x000fea0003800000 */
.L_x_1579:
[----:B------:R-:W-:-:S04]  /*1afd0*/  UIADD3 UR4, UR41, -0x2, URZ ;  /* 0xfffffffe29047890 */ /* 0x000fc8000fffe03f */
[----:B------:R-:W-:-:S06]  /*1afe0*/  UISETP.GE.AND UP0, UPT, UR4, UR42, UPT ;  /* 0x0000002a0400728c */ /* 0x000fcc000bf06270 */
[----:B------:R-:W-:-:S13]  /*1aff0*/  PLOP3.LUT P0, PT, PT, PT, UP0, 0x80, 0x0 ;  /* 0x000000000000781c */ /* 0x000fda0003f0f008 */
[----:B------:R-:W-:Y:S05]  /*1b000*/  @!P0 BRA `(.L_x_1581) ;  /* 0x00000018002c8947 */ /* 0x000fea0003800000 */
[----:B------:R-:W-:Y:S02]  /*1b010*/  IMAD.MOV.U32 R20, RZ, RZ, R32 ;  /* 0x000000ffff147224 */ /* 0x000fe400078e0020 */
[----:B------:R-:W-:Y:S02]  /*1b020*/  IMAD.MOV.U32 R21, RZ, RZ, R36 ;  /* 0x000000ffff157224 */ /* 0x000fe400078e0024 */
[----:B------:R-:W-:-:S07]  /*1b030*/  IMAD.U32 R34, RZ, RZ, UR4 ;  /* 0x00000004ff227e24 */ /* 0x000fce000f8e00ff */
.L_x_1601:
[----:B0-----:R-:W2:Y:S01]  /*1b040*/  LDL R12, [R1] ;  /* 0x00000000010c7983 */ /* 0x001ea20000100800 */
[----:B-1----:R-:W1:Y:S01]  /*1b050*/  LDC R2, c[0x0][0x430] ;  /* 0x00010c00ff027b82 */ /* 0x002e620000000800 */
[----:B0-----:R-:W0:Y:S01]  /*1b060*/  S2R R0, SR_TID.X ;  /* 0x0000000000007919 */ /* 0x001e220000002100 */
[----:B------:R-:W3:Y:S01]  /*1b070*/  S2R R6, SR_TID.X ;  /* 0x0000000000067919 */ /* 0x000ee20000002100 */
[----:B------:R-:W4:Y:S01]  /*1b080*/  S2R R8, SR_TID.X ;  /* 0x0000000000087919 */ /* 0x000f220000002100 */
[----:B-1----:R-:W-:Y:S01]  /*1b090*/  ISETP.NE.AND P0, PT, R2, 0x1, PT ;  /* 0x000000010200780c */ /* 0x002fe20003f05270 */
[----:B------:R-:W-:-:S12]  /*1b0a0*/  IMAD.MOV.U32 R9, RZ, RZ, 0xa0 ;  /* 0x000000a0ff097424 */ /* 0x000fd800078e00ff */
[----:B------:R-:W1:Y:S01]  /*1b0b0*/  @P0 LDC R5, c[0x0][0x434] ;  /* 0x00010d00ff050b82 */ /* 0x000e620000000800 */
[----:B0-----:R-:W-:-:S04]  /*1b0c0*/  LOP3.LUT R0, R0, 0x7f, RZ, 0xc0, !PT ;  /* 0x0000007f00007812 */ /* 0x001fc800078ec0ff */
[----:B------:R-:W-:-:S03]  /*1b0d0*/  SHF.R.U32.HI R2, RZ, 0x3, R0 ;  /* 0x00000003ff027819 */ /* 0x000fc60000011600 */
[----:B------:R-:W0:Y:S01]  /*1b0e0*/  @P0 LDC R7, c[0x0][0x438] ;  /* 0x00010e00ff070b82 */ /* 0x000e220000000800 */
[C---:B---3--:R-:W-:Y:S01]  /*1b0f0*/  LOP3.LUT R0, R6.reuse, 0x7f, RZ, 0xc0, !PT ;  /* 0x0000007f06007812 */ /* 0x048fe200078ec0ff */
[----:B------:R-:W-:-:S06]  /*1b100*/  IMAD.SHL.U32 R6, R6, 0x10, RZ ;  /* 0x0000001006067824 */ /* 0x000fcc00078e00ff */
[----:B------:R-:W3:Y:S01]  /*1b110*/  @P0 LDC R3, c[0x0][0x434] ;  /* 0x00010d00ff030b82 */ /* 0x000ee20000000800 */
[----:B------:R-:W-:Y:S01]  /*1b120*/  LOP3.LUT R6, R2, 0x70, R6, 0xf8, !PT ;  /* 0x0000007002067812 */ /* 0x000fe200078ef806 */
[----:B------:R-:W-:Y:S01]  /*1b130*/  IMAD R4, R34, R9, UR37 ;  /* 0x0000002522047e24 */ /* 0x000fe2000f8e0209 */
[----:B------:R-:W-:Y:S01]  /*1b140*/  SHF.R.U32.HI R0, RZ, 0x3, R0 ;  /* 0x00000003ff007819 */ /* 0x000fe20000011600 */
[----:B----4-:R-:W-:-:S04]  /*1b150*/  IMAD.SHL.U32 R8, R8, 0x10, RZ ;  /* 0x0000001008087824 */ /* 0x010fc800078e00ff */
[----:B------:R-:W4:Y:S01]  /*1b160*/  @P0 LDC R2, c[0x0][0x438] ;  /* 0x00010e00ff020b82 */ /* 0x000f220000000800 */
[----:B------:R-:W-:Y:S01]  /*1b170*/  IMAD.IADD R6, R6, 0x1, R4 ;  /* 0x0000000106067824 */ /* 0x000fe200078e0204 */
[----:B------:R-:W-:-:S03]  /*1b180*/  LOP3.LUT R8, R0, 0x70, R8, 0xf8, !PT ;  /* 0x0000007000087812 */ /* 0x000fc600078ef808 */
[----:B-1----:R-:W-:Y:S01]  /*1b190*/  @P0 IMAD.HI.U32 R0, R6, R5, RZ ;  /* 0x0000000506000227 */ /* 0x002fe200078e00ff */
[----:B------:R-:W-:-:S03]  /*1b1a0*/  LOP3.LUT R8, R8, 0x80, RZ, 0xfc, !PT ;  /* 0x0000008008087812 */ /* 0x000fc600078efcff */
[----:B------:R-:W-:Y:S01]  /*1b1b0*/  IMAD.MOV.U32 R10, RZ, RZ, R6 ;  /* 0x000000ffff0a7224 */ /* 0x000fe200078e0006 */
[----:B0-----:R-:W-:Y:S01]  /*1b1c0*/  @P0 SHF.R.U32.HI R10, RZ, R7, R0 ;  /* 0x00000007ff0a0219 */ /* 0x001fe20000011600 */
[----:B------:R-:W-:Y:S01]  /*1b1d0*/  IMAD.IADD R0, R8, 0x1, R4 ;  /* 0x0000000108007824 */ /* 0x000fe200078e0204 */
[----:B------:R-:W-:Y:S05]  /*1b1e0*/  YIELD ;  /* 0x0000000000007946 */ /* 0x000fea0003800000 */
[----:B---3--:R-:W-:Y:S01]  /*1b1f0*/  @P0 IMAD.HI.U32 R3, R0, R3, RZ ;  /* 0x0000000300030227 */ /* 0x008fe200078e00ff */
[----:B------:R-:W-:Y:S01]  /*1b200*/  ULDC.64 UR4, c[0x0][0x428] ;  /* 0x00010a0000047ab9 */ /* 0x000fe20000000a00 */
[----:B------:R-:W-:-:S02]  /*1b210*/  ULDC.64 UR6, c[0x0][0x418] ;  /* 0x0001060000067ab9 */ /* 0x000fc40000000a00 */
[----:B------:R-:W-:Y:S01]  /*1b220*/  IMAD.MOV.U32 R11, RZ, RZ, R0 ;  /* 0x000000ffff0b7224 */ /* 0x000fe200078e0000 */
[----:B----4-:R-:W-:Y:S01]  /*1b230*/  @P0 SHF.R.U32.HI R11, RZ, R2, R3 ;  /* 0x00000002ff0b0219 */ /* 0x010fe20000011603 */
[--C-:B------:R-:W-:Y:S01]  /*1b240*/  IMAD.MOV.U32 R2, RZ, RZ, R10.reuse ;  /* 0x000000ffff027224 */ /* 0x100fe200078e000a */
[----:B------:R-:W-:-:S03]  /*1b250*/  SHF.R.S32.HI R3, RZ, 0x1f, R10 ;  /* 0x0000001fff037819 */ /* 0x000fc6000001140a */
[----:B------:R-:W-:Y:S01]  /*1b260*/  IMAD.WIDE.U32 R2, R35, UR4, R2 ;  /* 0x0000000423027c25 */ /* 0x000fe2000f8e0002 */
[----:B------:R-:W-:Y:S02]  /*1b270*/  ISETP.GT.U32.AND P1, PT, R8, 0x9f, PT ;  /* 0x0000009f0800780c */ /* 0x000fe40003f24070 */
[----:B------:R-:W-:Y:S01]  /*1b280*/  LEA R8, P0, R2, UR6, 0x2 ;  /* 0x0000000602087c11 */ /* 0x000fe2000f8010ff */
[----:B--2---:R-:W-:-:S04]  /*1b290*/  IMAD R4, R12, UR4, RZ ;  /* 0x000000040c047c24 */ /* 0x004fc8000f8e02ff */
[----:B------:R-:W-:-:S04]  /*1b2a0*/  IMAD R4, R35, UR5, R4 ;  /* 0x0000000523047c24 */ /* 0x000fc8000f8e0204 */
[----:B------:R-:W-:-:S05]  /*1b2b0*/  IMAD.IADD R3, R4, 0x1, R3 ;  /* 0x0000000104037824 */ /* 0x000fca00078e0203 */
[----:B------:R-:W-:-:S05]  /*1b2c0*/  LEA.HI.X R9, R2, UR7, R3, 0x2, P0 ;  /* 0x0000000702097c11 */ /* 0x000fca00080f1403 */
[----:B------:R0:W2:Y:S01]  /*1b2d0*/  LDG.E R8, desc[UR50][R8.64] ;  /* 0x0000003208087981 */ /* 0x0000a2000c1e1900 */
[--C-:B------:R-:W-:Y:S01]  /*1b2e0*/  @!P1 SHF.R.S32.HI R3, RZ, 0x1f, R11.reuse ;  /* 0x0000001fff039819 */ /* 0x100fe2000001140b */
[----:B------:R-:W-:Y:S02]  /*1b2f0*/  @!P1 IMAD.MOV.U32 R2, RZ, RZ, R11 ;  /* 0x000000ffff029224 */ /* 0x000fe400078e000b */
[----:B------:R-:W-:Y:S02]  /*1b300*/  IMAD.U32 R12, RZ, RZ, UR43 ;  /* 0x0000002bff0c7e24 */ /* 0x000fe4000f8e00ff */
[----:B------:R-:W-:Y:S01]  /*1b310*/  @!P1 IMAD.WIDE.U32 R2, R35, UR4, R2 ;  /* 0x0000000423029c25 */ /* 0x000fe2000f8e0002 */
[----:B------:R-:W-:Y:S02]  /*1b320*/  ULDC UR4, c[0x0][0x430] ;  /* 0x00010c0000047ab9 */ /* 0x000fe40000000800 */
[----:B------:R-:W-:Y:S01]  /*1b330*/  ISETP.NE.AND P2, PT, R12, 0x3, PT ;  /* 0x000000030c00780c */ /* 0x000fe20003f45270 */
[----:B------:R-:W-:Y:S01]  /*1b340*/  @!P1 IMAD.IADD R3, R4, 0x1, R3 ;  /* 0x0000000104039824 */ /* 0x000fe200078e0203 */
[----:B------:R-:W-:Y:S01]  /*1b350*/  @!P1 LEA R4, P0, R2, UR6, 0x2 ;  /* 0x0000000602049c11 */ /* 0x000fe2000f8010ff */
[----:B------:R-:W-:-:S02]  /*1b360*/  VIADD R32, R20, 0x1 ;  /* 0x0000000114207836 */ /* 0x000fc40000000000 */
[----:B------:R-:W-:Y:S01]  /*1b370*/  IMAD.MOV.U32 R7, RZ, RZ, RZ ;  /* 0x000000ffff077224 */ /* 0x000fe200078e00ff */
[----:B------:R-:W-:Y:S01]  /*1b380*/  @!P1 LEA.HI.X R5, R2, UR7, R3, 0x2, P0 ;  /* 0x0000000702059c11 */ /* 0x000fe200080f1403 */
[----:B------:R-:W-:Y:S01]  /*1b390*/  IMAD.MOV R3, RZ, RZ, -R10 ;  /* 0x000000ffff037224 */ /* 0x000fe200078e0a0a */
[----:B------:R-:W-:Y:S01]  /*1b3a0*/  ISETP.NE.AND P0, PT, R32, 0x2, PT ;  /* 0x000000022000780c */ /* 0x000fe20003f05270 */
[----:B------:R-:W-:Y:S02]  /*1b3b0*/  IMAD.MOV R11, RZ, RZ, -R11 ;  /* 0x000000ffff0b7224 */ /* 0x000fe400078e0a0b */
[----:B------:R1:W5:Y:S01]  /*1b3c0*/  @!P1 LDG.E R7, desc[UR50][R4.64] ;  /* 0x0000003204079981 */ /* 0x000362000c1e1900 */
[----:B------:R-:W-:Y:S01]  /*1b3d0*/  SEL R36, RZ, 0x1, P0 ;  /* 0x00000001ff247807 */ /* 0x000fe20000000000 */
[----:B0-----:R-:W-:Y:S01]  /*1b3e0*/  IMAD R9, R11, UR4, R0 ;  /* 0x000000040b097c24 */ /* 0x001fe2000f8e0200 */
[C---:B------:R-:W-:Y:S01]  /*1b3f0*/  ISETP.GT.AND P1, PT, R34.reuse, UR42, PT ;  /* 0x0000002a22007c0c */ /* 0x040fe2000bf24270 */
[----:B------:R-:W-:Y:S01]  /*1b400*/  VIADD R34, R34, 0xffffffff ;  /* 0xffffffff22227836 */ /* 0x000fe20000000000 */
[----:B------:R-:W-:-:S02]  /*1b410*/  SEL R32, R32, RZ, P0 ;  /* 0x000000ff20207207 */ /* 0x000fc40000000000 */
[----:B------:R-:W-:Y:S01]  /*1b420*/  LOP3.LUT R36, R21, R36, RZ, 0x3c, !PT ;  /* 0x0000002415247212 */ /* 0x000fe200078e3cff */
[----:B-1----:R-:W-:Y:S01]  /*1b430*/  IMAD R4, R3, UR4, R6 ;  /* 0x0000000403047c24 */ /* 0x002fe2000f8e0206 */
[----:B--2---:R-:W-:Y:S01]  /*1b440*/  SHF.R.S32.HI R28, RZ, 0x1f, R8 ;  /* 0x0000001fff1c7819 */ /* 0x004fe20000011408 */
[----:B------:R-:W-:Y:S06]  /*1b450*/  @!P2 BRA `(.L_x_1582) ;  /* 0x000000000004a947 */ /* 0x000fec0003800000 */
[----:B------:R-:W-:Y:S01]  /*1b460*/  BPT.TRAP 0x1 ;  /* 0x000000040000795c */ /* 0x000fe20000300000 */
.L_x_1582:
[----:B------:R-:W-:Y:S01]  /*1b470*/  IMAD R0, R32, 0x8, R17 ;  /* 0x0000000820007824 */ /* 0x000fe200078e0211 */
[----:B------:R-:W-:Y:S01]  /*1b480*/  SHF.L.U32 R29, R36, 0x1f, RZ ;  /* 0x0000001f241d7819 */ /* 0x000fe200000006ff */
[----:B------:R-:W-:Y:S01]  /*1b490*/  BSSY B0, `(.L_x_1583) ;  /* 0x0000004000007945 */ /* 0x000fe20003800000 */
[----:B------:R-:W-:Y:S02]  /*1b4a0*/  SHF.R.S32.HI R25, RZ, 0x1f, R4 ;  /* 0x0000001fff197819 */ /* 0x000fe40000011404 */
[----:B------:R-:W0:Y:S02]  /*1b4b0*/  SYNCS.PHASECHK.TRANS64.TRYWAIT P0, [R0+URZ+0x22880], R29 ;  /* 0x0228801d000075a7 */ /* 0x000e24000800017f */
[----:B0-----:R-:W-:Y:S05]  /*1b4c0*/  @!P0 BRA `(.L_x_1584) ;  /* 0x0000005000848947 */ /* 0x001fea0003800000 */
.L_x_1705:
[----:B------:R-:W-:Y:S05]  /*1b4d0*/  BSYNC B0 ;  /* 0x0000000000007941 */ /* 0x000fea0003800000 */
.L_x_1583:
        /* <DEDUP_REMOVED lines=16> */
[C---:B------:R-:W-:Y:S02]  /*1b5e0*/  IMAD R10, R26.reuse, UR9, R10 ;  /* 0x000000091a0a7c24 */ /* 0x040fe4000f8e020a */
[----:B------:R-:W-:Y:S02]  /*1b5f0*/  IMAD.IADD R3, R3, 0x1, R5 ;  /* 0x0000000103037824 */ /* 0x000fe400078e0205 */
[----:B------:R-:W-:Y:S02]  /*1b600*/  IMAD R5, R23, UR4, RZ ;  /* 0x0000000417057c24 */ /* 0x000fe4000f8e02ff */
[----:B------:R-:W-:-:S04]  /*1b610*/  IMAD.WIDE.U32 R2, R26, UR8, R2 ;  /* 0x000000081a027c25 */ /* 0x000fc8000f8e0002 */
[C---:B------:R-:W-:Y:S01]  /*1b620*/  IMAD R5, R9.reuse, UR5, R5 ;  /* 0x0000000509057c24 */ /* 0x040fe2000f8e0205 */
        /* <DEDUP_REMOVED lines=22> */
[----:B-1----:R-:W-:-:S05]  /*1b790*/  IADD3 R2, P0, R30, R2, RZ ;  /* 0x000000021e027210 */ /* 0x002fca0007f1e0ff */
[----:B--2---:R-:W-:-:S05]  /*1b7a0*/  IMAD.X R3, RZ, RZ, R3, P0 ;  /* 0x000000ffff037224 */ /* 0x004fca00000e0603 */
[----:B------:R3:W-:Y:S02]  /*1b7b0*/  LDGSTS.E.BYPASS.LTC128B.128 [R6+0xa400], desc[UR50][R2.64], !P2 ;  /* 0x0a40000002067fae */ /* 0x0007e4000d101d72 */
[----:B---3--:R-:W-:Y:S02]  /*1b7c0*/  IADD3 R2, P0, R30, R12, RZ ;  /* 0x0000000c1e027210 */ /* 0x008fe40007f1e0ff */
[----:B------:R-:W-:Y:S03]  /*1b7d0*/  SHFL.IDX PT, R12, R5, RZ, 0x181f ;  /* 0x00181fff050c7589 */ /* 0x000fe600000e0000 */
        /* <DEDUP_REMOVED lines=23> */
[----:B------:R-:W1:Y:S04]  /*1b950*/  SHFL.IDX PT, R3, R19, 0x6, 0x181f ;  /* 0x00d81f0013037f89 */ /* 0x000e6800000e0000 */
[----:B------:R-:W2:Y:S04]  /*1b960*/  SHFL.IDX PT, R18, R10, RZ, 0x181f ;  /* 0x00181fff0a127589 */ /* 0x000ea800000e0000 */
[----:B------:R-:W3:Y:S01]  /*1b970*/  SHFL.IDX PT, R10, R10, 0x1, 0x181f ;  /* 0x00381f000a0a7f89 */ /* 0x000ee200000e0000 */
[----:B0-----:R-:W-:-:S05]  /*1b980*/  IADD3 R2, P0, R30, R2, RZ ;  /* 0x000000021e027210 */ /* 0x001fca0007f1e0ff */
[----:B-1----:R-:W-:-:S05]  /*1b990*/  IMAD.X R3, RZ, RZ, R3, P0 ;  /* 0x000000ffff037224 */ /* 0x002fca00000e0603 */
[----:B------:R0:W-:Y:S02]  /*1b9a0*/  LDGSTS.E.BYPASS.LTC128B.128 [R6+0xd400], desc[UR50][R2.64], !P2 ;  /* 0x0d40000002067fae */ /* 0x0001e4000d101d72 */
[----:B0-----:R-:W-:-:S05]  /*1b9b0*/  IADD3 R2, P0, R30, R11, RZ ;  /* 0x0000000b1e027210 */ /* 0x001fca0007f1e0ff */
[----:B------:R-:W-:-:S05]  /*1b9c0*/  IMAD.X R3, RZ, RZ, R31, P0 ;  /* 0x000000ffff037224 */ /* 0x000fca00000e061f */
[----:B------:R0:W-:Y:S02]  /*1b9d0*/  LDGSTS.E.BYPASS.LTC128B.128 [R6+0xdc00], desc[UR50][R2.64], !P2 ;  /* 0x0dc0000002067fae */ /* 0x0001e4000d101d72 */
[----:B0-----:R-:W-:-:S05]  /*1b9e0*/  IADD3 R2, P0, R30, R12, RZ ;  /* 0x0000000c1e027210 */ /* 0x001fca0007f1e0ff */
[----:B--2---:R-:W-:-:S05]  /*1b9f0*/  IMAD.X R3, RZ, RZ, R18, P0 ;  /* 0x000000ffff037224 */ /* 0x004fca00000e0612 */
[----:B------:R0:W-:Y:S04]  /*1ba00*/  LDGSTS.E.BYPASS.LTC128B.128 [R6+0xe400], desc[UR50][R2.64], !P2 ;  /* 0x0e40000002067fae */ /* 0x0001e8000d101d72 */
[----:B0--3--:R0:W1:Y:S02]  /*1ba10*/  SHFL.IDX PT, R2, R5, 0x1, 0x181f ;  /* 0x00381f0005027f89 */ /* 0x00906400000e0000 */
.L_x_1727:
        /* <DEDUP_REMOVED lines=8> */
.L_x_1586:
        /* <DEDUP_REMOVED lines=11> */
.L_x_1587:
[----:B------:R1:W-:Y:S01]  /*1bb50*/  SYNCS.ARRIVE.TRANS64.A1T0 RZ, [R0+URZ+0x22870], RZ ;  /* 0x022870ff00ff79a7 */ /* 0x0003e2000810003f */
[----:B------:R-:W-:Y:S05]  /*1bb60*/  @!P3 BRA `(.L_x_1588) ;  /* 0x000000000004b947 */ /* 0x000fea0003800000 */
[----:B------:R-:W-:Y:S01]  /*1bb70*/  BPT.TRAP 0x1 ;  /* 0x000000040000795c */ /* 0x000fe20000300000 */
.L_x_1588:
[----:B------:R-:W2:Y:S01]  /*1bb80*/  SYNCS.PHASECHK.TRANS64.TRYWAIT P0, [R0+URZ+0x22840], R29 ;  /* 0x0228401d000075a7 */ /* 0x000ea2000800017f */
[----:B------:R-:W-:Y:S04]  /*1bb90*/  BSSY B0, `(.L_x_1589) ;  /* 0x0000002000007945 */ /* 0x000fe80003800000 */
[----:B--2---:R-:W-:Y:S05]  /*1bba0*/  @!P0 BRA `(.L_x_1590) ;  /* 0x00000054009c8947 */ /* 0x004fea0003800000 */
.L_x_1728:
[----:B------:R-:W-:Y:S05]  /*1bbb0*/  BSYNC B0 ;  /* 0x0000000000007941 */ /* 0x000fea0003800000 */
.L_x_1589:
[----:B------:R-:W-:Y:S01]  /*1bbc0*/  ULDC.64 UR4, c[0x0][0x300] ;  /* 0x0000c00000047ab9 */ /* 0x000fe20000000a00 */
[----:B------:R-:W-:Y:S01]  /*1bbd0*/  ULDC.64 UR6, c[0x0][0x310] ;  /* 0x0000c40000067ab9 */ /* 0x000fe20000000a00 */
[----:B0-----:R-:W-:Y:S01]  /*1bbe0*/  IMAD R5, R25, UR4, RZ ;  /* 0x0000000419057c24 */ /* 0x001fe2000f8e02ff */
[----:B------:R-:W0:Y:S01]  /*1bbf0*/  LDC R10, c[0x0][0x2f4] ;  /* 0x0000bd00ff0a7b82 */ /* 0x000e220000000800 */
[----:B------:R-:W-:-:S04]  /*1bc00*/  IMAD.WIDE.U32 R2, R4, UR4, RZ ;  /* 0x0000000404027c25 */ /* 0x000fc8000f8e00ff */
        /* <DEDUP_REMOVED lines=8> */
[C---:B------:R-:W-:Y:S01]  /*1bc90*/  IMAD R8, R9.reuse, UR5, R8 ;  /* 0x0000000509087c24 */ /* 0x040fe2000f8e0208 */
[----:B0-----:R-:W-:Y:S01]  /*1bca0*/  ISETP.GE.AND P2, PT, R30, R10, PT ;  /* 0x0000000a1e00720c */ /* 0x001fe20003f46270 */
[----:B------:R-:W-:Y:S01]  /*1bcb0*/  IMAD.WIDE.U32 R2, R9, UR4, RZ ;  /* 0x0000000409027c25 */ /* 0x000fe2000f8e00ff */
[----:B------:R-:W-:-:S03]  /*1bcc0*/  ULDC.64 UR4, c[0x0][0x308] ;  /* 0x0000c20000047ab9 */ /* 0x000fc60000000a00 */
[----:B------:R-:W-:Y:S02]  /*1bcd0*/  IMAD.IADD R3, R3, 0x1, R8 ;  /* 0x0000000103037824 */ /* 0x000fe400078e0208 */
[----:B------:R-:W-:Y:S02]  /*1bce0*/  IMAD R8, R22, UR6, RZ ;  /* 0x0000000616087c24 */ /* 0x000fe4000f8e02ff */
        /* <DEDUP_REMOVED lines=21> */
[----:B------:R-:W-:Y:S02]  /*1be40*/  SHFL.IDX PT, R14, R7, 0x1, 0x181f ;  /* 0x00381f00070e7f89 */ /* 0x000fe400000e0000 */
[----:B---3--:R-:W-:-:S05]  /*1be50*/  IMAD.X R3, RZ, RZ, R3, P0 ;  /* 0x000000ffff037224 */ /* 0x008fca00000e0603 */
[----:B------:R4:W-:Y:S02]  /*1be60*/  LDGSTS.E.BYPASS.LTC128B.128 [R6+0x18400], desc[UR50][R2.64], !P2 ;  /* 0x1840000002067fae */ /* 0x0009e4000d101d72 */
[----:B----4-:R-:W-:-:S05]  /*1be70*/  IADD3 R2, P0, R30, R12, RZ ;  /* 0x0000000c1e027210 */ /* 0x010fca0007f1e0ff */
[----:B-----5:R-:W-:Y:S02]  /*1be80*/  IMAD.X R3, RZ, RZ, R10, P0 ;  /* 0x000000ffff037224 */ /* 0x020fe400000e060a */
[----:B------:R-:W-:Y:S04]  /*1be90*/  SHFL.IDX PT, R10, R4, 0x7, 0x181f ;  /* 0x00f81f00040a7f89 */ /* 0x000fe800000e0000 */
[----:B------:R1:W-:Y:S02]  /*1bea0*/  LDGSTS.E.BYPASS.LTC128B.128 [R6+0x18c00], desc[UR50][R2.64], !P2 ;  /* 0x18c0000002067fae */ /* 0x0003e4000d101d72 */
[----:B-1----:R-:W-:-:S05]  /*1beb0*/  IADD3 R2, P0, R30, R11, RZ ;  /* 0x0000000b1e027210 */ /* 0x002fca0007f1e0ff */
[----:B--2---:R-:W-:Y:S02]  /*1bec0*/  IMAD.X R3, RZ, RZ, R5, P0 ;  /* 0x000000ffff037224 */ /* 0x004fe400000e0605 */
[----:B------:R-:W-:Y:S04]  /*1bed0*/  SHFL.IDX PT, R5, R7, RZ, 0x181f ;  /* 0x00181fff07057589 */ /* 0x000fe800000e0000 */
        /* <DEDUP_REMOVED lines=24> */
[----:B--2---:R-:W-:-:S05]  /*1c060*/  IADD3 R2, P0, R30, R9, RZ ;  /* 0x000000091e027210 */ /* 0x004fca0007f1e0ff */
[----:B------:R-:W-:-:S05]  /*1c070*/  IMAD.X R3, RZ, RZ, R10, P0 ;  /* 0x000000ffff037224 */ /* 0x000fca00000e060a */
[----:B------:R0:W-:Y:S02]  /*1c080*/  LDGSTS.E.BYPASS.LTC128B.128 [R6+0x1bc00], desc[UR50][R2.64], !P2 ;  /* 0x1bc0000002067fae */ /* 0x0001e4000d101d72 */
[----:B0-----:R-:W-:-:S05]  /*1c090*/  IADD3 R2, P0, R30, R5, RZ ;  /* 0x000000051e027210 */ /* 0x001fca0007f1e0ff */
[----:B---3--:R-:W-:-:S05]  /*1c0a0*/  IMAD.X R3, RZ, RZ, R4, P0 ;  /* 0x000000ffff037224 */ /* 0x008fca00000e0604 */
[----:B----4-:R0:W-:Y:S03]  /*1c0b0*/  LDGSTS.E.BYPASS.LTC128B.128 [R6+0x1c400], desc[UR50][R2.64], !P2 ;  /* 0x1c40000002067fae */ /* 0x0101e6000d101d72 */
.L_x_1750:
        /* <DEDUP_REMOVED lines=8> */
.L_x_1592:
        /* <DEDUP_REMOVED lines=11> */
.L_x_1593:
[----:B------:R0:W-:Y:S02]  /*1c1f0*/  SYNCS.ARRIVE.TRANS64.A1T0 RZ, [R0+URZ+0x22830], RZ ;  /* 0x022830ff00ff79a7 */ /* 0x0001e4000810003f */
[----:B0-----:R-:W-:-:S05]  /*1c200*/  IMAD.U32 R0, RZ, RZ, UR44 ;  /* 0x0000002cff007e24 */ /* 0x001fca000f8e00ff */
[----:B------:R-:W-:-:S13]  /*1c210*/  ISETP.NE.AND P0, PT, R0, 0x3, PT ;  /* 0x000000030000780c */ /* 0x000fda0003f05270 */
[----:B------:R-:W-:Y:S05]  /*1c220*/  @!P0 BRA `(.L_x_1594) ;  /* 0x0000000000048947 */ /* 0x000fea0003800000 */
[----:B------:R-:W-:Y:S01]  /*1c230*/  BPT.TRAP 0x1 ;  /* 0x000000040000795c */ /* 0x000fe20000300000 */
.L_x_1594:
[----:B------:R-:W-:Y:S01]  /*1c240*/  LOP3.LUT R3, R21, 0x1, RZ, 0x3c, !PT ;  /* 0x0000000115037812 */ /* 0x000fe200078e3cff */
[----:B------:R-:W-:Y:S01]  /*1c250*/  IMAD R18, R20, 0x8, R17 ;  /* 0x0000000814127824 */ /* 0x000fe200078e0211 */
[----:B------:R-:W-:Y:S02]  /*1c260*/  BSSY B0, `(.L_x_1595) ;  /* 0x0000004000007945 */ /* 0x000fe40003800000 */
[----:B------:R-:W-:-:S04]  /*1c270*/  SHF.L.U32 R3, R3, 0x1f, RZ ;  /* 0x0000001f03037819 */ /* 0x000fc800000006ff */
[----:B------:R-:W0:Y:S02]  /*1c280*/  SYNCS.PHASECHK.TRANS64.TRYWAIT P2, [R18+URZ+0x22870], R3 ;  /* 0x02287003120075a7 */ /* 0x000e24000804017f */
[----:B0-----:R-:W-:Y:S05]  /*1c290*/  @!P2 BRA `(.L_x_1596) ;  /* 0x0000005800a4a947 */ /* 0x001fea0003800000 */
.L_x_1751:
[----:B------:R-:W-:Y:S05]  /*1c2a0*/  BSYNC B0 ;  /* 0x0000000000007941 */ /* 0x000fea0003800000 */
.L_x_1595:
[----:B------:R-:W-:-:S05]  /*1c2b0*/  IMAD.U32 R0, RZ, RZ, UR43 ;  /* 0x0000002bff007e24 */ /* 0x000fca000f8e00ff */
[----:B------:R-:W-:-:S13]  /*1c2c0*/  ISETP.NE.AND P2, PT, R0, 0x3, PT ;  /* 0x000000030000780c */ /* 0x000fda0003f45270 */
[----:B------:R-:W-:Y:S05]  /*1c2d0*/  @!P2 BRA `(.L_x_1597) ;  /* 0x000000000004a947 */ /* 0x000fea0003800000 */
[----:B------:R-:W-:Y:S01]  /*1c2e0*/  BPT.TRAP 0x1 ;  /* 0x000000040000795c */ /* 0x000fe20000300000 */
.L_x_1597:
[----:B0-----:R-:W-:Y:S01]  /*1c2f0*/  SHF.L.U32 R3, R21, 0x1f, RZ ;  /* 0x0000001f15037819 */ /* 0x001fe200000006ff */
[----:B------:R-:W-:-:S03]  /*1c300*/  IMAD R2, R20, 0x5000, RZ ;  /* 0x0000500014027824 */ /* 0x000fc600078e02ff */
[----:B------:R-:W0:Y:S02]  /*1c310*/  SYNCS.PHASECHK.TRANS64.TRYWAIT P2, [R18+URZ+0x22860], R3 ;  /* 0x02286003120075a7 */ /* 0x000e24000804017f */
[----:B0-----:R-:W-:Y:S05]  /*1c320*/  @!P2 BRA `(.L_x_1598) ;  /* 0x000000580094a947 */ /* 0x001fea0003800000 */
.L_x_1752:
[----:B------:R-:W2:Y:S04]  /*1c330*/  LDL R0, [R1+0x10] ;  /* 0x0000100001007983 */ /* 0x000ea80000100800 */
[----:B------:R-:W0:Y:S04]  /*1c340*/  LDL R13, [R1+0x14] ;  /* 0x00001400010d7983 */ /* 0x000e280000100800 */
[----:B------:R-:W3:Y:S01]  /*1c350*/  LDL R12, [R1+0xc] ;  /* 0x00000c00010c7983 */ /* 0x000ee20000100800 */
[----:B------:R-:W-:Y:S05]  /*1c360*/  WARPSYNC.ALL ;  /* 0x0000000000007948 */ /* 0x000fea0003800000 */
[----:B------:R-:W-:-:S05]  /*1c370*/  IMAD.U32 R19, RZ, RZ, UR43 ;  /* 0x0000002bff137e24 */ /* 0x000fca000f8e00ff */
[----:B------:R-:W-:Y:S02]  /*1c380*/  ISETP.NE.AND P2, PT, R19, 0x3, PT ;  /* 0x000000031300780c */ /* 0x000fe40003f45270 */
[----:B--2---:R-:W-:-:S05]  /*1c390*/  LOP3.LUT R0, R2, R0, RZ, 0xfc, !PT ;  /* 0x0000000002007212 */ /* 0x004fca00078efcff */
[C---:B------:R-:W-:Y:S01]  /*1c3a0*/  IMAD.IADD R0, R17.reuse, 0x1, R0 ;  /* 0x0000000111007824 */ /* 0x040fe200078e0200 */
[----:B---3--:R-:W-:-:S03]  /*1c3b0*/  IADD3 R2, R17, R2, R12 ;  /* 0x0000000211027210 */ /* 0x008fc60007ffe00c */
[----:B0-----:R-:W-:Y:S01]  /*1c3c0*/  IMAD.IADD R3, R13, 0x1, R0 ;  /* 0x000000010d037824 */ /* 0x001fe200078e0200 */
        /* <DEDUP_REMOVED lines=68> */
.L_x_1599:
[----:B-1----:R1:W-:Y:S01]  /*1c810*/  SYNCS.ARRIVE.TRANS64.A1T0 RZ, [R18+URZ+0x22850], RZ ;  /* 0x022850ff12ff79a7 */ /* 0x0023e2000810003f */
[----:B------:R-:W-:Y:S06]  /*1c820*/  BAR.SYNC.DEFER_BLOCKING 0x2, 0x80 ;  /* 0x0082000000007b1d */ /* 0x000fec0000010000 */
[----:B------:R-:W-:Y:S05]  /*1c830*/  @!P0 BRA `(.L_x_1600) ;  /* 0x0000000000048947 */ /* 0x000fea0003800000 */
[----:B------:R-:W-:Y:S01]  /*1c840*/  BPT.TRAP 0x1 ;  /* 0x000000040000795c */ /* 0x000fe20000300000 */
.L_x_1600:
[----:B------:R-:W2:Y:S01]  /*1c850*/  LDL R0, [R1+0x4] ;  /* 0x0000040001007983 */ /* 0x000ea20000100800 */
[----:B-1----:R-:W-:Y:S02]  /*1c860*/  VIADD R18, R18, 0x22880 ;  /* 0x0002288012127836 */ /* 0x002fe40000000000 */
[----:B------:R-:W-:Y:S02]  /*1c870*/  IMAD.MOV.U32 R20, RZ, RZ, R32 ;  /* 0x000000ffff147224 */ /* 0x000fe400078e0020 */
[----:B------:R-:W-:Y:S01]  /*1c880*/  IMAD.MOV.U32 R21, RZ, RZ, R36 ;  /* 0x000000ffff157224 */ /* 0x000fe200078e0024 */
[----:B--2---:R-:W-:-:S04]  /*1c890*/  PRMT R18, R0, 0x654, R18 ;  /* 0x0000065400127816 */ /* 0x004fc80000000012 */
[----:B------:R1:W-:Y:S01]  /*1c8a0*/  SYNCS.ARRIVE.TRANS64.RED.A1T0 RZ, [R18+URZ], RZ ;  /* 0x000000ff12ff79a7 */ /* 0x0003e2000810043f */
[----:B------:R-:W-:Y:S05]  /*1c8b0*/  @P1 BRA `(.L_x_1601) ;  /* 0xffffffe400e01947 */ /* 0x000fea000383ffff */
.L_x_1581:
[----:B0-----:R-:W0:Y:S01]  /*1c8c0*/  S2R R0, SR_TID.X ;  /* 0x0000000000007919 */ /* 0x001e220000002100 */
[----:B------:R-:W-:Y:S01]  /*1c8d0*/  BSSY B0, `(.L_x_1602) ;  /* 0x0000012000007945 */ /* 0x000fe20003800000 */
[----:B0-----:R-:W-:Y:S01]  /*1c8e0*/  LOP3.LUT R2, R0, 0x7f, RZ, 0xc0, !PT ;  /* 0x0000007f00027812 */ /* 0x001fe200078ec0ff */
[----:B------:R-:W-:-:S03]  /*1c8f0*/  IMAD.U32 R0, RZ, RZ, UR44 ;  /* 0x0000002cff007e24 */ /* 0x000fc6000f8e00ff */
[----:B------:R-:W-:Y:S02]  /*1c900*/  ISETP.NE.AND P1, PT, R2, RZ, PT ;  /* 0x000000ff0200720c */ /* 0x000fe40003f25270 */
[----:B------:R-:W-:-:S11]  /*1c910*/  ISETP.NE.AND P0, PT, R0, 0x3, PT ;  /* 0x000000030000780c */ /* 0x000fd60003f05270 */
        /* <DEDUP_REMOVED lines=12> */
[----:B0-----:R-:W-:-:S07]  /*1c9e0*/  IADD3 R24, R0, UR45, R7 ;  /* 0x0000002d00187c10 */ /* 0x001fce000fffe007 */
.L_x_1603:
[----:B------:R-:W-:Y:S05]  /*1c9f0*/  BSYNC B0 ;  /* 0x0000000000007941 */ /* 0x000fea0003800000 */
.L_x_1602:
[----:B------:R-:W-:Y:S05]  /*1ca00*/  @!P0 BRA `(.L_x_1604) ;  /* 0x0000000000048947 */ /* 0x000fea0003800000 */
[----:B------:R-:W-:Y:S01]  /*1ca10*/  BPT.TRAP 0x1 ;  /* 0x000000040000795c */ /* 0x000fe20000300000 */
.L_x_1604:
[----:B------:R-:W-:Y:S01]  /*1ca20*/  LOP3.LUT R3, R36, 0x1, RZ, 0x3c, !PT ;  /* 0x0000000124037812 */ /* 0x000fe200078e3cff */
[----:B-1----:R-:W-:Y:S01]  /*1ca30*/  IMAD R18, R32, 0x8, R17 ;  /* 0x0000000820127824 */ /* 0x002fe200078e0211 */
[----:B------:R-:W-:Y:S02]  /*1ca40*/  BSSY B0, `(.L_x_1605) ;  /* 0x0000004000007945 */ /* 0x000fe40003800000 */
[----:B------:R-:W-:-:S04]  /*1ca50*/  SHF.L.U32 R3, R3, 0x1f, RZ ;  /* 0x0000001f03037819 */ /* 0x000fc800000006ff */
[----:B------:R-:W0:Y:S02]  /*1ca60*/  SYNCS.PHASECHK.TRANS64.TRYWAIT P1, [R18+URZ+0x22870], R3 ;  /* 0x02287003120075a7 */ /* 0x000e24000802017f */
[----:B0-----:R-:W-:Y:S05]  /*1ca70*/  @!P1 BRA `(.L_x_1606) ;  /* 0x0000005000d49947 */ /* 0x001fea0003800000 */
.L_x_1753:
[----:B------:R-:W-:Y:S05]  /*1ca80*/  BSYNC B0 ;  /* 0x0000000000007941 */ /* 0x000fea0003800000 */
.L_x_1605:
[----:B------:R-:W-:-:S05]  /*1ca90*/  IMAD.U32 R0, RZ, RZ, UR43 ;  /* 0x0000002bff007e24 */ /* 0x000fca000f8e00ff */
[----:B------:R-:W-:-:S13]  /*1caa0*/  ISETP.NE.AND P1, PT, R0, 0x3, PT ;  /* 0x000000030000780c */ /* 0x000fda0003f25270 */
[----:B------:R-:W-:Y:S05]  /*1cab0*/  @!P1 BRA `(.L_x_1607) ;  /* 0x0000000000049947 */ /* 0x000fea0003800000 */
[----:B------:R-:W-:Y:S01]  /*1cac0*/  BPT.TRAP 0x1 ;  /* 0x000000040000795c */ /* 0x000fe20000300000 */
.L_x_1607:
[----:B0-----:R-:W-:-:S04]  /*1cad0*/  SHF.L.U32 R3, R36, 0x1f, RZ ;  /* 0x0000001f24037819 */ /* 0x001fc800000006ff */
[----:B------:R-:W0:Y:S02]  /*1cae0*/  SYNCS.PHASECHK.TRANS64.TRYWAIT P1, [R18+URZ+0x22860], R3 ;  /* 0x02286003120075a7 */ /* 0x000e24000802017f */
[----:B0-----:R-:W-:Y:S05]  /*1caf0*/  @!P1 BRA `(.L_x_1608) ;  /* 0x0000005000c89947 */ /* 0x001fea0003800000 */
.L_x_1754:
[----:B------:R-:W2:Y:S04]  /*1cb00*/  LDL R2, [R1+0x10] ;  /* 0x0000100001027983 */ /* 0x000ea80000100800 */
[----:B------:R-:W0:Y:S04]  /*1cb10*/  LDL R4, [R1+0x14] ;  /* 0x0000140001047983 */ /* 0x000e280000100800 */
[----:B------:R-:W3:Y:S01]  /*1cb20*/  LDL R19, [R1+0xc] ;  /* 0x00000c0001137983 */ /* 0x000ee20000100800 */
[----:B------:R-:W-:Y:S01]  /*1cb30*/  IMAD R0, R32, 0x5000, RZ ;  /* 0x0000500020007824 */ /* 0x000fe200078e02ff */
        /* <DEDUP_REMOVED lines=75> */
.L_x_1609:
[----:B-1----:R1:W-:Y:S01]  /*1cff0*/  SYNCS.ARRIVE.TRANS64.A1T0 RZ, [R18+URZ+0x22850], RZ ;  /* 0x022850ff12ff79a7 */ /* 0x0023e2000810003f */
[----:B------:R-:W-:Y:S06]  /*1d000*/  BAR.SYNC.DEFER_BLOCKING 0x2, 0x80 ;  /* 0x0082000000007b1d */ /* 0x000fec0000010000 */
[----:B------:R-:W-:Y:S05]  /*1d010*/  @!P0 BRA `(.L_x_1610) ;  /* 0x0000000000048947 */ /* 0x000fea0003800000 */
[----:B------:R-:W-:Y:S01]  /*1d020*/  BPT.TRAP 0x1 ;  /* 0x000000040000795c */ /* 0x000fe20000300000 */
.L_x_1610:
[----:B0-----:R-:W2:Y:S01]  /*1d030*/  LDL R0, [R1+0x4] ;  /* 0x0000040001007983 */ /* 0x001ea20000100800 */
[----:B-1----:R-:W-:Y:S02]  /*1d040*/  VIADD R18, R18, 0x22880 ;  /* 0x0002288012127836 */ /* 0x002fe40000000000 */
[----:B------:R-:W-:-:S05]  /*1d050*/  VIADD R32, R32, 0x1 ;  /* 0x0000000120207836 */ /* 0x000fca0000000000 */
[----:B------:R-:W-:-:S04]  /*1d060*/  ISETP.NE.AND P0, PT, R32, 0x2, PT ;  /* 0x000000022000780c */ /* 0x000fc80003f05270 */
[----:B------:R-:W-:Y:S02]  /*1d070*/  SEL R3, RZ, 0x1, P0 ;  /* 0x00000001ff037807 */ /* 0x000fe40000000000 */
[----:B------:R-:W-:Y:S02]  /*1d080*/  SEL R32, R32, RZ, P0 ;  /* 0x000000ff20207207 */ /* 0x000fe40000000000 */
[----:B------:R-:W-:Y:S02]  /*1d090*/  LOP3.LUT R36, R36, R3, RZ, 0x3c, !PT ;  /* 0x0000000324247212 */ /* 0x000fe400078e3cff */
[----:B--2---:R-:W-:-:S04]  /*1d0a0*/  PRMT R18, R0, 0x654, R18 ;  /* 0x0000065400127816 */ /* 0x004fc80000000012 */
[----:B------:R0:W-:Y:S03]  /*1d0b0*/  SYNCS.ARRIVE.TRANS64.RED.A1T0 RZ, [R18+URZ], RZ ;  /* 0x000000ff12ff79a7 */ /* 0x0001e6000810043f */
.L_x_1553:
[----:B------:R-:W-:Y:S05]  /*1d0c0*/  BSYNC B7 ;  /* 0x0000000000077941 */ /* 0x000fea0003800000 */
.L_x_1551:
[----:B------:R-:W-:-:S13]  /*1d0d0*/  LOP3.LUT P0, RZ, R16, 0x800, RZ, 0xc0, !PT ;  /* 0x0000080010ff7812 */ /* 0x000fda000780c0ff */
[----:B------:R-:W-:Y:S05]  /*1d0e0*/  @!P0 BRA `(.L_x_1611) ;  /* 0x0000000000288947 */ /* 0x000fea0003800000 */
[----:B------:R-:W1:Y:S08]  /*1d0f0*/  S2UR UR4, SR_CgaCtaId ;  /* 0x00000000000479c3 */ /* 0x000e700000008800 */
[----:B------:R-:W-:Y:S01]  /*1d100*/  BAR.SYNC.DEFER_BLOCKING 0x5, 0x180 ;  /* 0x0146000000007b1d */ /* 0x000fe20000010000 */
[----:B------:R-:W-:Y:S01]  /*1d110*/  MOV R17, 0x400 ;  /* 0x0000040000117802 */ /* 0x000fe20000000f00 */
[----:B-1----:R-:W-:-:S05]  /*1d120*/  IMAD.U32 R0, RZ, RZ, UR4 ;  /* 0x00000004ff007e24 */ /* 0x002fca000f8e00ff */
[----:B------:R-:W-:Y:S01]  /*1d130*/  LEA R17, R0, R17, 0x18 ;  /* 0x0000001100117211 */ /* 0x000fe200078ec0ff */
[----:B------:R-:W-:Y:S04]  /*1d140*/  STL [R1+0x4], R0 ;  /* 0x0000040001007387 */ /* 0x000fe80000100800 */
[----:B------:R-:W1:Y:S02]  /*1d150*/  LDS.128 R24, [R17+0x228d0] ;  /* 0x0228d00011187984 */ /* 0x000e640000000c00 */
[----:B-1----:R-:W-:Y:S01]  /*1d160*/  R2UR UR4, R25 ;  /* 0x00000000190472ca */ /* 0x002fe200000e0000 */
[----:B------:R-:W-:Y:S06]  /*1d170*/  BAR.ARV 0x4, 0x180 ;  /* 0x0106000000007b1d */ /* 0x000fec0000002000 */
[----:B------:R-:W-:Y:S08]  /*1d180*/  BRA `(.L_x_1612) ;  /* 0x0000000800d07947 */ /* 0x000ff00003800000 */
.L_x_1611:
[----:B------:R-:W1:Y:S01]  /*1d190*/  S2R R0, SR_TID.X ;  /* 0x0000000000007919 */ /* 0x000e620000002100 */
[----:B------:R-:W-:Y:S01]  /*1d1a0*/  ULDC UR4, c[0x0][0xc3c] ;  /* 0x00030f0000047ab9 */ /* 0x000fe20000000800 */
[----:B------:R-:W-:Y:S01]  /*1d1b0*/  IMAD.MOV.U32 R4, RZ, RZ, RZ ;  /* 0x000000ffff047224 */ /* 0x000fe200078e00ff */
[----:B-1----:R-:W-:-:S04]  /*1d1c0*/  LOP3.LUT R7, R0, 0x1f, RZ, 0xc0, !PT ;  /* 0x0000001f00077812 */ /* 0x002fc800078ec0ff */
[----:B------:R-:W-:Y:S01]  /*1d1d0*/  ISETP.NE.AND P0, PT, R7, 0x1f, PT ;  /* 0x0000001f0700780c */ /* 0x000fe20003f05270 */
[----:B------:R-:W-:-:S05]  /*1d1e0*/  IMAD.IADD R5, R27, 0x1, R7 ;  /* 0x000000011b057824 */ /* 0x000fca00078e0207 */
        /* <DEDUP_REMOVED lines=11> */
[----:B-1----:R-:W-:-:S05]  /*1d2a0*/  SEL R5, R0, RZ, P1 ;  /* 0x000000ff00057207 */ /* 0x002fca0000800000 */
[----:B------:R-:W-:-:S05]  /*1d2b0*/  IMAD.IADD R5, R4, 0x1, R5 ;  /* 0x0000000104057824 */ /* 0x000fca00078e0205 */
[----:B------:R-:W1:Y:S02]  /*1d2c0*/  SHFL.UP PT, R0, R5, 0x2, RZ ;  /* 0x0440000005007989 */ /* 0x000e6400000e00ff */
[----:B-1----:R-:W-:-:S05]  /*1d2d0*/  SEL R0, R0, RZ, P2 ;  /* 0x000000ff00007207 */ /* 0x002fca0001000000 */
[----:B------:R-:W-:-:S05]  /*1d2e0*/  IMAD.IADD R0, R5, 0x1, R0 ;  /* 0x0000000105007824 */ /* 0x000fca00078e0200 */
[----:B------:R-:W1:Y:S02]  /*1d2f0*/  SHFL.UP PT, R6, R0, 0x4, RZ ;  /* 0x0480000000067989 */ /* 0x000e6400000e00ff */
[----:B-1----:R-:W-:Y:S02]  /*1d300*/  SEL R3, R6, RZ, P3 ;  /* 0x000000ff06037207 */ /* 0x002fe40001800000 */
[----:B------:R-:W-:Y:S03]  /*1d310*/  SHFL.IDX PT, R6, R24, 0x1, 0x1f ;  /* 0x00201f0018067f89 */ /* 0x000fe600000e0000 */
[----:B------:R-:W-:Y:S02]  /*1d320*/  IMAD.IADD R3, R0, 0x1, R3 ;  /* 0x0000000100037824 */ /* 0x000fe400078e0203 */
[----:B------:R-:W1:Y:S03]  /*1d330*/  LDC R0, c[0x0][0xc38] ;  /* 0x00030e00ff007b82 */ /* 0x000e660000000800 */
[----:B------:R-:W2:Y:S02]  /*1d340*/  SHFL.UP PT, R2, R3, 0x8, RZ ;  /* 0x0500000003027989 */ /* 0x000ea400000e00ff */
[----:B--2---:R-:W-:-:S05]  /*1d350*/  SEL R2, R2, RZ, P4 ;  /* 0x000000ff02027207 */ /* 0x004fca0002000000 */
[----:B------:R-:W-:-:S05]  /*1d360*/  IMAD.IADD R2, R3, 0x1, R2 ;  /* 0x0000000103027824 */ /* 0x000fca00078e0202 */
[----:B------:R-:W2:Y:S02]  /*1d370*/  SHFL.UP PT, R5, R2, 0x10, RZ ;  /* 0x0600000002057989 */ /* 0x000ea400000e00ff */
[----:B--2---:R-:W-:-:S05]  /*1d380*/  SEL R5, R5, RZ, P5 ;  /* 0x000000ff05057207 */ /* 0x004fca0002800000 */
[----:B------:R-:W-:Y:S02]  /*1d390*/  IMAD.IADD R7, R2, 0x1, R5 ;  /* 0x0000000102077824 */ /* 0x000fe400078e0205 */
[----:B------:R-:W-:Y:S04]  /*1d3a0*/  SHFL.IDX PT, R5, R24, RZ, 0x1f ;  /* 0x00001fff18057589 */ /* 0x000fe800000e0000 */
[----:B------:R-:W1:Y:S02]  /*1d3b0*/  SHFL.IDX PT, R9, R7, 0x1f, 0x1f ;  /* 0x03e01f0007097f89 */ /* 0x000e6400000e0000 */
[----:B-1----:R-:W-:-:S04]  /*1d3c0*/  IMAD R9, R9, R0, RZ ;  /* 0x0000000009097224 */ /* 0x002fc800078e02ff */
[----:B------:R-:W-:-:S05]  /*1d3d0*/  IMAD.IADD R6, R6, 0x1, R9 ;  /* 0x0000000106067824 */ /* 0x000fca00078e0209 */
[----:B------:R-:W-:-:S13]  /*1d3e0*/  ISETP.GT.AND P6, PT, R6, R5, PT ;  /* 0x000000050600720c */ /* 0x000fda0003fc4270 */
[----:B------:R-:W-:Y:S05]  /*1d3f0*/  @P6 BRA `(.L_x_1613) ;  /* 0x0000000000946947 */ /* 0x000fea0003800000 */
.L_x_1617:
[----:B------:R-:W-:-:S05]  /*1d400*/  VIADD R27, R27, 0x1f ;  /* 0x0000001f1b1b7836 */ /* 0x000fca0000000000 */
[----:B------:R-:W-:-:S13]  /*1d410*/  ISETP.GE.AND P6, PT, R27, UR4, PT ;  /* 0x000000041b007c0c */ /* 0x000fda000bfc6270 */
[----:B------:R-:W-:Y:S05]  /*1d420*/  @P6 BRA `(.L_x_1614) ;  /* 0x0000000400e86947 */ /* 0x000fea0003800000 */
[----:B------:R-:W1:Y:S01]  /*1d430*/  S2R R0, SR_TID.X ;  /* 0x0000000000007919 */ /* 0x000e620000002100 */
[----:B------:R-:W-:Y:S01]  /*1d440*/  BSSY B0, `(.L_x_1615) ;  /* 0x0000009000007945 */ /* 0x000fe20003800000 */
[----:B------:R-:W-:Y:S01]  /*1d450*/  IMAD.MOV.U32 R4, RZ, RZ, RZ ;  /* 0x000000ffff047224 */ /* 0x000fe200078e00ff */
[----:B-1----:R-:W-:-:S05]  /*1d460*/  LOP3.LUT R0, R0, 0x1f, RZ, 0xc0, !PT ;  /* 0x0000001f00007812 */ /* 0x002fca00078ec0ff */
[----:B------:R-:W-:-:S05]  /*1d470*/  IMAD.IADD R7, R27, 0x1, R0 ;  /* 0x000000011b077824 */ /* 0x000fca00078e0200 */
[----:B------:R-:W-:-:S13]  /*1d480*/  ISETP.GE.OR P6, PT, R7, UR4, !P0 ;  /* 0x0000000407007c0c */ /* 0x000fda000c7c6670 */
[----:B------:R-:W-:Y:S05]  /*1d490*/  @P6 BRA `(.L_x_1616) ;  /* 0x00000000000c6947 */ /* 0x000fea0003800000 */
[----:B------:R-:W1:Y:S02]  /*1d4a0*/  LDC.64 R2, c[0x0][0xc80] ;  /* 0x00032000ff027b82 */ /* 0x000e640000000a00 */
[----:B-1----:R-:W-:-:S05]  /*1d4b0*/  IMAD.WIDE R2, R7, 0x4, R2 ;  /* 0x0000000407027825 */ /* 0x002fca00078e0202 */
[----:B------:R1:W5:Y:S02]  /*1d4c0*/  LDG.E R4, desc[UR50][R2.64] ;  /* 0x0000003202047981 */ /* 0x000364000c1e1900 */
.L_x_1616:
[----:B------:R-:W-:Y:S05]  /*1d4d0*/  BSYNC B0 ;  /* 0x0000000000007941 */ /* 0x000fea0003800000 */
.L_x_1615:
[----:B-----5:R-:W1:Y:S02]  /*1d4e0*/  SHFL.UP PT, R0, R4, 0x1, RZ ;  /* 0x0420000004007989 */ /* 0x020e6400000e00ff */
        /* <DEDUP_REMOVED lines=13> */
[----:B------:R-:W1:Y:S03]  /*1d5c0*/  LDC R0, c[0x0][0xc38] ;  /* 0x00030e00ff007b82 */ /* 0x000e660000000800 */
[----:B------:R-:W-:-:S05]  /*1d5d0*/  IMAD.IADD R9, R8, 0x1, R9 ;  /* 0x0000000108097824 */ /* 0x000fca00078e0209 */
[----:B------:R-:W1:Y:S02]  /*1d5e0*/  SHFL.IDX PT, R3, R9, 0x1f, 0x1f ;  /* 0x03e01f0009037f89 */ /* 0x000e6400000e0000 */
[----:B-1----:R-:W-:-:S04]  /*1d5f0*/  IMAD R3, R3, R0, RZ ;  /* 0x0000000003037224 */ /* 0x002fc800078e02ff */
[----:B------:R-:W-:-:S05]  /*1d600*/  IMAD.IADD R6, R3, 0x1, R6 ;  /* 0x0000000103067824 */ /* 0x000fca00078e0206 */
[----:B------:R-:W-:-:S13]  /*1d610*/  ISETP.GT.AND P6, PT, R6, R5, PT ;  /* 0x000000050600720c */ /* 0x000fda0003fc4270 */
[----:B------:R-:W-:Y:S05]  /*1d620*/  @!P6 BRA `(.L_x_1617) ;  /* 0xfffffffc0074e947 */ /* 0x000fea000383ffff */
[----:B------:R-:W-:Y:S02]  /*1d630*/  IMAD.MOV.U32 R7, RZ, RZ, R9 ;  /* 0x000000ffff077224 */ /* 0x000fe400078e0009 */
[----:B------:R-:W-:-:S07]  /*1d640*/  IMAD.MOV.U32 R9, RZ, RZ, R3 ;  /* 0x000000ffff097224 */ /* 0x000fce00078e0003 */
.L_x_1613:
[----:B------:R-:W-:-:S04]  /*1d650*/  IMAD.IADD R9, R6, 0x1, -R9 ;  /* 0x0000000106097824 */ /* 0x000fc800078e0a09 */
[----:B------:R-:W-:-:S05]  /*1d660*/  IMAD R2, R7, R0, R9 ;  /* 0x0000000007027224 */ /* 0x000fca00078e0209 */
[----:B------:R-:W-:Y:S02]  /*1d670*/  ISETP.GT.AND P0, PT, R2, R5, PT ;  /* 0x000000050200720c */ /* 0x000fe40003f04270 */
[----:B------:R-:W1:Y:S11]  /*1d680*/  LDC.64 R2, c[0x0][0xc90] ;  /* 0x00032400ff027b82 */ /* 0x000e760000000a00 */
[----:B------:R-:W-:-:S04]  /*1d690*/  VOTE.ANY R12, PT, !P0 ;  /* 0x00000000000c7806 */ /* 0x000fc800040e0100 */
[----:B------:R-:W2:Y:S02]  /*1d6a0*/  POPC R10, R12 ;  /* 0x0000000c000a7309 */ /* 0x000ea40000000000 */
[----:B--2---:R-:W-:-:S04]  /*1d6b0*/  IMAD.IADD R27, R10, 0x1, R27 ;  /* 0x000000010a1b7824 */ /* 0x004fc800078e021b */
[----:B-1----:R-:W-:-:S05]  /*1d6c0*/  IMAD.WIDE R2, R27, 0x4, R2 ;  /* 0x000000041b027825 */ /* 0x002fca00078e0202 */
[----:B------:R-:W2:Y:S01]  /*1d6d0*/  LDG.E R11, desc[UR50][R2.64] ;  /* 0x00000032020b7981 */ /* 0x000ea2000c1e1900 */
[----:B------:R-:W-:Y:S01]  /*1d6e0*/  ISETP.NE.AND P0, PT, R12, RZ, PT ;  /* 0x000000ff0c00720c */ /* 0x000fe20003f05270 */
[----:B------:R-:W-:Y:S02]  /*1d6f0*/  IMAD.MOV.U32 R24, RZ, RZ, RZ ;  /* 0x000000ffff187224 */ /* 0x000fe400078e00ff */
[----:B------:R-:W1:Y:S02]  /*1d700*/  SHFL.IDX PT, R4, R4, R10, 0x1f ;  /* 0x00001f0a04047589 */ /* 0x000e6400000e0000 */
[----:B-1----:R-:W-:-:S13]  /*1d710*/  R2UR UR7, R4 ;  /* 0x00000000040772ca */ /* 0x002fda00000e0000 */
[----:B--2---:R-:W-:-:S05]  /*1d720*/  IMAD R6, R11, UR7, RZ ;  /* 0x000000070b067c24 */ /* 0x004fca000f8e02ff */
[----:B------:R-:W-:-:S04]  /*1d730*/  IABS R8, R6 ;  /* 0x0000000600087213 */ /* 0x000fc80000000000 */
[----:B------:R-:W1:Y:S08]  /*1d740*/  I2F.RP R13, R8 ;  /* 0x00000008000d7306 */ /* 0x000e700000209400 */
[----:B-1----:R-:W1:Y:S02]  /*1d750*/  MUFU.RCP R13, R13 ;  /* 0x0000000d000d7308 */ /* 0x002e640000001000 */
[----:B-1----:R-:W-:-:S06]  /*1d760*/  VIADD R14, R13, 0xffffffe ;  /* 0x0ffffffe0d0e7836 */ /* 0x002fcc0000000000 */
[----:B------:R1:W2:Y:S01]  /*1d770*/  F2I.FTZ.U32.TRUNC.NTZ R3, R14 ;  /* 0x0000000e00037305 */ /* 0x0002a2000021f000 */
[----:B------:R-:W-:Y:S05]  /*1d780*/  @!P0 BRA `(.L_x_1618) ;  /* 0x0000000000088947 */ /* 0x000fea0003800000 */
[----:B------:R-:W-:-:S05]  /*1d790*/  VIADD R10, R10, 0xffffffff ;  /* 0xffffffff0a0a7836 */ /* 0x000fca0000000000 */
[----:B------:R3:W4:Y:S02]  /*1d7a0*/  SHFL.IDX PT, R24, R7, R10, 0x1f ;  /* 0x00001f0a07187589 */ /* 0x00072400000e0000 */
.L_x_1618:
[----:B--23--:R-:W-:Y:S02]  /*1d7b0*/  IMAD.MOV R7, RZ, RZ, -R3 ;  /* 0x000000ffff077224 */ /* 0x00cfe400078e0a03 */
[----:B------:R-:W-:Y:S02]  /*1d7c0*/  IMAD.MOV.U32 R2, RZ, RZ, RZ ;  /* 0x000000ffff027224 */ /* 0x000fe400078e00ff */
[----:B------:R-:W-:Y:S02]  /*1d7d0*/  IMAD R4, R7, R8, RZ ;  /* 0x0000000807047224 */ /* 0x000fe400078e02ff */
[----:B----4-:R-:W-:Y:S02]  /*1d7e0*/  IMAD R24, R24, R0, R9 ;  /* 0x0000000018187224 */ /* 0x010fe400078e0209 */
[----:B------:R-:W-:Y:S01]  /*1d7f0*/  IMAD.HI.U32 R2, R3, R4, R2 ;  /* 0x0000000403027227 */ /* 0x000fe200078e0002 */
[----:B------:R-:W-:-:S03]  /*1d800*/  IABS R4, R6 ;  /* 0x0000000600047213 */ /* 0x000fc60000000000 */
[----:B------:R-:W-:Y:S02]  /*1d810*/  IMAD.IADD R3, R5, 0x1, -R24 ;  /* 0x0000000105037824 */ /* 0x000fe400078e0a18 */
[----:B------:R-:W-:-:S03]  /*1d820*/  IMAD.MOV R4, RZ, RZ, -R4 ;  /* 0x000000ffff047224 */ /* 0x000fc600078e0a04 */
[----:B------:R-:W-:-:S05]  /*1d830*/  IABS R5, R3 ;  /* 0x0000000300057213 */ /* 0x000fca0000000000 */
        /* <DEDUP_REMOVED lines=9> */
[----:B------:R-:W-:-:S04]  /*1d8d0*/  @P0 VIADD R2, R2, 0x1 ;  /* 0x0000000102020836 */ /* 0x000fc80000000000 */
[----:B------:R-:W-:-:S04]  /*1d8e0*/  IMAD.MOV.U32 R4, RZ, RZ, R2 ;  /* 0x000000ffff047224 */ /* 0x000fc800078e0002 */
        /* <DEDUP_REMOVED lines=11> */
[----:B------:R-:W-:Y:S02]  /*1d9a0*/  IABS R0, UR9 ;  /* 0x0000000900007c13 */ /* 0x000fe40008000000 */
[----:B------:R-:W-:Y:S02]  /*1d9b0*/  IABS R3, UR9 ;  /* 0x0000000900037c13 */ /* 0x000fe40008000000 */
[----:B------:R-:W2:Y:S01]  /*1d9c0*/  I2F.RP R5, R0 ;  /* 0x0000000000057306 */ /* 0x000ea20000209400 */
[----:B------:R-:W-:Y:S02]  /*1d9d0*/  R2UR UR6, R0 ;  /* 0x00000000000672ca */ /* 0x000fe400000e0000 */
[----:B------:R-:W-:-:S05]  /*1d9e0*/  IMAD.MOV R3, RZ, RZ, -R3 ;  /* 0x000000ffff037224 */ /* 0x000fca00078e0a03 */
[----:B--2---:R-:W2:Y:S02]  /*1d9f0*/  MUFU.RCP R5, R5 ;  /* 0x0000000500057308 */ /* 0x004ea40000001000 */
[----:B--2---:R-:W-:-:S06]  /*1da00*/  VIADD R7, R5, 0xffffffe ;  /* 0x0ffffffe05077836 */ /* 0x004fcc0000000000 */
[----:B------:R-:W2:Y:S02]  /*1da10*/  F2I.FTZ.U32.TRUNC.NTZ R7, R7 ;  /* 0x0000000700077305 */ /* 0x000ea4000021f000 */
[----:B--2---:R-:W-:-:S13]  /*1da20*/  R2UR UR5, R7 ;  /* 0x00000000070572ca */ /* 0x004fda00000e0000 */
[----:B------:R-:W-:-:S04]  /*1da30*/  UIADD3 UR4, URZ, -UR5, URZ ;  /* 0x800000053f047290 */ /* 0x000fc8000fffe03f */
[----:B------:R-:W-:-:S03]  /*1da40*/  UIMAD UR6, UR4, UR6, URZ ;  /* 0x00000006040672a4 */ /* 0x000fc6000f8e023f */
[----:B------:R-:W-:Y:S02]  /*1da50*/  UMOV UR4, URZ ;  /* 0x0000003f00047c82 */ /* 0x000fe40008000000 */
[----:B------:R-:W-:-:S04]  /*1da60*/  UIMAD.WIDE.U32 UR4, UR5, UR6, UR4 ;  /* 0x00000006050472a5 */ /* 0x000fc8000f8e0004 */
[----:B------:R-:W-:-:S06]  /*1da70*/  UIMAD.WIDE.U32 UR4, UR5, UR8, URZ ;  /* 0x00000008050472a5 */ /* 0x000fcc000f8e003f */
[----:B------:R-:W-:Y:S01]  /*1da80*/  IMAD.U32 R4, RZ, RZ, UR5 ;  /* 0x00000005ff047e24 */ /* 0x000fe2000f8e00ff */
[----:B------:R-:W-:-:S03]  /*1da90*/  R2UR UR4, R9 ;  /* 0x00000000090472ca */ /* 0x000fc600000e0000 */
[----:B------:R-:W-:-:S05]  /*1daa0*/  IMAD R3, R3, R4, UR8 ;  /* 0x0000000803037e24 */ /* 0x000fca000f8e0204 */
[----:B------:R-:W-:-:S05]  /*1dab0*/  ISETP.GT.U32.AND P0, PT, R0, R3, PT ;  /* 0x000000030000720c */ /* 0x000fca0003f04070 */
[----:B------:R-:W-:-:S08]  /*1dac0*/  ULOP3.LUT UR4, UR4, UR9, URZ, 0x3c, !UPT ;  /* 0x0000000904047292 */ /* 0x000fd0000f8e3c3f */
[----:B------:R-:W-:Y:S01]  /*1dad0*/  VOTEU.ANY UP1, P0 ;  /* 0x00000000003f7886 */ /* 0x000fe20000020100 */
[----:B------:R-:W-:-:S04]  /*1dae0*/  PLOP3.LUT P0, PT, PT, PT, UP1, 0x80, 0x0 ;  /* 0x000000000000781c */ /* 0x000fc80003f0f018 */
[----:B------:R-:W-:Y:S02]  /*1daf0*/  @!UP1 UIADD3 UR5, UR5, 0x1, URZ ;  /* 0x0000000105059890 */ /* 0x000fe4000fffe03f */
[----:B------:R-:W-:-:S07]  /*1db00*/  UISETP.GE.AND UP1, UPT, UR4, URZ, UPT ;  /* 0x0000003f0400728c */ /* 0x000fce000bf26270 */
[----:B------:R-:W-:-:S05]  /*1db10*/  @!P0 IMAD.IADD R3, R3, 0x1, -R0 ;  /* 0x0000000103038824 */ /* 0x000fca00078e0a00 */
[----:B------:R-:W-:Y:S01]  /*1db20*/  ISETP.GE.U32.AND P0, PT, R3, R0, PT ;  /* 0x000000000300720c */ /* 0x000fe20003f06070 */
[----:B------:R-:W-:-:S12]  /*1db30*/  IMAD R3, RZ, RZ, -UR9 ;  /* 0x80000009ff037e24 */ /* 0x000fd8000f8e02ff */
        /* <DEDUP_REMOVED lines=9> */
.L_x_1614:
[----:B------:R-:W1:Y:S01]  /*1dbd0*/  LDC R27, c[0x0][0xc3c] ;  /* 0x00030f00ff1b7b82 */ /* 0x000e620000000800 */
[----:B------:R-:W-:Y:S01]  /*1dbe0*/  IMAD.MOV.U32 R24, RZ, RZ, R5 ;  /* 0x000000ffff187224 */ /* 0x000fe200078e0005 */
[----:B------:R-:W-:Y:S01]  /*1dbf0*/  UMOV UR4, URZ ;  /* 0x0000003f00047c82 */ /* 0x000fe20008000000 */
[----:B------:R-:W-:-:S07]  /*1dc00*/  IMAD.MOV.U32 R26, RZ, RZ, RZ ;  /* 0x000000ffff1a7224 */ /* 0x000fce00078e00ff */
.L_x_1619:
[----:B------:R2:W3:Y:S01]  /*1dc10*/  LDL R2, [R1+0x4] ;  /* 0x0000040001027983 */ /* 0x0004e20000100800 */
[----:B------:R-:W4:Y:S02]  /*1dc20*/  S2R R0, SR_TID.X ;  /* 0x0000000000007919 */ /* 0x000f240000002100 */
[----:B----4-:R-:W-:Y:S01]  /*1dc30*/  LOP3.LUT R0, R0, 0x1f, RZ, 0xc0, !PT ;  /* 0x0000001f00007812 */ /* 0x010fe200078ec0ff */
[----:B------:R-:W-:Y:S03]  /*1dc40*/  BAR.SYNC.DEFER_BLOCKING 0x4, 0x180 ;  /* 0x0106000000007b1d */ /* 0x000fe60000010000 */
[----:B------:R-:W-:Y:S01]  /*1dc50*/  ISETP.NE.AND P0, PT, R0, RZ, PT ;  /* 0x000000ff0000720c */ /* 0x000fe20003f05270 */
[----:B------:R-:W-:-:S12]  /*1dc60*/  IMAD.U32 R25, RZ, RZ, UR4 ;  /* 0x00000004ff197e24 */ /* 0x000fd8000f8e00ff */
[----:B------:R-:W-:Y:S01]  /*1dc70*/  @!P0 MOV R0, 0x400 ;  /* 0x0000040000008802 */ /* 0x000fe20000000f00 */
[----:B---3--:R-:W3:Y:S03]  /*1dc80*/  @!P0 S2R R2, SR_CgaCtaId ;  /* 0x0000000000028919 */ /* 0x008ee60000008800 */
[----:B---3--:R-:W-:Y:S01]  /*1dc90*/  @!P0 LEA R17, R2, R0, 0x18 ;  /* 0x0000000002118211 */ /* 0x008fe200078ec0ff */
[----:B------:R2:W-:Y:S04]  /*1dca0*/  @!P0 STL [R1+0x4], R2 ;  /* 0x0000040201008387 */ /* 0x0005e80000100800 */
[----:B-1----:R2:W-:Y:S01]  /*1dcb0*/  @!P0 STS.128 [R17+0x228d0], R24 ;  /* 0x0228d01811008388 */ /* 0x0025e20000000c00 */
[----:B------:R-:W-:Y:S06]  /*1dcc0*/  BAR.ARV 0x5, 0x180 ;  /* 0x0146000000007b1d */ /* 0x000fec0000002000 */
.L_x_1612:
[----:B------:R-:W-:Y:S02]  /*1dcd0*/  ULDC UR5, c[0x0][0xc3c] ;  /* 0x00030f0000057ab9 */ /* 0x000fe40000000800 */
[----:B------:R-:W-:-:S13]  /*1dce0*/  ISETP.GE.AND P0, PT, R27, UR5, PT ;  /* 0x000000051b007c0c */ /* 0x000fda000bf06270 */
[----:B------:R-:W-:Y:S05]  /*1dcf0*/  @!P0 BRA `(.L_x_1620) ;  /* 0xffffffa0009c8947 */ /* 0x000fea000383ffff */
.L_x_1541:
[----:B0-----:R-:W3:Y:S01]  /*1dd00*/  LDL.LU R0, [R1+0x1c] ;  /* 0x00001c0001007983 */ /* 0x001ee20000300800 */
[----:B------:R-:W-:Y:S01]  /*1dd10*/  BSSY B0, `(.L_x_1621) ;  /* 0x000000b000007945 */ /* 0x000fe20003800000 */
[----:B------:R-:W0:Y:S01]  /*1dd20*/  S2R R5, SR_CgaCtaId ;  /* 0x0000000000057919 */ /* 0x000e220000008800 */
[----:B---3--:R-:W-:-:S05]  /*1dd30*/  VIADD R0, R0, 0x1 ;  /* 0x0000000100007836 */ /* 0x008fca0000000000 */
[----:B--2---:R-:W-:-:S04]  /*1dd40*/  LEA.HI R2, R0, R0, RZ, 0x1 ;  /* 0x0000000000027211 */ /* 0x004fc800078f08ff */
[----:B------:R-:W-:Y:S02]  /*1dd50*/  LOP3.LUT R3, R2, 0xfffffffe, RZ, 0xc0, !PT ;  /* 0xfffffffe02037812 */ /* 0x000fe400078ec0ff */
[----:B------:R-:W-:-:S03]  /*1dd60*/  MOV R2, 0x400 ;  /* 0x0000040000027802 */ /* 0x000fc60000000f00 */
[----:B------:R-:W-:Y:S01]  /*1dd70*/  IMAD.IADD R0, R0, 0x1, -R3 ;  /* 0x0000000100007824 */ /* 0x000fe200078e0a03 */
[----:B0-----:R-:W-:-:S04]  /*1dd80*/  LEA R7, R5, R2, 0x18 ;  /* 0x0000000205077211 */ /* 0x001fc800078ec0ff */
[----:B------:R-:W-:-:S04]  /*1dd90*/  SHF.L.U32 R0, R0, 0x1f, RZ ;  /* 0x0000001f00007819 */ /* 0x000fc800000006ff */
[----:B------:R-:W0:Y:S02]  /*1dda0*/  SYNCS.PHASECHK.TRANS64.TRYWAIT P0, [R7+URZ+0x22820], R0 ;  /* 0x02282000070075a7 */ /* 0x000e24000800017f */
[----:B0-----:R-:W-:Y:S05]  /*1ddb0*/  @!P0 BRA `(.L_x_1622) ;  /* 0x00000040002c8947 */ /* 0x001fea0003800000 */
.L_x_1755:
[----:B------:R-:W-:Y:S05]  /*1ddc0*/  BSYNC B0 ;  /* 0x0000000000007941 */ /* 0x000fea0003800000 */
.L_x_1621:
[----:B------:R-:W-:-:S03]  /*1ddd0*/  UMOV UR4, 0xffffffff ;  /* 0xffffffff00047882 */ /* 0x000fc60000000000 */
[----:B------:R-:W-:Y:S05]  /*1dde0*/  BRA.DIV UR4, `(.L_x_1623) ;  /* 0x0000004204347947 */ /* 0x000fea000b800000 */
[----:B0-----:R-:W0:Y:S02]  /*1ddf0*/  S2R R0, SR_TID.X ;  /* 0x0000000000007919 */ /* 0x001e240000002100 */
[----:B0-----:R-:W-:-:S04]  /*1de00*/  SHF.R.U32.HI R0, RZ, 0x5, R0 ;  /* 0x00000005ff007819 */ /* 0x001fc80000011600 */
[----:B------:R-:W-:-:S05]  /*1de10*/  LOP3.LUT R0, R0, 0x3, RZ, 0xc0, !PT ;  /* 0x0000000300007812 */ /* 0x000fca00078ec0ff */
[----:B------:R0:W1:Y:S02]  /*1de20*/  SHFL.IDX PT, R14, R0, RZ, 0x1f ;  /* 0x00001fff000e7589 */ /* 0x00006400000e0000 */
.L_x_1758:
[----:B-1----:R-:W-:Y:S01]  /*1de30*/  ISETP.NE.AND P0, PT, R14, RZ, PT ;  /* 0x000000ff0e00720c */ /* 0x002fe20003f05270 */
[----:B------:R-:W-:-:S12]  /*1de40*/  BSSY B0, `(.L_x_1624) ;  /* 0x000002c000007945 */ /* 0x000fd80003800000 */
[----:B------:R-:W-:Y:S05]  /*1de50*/  @P0 BRA `(.L_x_1625) ;  /* 0x0000000000a80947 */ /* 0x000fea0003800000 */
[----:B------:R-:W-:-:S03]  /*1de60*/  UMOV UR4, 0xffffffff ;  /* 0xffffffff00047882 */ /* 0x000fc60000000000 */
[----:B------:R-:W-:Y:S05]  /*1de70*/  BRA.DIV UR4, `(.L_x_1626) ;  /* 0x0000004204447947 */ /* 0x000fea000b800000 */
[----:B------:R-:W-:-:S13]  /*1de80*/  ELECT P6, URZ, PT ;  /* 0x00000000003f782f */ /* 0x000fda00038c0000 */
.L_x_1761:
[----:B------:R-:W-:Y:S05]  /*1de90*/  @!P6 BRA `(.L_x_1625) ;  /* 0x000000000098e947 */ /* 0x000fea0003800000 */
[----:B------:R-:W-:-:S06]  /*1dea0*/  ULOP3.LUT UR4, UR36, 0x2, URZ, 0xfc, !UPT ;  /* 0x0000000224047892 */ /* 0x000fcc000f8efc3f */
[----:B0-----:R-:W-:-:S05]  /*1deb0*/  IMAD.U32 R0, RZ, RZ, UR4 ;  /* 0x00000004ff007e24 */ /* 0x001fca000f8e00ff */
[----:B------:R-:W-:-:S13]  /*1dec0*/  ISETP.NE.AND P0, PT, R0, 0x3, PT ;  /* 0x000000030000780c */ /* 0x000fda0003f05270 */
[----:B------:R-:W-:Y:S05]  /*1ded0*/  @!P0 BRA `(.L_x_1627) ;  /* 0x0000000000048947 */ /* 0x000fea0003800000 */
[----:B------:R-:W-:Y:S01]  /*1dee0*/  BPT.TRAP 0x1 ;  /* 0x000000040000795c */ /* 0x000fe20000300000 */
.L_x_1627:
[----:B------:R-:W-:Y:S01]  /*1def0*/  IMAD R5, R32, 0x8, R7 ;  /* 0x0000000820057824 */ /* 0x000fe200078e0207 */
[----:B------:R-:W-:Y:S01]  /*1df00*/  SHF.L.U32 R0, R36, 0x1f, RZ ;  /* 0x0000001f24007819 */ /* 0x000fe200000006ff */
[----:B------:R-:W-:-:S03]  /*1df10*/  VIADD R32, R32, 0x1 ;  /* 0x0000000120207836 */ /* 0x000fc60000000000 */
[----:B------:R-:W0:Y:S02]  /*1df20*/  SYNCS.PHASECHK.TRANS64.TRYWAIT P1, [R5+URZ+0x22840], R0 ;  /* 0x02284000050075a7 */ /* 0x000e24000802017f */
[----:B------:R-:W-:-:S04]  /*1df30*/  ISETP.NE.AND P2, PT, R32, 0x2, PT ;  /* 0x000000022000780c */ /* 0x000fc80003f45270 */
[----:B------:R-:W-:Y:S01]  /*1df40*/  SEL R3, RZ, 0x1, P2 ;  /* 0x00000001ff037807 */ /* 0x000fe20001000000 */
[----:B0-----:R-:W-:Y:S08]  /*1df50*/  @!P1 BRA `(.L_x_1628) ;  /* 0x00000040002c9947 */ /* 0x001ff00003800000 */
.L_x_1762:
[----:B------:R-:W-:Y:S02]  /*1df60*/  SEL R32, R32, RZ, P2 ;  /* 0x000000ff20207207 */ /* 0x000fe40001000000 */
[----:B------:R-:W-:Y:S01]  /*1df70*/  LOP3.LUT R2, R36, R3, RZ, 0x3c, !PT ;  /* 0x0000000324027212 */ /* 0x000fe200078e3cff */
[----:B------:R-:W-:Y:S06]  /*1df80*/  @!P0 BRA `(.L_x_1629) ;  /* 0x0000000000048947 */ /* 0x000fec0003800000 */
[----:B------:R-:W-:Y:S01]  /*1df90*/  BPT.TRAP 0x1 ;  /* 0x000000040000795c */ /* 0x000fe20000300000 */
.L_x_1629:
[----:B------:R-:W-:Y:S01]  /*1dfa0*/  IMAD R3, R32, 0x8, R7 ;  /* 0x0000000820037824 */ /* 0x000fe200078e0207 */
[----:B------:R-:W-:-:S04]  /*1dfb0*/  SHF.L.U32 R2, R2, 0x1f, RZ ;  /* 0x0000001f02027819 */ /* 0x000fc800000006ff */
[----:B------:R-:W1:Y:S02]  /*1dfc0*/  SYNCS.PHASECHK.TRANS64.TRYWAIT P1, [R3+URZ+0x22840], R2 ;  /* 0x02284002030075a7 */ /* 0x000e64000802017f */
[----:B-1----:R-:W-:Y:S05]  /*1dfd0*/  @!P1 BRA `(.L_x_1630) ;  /* 0x0000004000209947 */ /* 0x002fea0003800000 */
.L_x_1763:
[----:B------:R-:W-:Y:S05]  /*1dfe0*/  @!P0 BRA `(.L_x_1631) ;  /* 0x0000000000048947 */ /* 0x000fea0003800000 */
[----:B------:R-:W-:Y:S01]  /*1dff0*/  BPT.TRAP 0x1 ;  /* 0x000000040000795c */ /* 0x000fe20000300000 */
.L_x_1631:
[----:B------:R-:W2:Y:S02]  /*1e000*/  SYNCS.PHASECHK.TRANS64.TRYWAIT P1, [R5+URZ+0x22860], R0 ;  /* 0x02286000050075a7 */ /* 0x000ea4000802017f */
[----:B--2---:R-:W-:Y:S05]  /*1e010*/  @!P1 BRA `(.L_x_1632) ;  /* 0x0000004000249947 */ /* 0x004fea0003800000 */
.L_x_1764:
[----:B------:R-:W-:Y:S05]  /*1e020*/  @!P0 BRA `(.L_x_1633) ;  /* 0x0000000000048947 */ /* 0x000fea0003800000 */
[----:B------:R-:W-:Y:S01]  /*1e030*/  BPT.TRAP 0x1 ;  /* 0x000000040000795c */ /* 0x000fe20000300000 */
.L_x_1633:
[----:B------:R-:W3:Y:S02]  /*1e040*/  SYNCS.PHASECHK.TRANS64.TRYWAIT P1, [R3+URZ+0x22860], R2 ;  /* 0x02286002030075a7 */ /* 0x000ee4000802017f */
[----:B---3--:R-:W-:Y:S05]  /*1e050*/  @!P1 BRA `(.L_x_1634) ;  /* 0x0000004000289947 */ /* 0x008fea0003800000 */
.L_x_1765:
[----:B------:R-:W-:Y:S05]  /*1e060*/  @!P0 BRA `(.L_x_1635) ;  /* 0x0000000000048947 */ /* 0x000fea0003800000 */
[----:B------:R-:W-:Y:S01]  /*1e070*/  BPT.TRAP 0x1 ;  /* 0x000000040000795c */ /* 0x000fe20000300000 */
.L_x_1635:
[----:B------:R-:W4:Y:S02]  /*1e080*/  SYNCS.PHASECHK.TRANS64.TRYWAIT P1, [R5+URZ+0x22880], R0 ;  /* 0x02288000050075a7 */ /* 0x000f24000802017f */
[----:B----4-:R-:W-:Y:S05]  /*1e090*/  @!P1 BRA `(.L_x_1636) ;  /* 0x00000040002c9947 */ /* 0x010fea0003800000 */
.L_x_1766:
[----:B------:R-:W-:Y:S05]  /*1e0a0*/  @!P0 BRA `(.L_x_1637) ;  /* 0x0000000000048947 */ /* 0x000fea0003800000 */
[----:B------:R-:W-:Y:S01]  /*1e0b0*/  BPT.TRAP 0x1 ;  /* 0x000000040000795c */ /* 0x000fe20000300000 */
.L_x_1637:
[----:B------:R0:W0:Y:S02]  /*1e0c0*/  SYNCS.PHASECHK.TRANS64.TRYWAIT P0, [R3+URZ+0x22880], R2 ;  /* 0x02288002030075a7 */ /* 0x000024000800017f */
[----:B0-----:R-:W-:Y:S05]  /*1e0d0*/  @!P0 NANOSLEEP.SYNCS 0x989680 ;  /* 0x009896800000895d */ /* 0x001fea0003900000 */
[----:B------:R-:W0:Y:S02]  /*1e0e0*/  @!P0 SYNCS.PHASECHK.TRANS64 P0, [R3+URZ+0x22880], R2 ;  /* 0x02288002030085a7 */ /* 0x000e24000800007f */
[----:B0-----:R-:W-:Y:S05]  /*1e0f0*/  @!P0 BRA `(.L_x_1637) ;  /* 0xfffffffc00f08947 */ /* 0x001fea000383ffff */
.L_x_1625:
[----:B------:R-:W-:Y:S05]  /*1e100*/  BSYNC B0 ;  /* 0x0000000000007941 */ /* 0x000fea0003800000 */
.L_x_1624:
[----:B------:R-:W-:Y:S05]  /*1e110*/  EXIT ;  /* 0x000000000000794d */ /* 0x000fea0003800000 */
.L_x_1436:
[----:B0-----:R-:W-:-:S04]  /*1e120*/  IMAD.U32 R3, RZ, RZ, UR43 ;  /* 0x0000002bff037e24 */ /* 0x001fc8000f8e00ff */
[----:B------:R0:W1:Y:S03]  /*1e130*/  SYNCS.PHASECHK.TRANS64.TRYWAIT P1, [R3+URZ+0x22800], R8 ;  /* 0x02280008030075a7 */ /* 0x000066000802017f */
[----:B-1----:R-:W-:Y:S05]  /*1e140*/  @!P1 NANOSLEEP.SYNCS 0x989680 ;  /* 0x009896800000995d */ /* 0x002fea0003900000 */
[----:B------:R-:W1:Y:S02]  /*1e150*/  @!P1 SYNCS.PHASECHK.TRANS64 P1, [R3+URZ+0x22800], R8 ;  /* 0x02280008030095a7 */ /* 0x000e64000802007f */
[----:B-1----:R-:W-:Y:S05]  /*1e160*/  @!P1 BRA `(.L_x_1436) ;  /* 0xfffffffc00ec9947 */ /* 0x002fea000383ffff */
[----:B------:R-:W-:Y:S05]  /*1e170*/  BRA `(.L_x_1638) ;  /* 0xfffffe3c00207947 */ /* 0x000fea000383ffff */
.L_x_1440:
[----:B-1----:R1:W2:Y:S02]  /*1e180*/  SYNCS.PHASECHK.TRANS64.TRYWAIT P1, [R106+URZ+0x22830], R3 ;  /* 0x022830036a0075a7 */ /* 0x0022a4000802017f */
[----:B--2---:R-:W-:Y:S05]  /*1e190*/  @!P1 NANOSLEEP.SYNCS 0x989680 ;  /* 0x009896800000995d */ /* 0x004fea0003900000 */
[----:B------:R-:W2:Y:S02]  /*1e1a0*/  @!P1 SYNCS.PHASECHK.TRANS64 P1, [R106+URZ+0x22830], R3 ;  /* 0x022830036a0095a7 */ /* 0x000ea4000802007f */
[----:B--2---:R-:W-:Y:S05]  /*1e1b0*/  @!P1 BRA `(.L_x_1440) ;  /* 0xfffffffc00f09947 */ /* 0x004fea000383ffff */
[----:B------:R-:W-:Y:S05]  /*1e1c0*/  BRA `(.L_x_1439) ;  /* 0xfffffe3c003c7947 */ /* 0x000fea000383ffff */
.L_x_1457:
[----:B-1----:R-:W-:-:S04]  /*1e1d0*/  IMAD.U32 R10, RZ, RZ, UR6 ;  /* 0x00000006ff0a7e24 */ /* 0x002fc8000f8e00ff */
[----:B------:R1:W2:Y:S03]  /*1e1e0*/  SYNCS.PHASECHK.TRANS64.TRYWAIT P1, [R10+URZ+0x22830], R9 ;  /* 0x022830090a0075a7 */ /* 0x0002a6000802017f */
[----:B--2---:R-:W-:Y:S05]  /*1e1f0*/  @!P1 NANOSLEEP.SYNCS 0x989680 ;  /* 0x009896800000995d */ /* 0x004fea0003900000 */
[----:B------:R-:W2:Y:S02]  /*1e200*/  @!P1 SYNCS.PHASECHK.TRANS64 P1, [R10+URZ+0x22830], R9 ;  /* 0x022830090a0095a7 */ /* 0x000ea4000802007f */
[----:B--2---:R-:W-:Y:S05]  /*1e210*/  @!P1 BRA `(.L_x_1457) ;  /* 0xfffffffc00ec9947 */ /* 0x004fea000383ffff */
[----:B------:R-:W-:Y:S05]  /*1e220*/  BRA `(.L_x_1454) ;  /* 0xfffffe8400dc7947 */ /* 0x000fea000383ffff */
.L_x_1461:
[----:B-1----:R-:W-:-:S04]  /*1e230*/  IMAD.U32 R10, RZ, RZ, UR6 ;  /* 0x00000006ff0a7e24 */ /* 0x002fc8000f8e00ff */
[----:B------:R1:W2:Y:S03]  /*1e240*/  SYNCS.PHASECHK.TRANS64.TRYWAIT P1, [R10+URZ+0x22850], R9 ;  /* 0x022850090a0075a7 */ /* 0x0002a6000802017f */
[----:B--2---:R-:W-:Y:S05]  /*1e250*/  @!P1 NANOSLEEP.SYNCS 0x989680 ;  /* 0x009896800000995d */ /* 0x004fea0003900000 */
[----:B------:R-:W2:Y:S02]  /*1e260*/  @!P1 SYNCS.PHASECHK.TRANS64 P1, [R10+URZ+0x22850], R9 ;  /* 0x022850090a0095a7 */ /* 0x000ea4000802007f */
[----:B--2---:R-:W-:Y:S05]  /*1e270*/  @!P1 BRA `(.L_x_1461) ;  /* 0xfffffffc00ec9947 */ /* 0x004fea000383ffff */
[----:B------:R-:W-:Y:S05]  /*1e280*/  BRA `(.L_x_1458) ;  /* 0xfffffe8c00f87947 */ /* 0x000fea000383ffff */
.L_x_1480:
[----:B-1----:R-:W-:-:S04]  /*1e290*/  IMAD.U32 R10, RZ, RZ, UR6 ;  /* 0x00000006ff0a7e24 */ /* 0x002fc8000f8e00ff */
[----:B------:R1:W2:Y:S03]  /*1e2a0*/  SYNCS.PHASECHK.TRANS64.TRYWAIT P1, [R10+URZ+0x22830], R9 ;  /* 0x022830090a0075a7 */ /* 0x0002a6000802017f */
[----:B--2---:R-:W-:Y:S05]  /*1e2b0*/  @!P1 NANOSLEEP.SYNCS 0x989680 ;  /* 0x009896800000995d */ /* 0x004fea0003900000 */
[----:B------:R-:W2:Y:S02]  /*1e2c0*/  @!P1 SYNCS.PHASECHK.TRANS64 P1, [R10+URZ+0x22830], R9 ;  /* 0x022830090a0095a7 */ /* 0x000ea4000802007f */
[----:B--2---:R-:W-:Y:S05]  /*1e2d0*/  @!P1 BRA `(.L_x_1480) ;  /* 0xfffffffc00ec9947 */ /* 0x004fea000383ffff */
[----:B------:R-:W-:Y:S05]  /*1e2e0*/  BRA `(.L_x_1477) ;  /* 0xfffffed800447947 */ /* 0x000fea000383ffff */
.L_x_1484:
[----:B-1----:R-:W-:-:S04]  /*1e2f0*/  IMAD.U32 R10, RZ, RZ, UR6 ;  /* 0x00000006ff0a7e24 */ /* 0x002fc8000f8e00ff */
[----:B------:R1:W2:Y:S03]  /*1e300*/  SYNCS.PHASECHK.TRANS64.TRYWAIT P1, [R10+URZ+0x22850], R9 ;  /* 0x022850090a0075a7 */ /* 0x0002a6000802017f */
[----:B--2---:R-:W-:Y:S05]  /*1e310*/  @!P1 NANOSLEEP.SYNCS 0x989680 ;  /* 0x009896800000995d */ /* 0x004fea0003900000 */
[----:B------:R-:W2:Y:S02]  /*1e320*/  @!P1 SYNCS.PHASECHK.TRANS64 P1, [R10+URZ+0x22850], R9 ;  /* 0x022850090a0095a7 */ /* 0x000ea4000802007f */
[----:B--2---:R-:W-:Y:S05]  /*1e330*/  @!P1 BRA `(.L_x_1484) ;  /* 0xfffffffc00ec9947 */ /* 0x004fea000383ffff */
[----:B------:R-:W-:Y:S05]  /*1e340*/  BRA `(.L_x_1481) ;  /* 0xfffffee000607947 */ /* 0x000fea000383ffff */
.L_x_1492:
[----:B-1----:R-:W-:-:S04]  /*1e350*/  IMAD.U32 R10, RZ, RZ, UR6 ;  /* 0x00000006ff0a7e24 */ /* 0x002fc8000f8e00ff */
[----:B------:R1:W2:Y:S03]  /*1e360*/  SYNCS.PHASECHK.TRANS64.TRYWAIT P1, [R10+URZ+0x22830], R9 ;  /* 0x022830090a0075a7 */ /* 0x0002a6000802017f */
[----:B--2---:R-:W-:Y:S05]  /*1e370*/  @!P1 NANOSLEEP.SYNCS 0x989680 ;  /* 0x009896800000995d */ /* 0x004fea0003900000 */
[----:B------:R-:W2:Y:S02]  /*1e380*/  @!P1 SYNCS.PHASECHK.TRANS64 P1, [R10+URZ+0x22830], R9 ;  /* 0x022830090a0095a7 */ /* 0x000ea4000802007f */
[----:B--2---:R-:W-:Y:S05]  /*1e390*/  @!P1 BRA `(.L_x_1492) ;  /* 0xfffffffc00ec9947 */ /* 0x004fea000383ffff */
[----:B------:R-:W-:Y:S05]  /*1e3a0*/  BRA `(.L_x_1489) ;  /* 0xffffff0800f47947 */ /* 0x000fea000383ffff */
.L_x_1496:
[----:B-1----:R-:W-:-:S04]  /*1e3b0*/  IMAD.U32 R10, RZ, RZ, UR6 ;  /* 0x00000006ff0a7e24 */ /* 0x002fc8000f8e00ff */
[----:B------:R1:W2:Y:S03]  /*1e3c0*/  SYNCS.PHASECHK.TRANS64.TRYWAIT P1, [R10+URZ+0x22850], R9 ;  /* 0x022850090a0075a7 */ /* 0x0002a6000802017f */
[----:B--2---:R-:W-:Y:S05]  /*1e3d0*/  @!P1 NANOSLEEP.SYNCS 0x989680 ;  /* 0x009896800000995d */ /* 0x004fea0003900000 */
[----:B------:R-:W2:Y:S02]  /*1e3e0*/  @!P1 SYNCS.PHASECHK.TRANS64 P1, [R10+URZ+0x22850], R9 ;  /* 0x022850090a0095a7 */ /* 0x000ea4000802007f */
[----:B--2---:R-:W-:Y:S05]  /*1e3f0*/  @!P1 BRA `(.L_x_1496) ;  /* 0xfffffffc00ec9947 */ /* 0x004fea000383ffff */
[----:B------:R-:W-:Y:S05]  /*1e400*/  BRA `(.L_x_1493) ;  /* 0xffffff1400047947 */ /* 0x000fea000383ffff */
.L_x_1511:
[----:B-1----:R-:W-:-:S04]  /*1e410*/  IMAD.U32 R5, RZ, RZ, UR9 ;  /* 0x00000009ff057e24 */ /* 0x002fc8000f8e00ff */
[----:B------:R1:W2:Y:S03]  /*1e420*/  SYNCS.PHASECHK.TRANS64.TRYWAIT P1, [R5+URZ+0x22850], R0 ;  /* 0x02285000050075a7 */ /* 0x0002a6000802017f */
[----:B--2---:R-:W-:Y:S05]  /*1e430*/  @!P1 NANOSLEEP.SYNCS 0x989680 ;  /* 0x009896800000995d */ /* 0x004fea0003900000 */
[----:B------:R-:W2:Y:S02]  /*1e440*/  @!P1 SYNCS.PHASECHK.TRANS64 P1, [R5+URZ+0x22850], R0 ;  /* 0x02285000050095a7 */ /* 0x000ea4000802007f */
[----:B--2---:R-:W-:Y:S05]  /*1e450*/  @!P1 BRA `(.L_x_1511) ;  /* 0xfffffffc00ec9947 */ /* 0x004fea000383ffff */
[----:B------:R-:W-:Y:S05]  /*1e460*/  BRA `(.L_x_1510) ;  /* 0xffffff58007c7947 */ /* 0x000fea000383ffff */
.L_x_1562:
        /* <DEDUP_REMOVED lines=10> */
.L_x_1639:
[----:B------:R-:W-:Y:S05]  /*1e510*/  BRA `(.L_x_1640) ;  /* 0xffffffa800907947 */ /* 0x000fea000383ffff */
.L_x_1565:
[----:B0-----:R0:W1:Y:S02]  /*1e520*/  SYNCS.PHASECHK.TRANS64.TRYWAIT P0, [R0+URZ+0x22880], R29 ;  /* 0x0228801d000075a7 */ /* 0x001064000800017f */
[----:B-1----:R-:W-:Y:S05]  /*1e530*/  @!P0 NANOSLEEP.SYNCS 0x989680 ;  /* 0x009896800000895d */ /* 0x002fea0003900000 */
[----:B------:R-:W1:Y:S02]  /*1e540*/  @!P0 SYNCS.PHASECHK.TRANS64 P0, [R0+URZ+0x22880], R29 ;  /* 0x0228801d000085a7 */ /* 0x000e64000800007f */
[----:B-1----:R-:W-:Y:S05]  /*1e550*/  @!P0 BRA `(.L_x_1565) ;  /* 0xfffffffc00f08947 */ /* 0x002fea000383ffff */
[----:B------:R-:W-:Y:S05]  /*1e560*/  BRA `(.L_x_1641) ;  /* 0xffffffac00ac7947 */ /* 0x000fea000383ffff */
.L_x_1566:
        /* <DEDUP_REMOVED lines=8> */
.L_x_1643:
[----:B------:R-:W-:Y:S05]  /*1e5f0*/  BSYNC B0 ;  /* 0x0000000000007941 */ /* 0x000fea0003800000 */
.L_x_1642:
[----:B------:R-:W-:Y:S01]  /*1e600*/  IMAD.MOV.U32 R13, RZ, RZ, R9 ;  /* 0x000000ffff0d7224 */ /* 0x000fe200078e0009 */
[----:B------:R-:W-:Y:S01]  /*1e610*/  ISETP.GE.AND P3, PT, R18, 0x41, PT ;  /* 0x000000411200780c */ /* 0x000fe20003f66270 */
        /* <DEDUP_REMOVED lines=12> */
.L_x_1644:
[----:B------:R-:W-:Y:S02]  /*1e6e0*/  IMAD.MOV.U32 R13, RZ, RZ, R10 ;  /* 0x000000ffff0d7224 */ /* 0x000fe400078e000a */
[----:B------:R-:W-:Y:S02]  /*1e6f0*/  IMAD.MOV.U32 R12, RZ, RZ, 0x1 ;  /* 0x00000001ff0c7424 */ /* 0x000fe400078e00ff */
[----:B------:R-:W-:-:S07]  /*1e700*/  IMAD.MOV.U32 R2, RZ, RZ, R14 ;  /* 0x000000ffff027224 */ /* 0x000fce00078e000e */
[----:B------:R-:W-:Y:S05]  /*1e710*/  WARPSYNC.COLLECTIVE R15, `(.L_x_1645) ;  /* 0x000000000f087348 */ /* 0x000fea0003c00000 */
[----:B------:R0:W1:Y:S02]  /*1e720*/  SHFL.IDX P6, R14, R13, R12, R11 ;  /* 0x0000000c0d0e7389 */ /* 0x00006400000c000b */
[----:B01----:R-:W-:Y:S01]  /*1e730*/  ENDCOLLECTIVE ;  /* 0x000000000000791b */ /* 0x003fe20003800000 */
.L_x_1645:
        /* <DEDUP_REMOVED lines=12> */
.L_x_1646:
[----:B------:R-:W-:Y:S02]  /*1e800*/  IMAD.MOV.U32 R13, RZ, RZ, R10 ;  /* 0x000000ffff0d7224 */ /* 0x000fe400078e000a */
[----:B------:R-:W-:Y:S02]  /*1e810*/  IMAD.MOV.U32 R12, RZ, RZ, 0x2 ;  /* 0x00000002ff0c7424 */ /* 0x000fe400078e00ff */
[----:B------:R-:W-:-:S07]  /*1e820*/  IMAD.MOV.U32 R2, RZ, RZ, R14 ;  /* 0x000000ffff027224 */ /* 0x000fce00078e000e */
[----:B------:R-:W-:Y:S05]  /*1e830*/  WARPSYNC.COLLECTIVE R15, `(.L_x_1647) ;  /* 0x000000000f087348 */ /* 0x000fea0003c00000 */
[----:B------:R0:W1:Y:S02]  /*1e840*/  SHFL.IDX P6, R14, R13, R12, R11 ;  /* 0x0000000c0d0e7389 */ /* 0x00006400000c000b */
[----:B01----:R-:W-:Y:S01]  /*1e850*/  ENDCOLLECTIVE ;  /* 0x000000000000791b */ /* 0x003fe20003800000 */
.L_x_1647:
        /* <DEDUP_REMOVED lines=12> */
.L_x_1648:
[----:B------:R-:W-:Y:S02]  /*1e920*/  IMAD.MOV.U32 R13, RZ, RZ, R10 ;  /* 0x000000ffff0d7224 */ /* 0x000fe400078e000a */
[----:B------:R-:W-:Y:S02]  /*1e930*/  IMAD.MOV.U32 R12, RZ, RZ, 0x3 ;  /* 0x00000003ff0c7424 */ /* 0x000fe400078e00ff */
[----:B------:R-:W-:-:S07]  /*1e940*/  IMAD.MOV.U32 R2, RZ, RZ, R14 ;  /* 0x000000ffff027224 */ /* 0x000fce00078e000e */
[----:B------:R-:W-:Y:S05]  /*1e950*/  WARPSYNC.COLLECTIVE R15, `(.L_x_1649) ;  /* 0x000000000f087348 */ /* 0x000fea0003c00000 */
[----:B------:R0:W1:Y:S02]  /*1e960*/  SHFL.IDX P6, R14, R13, R12, R11 ;  /* 0x0000000c0d0e7389 */ /* 0x00006400000c000b */
[----:B01----:R-:W-:Y:S01]  /*1e970*/  ENDCOLLECTIVE ;  /* 0x000000000000791b */ /* 0x003fe20003800000 */
.L_x_1649:
        /* <DEDUP_REMOVED lines=12> */
.L_x_1650:
[----:B------:R-:W-:Y:S02]  /*1ea40*/  IMAD.MOV.U32 R13, RZ, RZ, R10 ;  /* 0x000000ffff0d7224 */ /* 0x000fe400078e000a */
[----:B------:R-:W-:Y:S02]  /*1ea50*/  IMAD.MOV.U32 R12, RZ, RZ, 0x4 ;  /* 0x00000004ff0c7424 */ /* 0x000fe400078e00ff */
[----:B------:R-:W-:-:S07]  /*1ea60*/  IMAD.MOV.U32 R2, RZ, RZ, R14 ;  /* 0x000000ffff027224 */ /* 0x000fce00078e000e */
[----:B------:R-:W-:Y:S05]  /*1ea70*/  WARPSYNC.COLLECTIVE R15, `(.L_x_1651) ;  /* 0x000000000f087348 */ /* 0x000fea0003c00000 */
[----:B------:R0:W1:Y:S02]  /*1ea80*/  SHFL.IDX P6, R14, R13, R12, R11 ;  /* 0x0000000c0d0e7389 */ /* 0x00006400000c000b */
[----:B01----:R-:W-:Y:S01]  /*1ea90*/  ENDCOLLECTIVE ;  /* 0x000000000000791b */ /* 0x003fe20003800000 */
.L_x_1651:
        /* <DEDUP_REMOVED lines=12> */
.L_x_1652:
[----:B------:R-:W-:Y:S02]  /*1eb60*/  IMAD.MOV.U32 R13, RZ, RZ, R10 ;  /* 0x000000ffff0d7224 */ /* 0x000fe400078e000a */
[----:B------:R-:W-:Y:S02]  /*1eb70*/  IMAD.MOV.U32 R12, RZ, RZ, 0x5 ;  /* 0x00000005ff0c7424 */ /* 0x000fe400078e00ff */
[----:B------:R-:W-:-:S07]  /*1eb80*/  IMAD.MOV.U32 R2, RZ, RZ, R14 ;  /* 0x000000ffff027224 */ /* 0x000fce00078e000e */
[----:B------:R-:W-:Y:S05]  /*1eb90*/  WARPSYNC.COLLECTIVE R15, `(.L_x_1653) ;  /* 0x000000000f087348 */ /* 0x000fea0003c00000 */
[----:B------:R0:W1:Y:S02]  /*1eba0*/  SHFL.IDX P6, R14, R13, R12, R11 ;  /* 0x0000000c0d0e7389 */ /* 0x00006400000c000b */
[----:B01----:R-:W-:Y:S01]  /*1ebb0*/  ENDCOLLECTIVE ;  /* 0x000000000000791b */ /* 0x003fe20003800000 */
.L_x_1653:
        /* <DEDUP_REMOVED lines=12> */
.L_x_1654:
[----:B------:R-:W-:Y:S02]  /*1ec80*/  IMAD.MOV.U32 R13, RZ, RZ, R10 ;  /* 0x000000ffff0d7224 */ /* 0x000fe400078e000a */
[----:B------:R-:W-:Y:S02]  /*1ec90*/  IMAD.MOV.U32 R12, RZ, RZ, 0x6 ;  /* 0x00000006ff0c7424 */ /* 0x000fe400078e00ff */
[----:B------:R-:W-:-:S07]  /*1eca0*/  IMAD.MOV.U32 R2, RZ, RZ, R14 ;  /* 0x000000ffff027224 */ /* 0x000fce00078e000e */
[----:B------:R-:W-:Y:S05]  /*1ecb0*/  WARPSYNC.COLLECTIVE R15, `(.L_x_1655) ;  /* 0x000000000f087348 */ /* 0x000fea0003c00000 */
[----:B------:R0:W1:Y:S02]  /*1ecc0*/  SHFL.IDX P6, R14, R13, R12, R11 ;  /* 0x0000000c0d0e7389 */ /* 0x00006400000c000b */
[----:B01----:R-:W-:Y:S01]  /*1ecd0*/  ENDCOLLECTIVE ;  /* 0x000000000000791b */ /* 0x003fe20003800000 */
.L_x_1655:
        /* <DEDUP_REMOVED lines=12> */
.L_x_1656:
[----:B------:R-:W-:Y:S02]  /*1eda0*/  IMAD.MOV.U32 R13, RZ, RZ, R10 ;  /* 0x000000ffff0d7224 */ /* 0x000fe400078e000a */
[----:B------:R-:W-:Y:S02]  /*1edb0*/  IMAD.MOV.U32 R12, RZ, RZ, 0x7 ;  /* 0x00000007ff0c7424 */ /* 0x000fe400078e00ff */
[----:B------:R-:W-:-:S07]  /*1edc0*/  IMAD.MOV.U32 R2, RZ, RZ, R14 ;  /* 0x000000ffff027224 */ /* 0x000fce00078e000e */
[----:B------:R-:W-:Y:S05]  /*1edd0*/  WARPSYNC.COLLECTIVE R15, `(.L_x_1657) ;  /* 0x000000000f087348 */ /* 0x000fea0003c00000 */
[----:B------:R0:W1:Y:S02]  /*1ede0*/  SHFL.IDX P6, R14, R13, R12, R11 ;  /* 0x0000000c0d0e7389 */ /* 0x00006400000c000b */
[----:B01----:R-:W-:Y:S01]  /*1edf0*/  ENDCOLLECTIVE ;  /* 0x000000000000791b */ /* 0x003fe20003800000 */
.L_x_1657:
        /* <DEDUP_REMOVED lines=12> */
.L_x_1658:
[----:B------:R-:W-:Y:S02]  /*1eec0*/  IMAD.MOV.U32 R13, RZ, RZ, R20 ;  /* 0x000000ffff0d7224 */ /* 0x000fe400078e0014 */
[----:B------:R-:W-:Y:S02]  /*1eed0*/  IMAD.MOV.U32 R12, RZ, RZ, RZ ;  /* 0x000000ffff0c7224 */ /* 0x000fe400078e00ff */
[----:B------:R-:W-:-:S07]  /*1eee0*/  IMAD.MOV.U32 R2, RZ, RZ, R14 ;  /* 0x000000ffff027224 */ /* 0x000fce00078e000e */
[----:B------:R-:W-:Y:S05]  /*1eef0*/  WARPSYNC.COLLECTIVE R15, `(.L_x_1659) ;  /* 0x000000000f087348 */ /* 0x000fea0003c00000 */
[----:B------:R0:W1:Y:S02]  /*1ef00*/  SHFL.IDX P6, R14, R13, R12, R11 ;  /* 0x0000000c0d0e7389 */ /* 0x00006400000c000b */
[----:B01----:R-:W-:Y:S01]  /*1ef10*/  ENDCOLLECTIVE ;  /* 0x000000000000791b */ /* 0x003fe20003800000 */
.L_x_1659:
        /* <DEDUP_REMOVED lines=12> */
.L_x_1660:
[----:B------:R-:W-:Y:S02]  /*1efe0*/  IMAD.MOV.U32 R13, RZ, RZ, R20 ;  /* 0x000000ffff0d7224 */ /* 0x000fe400078e0014 */
[----:B------:R-:W-:Y:S02]  /*1eff0*/  IMAD.MOV.U32 R12, RZ, RZ, 0x1 ;  /* 0x00000001ff0c7424 */ /* 0x000fe400078e00ff */
[----:B------:R-:W-:-:S07]  /*1f000*/  IMAD.MOV.U32 R2, RZ, RZ, R14 ;  /* 0x000000ffff027224 */ /* 0x000fce00078e000e */
[----:B------:R-:W-:Y:S05]  /*1f010*/  WARPSYNC.COLLECTIVE R15, `(.L_x_1661) ;  /* 0x000000000f087348 */ /* 0x000fea0003c00000 */
[----:B------:R0:W1:Y:S02]  /*1f020*/  SHFL.IDX P6, R14, R13, R12, R11 ;  /* 0x0000000c0d0e7389 */ /* 0x00006400000c000b */
[----:B01----:R-:W-:Y:S01]  /*1f030*/  ENDCOLLECTIVE ;  /* 0x000000000000791b */ /* 0x003fe20003800000 */
.L_x_1661:
        /* <DEDUP_REMOVED lines=13> */
.L_x_1662:
        /* <DEDUP_REMOVED lines=15> */
.L_x_1571:
[----:B--2---:R2:W3:Y:S02]  /*1f200*/  SYNCS.PHASECHK.TRANS64.TRYWAIT P0, [R0+URZ+0x22840], R29 ;  /* 0x0228401d000075a7 */ /* 0x0044e4000800017f */
[----:B---3--:R-:W-:Y:S05]  /*1f210*/  @!P0 NANOSLEEP.SYNCS 0x989680 ;  /* 0x009896800000895d */ /* 0x008fea0003900000 */
[----:B------:R-:W3:Y:S02]  /*1f220*/  @!P0 SYNCS.PHASECHK.TRANS64 P0, [R0+URZ+0x22840], R29 ;  /* 0x0228401d000085a7 */ /* 0x000ee4000800007f */
[----:B---3--:R-:W-:Y:S05]  /*1f230*/  @!P0 BRA `(.L_x_1571) ;  /* 0xfffffffc00f08947 */ /* 0x008fea000383ffff */
[----:B------:R-:W-:Y:S05]  /*1f240*/  BRA `(.L_x_1664) ;  /* 0xffffffa800d87947 */ /* 0x000fea000383ffff */
.L_x_1572:
        /* <DEDUP_REMOVED lines=8> */
.L_x_1666:
[----:B------:R-:W-:Y:S05]  /*1f2d0*/  BSYNC B0 ;  /* 0x0000000000007941 */ /* 0x000fea0003800000 */
.L_x_1665:
        /* <DEDUP_REMOVED lines=8> */
.L_x_1667:
        /* <DEDUP_REMOVED lines=13> */
.L_x_1668:
[----:B------:R-:W-:Y:S02]  /*1f430*/  IMAD.MOV.U32 R13, RZ, RZ, R8 ;  /* 0x000000ffff0d7224 */ /* 0x000fe400078e0008 */
[----:B------:R-:W-:-:S07]  /*1f440*/  IMAD.MOV.U32 R2, RZ, RZ, R14 ;  /* 0x000000ffff027224 */ /* 0x000fce00078e000e */
[----:B------:R-:W-:Y:S05]  /*1f450*/  WARPSYNC.COLLECTIVE R15, `(.L_x_1669) ;  /* 0x000000000f087348 */ /* 0x000fea0003c00000 */
[----:B------:R0:W1:Y:S02]  /*1f460*/  SHFL.IDX P6, R14, R13, R12, R11 ;  /* 0x0000000c0d0e7389 */ /* 0x00006400000c000b */
[----:B01----:R-:W-:Y:S01]  /*1f470*/  ENDCOLLECTIVE ;  /* 0x000000000000791b */ /* 0x003fe20003800000 */
.L_x_1669:
        /* <DEDUP_REMOVED lines=13> */
.L_x_1670:
[----:B------:R-:W-:Y:S02]  /*1f550*/  IMAD.MOV.U32 R13, RZ, RZ, R8 ;  /* 0x000000ffff0d7224 */ /* 0x000fe400078e0008 */
[----:B------:R-:W-:-:S07]  /*1f560*/  IMAD.MOV.U32 R2, RZ, RZ, R14 ;  /* 0x000000ffff027224 */ /* 0x000fce00078e000e */
[----:B------:R-:W-:Y:S05]  /*1f570*/  WARPSYNC.COLLECTIVE R15, `(.L_x_1671) ;  /* 0x000000000f087348 */ /* 0x000fea0003c00000 */
[----:B------:R0:W1:Y:S02]  /*1f580*/  SHFL.IDX P6, R14, R13, R12, R11 ;  /* 0x0000000c0d0e7389 */ /* 0x00006400000c000b */
[----:B01----:R-:W-:Y:S01]  /*1f590*/  ENDCOLLECTIVE ;  /* 0x000000000000791b */ /* 0x003fe20003800000 */
.L_x_1671:
        /* <DEDUP_REMOVED lines=8> */
.L_x_1672:
        /* <DEDUP_REMOVED lines=11> */
.L_x_1673:
        /* <DEDUP_REMOVED lines=8> */
.L_x_1674:
        /* <DEDUP_REMOVED lines=11> */
.L_x_1675:
        /* <DEDUP_REMOVED lines=8> */
.L_x_1676:
        /* <DEDUP_REMOVED lines=11> */
.L_x_1677:
        /* <DEDUP_REMOVED lines=8> */
.L_x_1678:
        /* <DEDUP_REMOVED lines=10> */
.L_x_1679:
        /* <DEDUP_REMOVED lines=8> */
.L_x_1680:
        /* <DEDUP_REMOVED lines=10> */
.L_x_1681:
[----:B------:R-:W-:Y:S02]  /*1fb70*/  IMAD.MOV.U32 R13, RZ, RZ, R5 ;  /* 0x000000ffff0d7224 */ /* 0x000fe400078e0005 */
[----:B------:R-:W-:Y:S01]  /*1fb80*/  IMAD.MOV.U32 R12, RZ, RZ, RZ ;  /* 0x000000ffff0c7224 */ /* 0x000fe200078e00ff */
[----:B------:R-:W-:-:S05]  /*1fb90*/  @P3 IADD3 R14, P0, R30, R14, RZ ;  /* 0x0000000e1e0e3210 */ /* 0x000fca0007f1e0ff */
[----:B------:R-:W-:-:S08]  /*1fba0*/  @P3 IMAD.MOV.U32 R2, RZ, RZ, R14 ;  /* 0x000000ffff023224 */ /* 0x000fd000078e000e */
[----:B------:R-:W-:Y:S05]  /*1fbb0*/  WARPSYNC.COLLECTIVE R15, `(.L_x_1682) ;  /* 0x000000000f087348 */ /* 0x000fea0003c00000 */
[----:B------:R0:W1:Y:S02]  /*1fbc0*/  SHFL.IDX P6, R14, R13, R12, R11 ;  /* 0x0000000c0d0e7389 */ /* 0x00006400000c000b */
[----:B01----:R-:W-:Y:S01]  /*1fbd0*/  ENDCOLLECTIVE ;  /* 0x000000000000791b */ /* 0x003fe20003800000 */
.L_x_1682:
[----:B------:R-:W-:-:S04]  /*1fbe0*/  @P3 IMAD.X R9, RZ, RZ, R7, P0 ;  /* 0x000000ffff093224 */ /* 0x000fc800000e0607 */
        /* <DEDUP_REMOVED lines=10> */
.L_x_1683:
        /* <DEDUP_REMOVED lines=8> */
.L_x_1684:
        /* <DEDUP_REMOVED lines=10> */
.L_x_1685:
[----:B------:R-:W-:Y:S05]  /*1fdb0*/  BRA `(.L_x_1686) ;  /* 0xffffffa400987947 */ /* 0x000fea000383ffff */
.L_x_1577:
[----:B------:R-:W-:Y:S02]  /*1fdc0*/  IMAD.MOV.U32 R13, RZ, RZ, R6 ;  /* 0x000000ffff0d7224 */ /* 0x000fe400078e0006 */
[----:B------:R-:W-:Y:S02]  /*1fdd0*/  IMAD.MOV.U32 R12, RZ, RZ, RZ ;  /* 0x000000ffff0c7224 */ /* 0x000fe400078e00ff */
[----:B------:R-:W-:Y:S02]  /*1fde0*/  IMAD.MOV.U32 R11, RZ, RZ, 0x181f ;  /* 0x0000181fff0b7424 */ /* 0x000fe400078e00ff */
[----:B------:R-:W-:Y:S02]  /*1fdf0*/  IMAD.MOV.U32 R15, RZ, RZ, -0x1 ;  /* 0xffffffffff0f7424 */ /* 0x000fe400078e00ff */
[----:B------:R-:W-:Y:S02]  /*1fe00*/  IMAD R5, R5, UR38, RZ ;  /* 0x0000002605057c24 */ /* 0x000fe4000f8e02ff */
[----:B------:R-:W-:-:S07]  /*1fe10*/  VIADD R4, R18, UR39 ;  /* 0x0000002712047c36 */ /* 0x000fce0008000000 */
[----:B-----5:R-:W-:Y:S05]  /*1fe20*/  WARPSYNC.COLLECTIVE R15, `(.L_x_1687) ;  /* 0x000000000f087348 */ /* 0x020fea0003c00000 */
[----:B------:R0:W1:Y:S02]  /*1fe30*/  SHFL.IDX P6, R14, R13, R12, R11 ;  /* 0x0000000c0d0e7389 */ /* 0x00006400000c000b */
[----:B01---5:R-:W-:Y:S01]  /*1fe40*/  ENDCOLLECTIVE ;  /* 0x000000000000791b */ /* 0x023fe20003800000 */
.L_x_1687:
[C---:B------:R-:W-:Y:S01]  /*1fe50*/  VIADD R8, R4.reuse, 0x10 ;  /* 0x0000001004087836 */ /* 0x040fe20000000000 */
[----:B------:R-:W-:Y:S01]  /*1fe60*/  ISETP.GE.AND P2, PT, R4, R5, PT ;  /* 0x000000050400720c */ /* 0x000fe20003f46270 */
[----:B------:R-:W-:Y:S02]  /*1fe70*/  IMAD.MOV.U32 R13, RZ, RZ, R0 ;  /* 0x000000ffff0d7224 */ /* 0x000fe400078e0000 */
[----:B------:R-:W-:-:S10]  /*1fe80*/  IMAD.MOV.U32 R2, RZ, RZ, R14 ;  /* 0x000000ffff027224 */ /* 0x000fd400078e000e */
[----:B------:R-:W-:Y:S05]  /*1fe90*/  WARPSYNC.COLLECTIVE R15, `(.L_x_1688) ;  /* 0x000000000f087348 */ /* 0x000fea0003c00000 */
[----:B------:R0:W1:Y:S02]  /*1fea0*/  SHFL.IDX P6, R14, R13, R12, R11 ;  /* 0x0000000c0d0e7389 */ /* 0x00006400000c000b */
[----:B01----:R-:W-:Y:S01]  /*1feb0*/  ENDCOLLECTIVE ;  /* 0x000000000000791b */ /* 0x003fe20003800000 */
.L_x_1688:
        /* <DEDUP_REMOVED lines=8> */
.L_x_1689:
[----:B------:R-:W-:Y:S01]  /*1ff40*/  @!PT LDS RZ, [RZ] ;  /* 0x00000000fffff984 */ /* 0x000fe20000000800 */
[----:B------:R-:W-:Y:S01]  /*1ff50*/  @!PT LDS RZ, [RZ] ;  /* 0x00000000fffff984 */ /* 0x000fe20000000800 */
[----:B------:R-:W-:Y:S01]  /*1ff60*/  @!PT LDS RZ, [RZ] ;  /* 0x00000000fffff984 */ /* 0x000fe20000000800 */
[----:B------:R0:W-:Y:S01]  /*1ff70*/  @!P2 LDGSTS.E.BYPASS.LTC128B.128 [R10+0x14400], desc[UR50][R2.64], !P0 ;  /* 0x14400000020aafae */ /* 0x0001e2000c101d72 */
[----:B------:R-:W-:Y:S01]  /*1ff80*/  ISETP.GE.AND P2, PT, R8, R5, PT ;  /* 0x000000050800720c */ /* 0x000fe20003f46270 */
[----:B------:R-:W-:Y:S02]  /*1ff90*/  VIADD R8, R4, 0x20 ;  /* 0x0000002004087836 */ /* 0x000fe40000000000 */
[----:B------:R-:W-:Y:S02]  /*1ffa0*/  IMAD.MOV.U32 R13, RZ, RZ, R0 ;  /* 0x000000ffff0d7224 */ /* 0x000fe400078e0000 */
[----:B------:R-:W-:-:S08]  /*1ffb0*/  IMAD.MOV.U32 R7, RZ, RZ, R14 ;  /* 0x000000ffff077224 */ /* 0x000fd000078e000e */
[----:B0-----:R-:W-:Y:S05]  /*1ffc0*/  WARPSYNC.COLLECTIVE R15, `(.L_x_1690) ;  /* 0x000000000f087348 */ /* 0x001fea0003c00000 */
[----:B------:R1:W2:Y:S02]  /*1ffd0*/  SHFL.IDX P6, R14, R13, R12, R11 ;  /* 0x0000000c0d0e7389 */ /* 0x0002a400000c000b */
[----:B012---:R-:W-:Y:S01]  /*1ffe0*/  ENDCOLLECTIVE ;  /* 0x000000000000791b */ /* 0x007fe20003800000 */
.L_x_1690:
[----:B------:R-:W-:Y:S02]  /*1fff0*/  IMAD.MOV.U32 R13, RZ, RZ, R6 ;  /* 0x000000ffff0d7224 */ /* 0x000fe400078e0006 */
[----:B------:R-:W-:Y:S01]  /*20000*/  IMAD.MOV.U32 R12, RZ, RZ, 0x2 ;  /* 0x00000002ff0c7424 */ /* 0x000fe200078e00ff */
[----:B------:R-:W-:-:S13]  /*20010*/  @!P2 IADD3 R2, P1, R30, R14, RZ ;  /* 0x0000000e1e02a210 */ /* 0x000fda0007f3e0ff */
[----:B------:R-:W-:Y:S05]  /*20020*/  WARPSYNC.COLLECTIVE R15, `(.L_x_1691) ;  /* 0x000000000f087348 */ /* 0x000fea0003c00000 */
[----:B------:R0:W1:Y:S02]  /*20030*/  SHFL.IDX P6, R14, R13, R12, R11 ;  /* 0x0000000c0d0e7389 */ /* 0x00006400000c000b */
[----:B01----:R-:W-:Y:S01]  /*20040*/  ENDCOLLECTIVE ;  /* 0x000000000000791b */ /* 0x003fe20003800000 */
.L_x_1691:
[----:B------:R-:W-:-:S05]  /*20050*/  @!P2 IMAD.X R3, RZ, RZ, R7, P1 ;  /* 0x000000ffff03a224 */ /* 0x000fca00008e0607 */
        /* <DEDUP_REMOVED lines=11> */
.L_x_1692:
[----:B------:R-:W-:Y:S02]  /*20110*/  IMAD.MOV.U32 R13, RZ, RZ, R6 ;  /* 0x000000ffff0d7224 */ /* 0x000fe400078e0006 */
[----:B------:R-:W-:Y:S01]  /*20120*/  IMAD.MOV.U32 R12, RZ, RZ, 0x3 ;  /* 0x00000003ff0c7424 */ /* 0x000fe200078e00ff */
[----:B------:R-:W-:-:S13]  /*20130*/  @!P2 IADD3 R2, P1, R30, R14, RZ ;  /* 0x0000000e1e02a210 */ /* 0x000fda0007f3e0ff */
[----:B------:R-:W-:Y:S05]  /*20140*/  WARPSYNC.COLLECTIVE R15, `(.L_x_1693) ;  /* 0x000000000f087348 */ /* 0x000fea0003c00000 */
[----:B------:R0:W1:Y:S02]  /*20150*/  SHFL.IDX P6, R14, R13, R12, R11 ;  /* 0x0000000c0d0e7389 */ /* 0x00006400000c000b */
[----:B01----:R-:W-:Y:S01]  /*20160*/  ENDCOLLECTIVE ;  /* 0x000000000000791b */ /* 0x003fe20003800000 */
.L_x_1693:
        /* <DEDUP_REMOVED lines=12> */
.L_x_1694:
[----:B------:R-:W-:Y:S02]  /*20230*/  IMAD.MOV.U32 R13, RZ, RZ, R6 ;  /* 0x000000ffff0d7224 */ /* 0x000fe400078e0006 */
[----:B------:R-:W-:Y:S01]  /*20240*/  IMAD.MOV.U32 R12, RZ, RZ, 0x4 ;  /* 0x00000004ff0c7424 */ /* 0x000fe200078e00ff */
[----:B------:R-:W-:-:S13]  /*20250*/  @!P2 IADD3 R2, P1, R30, R14, RZ ;  /* 0x0000000e1e02a210 */ /* 0x000fda0007f3e0ff */
[----:B------:R-:W-:Y:S05]  /*20260*/  WARPSYNC.COLLECTIVE R15, `(.L_x_1695) ;  /* 0x000000000f087348 */ /* 0x000fea0003c00000 */
[----:B------:R0:W1:Y:S02]  /*20270*/  SHFL.IDX P6, R14, R13, R12, R11 ;  /* 0x0000000c0d0e7389 */ /* 0x00006400000c000b */
[----:B01----:R-:W-:Y:S01]  /*20280*/  ENDCOLLECTIVE ;  /* 0x000000000000791b */ /* 0x003fe20003800000 */
.L_x_1695:
        /* <DEDUP_REMOVED lines=12> */
.L_x_1696:
[----:B------:R-:W-:Y:S02]  /*20350*/  IMAD.MOV.U32 R13, RZ, RZ, R6 ;  /* 0x000000ffff0d7224 */ /* 0x000fe400078e0006 */
[----:B------:R-:W-:Y:S01]  /*20360*/  IMAD.MOV.U32 R12, RZ, RZ, 0x5 ;  /* 0x00000005ff0c7424 */ /* 0x000fe200078e00ff */
[----:B------:R-:W-:-:S13]  /*20370*/  @!P2 IADD3 R2, P1, R30, R14, RZ ;  /* 0x0000000e1e02a210 */ /* 0x000fda0007f3e0ff */
[----:B------:R-:W-:Y:S05]  /*20380*/  WARPSYNC.COLLECTIVE R15, `(.L_x_1697) ;  /* 0x000000000f087348 */ /* 0x000fea0003c00000 */
[----:B------:R0:W1:Y:S02]  /*20390*/  SHFL.IDX P6, R14, R13, R12, R11 ;  /* 0x0000000c0d0e7389 */ /* 0x00006400000c000b */
[----:B01----:R-:W-:Y:S01]  /*203a0*/  ENDCOLLECTIVE ;  /* 0x000000000000791b */ /* 0x003fe20003800000 */
.L_x_1697:
        /* <DEDUP_REMOVED lines=11> */
.L_x_1698:
[----:B------:R-:W-:Y:S02]  /*20460*/  IMAD.MOV.U32 R13, RZ, RZ, R6 ;  /* 0x000000ffff0d7224 */ /* 0x000fe400078e0006 */
[----:B------:R-:W-:Y:S01]  /*20470*/  IMAD.MOV.U32 R12, RZ, RZ, 0x6 ;  /* 0x00000006ff0c7424 */ /* 0x000fe200078e00ff */
[----:B------:R-:W-:-:S13]  /*20480*/  @!P2 IADD3 R2, P1, R30, R14, RZ ;  /* 0x0000000e1e02a210 */ /* 0x000fda0007f3e0ff */
[----:B------:R-:W-:Y:S05]  /*20490*/  WARPSYNC.COLLECTIVE R15, `(.L_x_1699) ;  /* 0x000000000f087348 */ /* 0x000fea0003c00000 */
[----:B------:R0:W1:Y:S02]  /*204a0*/  SHFL.IDX P6, R14, R13, R12, R11 ;  /* 0x0000000c0d0e7389 */ /* 0x00006400000c000b */
[----:B01----:R-:W-:Y:S01]  /*204b0*/  ENDCOLLECTIVE ;  /* 0x000000000000791b */ /* 0x003fe20003800000 */
.L_x_1699:
        /* <DEDUP_REMOVED lines=12> */
.L_x_1700:
[----:B------:R-:W-:Y:S02]  /*20580*/  IMAD.MOV.U32 R13, RZ, RZ, R6 ;  /* 0x000000ffff0d7224 */ /* 0x000fe400078e0006 */
[----:B------:R-:W-:Y:S01]  /*20590*/  IMAD.MOV.U32 R12, RZ, RZ, 0x7 ;  /* 0x00000007ff0c7424 */ /* 0x000fe200078e00ff */
[----:B------:R-:W-:-:S13]  /*205a0*/  @!P2 IADD3 R2, P1, R30, R14, RZ ;  /* 0x0000000e1e02a210 */ /* 0x000fda0007f3e0ff */
[----:B------:R-:W-:Y:S05]  /*205b0*/  WARPSYNC.COLLECTIVE R15, `(.L_x_1701) ;  /* 0x000000000f087348 */ /* 0x000fea0003c00000 */
[----:B------:R0:W1:Y:S02]  /*205c0*/  SHFL.IDX P6, R14, R13, R12, R11 ;  /* 0x0000000c0d0e7389 */ /* 0x00006400000c000b */
[----:B01----:R-:W-:Y:S01]  /*205d0*/  ENDCOLLECTIVE ;  /* 0x000000000000791b */ /* 0x003fe20003800000 */
.L_x_1701:
        /* <DEDUP_REMOVED lines=10> */
.L_x_1702:
[----:B------:R-:W-:Y:S05]  /*20680*/  BRA `(.L_x_1703) ;  /* 0xffffffa400dc7947 */ /* 0x000fea000383ffff */
.L_x_1580:
[----:B0-----:R0:W1:Y:S02]  /*20690*/  SYNCS.PHASECHK.TRANS64.TRYWAIT P0, [R17+URZ+0x22820], R0 ;  /* 0x02282000110075a7 */ /* 0x001064000800017f */
[----:B-1----:R-:W-:Y:S05]  /*206a0*/  @!P0 NANOSLEEP.SYNCS 0x989680 ;  /* 0x009896800000895d */ /* 0x002fea0003900000 */
[----:B------:R-:W1:Y:S02]  /*206b0*/  @!P0 SYNCS.PHASECHK.TRANS64 P0, [R17+URZ+0x22820], R0 ;  /* 0x02282000110085a7 */ /* 0x000e64000800007f */
[----:B-1----:R-:W-:Y:S05]  /*206c0*/  @!P0 BRA `(.L_x_1580) ;  /* 0xfffffffc00f08947 */ /* 0x002fea000383ffff */
[----:B------:R-:W-:Y:S05]  /*206d0*/  BRA `(.L_x_1704) ;  /* 0xffffffa800387947 */ /* 0x000fea000383ffff */
.L_x_1584:
[----:B0-----:R0:W1:Y:S02]  /*206e0*/  SYNCS.PHASECHK.TRANS64.TRYWAIT P0, [R0+URZ+0x22880], R29 ;  /* 0x0228801d000075a7 */ /* 0x001064000800017f */
[----:B-1----:R-:W-:Y:S05]  /*206f0*/  @!P0 NANOSLEEP.SYNCS 0x989680 ;  /* 0x009896800000895d */ /* 0x002fea0003900000 */
[----:B------:R-:W1:Y:S02]  /*20700*/  @!P0 SYNCS.PHASECHK.TRANS64 P0, [R0+URZ+0x22880], R29 ;  /* 0x0228801d000085a7 */ /* 0x000e64000800007f */
[----:B-1----:R-:W-:Y:S05]  /*20710*/  @!P0 BRA `(.L_x_1584) ;  /* 0xfffffffc00f08947 */ /* 0x002fea000383ffff */
[----:B------:R-:W-:Y:S05]  /*20720*/  BRA `(.L_x_1705) ;  /* 0xffffffac00687947 */ /* 0x000fea000383ffff */
.L_x_1585:
        /* <DEDUP_REMOVED lines=8> */
.L_x_1707:
[----:B------:R-:W-:Y:S05]  /*207b0*/  BSYNC B0 ;  /* 0x0000000000007941 */ /* 0x000fea0003800000 */
.L_x_1706:
[----:B------:R-:W-:Y:S02]  /*207c0*/  IMAD.MOV.U32 R13, RZ, RZ, R18 ;  /* 0x000000ffff0d7224 */ /* 0x000fe400078e0012 */
[----:B------:R-:W-:Y:S02]  /*207d0*/  IMAD.MOV.U32 R12, RZ, RZ, RZ ;  /* 0x000000ffff0c7224 */ /* 0x000fe400078e00ff */
[----:B------:R-:W-:Y:S02]  /*207e0*/  IMAD.MOV.U32 R11, RZ, RZ, 0x181f ;  /* 0x0000181fff0b7424 */ /* 0x000fe400078e00ff */
[----:B------:R-:W-:Y:S02]  /*207f0*/  IMAD.MOV.U32 R15, RZ, RZ, -0x1 ;  /* 0xffffffffff0f7424 */ /* 0x000fe400078e00ff */
[----:B------:R-:W-:Y:S02]  /*20800*/  IMAD.MOV.U32 R3, RZ, RZ, R14 ;  /* 0x000000ffff037224 */ /* 0x000fe400078e000e */
[----:B------:R-:W-:-:S07]  /*20810*/  IMAD.IADD R6, R17, 0x1, R6 ;  /* 0x0000000111067824 */ /* 0x000fce00078e0206 */
[----:B------:R-:W-:Y:S05]  /*20820*/  WARPSYNC.COLLECTIVE R15, `(.L_x_1708) ;  /* 0x000000000f087348 */ /* 0x000fea0003c00000 */
[----:B------:R0:W1:Y:S02]  /*20830*/  SHFL.IDX P6, R14, R13, R12, R11 ;  /* 0x0000000c0d0e7389 */ /* 0x00006400000c000b */
[----:B01----:R-:W-:Y:S01]  /*20840*/  ENDCOLLECTIVE ;  /* 0x000000000000791b */ /* 0x003fe20003800000 */
.L_x_1708:
[----:B------:R-:W-:Y:S02]  /*20850*/  IMAD.MOV.U32 R13, RZ, RZ, R19 ;  /* 0x000000ffff0d7224 */ /* 0x000fe400078e0013 */
[----:B------:R-:W-:Y:S02]  /*20860*/  IMAD.MOV.U32 R12, RZ, RZ, 0x1 ;  /* 0x00000001ff0c7424 */ /* 0x000fe400078e00ff */
[----:B------:R-:W-:-:S07]  /*20870*/  IMAD.MOV.U32 R2, RZ, RZ, R14 ;  /* 0x000000ffff027224 */ /* 0x000fce00078e000e */
[----:B------:R-:W-:Y:S05]  /*20880*/  WARPSYNC.COLLECTIVE R15, `(.L_x_1709) ;  /* 0x000000000f087348 */ /* 0x000fea0003c00000 */
[----:B------:R0:W1:Y:S02]  /*20890*/  SHFL.IDX P6, R14, R13, R12, R11 ;  /* 0x0000000c0d0e7389 */ /* 0x00006400000c000b */
[----:B01----:R-:W-:Y:S01]  /*208a0*/  ENDCOLLECTIVE ;  /* 0x000000000000791b */ /* 0x003fe20003800000 */
.L_x_1709:
        /* <DEDUP_REMOVED lines=11> */
.L_x_1710:
        /* <DEDUP_REMOVED lines=8> */
.L_x_1711:
        /* <DEDUP_REMOVED lines=9> */
.L_x_1712:
[----:B------:R-:W-:Y:S02]  /*20a70*/  IMAD.MOV.U32 R13, RZ, RZ, R19 ;  /* 0x000000ffff0d7224 */ /* 0x000fe400078e0013 */
[----:B------:R-:W-:Y:S02]  /*20a80*/  IMAD.MOV.U32 R12, RZ, RZ, 0x3 ;  /* 0x00000003ff0c7424 */ /* 0x000fe400078e00ff */
[----:B------:R-:W-:-:S05]  /*20a90*/  IMAD.MOV.U32 R11, RZ, RZ, R14 ;  /* 0x000000ffff0b7224 */ /* 0x000fca00078e000e */
[----:B------:R-:W-:Y:S01]  /*20aa0*/  IADD3 R2, P0, R30, R11, RZ ;  /* 0x0000000b1e027210 */ /* 0x000fe20007f1e0ff */
[----:B------:R-:W-:-:S04]  /*20ab0*/  IMAD.MOV.U32 R11, RZ, RZ, 0x181f ;  /* 0x0000181fff0b7424 */ /* 0x000fc800078e00ff */
[----:B------:R-:W-:-:S08]  /*20ac0*/  IMAD.X R3, RZ, RZ, R31, P0 ;  /* 0x000000ffff037224 */ /* 0x000fd000000e061f */
[----:B------:R-:W-:Y:S05]  /*20ad0*/  WARPSYNC.COLLECTIVE R15, `(.L_x_1713) ;  /* 0x000000000f087348 */ /* 0x000fea0003c00000 */
[----:B------:R0:W1:Y:S02]  /*20ae0*/  SHFL.IDX P6, R14, R13, R12, R11 ;  /* 0x0000000c0d0e7389 */ /* 0x00006400000c000b */
[----:B01----:R-:W-:Y:S01]  /*20af0*/  ENDCOLLECTIVE ;  /* 0x000000000000791b */ /* 0x003fe20003800000 */
.L_x_1713:
        /* <DEDUP_REMOVED lines=9> */
.L_x_1714:
[----:B------:R-:W-:Y:S02]  /*20b90*/  IMAD.MOV.U32 R13, RZ, RZ, R19 ;  /* 0x000000ffff0d7224 */ /* 0x000fe400078e0013 */
[----:B------:R-:W-:Y:S02]  /*20ba0*/  IMAD.MOV.U32 R12, RZ, RZ, 0x4 ;  /* 0x00000004ff0c7424 */ /* 0x000fe400078e00ff */
[----:B------:R-:W-:-:S07]  /*20bb0*/  IMAD.MOV.U32 R2, RZ, RZ, R14 ;  /* 0x000000ffff027224 */ /* 0x000fce00078e000e */
[----:B------:R-:W-:Y:S05]  /*20bc0*/  WARPSYNC.COLLECTIVE R15, `(.L_x_1715) ;  /* 0x000000000f087348 */ /* 0x000fea0003c00000 */
[----:B------:R0:W1:Y:S02]  /*20bd0*/  SHFL.IDX P6, R14, R13, R12, R11 ;  /* 0x0000000c0d0e7389 */ /* 0x00006400000c000b */
[----:B01----:R-:W-:Y:S01]  /*20be0*/  ENDCOLLECTIVE ;  /* 0x000000000000791b */ /* 0x003fe20003800000 */
.L_x_1715:
        /* <DEDUP_REMOVED lines=11> */
.L_x_1716:
[----:B------:R-:W-:Y:S02]  /*20ca0*/  IMAD.MOV.U32 R13, RZ, RZ, R19 ;  /* 0x000000ffff0d7224 */ /* 0x000fe400078e0013 */
[----:B------:R-:W-:Y:S02]  /*20cb0*/  IMAD.MOV.U32 R12, RZ, RZ, 0x5 ;  /* 0x00000005ff0c7424 */ /* 0x000fe400078e00ff */
[----:B------:R-:W-:-:S07]  /*20cc0*/  IMAD.MOV.U32 R2, RZ, RZ, R14 ;  /* 0x000000ffff027224 */ /* 0x000fce00078e000e */
[----:B------:R-:W-:Y:S05]  /*20cd0*/  WARPSYNC.COLLECTIVE R15, `(.L_x_1717) ;  /* 0x000000000f087348 */ /* 0x000fea0003c00000 */
[----:B------:R0:W1:Y:S02]  /*20ce0*/  SHFL.IDX P6, R14, R13, R12, R11 ;  /* 0x0000000c0d0e7389 */ /* 0x00006400000c000b */
[----:B01----:R-:W-:Y:S01]  /*20cf0*/  ENDCOLLECTIVE ;  /* 0x000000000000791b */ /* 0x003fe20003800000 */
.L_x_1717:
        /* <DEDUP_REMOVED lines=11> */
.L_x_1718:
[----:B------:R-:W-:Y:S02]  /*20db0*/  IMAD.MOV.U32 R13, RZ, RZ, R19 ;  /* 0x000000ffff0d7224 */ /* 0x000fe400078e0013 */
[----:B------:R-:W-:Y:S02]  /*20dc0*/  IMAD.MOV.U32 R12, RZ, RZ, 0x6 ;  /* 0x00000006ff0c7424 */ /* 0x000fe400078e00ff */
[----:B------:R-:W-:-:S07]  /*20dd0*/  IMAD.MOV.U32 R2, RZ, RZ, R14 ;  /* 0x000000ffff027224 */ /* 0x000fce00078e000e */
[----:B------:R-:W-:Y:S05]  /*20de0*/  WARPSYNC.COLLECTIVE R15, `(.L_x_1719) ;  /* 0x000000000f087348 */ /* 0x000fea0003c00000 */
[----:B------:R0:W1:Y:S02]  /*20df0*/  SHFL.IDX P6, R14, R13, R12, R11 ;  /* 0x0000000c0d0e7389 */ /* 0x00006400000c000b */
[----:B01----:R-:W-:Y:S01]  /*20e00*/  ENDCOLLECTIVE ;  /* 0x000000000000791b */ /* 0x003fe20003800000 */
.L_x_1719:
        /* <DEDUP_REMOVED lines=11> */
.L_x_1720:
[----:B------:R-:W-:Y:S02]  /*20ec0*/  IMAD.MOV.U32 R13, RZ, RZ, R19 ;  /* 0x000000ffff0d7224 */ /* 0x000fe400078e0013 */
[----:B------:R-:W-:Y:S02]  /*20ed0*/  IMAD.MOV.U32 R12, RZ, RZ, 0x7 ;  /* 0x00000007ff0c7424 */ /* 0x000fe400078e00ff */
[----:B------:R-:W-:-:S07]  /*20ee0*/  IMAD.MOV.U32 R2, RZ, RZ, R14 ;  /* 0x000000ffff027224 */ /* 0x000fce00078e000e */
[----:B------:R-:W-:Y:S05]  /*20ef0*/  WARPSYNC.COLLECTIVE R15, `(.L_x_1721) ;  /* 0x000000000f087348 */ /* 0x000fea0003c00000 */
[----:B------:R0:W1:Y:S02]  /*20f00*/  SHFL.IDX P6, R14, R13, R12, R11 ;  /* 0x0000000c0d0e7389 */ /* 0x00006400000c000b */
[----:B01----:R-:W-:Y:S01]  /*20f10*/  ENDCOLLECTIVE ;  /* 0x000000000000791b */ /* 0x003fe20003800000 */
.L_x_1721:
[----:B------:R-:W-:Y:S01]  /*20f20*/  IMAD.MOV.U32 R13, RZ, RZ, R18 ;  /* 0x000000ffff0d7224 */ /* 0x000fe200078e0012 */
[----:B------:R-:W-:-:S05]  /*20f30*/  IADD3 R18, P0, R30, R2, RZ ;  /* 0x000000021e127210 */ /* 0x000fca0007f1e0ff */
[----:B------:R-:W-:Y:S02]  /*20f40*/  IMAD.X R19, RZ, RZ, R3, P0 ;  /* 0x000000ffff137224 */ /* 0x000fe400000e0603 */
[----:B------:R-:W-:-:S03]  /*20f50*/  IMAD.MOV.U32 R31, RZ, RZ, R14 ;  /* 0x000000ffff1f7224 */ /* 0x000fc600078e000e */
[----:B------:R-:W-:Y:S01]  /*20f60*/  @!PT LDS RZ, [RZ] ;  /* 0x00000000fffff984 */ /* 0x000fe20000000800 */
[----:B------:R-:W-:Y:S01]  /*20f70*/  @!PT LDS RZ, [RZ] ;  /* 0x00000000fffff984 */ /* 0x000fe20000000800 */
[----:B------:R-:W-:Y:S01]  /*20f80*/  @!PT LDS RZ, [RZ] ;  /* 0x00000000fffff984 */ /* 0x000fe20000000800 */
[----:B------:R0:W-:Y:S04]  /*20f90*/  LDGSTS.E.BYPASS.LTC128B.128 [R6+0xd400], desc[UR50][R18.64], !P2 ;  /* 0x0d40000012067fae */ /* 0x0001e8000d101d72 */
[----:B0-----:R-:W-:Y:S05]  /*20fa0*/  WARPSYNC.COLLECTIVE R15, `(.L_x_1722) ;  /* 0x000000000f087348 */ /* 0x001fea0003c00000 */
[----:B------:R1:W2:Y:S02]  /*20fb0*/  SHFL.IDX P6, R14, R13, R12, R11 ;  /* 0x0000000c0d0e7389 */ /* 0x0002a400000c000b */
[----:B012---:R-:W-:Y:S01]  /*20fc0*/  ENDCOLLECTIVE ;  /* 0x000000000000791b */ /* 0x007fe20003800000 */
.L_x_1722:
[----:B------:R-:W-:Y:S02]  /*20fd0*/  IMAD.MOV.U32 R13, RZ, RZ, R10 ;  /* 0x000000ffff0d7224 */ /* 0x000fe400078e000a */
[----:B------:R-:W-:Y:S02]  /*20fe0*/  IMAD.MOV.U32 R12, RZ, RZ, RZ ;  /* 0x000000ffff0c7224 */ /* 0x000fe400078e00ff */
[----:B------:R-:W-:-:S05]  /*20ff0*/  IMAD.MOV.U32 R11, RZ, RZ, R14 ;  /* 0x000000ffff0b7224 */ /* 0x000fca00078e000e */
[----:B------:R-:W-:Y:S01]  /*21000*/  IADD3 R2, P0, R30, R11, RZ ;  /* 0x0000000b1e027210 */ /* 0x000fe20007f1e0ff */
[----:B------:R-:W-:-:S04]  /*21010*/  IMAD.MOV.U32 R11, RZ, RZ, 0x181f ;  /* 0x0000181fff0b7424 */ /* 0x000fc800078e00ff */
[----:B------:R-:W-:-:S08]  /*21020*/  IMAD.X R3, RZ, RZ, R31, P0 ;  /* 0x000000ffff037224 */ /* 0x000fd000000e061f */
[----:B------:R-:W-:Y:S05]  /*21030*/  WARPSYNC.COLLECTIVE R15, `(.L_x_1723) ;  /* 0x000000000f087348 */ /* 0x000fea0003c00000 */
[----:B------:R0:W1:Y:S02]  /*21040*/  SHFL.IDX P6, R14, R13, R12, R11 ;  /* 0x0000000c0d0e7389 */ /* 0x00006400000c000b */
[----:B01----:R-:W-:Y:S01]  /*21050*/  ENDCOLLECTIVE ;  /* 0x000000000000791b */ /* 0x003fe20003800000 */
.L_x_1723:
        /* <DEDUP_REMOVED lines=9> */
.L_x_1724:
        /* <DEDUP_REMOVED lines=8> */
.L_x_1725:
        /* <DEDUP_REMOVED lines=9> */
.L_x_1726:
[----:B------:R-:W-:Y:S01]  /*21200*/  IMAD.MOV.U32 R2, RZ, RZ, R14 ;  /* 0x000000ffff027224 */ /* 0x000fe200078e000e */
[----:B------:R-:W-:Y:S06]  /*21210*/  BRA `(.L_x_1727) ;  /* 0xffffffa800007947 */ /* 0x000fec000383ffff */
.L_x_1590:
[----:B--2---:R2:W3:Y:S02]  /*21220*/  SYNCS.PHASECHK.TRANS64.TRYWAIT P0, [R0+URZ+0x22840], R29 ;  /* 0x0228401d000075a7 */ /* 0x0044e4000800017f */
[----:B---3--:R-:W-:Y:S05]  /*21230*/  @!P0 NANOSLEEP.SYNCS 0x989680 ;  /* 0x009896800000895d */ /* 0x008fea0003900000 */
[----:B------:R-:W3:Y:S02]  /*21240*/  @!P0 SYNCS.PHASECHK.TRANS64 P0, [R0+URZ+0x22840], R29 ;  /* 0x0228401d000085a7 */ /* 0x000ee4000800007f */
[----:B---3--:R-:W-:Y:S05]  /*21250*/  @!P0 BRA `(.L_x_1590) ;  /* 0xfffffffc00f08947 */ /* 0x008fea000383ffff */
[----:B------:R-:W-:Y:S05]  /*21260*/  BRA `(.L_x_1728) ;  /* 0xffffffa800507947 */ /* 0x000fea000383ffff */
.L_x_1591:
[----:B------:R-:W-:Y:S01]  /*21270*/  BSSY B0, `(.L_x_1729) ;  /* 0x0000008000007945 */ /* 0x000fe20003800000 */
[----:B------:R-:W-:Y:S02]  /*21280*/  IMAD.MOV.U32 R13, RZ, RZ, R4 ;  /* 0x000000ffff0d7224 */ /* 0x000fe400078e0004 */
[----:B------:R-:W-:Y:S02]  /*21290*/  IMAD.MOV.U32 R12, RZ, RZ, RZ ;  /* 0x000000ffff0c7224 */ /* 0x000fe400078e00ff */
[----:B------:R-:W-:Y:S02]  /*212a0*/  IMAD.MOV.U32 R11, RZ, RZ, 0x181f ;  /* 0x0000181fff0b7424 */ /* 0x000fe400078e00ff */
[----:B------:R-:W-:-:S07]  /*212b0*/  IMAD.MOV.U32 R15, RZ, RZ, -0x1 ;  /* 0xffffffffff0f7424 */ /* 0x000fce00078e00ff */
[----:B-12---:R-:W-:Y:S05]  /*212c0*/  WARPSYNC.COLLECTIVE R15, `(.L_x_1730) ;  /* 0x000000000f087348 */ /* 0x006fea0003c00000 */
[----:B------:R0:W3:Y:S02]  /*212d0*/  SHFL.IDX P6, R14, R13, R12, R11 ;  /* 0x0000000c0d0e7389 */ /* 0x0000e400000c000b */
[----:B0123--:R-:W-:Y:S01]  /*212e0*/  ENDCOLLECTIVE ;  /* 0x000000000000791b */ /* 0x00ffe20003800000 */
.L_x_1730:
[----:B------:R-:W-:Y:S05]  /*212f0*/  BSYNC B0 ;  /* 0x0000000000007941 */ /* 0x000fea0003800000 */
.L_x_1729:
        /* <DEDUP_REMOVED lines=8> */
.L_x_1731:
[----:B------:R-:W-:Y:S02]  /*21380*/  IMAD.MOV.U32 R13, RZ, RZ, R4 ;  /* 0x000000ffff0d7224 */ /* 0x000fe400078e0004 */
[----:B------:R-:W-:Y:S02]  /*21390*/  IMAD.MOV.U32 R12, RZ, RZ, 0x1 ;  /* 0x00000001ff0c7424 */ /* 0x000fe400078e00ff */
[----:B------:R-:W-:-:S07]  /*213a0*/  IMAD.MOV.U32 R2, RZ, RZ, R14 ;  /* 0x000000ffff027224 */ /* 0x000fce00078e000e */
[----:B------:R-:W-:Y:S05]  /*213b0*/  WARPSYNC.COLLECTIVE R15, `(.L_x_1732) ;  /* 0x000000000f087348 */ /* 0x000fea0003c00000 */
[----:B------:R0:W1:Y:S02]  /*213c0*/  SHFL.IDX P6, R14, R13, R12, R11 ;  /* 0x0000000c0d0e7389 */ /* 0x00006400000c000b */
[----:B01----:R-:W-:Y:S01]  /*213d0*/  ENDCOLLECTIVE ;  /* 0x000000000000791b */ /* 0x003fe20003800000 */
.L_x_1732:
        /* <DEDUP_REMOVED lines=11> */
.L_x_1733:
        /* <DEDUP_REMOVED lines=8> */
.L_x_1734:
        /* <DEDUP_REMOVED lines=9> */
.L_x_1735:
        /* <DEDUP_REMOVED lines=9> */
.L_x_1736:
        /* <DEDUP_REMOVED lines=9> */
.L_x_1737:
[----:B------:R-:W-:Y:S02]  /*216c0*/  IMAD.MOV.U32 R13, RZ, RZ, R4 ;  /* 0x000000ffff0d7224 */ /* 0x000fe400078e0004 */
[----:B------:R-:W-:Y:S02]  /*216d0*/  IMAD.MOV.U32 R12, RZ, RZ, 0x4 ;  /* 0x00000004ff0c7424 */ /* 0x000fe400078e00ff */
[----:B------:R-:W-:-:S07]  /*216e0*/  IMAD.MOV.U32 R2, RZ, RZ, R14 ;  /* 0x000000ffff027224 */ /* 0x000fce00078e000e */
[----:B------:R-:W-:Y:S05]  /*216f0*/  WARPSYNC.COLLECTIVE R15, `(.L_x_1738) ;  /* 0x000000000f087348 */ /* 0x000fea0003c00000 */
[----:B------:R0:W1:Y:S02]  /*21700*/  SHFL.IDX P6, R14, R13, R12, R11 ;  /* 0x0000000c0d0e7389 */ /* 0x00006400000c000b */
[----:B01----:R-:W-:Y:S01]  /*21710*/  ENDCOLLECTIVE ;  /* 0x000000000000791b */ /* 0x003fe20003800000 */
.L_x_1738:
        /* <DEDUP_REMOVED lines=11> */
.L_x_1739:
[----:B------:R-:W-:Y:S02]  /*217d0*/  IMAD.MOV.U32 R13, RZ, RZ, R4 ;  /* 0x000000ffff0d7224 */ /* 0x000fe400078e0004 */
[----:B------:R-:W-:Y:S02]  /*217e0*/  IMAD.MOV.U32 R12, RZ, RZ, 0x5 ;  /* 0x00000005ff0c7424 */ /* 0x000fe400078e00ff */
[----:B------:R-:W-:-:S07]  /*217f0*/  IMAD.MOV.U32 R2, RZ, RZ, R14 ;  /* 0x000000ffff027224 */ /* 0x000fce00078e000e */
[----:B------:R-:W-:Y:S05]  /*21800*/  WARPSYNC.COLLECTIVE R15, `(.L_x_1740) ;  /* 0x000000000f087348 */ /* 0x000fea0003c00000 */
[----:B------:R0:W1:Y:S02]  /*21810*/  SHFL.IDX P6, R14, R13, R12, R11 ;  /* 0x0000000c0d0e7389 */ /* 0x00006400000c000b */
[----:B01----:R-:W-:Y:S01]  /*21820*/  ENDCOLLECTIVE ;  /* 0x000000000000791b */ /* 0x003fe20003800000 */
.L_x_1740:
        /* <DEDUP_REMOVED lines=11> */
.L_x_1741:
[----:B------:R-:W-:Y:S02]  /*218e0*/  IMAD.MOV.U32 R13, RZ, RZ, R4 ;  /* 0x000000ffff0d7224 */ /* 0x000fe400078e0004 */
[----:B------:R-:W-:Y:S02]  /*218f0*/  IMAD.MOV.U32 R12, RZ, RZ, 0x6 ;  /* 0x00000006ff0c7424 */ /* 0x000fe400078e00ff */
[----:B------:R-:W-:-:S07]  /*21900*/  IMAD.MOV.U32 R2, RZ, RZ, R14 ;  /* 0x000000ffff027224 */ /* 0x000fce00078e000e */
[----:B------:R-:W-:Y:S05]  /*21910*/  WARPSYNC.COLLECTIVE R15, `(.L_x_1742) ;  /* 0x000000000f087348 */ /* 0x000fea0003c00000 */
[----:B------:R0:W1:Y:S02]  /*21920*/  SHFL.IDX P6, R14, R13, R12, R11 ;  /* 0x0000000c0d0e7389 */ /* 0x00006400000c000b */
[----:B01----:R-:W-:Y:S01]  /*21930*/  ENDCOLLECTIVE ;  /* 0x000000000000791b */ /* 0x003fe20003800000 */
.L_x_1742:
        /* <DEDUP_REMOVED lines=11> */
.L_x_1743:
[----:B------:R-:W-:Y:S02]  /*219f0*/  IMAD.MOV.U32 R13, RZ, RZ, R4 ;  /* 0x000000ffff0d7224 */ /* 0x000fe400078e0004 */
[----:B------:R-:W-:Y:S02]  /*21a00*/  IMAD.MOV.U32 R12, RZ, RZ, 0x7 ;  /* 0x00000007ff0c7424 */ /* 0x000fe400078e00ff */
[----:B------:R-:W-:-:S07]  /*21a10*/  IMAD.MOV.U32 R2, RZ, RZ, R14 ;  /* 0x000000ffff027224 */ /* 0x000fce00078e000e */
[----:B------:R-:W-:Y:S05]  /*21a20*/  WARPSYNC.COLLECTIVE R15, `(.L_x_1744) ;  /* 0x000000000f087348 */ /* 0x000fea0003c00000 */
[----:B------:R0:W1:Y:S02]  /*21a30*/  SHFL.IDX P6, R14, R13, R12, R11 ;  /* 0x0000000c0d0e7389 */ /* 0x00006400000c000b */
[----:B01----:R-:W-:Y:S01]  /*21a40*/  ENDCOLLECTIVE ;  /* 0x000000000000791b */ /* 0x003fe20003800000 */
.L_x_1744:
        /* <DEDUP_REMOVED lines=11> */
.L_x_1745:
[----:B------:R-:W-:Y:S02]  /*21b00*/  IMAD.MOV.U32 R13, RZ, RZ, R8 ;  /* 0x000000ffff0d7224 */ /* 0x000fe400078e0008 */
[----:B------:R-:W-:Y:S02]  /*21b10*/  IMAD.MOV.U32 R12, RZ, RZ, RZ ;  /* 0x000000ffff0c7224 */ /* 0x000fe400078e00ff */
[----:B------:R-:W-:-:S07]  /*21b20*/  IMAD.MOV.U32 R9, RZ, RZ, R14 ;  /* 0x000000ffff097224 */ /* 0x000fce00078e000e */
[----:B------:R-:W-:Y:S05]  /*21b30*/  WARPSYNC.COLLECTIVE R15, `(.L_x_1746) ;  /* 0x000000000f087348 */ /* 0x000fea0003c00000 */
[----:B------:R0:W1:Y:S02]  /*21b40*/  SHFL.IDX P6, R14, R13, R12, R11 ;  /* 0x0000000c0d0e7389 */ /* 0x00006400000c000b */
[----:B01----:R-:W-:Y:S01]  /*21b50*/  ENDCOLLECTIVE ;  /* 0x000000000000791b */ /* 0x003fe20003800000 */
.L_x_1746:
        /* <DEDUP_REMOVED lines=11> */
.L_x_1747:
[----:B------:R-:W-:Y:S02]  /*21c10*/  IMAD.MOV.U32 R13, RZ, RZ, R8 ;  /* 0x000000ffff0d7224 */ /* 0x000fe400078e0008 */
[----:B------:R-:W-:Y:S02]  /*21c20*/  IMAD.MOV.U32 R12, RZ, RZ, 0x1 ;  /* 0x00000001ff0c7424 */ /* 0x000fe400078e00ff */
[----:B------:R-:W-:-:S07]  /*21c30*/  IMAD.MOV.U32 R5, RZ, RZ, R14 ;  /* 0x000000ffff057224 */ /* 0x000fce00078e000e */
[----:B------:R-:W-:Y:S05]  /*21c40*/  WARPSYNC.COLLECTIVE R15, `(.L_x_1748) ;  /* 0x000000000f087348 */ /* 0x000fea0003c00000 */
[----:B------:R0:W1:Y:S02]  /*21c50*/  SHFL.IDX P6, R14, R13, R12, R11 ;  /* 0x0000000c0d0e7389 */ /* 0x00006400000c000b */
[----:B01----:R-:W-:Y:S01]  /*21c60*/  ENDCOLLECTIVE ;  /* 0x000000000000791b */ /* 0x003fe20003800000 */
.L_x_1748:
        /* <DEDUP_REMOVED lines=11> */
.L_x_1749:
[----:B------:R-:W-:Y:S05]  /*21d20*/  BRA `(.L_x_1750) ;  /* 0xffffffa000e47947 */ /* 0x000fea000383ffff */
.L_x_1596:
[----:B0-----:R0:W1:Y:S02]  /*21d30*/  SYNCS.PHASECHK.TRANS64.TRYWAIT P2, [R18+URZ+0x22870], R3 ;  /* 0x02287003120075a7 */ /* 0x001064000804017f */
[----:B-1----:R-:W-:Y:S05]  /*21d40*/  @!P2 NANOSLEEP.SYNCS 0x989680 ;  /* 0x009896800000a95d */ /* 0x002fea0003900000 */
[----:B------:R-:W1:Y:S02]  /*21d50*/  @!P2 SYNCS.PHASECHK.TRANS64 P2, [R18+URZ+0x22870], R3 ;  /* 0x022870031200a5a7 */ /* 0x000e64000804007f */
[----:B-1----:R-:W-:Y:S05]  /*21d60*/  @!P2 BRA `(.L_x_1596) ;  /* 0xfffffffc00f0a947 */ /* 0x002fea000383ffff */
[----:B------:R-:W-:Y:S05]  /*21d70*/  BRA `(.L_x_1751) ;  /* 0xffffffa400487947 */ /* 0x000fea000383ffff */
.L_x_1598:
[----:B0-----:R0:W1:Y:S02]  /*21d80*/  SYNCS.PHASECHK.TRANS64.TRYWAIT P2, [R18+URZ+0x22860], R3 ;  /* 0x02286003120075a7 */ /* 0x001064000804017f */
[----:B-1----:R-:W-:Y:S05]  /*21d90*/  @!P2 NANOSLEEP.SYNCS 0x989680 ;  /* 0x009896800000a95d */ /* 0x002fea0003900000 */
[----:B------:R-:W1:Y:S02]  /*21da0*/  @!P2 SYNCS.PHASECHK.TRANS64 P2, [R18+URZ+0x22860], R3 ;  /* 0x022860031200a5a7 */ /* 0x000e64000804007f */
[----:B-1----:R-:W-:Y:S05]  /*21db0*/  @!P2 BRA `(.L_x_1598) ;  /* 0xfffffffc00f0a947 */ /* 0x002fea000383ffff */
[----:B------:R-:W-:Y:S05]  /*21dc0*/  BRA `(.L_x_1752) ;  /* 0xffffffa400587947 */ /* 0x000fea000383ffff */
.L_x_1606:
[----:B0-----:R0:W1:Y:S02]  /*21dd0*/  SYNCS.PHASECHK.TRANS64.TRYWAIT P1, [R18+URZ+0x22870], R3 ;  /* 0x02287003120075a7 */ /* 0x001064000802017f */
[----:B-1----:R-:W-:Y:S05]  /*21de0*/  @!P1 NANOSLEEP.SYNCS 0x989680 ;  /* 0x009896800000995d */ /* 0x002fea0003900000 */
[----:B------:R-:W1:Y:S02]  /*21df0*/  @!P1 SYNCS.PHASECHK.TRANS64 P1, [R18+URZ+0x22870], R3 ;  /* 0x02287003120095a7 */ /* 0x000e64000802007f */
[----:B-1----:R-:W-:Y:S05]  /*21e00*/  @!P1 BRA `(.L_x_1606) ;  /* 0xfffffffc00f09947 */ /* 0x002fea000383ffff */
[----:B------:R-:W-:Y:S05]  /*21e10*/  BRA `(.L_x_1753) ;  /* 0xffffffac00187947 */ /* 0x000fea000383ffff */
.L_x_1608:
[----:B0-----:R0:W1:Y:S02]  /*21e20*/  SYNCS.PHASECHK.TRANS64.TRYWAIT P1, [R18+URZ+0x22860], R3 ;  /* 0x02286003120075a7 */ /* 0x001064000802017f */
[----:B-1----:R-:W-:Y:S05]  /*21e30*/  @!P1 NANOSLEEP.SYNCS 0x989680 ;  /* 0x009896800000995d */ /* 0x002fea0003900000 */
[----:B------:R-:W1:Y:S02]  /*21e40*/  @!P1 SYNCS.PHASECHK.TRANS64 P1, [R18+URZ+0x22860], R3 ;  /* 0x02286003120095a7 */ /* 0x000e64000802007f */
[----:B-1----:R-:W-:Y:S05]  /*21e50*/  @!P1 BRA `(.L_x_1608) ;  /* 0xfffffffc00f09947 */ /* 0x002fea000383ffff */
[----:B------:R-:W-:Y:S05]  /*21e60*/  BRA `(.L_x_1754) ;  /* 0xffffffac00247947 */ /* 0x000fea000383ffff */
.L_x_1622:
[----:B0-----:R0:W1:Y:S02]  /*21e70*/  SYNCS.PHASECHK.TRANS64.TRYWAIT P0, [R7+URZ+0x22820], R0 ;  /* 0x02282000070075a7 */ /* 0x001064000800017f */
[----:B-1----:R-:W-:Y:S05]  /*21e80*/  @!P0 NANOSLEEP.SYNCS 0x989680 ;  /* 0x009896800000895d */ /* 0x002fea0003900000 */
[----:B------:R-:W1:Y:S02]  /*21e90*/  @!P0 SYNCS.PHASECHK.TRANS64 P0, [R7+URZ+0x22820], R0 ;  /* 0x02282000070085a7 */ /* 0x000e64000800007f */
[----:B-1----:R-:W-:Y:S05]  /*21ea0*/  @!P0 BRA `(.L_x_1622) ;  /* 0xfffffffc00f08947 */ /* 0x002fea000383ffff */
[----:B------:R-:W-:Y:S05]  /*21eb0*/  BRA `(.L_x_1755) ;  /* 0xffffffbc00c07947 */ /* 0x000fea000383ffff */
.L_x_1623:
[----:B------:R-:W1:Y:S01]  /*21ec0*/  S2R R2, SR_TID.X ;  /* 0x0000000000027919 */ /* 0x000e620000002100 */
[----:B------:R-:W-:Y:S01]  /*21ed0*/  BSSY B0, `(.L_x_1756) ;  /* 0x000000a000007945 */ /* 0x000fe20003800000 */
[----:B------:R-:W-:Y:S02]  /*21ee0*/  IMAD.MOV.U32 R12, RZ, RZ, RZ ;  /* 0x000000ffff0c7224 */ /* 0x000fe400078e00ff */
[----:B------:R-:W-:Y:S02]  /*21ef0*/  IMAD.MOV.U32 R11, RZ, RZ, 0x1f ;  /* 0x0000001fff0b7424 */ /* 0x000fe400078e00ff */
[----:B------:R-:W-:Y:S01]  /*21f00*/  IMAD.MOV.U32 R15, RZ, RZ, -0x1 ;  /* 0xffffffffff0f7424 */ /* 0x000fe200078e00ff */
[----:B-1----:R-:W-:-:S04]  /*21f10*/  SHF.R.U32.HI R2, RZ, 0x5, R2 ;  /* 0x00000005ff027819 */ /* 0x002fc80000011602 */
[----:B------:R-:W-:-:S05]  /*21f20*/  LOP3.LUT R2, R2, 0x3, RZ, 0xc0, !PT ;  /* 0x0000000302027812 */ /* 0x000fca00078ec0ff */
[----:B------:R-:W-:-:S07]  /*21f30*/  IMAD.MOV.U32 R13, RZ, RZ, R2 ;  /* 0x000000ffff0d7224 */ /* 0x000fce00078e0002 */
[----:B0-----:R-:W-:Y:S05]  /*21f40*/  WARPSYNC.COLLECTIVE R15, `(.L_x_1757) ;  /* 0x000000000f087348 */ /* 0x001fea0003c00000 */
[----:B------:R1:W2:Y:S02]  /*21f50*/  SHFL.IDX P6, R14, R13, R12, R11 ;  /* 0x0000000c0d0e7389 */ /* 0x0002a400000c000b */
[----:B012---:R-:W-:Y:S01]  /*21f60*/  ENDCOLLECTIVE ;  /* 0x000000000000791b */ /* 0x007fe20003800000 */
.L_x_1757:
[----:B------:R-:W-:Y:S05]  /*21f70*/  BSYNC B0 ;  /* 0x0000000000007941 */ /* 0x000fea0003800000 */
.L_x_1756:
[----:B------:R-:W-:Y:S05]  /*21f80*/  BRA `(.L_x_1758) ;  /* 0xffffffbc00a87947 */ /* 0x000fea000383ffff */
.L_x_1626:
[----:B------:R-:W-:Y:S01]  /*21f90*/  BSSY B1, `(.L_x_1759) ;  /* 0x0000006000017945 */ /* 0x000fe20003800000 */
[----:B------:R-:W-:-:S07]  /*21fa0*/  IMAD.MOV.U32 R15, RZ, RZ, -0x1 ;  /* 0xffffffffff0f7424 */ /* 0x000fce00078e00ff */
[----:B0-----:R-:W-:Y:S05]  /*21fb0*/  WARPSYNC.COLLECTIVE R15, `(.L_x_1760) ;  /* 0x000000000f0c7348 */ /* 0x001fea0003c00000 */
[----:B------:R-:W-:Y:S02]  /*21fc0*/  ELECT P6, UR62, PT ;  /* 0x00000000003e782f */ /* 0x000fe400038c0000 */
[----:B------:R-:W-:Y:S01]  /*21fd0*/  MOV R14, UR62 ;  /* 0x0000003e000e7c02 */ /* 0x000fe20008000f00 */
[----:B0-----:R-:W-:Y:S10]  /*21fe0*/  ENDCOLLECTIVE ;  /* 0x000000000000791b */ /* 0x001ff40003800000 */
.L_x_1760:
[----:B------:R-:W-:Y:S05]  /*21ff0*/  BSYNC B1 ;  /* 0x0000000000017941 */ /* 0x000fea0003800000 */
.L_x_1759:
[----:B------:R-:W-:Y:S05]  /*22000*/  BRA `(.L_x_1761) ;  /* 0xffffffbc00a07947 */ /* 0x000fea000383ffff */
.L_x_1628:
[----:B0-----:R0:W1:Y:S02]  /*22010*/  SYNCS.PHASECHK.TRANS64.TRYWAIT P1, [R5+URZ+0x22840], R0 ;  /* 0x02284000050075a7 */ /* 0x001064000802017f */
[----:B-1----:R-:W-:Y:S05]  /*22020*/  @!P1 NANOSLEEP.SYNCS 0x989680 ;  /* 0x009896800000995d */ /* 0x002fea0003900000 */
[----:B------:R-:W1:Y:S02]  /*22030*/  @!P1 SYNCS.PHASECHK.TRANS64 P1, [R5+URZ+0x22840], R0 ;  /* 0x02284000050095a7 */ /* 0x000e64000802007f */
[----:B-1----:R-:W-:Y:S05]  /*22040*/  @!P1 BRA `(.L_x_1628) ;  /* 0xfffffffc00f09947 */ /* 0x002fea000383ffff */
[----:B------:R-:W-:Y:S05]  /*22050*/  BRA `(.L_x_1762) ;  /* 0xffffffbc00c07947 */ /* 0x000fea000383ffff */
.L_x_1630:
[----:B-1----:R1:W2:Y:S02]  /*22060*/  SYNCS.PHASECHK.TRANS64.TRYWAIT P1, [R3+URZ+0x22840], R2 ;  /* 0x02284002030075a7 */ /* 0x0022a4000802017f */
[----:B--2---:R-:W-:Y:S05]  /*22070*/  @!P1 NANOSLEEP.SYNCS 0x989680 ;  /* 0x009896800000995d */ /* 0x004fea0003900000 */
[----:B------:R-:W2:Y:S02]  /*22080*/  @!P1 SYNCS.PHASECHK.TRANS64 P1, [R3+URZ+0x22840], R2 ;  /* 0x02284002030095a7 */ /* 0x000ea4000802007f */
[----:B--2---:R-:W-:Y:S05]  /*22090*/  @!P1 BRA `(.L_x_1630) ;  /* 0xfffffffc00f09947 */ /* 0x004fea000383ffff */
[----:B------:R-:W-:Y:S05]  /*220a0*/  BRA `(.L_x_1763) ;  /* 0xffffffbc00cc7947 */ /* 0x000fea000383ffff */
.L_x_1632:
[----:B--2---:R2:W3:Y:S02]  /*220b0*/  SYNCS.PHASECHK.TRANS64.TRYWAIT P1, [R5+URZ+0x22860], R0 ;  /* 0x02286000050075a7 */ /* 0x0044e4000802017f */
[----:B---3--:R-:W-:Y:S05]  /*220c0*/  @!P1 NANOSLEEP.SYNCS 0x989680 ;  /* 0x009896800000995d */ /* 0x008fea0003900000 */
[----:B------:R-:W3:Y:S02]  /*220d0*/  @!P1 SYNCS.PHASECHK.TRANS64 P1, [R5+URZ+0x22860], R0 ;  /* 0x02286000050095a7 */ /* 0x000ee4000802007f */
[----:B---3--:R-:W-:Y:S05]  /*220e0*/  @!P1 BRA `(.L_x_1632) ;  /* 0xfffffffc00f09947 */ /* 0x008fea000383ffff */
[----:B------:R-:W-:Y:S05]  /*220f0*/  BRA `(.L_x_1764) ;  /* 0xffffffbc00c87947 */ /* 0x000fea000383ffff */
.L_x_1634:
[----:B---3--:R3:W4:Y:S02]  /*22100*/  SYNCS.PHASECHK.TRANS64.TRYWAIT P1, [R3+URZ+0x22860], R2 ;  /* 0x02286002030075a7 */ /* 0x008724000802017f */
[----:B----4-:R-:W-:Y:S05]  /*22110*/  @!P1 NANOSLEEP.SYNCS 0x989680 ;  /* 0x009896800000995d */ /* 0x010fea0003900000 */
[----:B------:R-:W4:Y:S02]  /*22120*/  @!P1 SYNCS.PHASECHK.TRANS64 P1, [R3+URZ+0x22860], R2 ;  /* 0x02286002030095a7 */ /* 0x000f24000802007f */
[----:B----4-:R-:W-:Y:S05]  /*22130*/  @!P1 BRA `(.L_x_1634) ;  /* 0xfffffffc00f09947 */ /* 0x010fea000383ffff */
[----:B------:R-:W-:Y:S05]  /*22140*/  BRA `(.L_x_1765) ;  /* 0xffffffbc00c47947 */ /* 0x000fea000383ffff */
.L_x_1636:
[----:B----4-:R4:W0:Y:S02]  /*22150*/  SYNCS.PHASECHK.TRANS64.TRYWAIT P1, [R5+URZ+0x22880], R0 ;  /* 0x02288000050075a7 */ /* 0x010824000802017f */
[----:B0-----:R-:W-:Y:S05]  /*22160*/  @!P1 NANOSLEEP.SYNCS 0x989680 ;  /* 0x009896800000995d */ /* 0x001fea0003900000 */
[----:B------:R-:W0:Y:S02]  /*22170*/  @!P1 SYNCS.PHASECHK.TRANS64 P1, [R5+URZ+0x22880], R0 ;  /* 0x02288000050095a7 */ /* 0x000e24000802007f */
[----:B0-----:R-:W-:Y:S05]  /*22180*/  @!P1 BRA `(.L_x_1636) ;  /* 0xfffffffc00f09947 */ /* 0x001fea000383ffff */
[----:B------:R-:W-:Y:S05]  /*22190*/  BRA `(.L_x_1766) ;  /* 0xffffffbc00c07947 */ /* 0x000fea000383ffff */
.L_x_1767:
        /* <DEDUP_REMOVED lines=14> */
.L_x_3626:


//--------------------- .text._ZN7cutlass13device_kernelIN5flash11enable_sm90INS1_16FlashAttnFwdSm90INS1_25CollectiveMainloopFwdSm90ILi2EN4cute5tupleIJNS5_1CILi1EEES8_S8_EEENS6_IJNS7_ILi128EEENS7_ILi160EEESA_EEELi128ENS_12float_e4m3_tEfNS_4arch4Sm90ELb0ELb1ELb1ELb1ELb1ELb1ELb0ELb1ELb1ELb1ELb0ELb0EEENS1_21CollectiveEpilogueFwdINS6_IJSA_SA_SB_EEES9_NS_10bfloat16_tESF_Li256ELb1ELb1ELb0ELb1EEENS1_36VarlenDynamicPersistentTileSchedulerILi128ELi160ELi256ELi128ELb0ELb1ELb1ELb1ELb0ELb1EEEEEEEEEvNT_6ParamsE --------------------------
	.section	.text._ZN7cutlass13device_kernelIN5flash11enable_sm90INS1_16FlashAttnFwdSm90INS1_25CollectiveMainloopFwdSm90ILi2EN4cute5tupleIJNS5_1CILi1EEES8_S8_EEENS6_IJNS7_ILi128EEENS7_ILi160EEESA_EEELi128ENS_12float_e4m3_tEfNS_4arch4Sm90ELb0ELb1ELb1ELb1ELb1ELb1ELb0ELb1ELb1ELb1ELb0ELb0EEENS1_21CollectiveEpilogueFwdINS6_IJSA_SA_SB_EEES9_NS_10bfloat16_tESF_Li256ELb1ELb1ELb0ELb1EEENS1_36VarlenDynamicPersistentTileSchedulerILi128ELi160ELi256ELi128ELb0ELb1ELb1ELb1ELb0ELb1EEEEEEEEEvNT_6ParamsE,"ax",@progbits
	.align	128
.text._ZN7cutlass13device_kernelIN5flash11enable_sm90INS1_16FlashAttnFwdSm90INS1_25CollectiveMainloopFwdSm90ILi2EN4cute5tupleIJNS5_1CILi1EEES8_S8_EEENS6_IJNS7_ILi128EEENS7_ILi160EEESA_EEELi128ENS_12float_e4m3_tEfNS_4arch4Sm90ELb0ELb1ELb1ELb1ELb1ELb1ELb0ELb1ELb1ELb1ELb0ELb0EEENS1_21CollectiveEpilogueFwdINS6_IJSA_SA_SB_EEES9_NS_10bfloat16_tESF_Li256ELb1ELb1ELb0ELb1EEENS1_36VarlenDynamicPersistentTileSchedulerILi128ELi160ELi256ELi128ELb0ELb1ELb1ELb1ELb0ELb1EEEEEEEEEvNT_6ParamsE:
        .type           _ZN7cutlass13device_kernelIN5flash11enable_sm90INS1_16FlashAttnFwdSm90INS1_25CollectiveMainloopFwdSm90ILi2EN4cute5tupleIJNS5_1CILi1EEES8_S8_EEENS6_IJNS7_ILi128EEENS7_ILi160EEESA_EEELi128ENS_12float_e4m3_tEfNS_4arch4Sm90ELb0ELb1ELb1ELb1ELb1ELb1ELb0ELb1ELb1ELb1ELb0ELb0EEENS1_21CollectiveEpilogueFwdINS6_IJSA_SA_SB_EEES9_NS_10bfloat16_tESF_Li256ELb1ELb1ELb0ELb1EEENS1_36VarlenDynamicPersistentTileSchedulerILi128ELi160ELi256ELi128ELb0ELb1ELb1ELb1ELb0ELb1EEEEEEEEEvNT_6ParamsE,@function
        .size           _ZN7cutlass13device_kernelIN5flash11enable_sm90INS1_16FlashAttnFwdSm90INS1_25CollectiveMainloopFwdSm90ILi2EN4cute5tupleIJNS5_1CILi1EEES8_S8_EEENS6_IJNS7_ILi128EEENS7_ILi160EEESA_EEELi128ENS_12float_e4m3_tEfNS_4arch4Sm90ELb0ELb1ELb1ELb1ELb1ELb1ELb0ELb1ELb1ELb1ELb0ELb0EEENS1_21CollectiveEpilogueFwdINS6_IJSA_SA_SB_EEES9_NS_10bfloat16_tESF_Li256ELb1ELb1ELb0ELb1EEENS1_36VarlenDynamicPersistentTileSchedulerILi128ELi160ELi256ELi128ELb0ELb1ELb1ELb1ELb0ELb1EEEEEEEEEvNT_6ParamsE,(.L_x_3627 - _ZN7cutlass13device_kernelIN5flash11enable_sm90INS1_16FlashAttnFwdSm90INS1_25CollectiveMainloopFwdSm90ILi2EN4cute5tupleIJNS5_1CILi1EEES8_S8_EEENS6_IJNS7_ILi128EEENS7_ILi160EEESA_EEELi128ENS_12float_e4m3_tEfNS_4arch4Sm90ELb0ELb1ELb1ELb1ELb1ELb1ELb0ELb1ELb1ELb1ELb0ELb0EEENS1_21CollectiveEpilogueFwdINS6_IJSA_SA_SB_EEES9_NS_10bfloat16_tESF_Li256ELb1ELb1ELb0ELb1EEENS1_36VarlenDynamicPersistentTileSchedulerILi128ELi160ELi256ELi128ELb0ELb1ELb1ELb1ELb0ELb1EEEEEEEEEvNT_6ParamsE)
        .other          _ZN7cutlass13device_kernelIN5flash11enable_sm90INS1_16FlashAttnFwdSm90INS1_25CollectiveMainloopFwdSm90ILi2EN4cute5tupleIJNS5_1CILi1EEES8_S8_EEENS6_IJNS7_ILi128EEENS7_ILi160EEESA_EEELi128ENS_12float_e4m3_tEfNS_4arch4Sm90ELb0ELb1ELb1ELb1ELb1ELb1ELb0ELb1ELb1ELb1ELb0ELb0EEENS1_21CollectiveEpilogueFwdINS6_IJSA_SA_SB_EEES9_NS_10bfloat16_tESF_Li256ELb1ELb1ELb0ELb1EEENS1_36VarlenDynamicPersistentTileSchedulerILi128ELi160ELi256ELi128ELb0ELb1ELb1ELb1ELb0ELb1EEEEEEEEEvNT_6ParamsE,@"STO_CUDA_ENTRY STV_DEFAULT"
_ZN7cutlass13device_kernelIN5flash11enable_sm90INS1_16FlashAttnFwdSm90INS1_25CollectiveMainloopFwdSm90ILi2EN4cute5tupleIJNS5_1CILi1EEES8_S8_EEENS6_IJNS7_ILi128EEENS7_ILi160EEESA_EEELi128ENS_12float_e4m3_tEfNS_4arch4Sm90ELb0ELb1ELb1ELb1ELb1ELb1ELb0ELb1ELb1ELb1ELb0ELb0EEENS1_21CollectiveEpilogueFwdINS6_IJSA_SA_SB_EEES9_NS_10bfloat16_tESF_Li256ELb1ELb1ELb0ELb1EEENS1_36VarlenDynamicPersistentTileSchedulerILi128ELi160ELi256ELi128ELb0ELb1ELb1ELb1ELb0ELb1EEEEEEEEEvNT_6ParamsE:
        /* <DEDUP_REMOVED lines=17> */
.L_x_1769:
[----:B------:R-:W-:Y:S05]  /*0110*/  BSYNC B0 ;  /* 0x0000000000007941 */ /* 0x000fea0003800000 */
.L_x_1768:
        /* <DEDUP_REMOVED lines=40> */
.L_x_1770:
        /* <DEDUP_REMOVED lines=22> */
.L_x_1771:
        /* <DEDUP_REMOVED lines=18> */
.L_x_1772:
        /* <DEDUP_REMOVED lines=22> */
.L_x_1773:
        /* <DEDUP_REMOVED lines=23> */
.L_x_1774:
        /* <DEDUP_REMOVED lines=9> */
.L_x_1777:
[----:B------:R-:W-:-:S08]  /*0980*/  NOP ;  /* 0x0000000000007918 */ /* 0x000fd00000000000 */
[----:B------:R-:W0:Y:S02]  /*0990*/  USETMAXREG.TRY_ALLOC.CTAPOOL UP0, 0xe8 ;  /* 0x000000e8000079c8 */ /* 0x000e240008000600 */
[----:B0-----:R-:W-:-:S13]  /*09a0*/  PLOP3.LUT P0, PT, PT, PT, UP0, 0x80, 0x0 ;  /* 0x000000000000781c */ /* 0x001fda0003f0f008 */
[----:B------:R-:W-:Y:S05]  /*09b0*/  @!P0 BRA `(.L_x_1777) ;  /* 0xfffffffc00f08947 */ /* 0x000fea000383ffff */
[----:B------:R-:W2:Y:S01]  /*09c0*/  S2R R0, SR_TID.X ;  /* 0x0000000000007919 */ /* 0x000ea20000002100 */
[----:B------:R-:W-:Y:S01]  /*09d0*/  MOV R17, 0x400 ;  /* 0x0000040000117802 */ /* 0x000fe20000000f00 */
[----:B------:R-:W-:Y:S01]  /*09e0*/  ULDC UR4, c[0x0][0xc3c] ;  /* 0x00030f0000047ab9 */ /* 0x000fe20000000800 */
[----:B------:R-:W-:Y:S02]  /*09f0*/  LOP3.LUT R22, R22, 0xffffffdf, RZ, 0xc0, !PT ;  /* 0xffffffdf16167812 */ /* 0x000fe400078ec0ff */
[----:B--2---:R-:W-:Y:S02]  /*0a00*/  SHF.R.U32.HI R2, RZ, 0x7, R0 ;  /* 0x00000007ff027819 */ /* 0x004fe40000011600 */
[----:B------:R-:W0:Y:S01]  /*0a10*/  S2R R0, SR_CgaCtaId ;  /* 0x0000000000007919 */ /* 0x000e220000008800 */
[----:B------:R-:W-:Y:S06]  /*0a20*/  BAR.ARV 0x8, 0x180 ;  /* 0x0206000000007b1d */ /* 0x000fec0000002000 */
[----:B------:R-:W-:-:S13]  /*0a30*/  ISETP.NE.AND P0, PT, R2, 0x1, PT ;  /* 0x000000010200780c */ /* 0x000fda0003f05270 */
[----:B------:R-:W-:Y:S06]  /*0a40*/  @!P0 BAR.ARV 0x9, 0x100 ;  /* 0x0244000000008b1d */ /* 0x000fec0000002000 */
[----:B------:R-:W-:Y:S02]  /*0a50*/  @P0 LOP3.LUT R22, R22, 0x20, RZ, 0xfc, !PT ;  /* 0x0000002016160812 */ /* 0x000fe400078efcff */
        /* <DEDUP_REMOVED lines=10> */
[----:B------:R-:W-:-:S04]  /*0b00*/  LEA.HI R2, R0, R12, RZ, 0x7 ;  /* 0x0000000c00027211 */ /* 0x000fc800078f38ff */
[----:B------:R-:W-:-:S05]  /*0b10*/  LOP3.LUT R3, R2, 0xffffff80, RZ, 0xc0, !PT ;  /* 0xffffff8002037812 */ /* 0x000fca00078ec0ff */
[----:B------:R-:W-:-:S05]  /*0b20*/  IMAD.IADD R11, R12, 0x1, -R3 ;  /* 0x000000010c0b7824 */ /* 0x000fca00078e0a03 */
[----:B------:R-:W-:-:S04]  /*0b30*/  SHF.R.S32.HI R6, RZ, 0x1f, R11 ;  /* 0x0000001fff067819 */ /* 0x000fc8000001140b */
[----:B------:R-:W-:-:S04]  /*0b40*/  LEA.HI R8, R6, R11, RZ, 0x2 ;  /* 0x0000000b06087211 */ /* 0x000fc800078f10ff */
[--C-:B------:R-:W-:Y:S02]  /*0b50*/  SHF.R.S32.HI R5, RZ, 0x2, R8.reuse ;  /* 0x00000002ff057819 */ /* 0x100fe40000011408 */
[----:B------:R-:W-:Y:S02]  /*0b60*/  SHF.R.S32.HI R4, RZ, 0x1f, R8 ;  /* 0x0000001fff047819 */ /* 0x000fe40000011408 */
[----:B------:R-:W-:Y:S02]  /*0b70*/  SHF.R.S32.HI R14, RZ, 0x7, R2 ;  /* 0x00000007ff0e7819 */ /* 0x000fe40000011402 */
[----:B------:R-:W-:Y:S02]  /*0b80*/  LEA.HI R3, R4, R5, RZ, 0x3 ;  /* 0x0000000504037211 */ /* 0x000fe400078f18ff */
[----:B------:R-:W-:Y:S02]  /*0b90*/  LEA.HI R4, R0, R12, RZ, 0x4 ;  /* 0x0000000c00047211 */ /* 0x000fe400078f20ff */
[----:B------:R-:W-:-:S02]  /*0ba0*/  LOP3.LUT R10, R3, 0xfffffff8, RZ, 0xc0, !PT ;  /* 0xfffffff8030a7812 */ /* 0x000fc400078ec0ff */
[----:B------:R-:W-:Y:S02]  /*0bb0*/  LEA.HI R2, R2, R14, RZ, 0x1 ;  /* 0x0000000e02027211 */ /* 0x000fe400078f08ff */
[----:B------:R-:W-:Y:S02]  /*0bc0*/  LEA.HI R6, R6, R11, RZ, 0x5 ;  /* 0x0000000b06067211 */ /* 0x000fe400078f28ff */
[-C--:B------:R-:W-:Y:S01]  /*0bd0*/  LEA.HI R3, R0, R12.reuse, RZ, 0x5 ;  /* 0x0000000c00037211 */ /* 0x080fe200078f28ff */
[----:B------:R-:W-:Y:S01]  /*0be0*/  IMAD.IADD R9, R5, 0x1, -R10 ;  /* 0x0000000105097824 */ /* 0x000fe200078e0a0a */
[----:B------:R-:W-:Y:S02]  /*0bf0*/  SHF.R.S32.HI R7, RZ, 0x4, R4 ;  /* 0x00000004ff077819 */ /* 0x000fe40000011404 */
[----:B------:R-:W-:Y:S02]  /*0c00*/  SHF.R.S32.HI R6, RZ, 0x5, R6 ;  /* 0x00000005ff067819 */ /* 0x000fe40000011406 */
[----:B------:R-:W-:Y:S01]  /*0c10*/  LOP3.LUT R2, R2, 0x3fffffe, RZ, 0xc0, !PT ;  /* 0x03fffffe02027812 */ /* 0x000fe200078ec0ff */
[----:B------:R-:W-:Y:S01]  /*0c20*/  IMAD.SHL.U32 R3, R3, 0x20, RZ ;  /* 0x0000002003037824 */ /* 0x000fe200078e00ff */
[----:B------:R-:W-:Y:S01]  /*0c30*/  LOP3.LUT R5, R4, 0x3fffff0, RZ, 0xc0, !PT ;  /* 0x03fffff004057812 */ /* 0x000fe200078ec0ff */
[----:B------:R-:W-:Y:S01]  /*0c40*/  IMAD R9, R6, 0x10, R9 ;  /* 0x0000001006097824 */ /* 0x000fe200078e0209 */
[----:B------:R-:W-:Y:S01]  /*0c50*/  LEA.HI R4, R4, R7, RZ, 0x1 ;  /* 0x0000000704047211 */ /* 0x000fe200078f08ff */
[----:B------:R-:W-:Y:S01]  /*0c60*/  IMAD.IADD R2, R14, 0x1, -R2 ;  /* 0x000000010e027824 */ /* 0x000fe200078e0a02 */
[----:B------:R-:W-:Y:S01]  /*0c70*/  LOP3.LUT R210, R3, 0xfffffc00, RZ, 0xc0, !PT ;  /* 0xfffffc0003d27812 */ /* 0x000fe200078ec0ff */
[----:B------:R-:W-:Y:S01]  /*0c80*/  IMAD.IADD R5, R12, 0x1, -R5 ;  /* 0x000000010c057824 */ /* 0x000fe200078e0a05 */
[----:B------:R-:W-:Y:S01]  /*0c90*/  LOP3.LUT R4, R4, 0x1ffffffe, RZ, 0xc0, !PT ;  /* 0x1ffffffe04047812 */ /* 0x000fe200078ec0ff */
[----:B------:R-:W-:Y:S01]  /*0ca0*/  IMAD R6, R2, 0x40, R9 ;  /* 0x0000004002067824 */ /* 0x000fe200078e0209 */
[----:B------:R-:W-:Y:S01]  /*0cb0*/  LEA.HI R2, R0, R12, RZ, 0x2 ;  /* 0x0000000c00027211 */ /* 0x000fe200078f10ff */
[----:B------:R-:W-:-:S02]  /*0cc0*/  IMAD R5, R5, 0x40, R210 ;  /* 0x0000004005057824 */ /* 0x000fc400078e02d2 */
[----:B------:R-:W-:Y:S01]  /*0cd0*/  IMAD.IADD R4, R7, 0x1, -R4 ;  /* 0x0000000107047824 */ /* 0x000fe200078e0a04 */
[----:B------:R-:W-:-:S03]  /*0ce0*/  SHF.R.S32.HI R198, RZ, 0x2, R2 ;  /* 0x00000002ffc67819 */ /* 0x000fc60000011402 */
[----:B------:R-:W-:Y:S01]  /*0cf0*/  IMAD R3, R4, 0x8, R5 ;  /* 0x0000000804037824 */ /* 0x000fe200078e0205 */
[----:B------:R-:W-:Y:S01]  /*0d00*/  LEA.HI R0, R0, R12, RZ, 0x3 ;  /* 0x0000000c00007211 */ /* 0x000fe200078f18ff */
[----:B------:R-:W-:Y:S01]  /*0d10*/  VIADD R7, R198, 0x40 ;  /* 0x00000040c6077836 */ /* 0x000fe20000000000 */
[----:B------:R-:W-:Y:S02]  /*0d20*/  LOP3.LUT R229, R2, 0xfffffffc, RZ, 0xc0, !PT ;  /* 0xfffffffc02e57812 */ /* 0x000fe400078ec0ff */
[----:B------:R0:W-:Y:S01]  /*0d30*/  STL [R1+0x28], R3 ;  /* 0x0000280301007387 */ /* 0x0001e20000100800 */
[----:B------:R-:W-:Y:S01]  /*0d40*/  LOP3.LUT R218, R0, 0xfffffff8, RZ, 0xc0, !PT ;  /* 0xfffffff800da7812 */ /* 0x000fe200078ec0ff */
[----:B------:R-:W-:Y:S02]  /*0d50*/  VIADD R5, R198, 0x80 ;  /* 0x00000080c6057836 */ /* 0x000fe40000000000 */
[----:B------:R-:W-:Y:S01]  /*0d60*/  IMAD.IADD R229, R12, 0x1, -R229 ;  /* 0x000000010ce57824 */ /* 0x000fe200078e0ae5 */
[----:B0-----:R-:W-:-:S02]  /*0d70*/  SHF.R.S32.HI R3, RZ, 0x1f, R2 ;  /* 0x0000001fff037819 */ /* 0x001fc40000011402 */
[----:B------:R-:W-:Y:S01]  /*0d80*/  SHF.R.S32.HI R2, RZ, 0x1f, R7 ;  /* 0x0000001fff027819 */ /* 0x000fe20000011407 */
[----:B------:R-:W-:Y:S01]  /*0d90*/  IMAD.IADD R218, R12, 0x1, -R218 ;  /* 0x000000010cda7824 */ /* 0x000fe200078e0ada */
[----:B------:R-:W-:Y:S01]  /*0da0*/  LEA.HI R3, R3, R198, RZ, 0x3 ;  /* 0x000000c603037211 */ /* 0x000fe200078f18ff */
[----:B------:R-:W-:Y:S01]  /*0db0*/  IMAD.SHL.U32 R206, R7, 0x80, RZ ;  /* 0x0000008007ce7824 */ /* 0x000fe200078e00ff */
[----:B------:R-:W-:Y:S01]  /*0dc0*/  LEA.HI R2, R2, R7, RZ, 0x3 ;  /* 0x0000000702027211 */ /* 0x000fe200078f18ff */
[----:B------:R-:W-:Y:S01]  /*0dd0*/  IMAD.SHL.U32 R208, R218, 0x8, RZ ;  /* 0x00000008dad07824 */ /* 0x000fe200078e00ff */
[----:B------:R-:W-:Y:S01]  /*0de0*/  LOP3.LUT R3, R3, 0xfffffff8, RZ, 0xc0, !PT ;  /* 0xfffffff803037812 */ /* 0x000fe200078ec0ff */
[----:B------:R-:W-:Y:S01]  /*0df0*/  IMAD.SHL.U32 R18, R229, 0x10, RZ ;  /* 0x00000010e5127824 */ /* 0x000fe200078e00ff */
[----:B------:R-:W-:Y:S01]  /*0e00*/  SHF.R.S32.HI R4, RZ, 0x1f, R5 ;  /* 0x0000001fff047819 */ /* 0x000fe20000011405 */
[----:B------:R-:W-:Y:S01]  /*0e10*/  IMAD.SHL.U32 R2, R2, 0x80, RZ ;  /* 0x0000008002027824 */ /* 0x000fe200078e00ff */
[----:B------:R-:W-:Y:S01]  /*0e20*/  LOP3.LUT R206, R206, 0x380, RZ, 0xc0, !PT ;  /* 0x00000380cece7812 */ /* 0x000fe200078ec0ff */
[----:B------:R-:W-:Y:S01]  /*0e30*/  IMAD.IADD R211, R198, 0x1, -R3 ;  /* 0x00000001c6d37824 */ /* 0x000fe200078e0a03 */
[----:B------:R-:W-:Y:S01]  /*0e40*/  LEA.HI R4, R4, R5, RZ, 0x3 ;  /* 0x0000000504047211 */ /* 0x000fe200078f18ff */
[----:B------:R-:W-:Y:S01]  /*0e50*/  IMAD.SHL.U32 R207, R5, 0x80, RZ ;  /* 0x0000008005cf7824 */ /* 0x000fe200078e00ff */
[----:B------:R-:W-:-:S02]  /*0e60*/  SHF.R.S32.HI R3, RZ, 0x1f, R208 ;  /* 0x0000001fff037819 */ /* 0x000fc400000114d0 */
[----:B------:R-:W-:Y:S02]  /*0e70*/  SHF.R.U32.HI R5, RZ, 0x3, R206 ;  /* 0x00000003ff057819 */ /* 0x000fe400000116ce */
[----:B------:R-:W-:Y:S02]  /*0e80*/  LOP3.LUT R3, R206, 0x70, R18, 0xf8, !PT ;  /* 0x00000070ce037812 */ /* 0x000fe400078ef812 */
[----:B------:R-:W-:-:S04]  /*0e90*/  LOP3.LUT R212, R2, 0xfffffc00, RZ, 0xc0, !PT ;  /* 0xfffffc0002d47812 */ /* 0x000fc800078ec0ff */
[----:B------:R-:W-:Y:S01]  /*0ea0*/  LOP3.LUT R2, R212, R3, R5, 0xf6, !PT ;  /* 0x00000003d4027212 */ /* 0x000fe200078ef605 */
[----:B------:R0:W-:Y:S04]  /*0eb0*/  STL [R1+0x24], R6 ;  /* 0x0000240601007387 */ /* 0x0001e80000100800 */
[----:B------:R-:W-:-:S05]  /*0ec0*/  IMAD.IADD R2, R17, 0x1, R2 ;  /* 0x0000000111027824 */ /* 0x000fca00078e0202 */
[----:B------:R0:W-:Y:S01]  /*0ed0*/  STL [R1+0xc], R2 ;  /* 0x00000c0201007387 */ /* 0x0001e20000100800 */
[----:B------:R-:W-:Y:S02]  /*0ee0*/  SHF.R.S32.HI R227, RZ, 0x3, R0 ;  /* 0x00000003ffe37819 */ /* 0x000fe40000011400 */
[C---:B------:R-:W-:Y:S01]  /*0ef0*/  LEA.HI R0, R229.reuse, R229, RZ, 0x1 ;  /* 0x000000e5e5007211 */ /* 0x040fe200078f08ff */
[----:B------:R-:W-:-:S03]  /*0f00*/  IMAD.SHL.U32 R192, R229, 0x8, RZ ;  /* 0x00000008e5c07824 */ /* 0x000fc600078e00ff */
[----:B------:R-:W-:Y:S01]  /*0f10*/  LOP3.LUT R0, R0, 0x1ffffffe, RZ, 0xc0, !PT ;  /* 0x1ffffffe00007812 */ /* 0x000fe200078ec0ff */
[----:B------:R-:W-:Y:S01]  /*0f20*/  VIADD R23, R18, 0x40 ;  /* 0x0000004012177836 */ /* 0x000fe20000000000 */
[----:B------:R-:W-:Y:S01]  /*0f30*/  LOP3.LUT R204, R8, 0x7ffffffc, RZ, 0xc0, !PT ;  /* 0x7ffffffc08cc7812 */ /* 0x000fe200078ec0ff */
[----:B------:R-:W-:Y:S02]  /*0f40*/  VIADD R214, R208, 0x40 ;  /* 0x00000040d0d67836 */ /* 0x000fe40000000000 */
[----:B------:R-:W-:Y:S02]  /*0f50*/  VIADD R199, R192, 0x20 ;  /* 0x00000020c0c77836 */ /* 0x000fe40000000000 */
[----:B------:R-:W-:Y:S02]  /*0f60*/  IMAD.SHL.U32 R4, R4, 0x80, RZ ;  /* 0x0000008004047824 */ /* 0x000fe400078e00ff */
[----:B------:R-:W-:Y:S01]  /*0f70*/  IMAD.IADD R0, R229, 0x1, -R0 ;  /* 0x00000001e5007824 */ /* 0x000fe200078e0a00 */
[----:B------:R-:W-:Y:S01]  /*0f80*/  CS2R R194, SRZ ;  /* 0x0000000000c27805 */ /* 0x000fe2000001ff00 */
[----:B------:R-:W-:Y:S01]  /*0f90*/  IMAD.MOV.U32 R226, RZ, RZ, RZ ;  /* 0x000000ffffe27224 */ /* 0x000fe200078e00ff */
[----:B------:R-:W-:Y:S01]  /*0fa0*/  LOP3.LUT R207, R207, 0x380, RZ, 0xc0, !PT ;  /* 0x00000380cfcf7812 */ /* 0x000fe200078ec0ff */
[----:B------:R-:W-:Y:S01]  /*0fb0*/  IMAD.MOV.U32 R201, RZ, RZ, RZ ;  /* 0x000000ffffc97224 */ /* 0x000fe200078e00ff */
[----:B------:R-:W-:Y:S01]  /*0fc0*/  SHF.R.S32.HI R19, RZ, 0x1f, R18 ;  /* 0x0000001fff137819 */ /* 0x000fe20000011412 */
[----:B------:R-:W-:Y:S01]  /*0fd0*/  IMAD.MOV.U32 R196, RZ, RZ, RZ ;  /* 0x000000ffffc47224 */ /* 0x000fe200078e00ff */
[----:B------:R-:W-:Y:S01]  /*0fe0*/  SHF.R.S32.HI R197, RZ, 0x1f, R23 ;  /* 0x0000001fffc57819 */ /* 0x000fe20000011417 */
[----:B------:R-:W-:Y:S01]  /*0ff0*/  IMAD.IADD R204, R11, 0x1, -R204 ;  /* 0x000000010bcc7824 */ /* 0x000fe200078e0acc */
[----:B------:R-:W-:Y:S01]  /*1000*/  SHF.R.S32.HI R7, RZ, 0x1f, R214 ;  /* 0x0000001fff077819 */ /* 0x000fe200000114d6 */
[----:B------:R-:W-:Y:S01]  /*1010*/  IMAD R205, R0, 0x8, R6 ;  /* 0x0000000800cd7824 */ /* 0x000fe200078e0206 */
[----:B------:R-:W-:-:S02]  /*1020*/  SHF.R.S32.HI R228, RZ, 0x1f, R199 ;  /* 0x0000001fffe47819 */ /* 0x000fc400000114c7 */
[----:B------:R-:W-:Y:S02]  /*1030*/  LOP3.LUT R213, R4, 0xfffffc00, RZ, 0xc0, !PT ;  /* 0xfffffc0004d57812 */ /* 0x000fe400078ec0ff */
[----:B0-2---:R-:W-:-:S07]  /*1040*/  LOP3.LUT R200, R13, 0x1, RZ, 0xfc, !PT ;  /* 0x000000010dc87812 */ /* 0x005fce00078efcff */
.L_x_2019:
[----:B------:R-:W-:Y:S05]  /*1050*/  YIELD ;  /* 0x0000000000007946 */ /* 0x000fea0003800000 */
[----:B------:R-:W-:Y:S01]  /*1060*/  ULDC.64 UR4, c[0x0][0xa28] ;  /* 0x00028a0000047ab9 */ /* 0x000fe20000000a00 */
[----:B0--3--:R-:W0:Y:S01]  /*1070*/  LDC.64 R4, c[0x0][0xa08] ;  /* 0x00028200ff047b82 */ /* 0x009e220000000a00 */
[----:B------:R-:W-:Y:S01]  /*1080*/  ISETP.NE.U32.AND P1, PT, RZ, UR4, PT ;  /* 0x00000004ff007c0c */ /* 0x000fe2000bf25070 */
[----:B------:R-:W-:Y:S02]  /*1090*/  IMAD.MOV.U32 R85, RZ, RZ, RZ ;  /* 0x000000ffff557224 */ /* 0x000fe400078e00ff */
[----:B------:R-:W-:Y:S01]  /*10a0*/  IMAD.MOV.U32 R11, RZ, RZ, RZ ;  /* 0x000000ffff0b7224 */ /* 0x000fe200078e00ff */
[----:B------:R-:W-:Y:S01]  /*10b0*/  ISETP.NE.AND.EX P1, PT, RZ, UR5, PT, P1 ;  /* 0x00000005ff007c0c */ /* 0x000fe2000bf25310 */
[----:B------:R-:W-:-:S02]  /*10c0*/  ULDC.64 UR4, c[0x0][0xa18] ;  /* 0x0002860000047ab9 */ /* 0x000fc40000000a00 */
[----:B------:R-:W-:-:S04]  /*10d0*/  ISETP.NE.U32.AND P2, PT, RZ, UR4, PT ;  /* 0x00000004ff007c0c */ /* 0x000fc8000bf45070 */
[----:B------:R-:W-:Y:S01]  /*10e0*/  ISETP.NE.AND.EX P2, PT, RZ, UR5, PT, P2 ;  /* 0x00000005ff007c0c */ /* 0x000fe2000bf45320 */
[----:B------:R-:W-:Y:S02]  /*10f0*/  ULDC.64 UR4, c[0x0][0xa08] ;  /* 0x0002820000047ab9 */ /* 0x000fe40000000a00 */
[----:B------:R-:W-:-:S03]  /*1100*/  ISETP.NE.U32.AND P0, PT, RZ, UR4, PT ;  /* 0x00000004ff007c0c */ /* 0x000fc6000bf05070 */
[----:B--2-4-:R-:W1:Y:S01]  /*1110*/  @P1 LDC.64 R2, c[0x0][0xa28] ;  /* 0x00028a00ff021b82 */ /* 0x014e620000000a00 */
[----:B------:R-:W-:Y:S01]  /*1120*/  ISETP.NE.AND.EX P0, PT, RZ, UR5, PT, P0 ;  /* 0x00000005ff007c0c */ /* 0x000fe2000bf05300 */
[----:B0-----:R-:W-:-:S06]  /*1130*/  IMAD.WIDE R8, R191, 0x4, R4 ;  /* 0x00000004bf087825 */ /* 0x001fcc00078e0204 */
[----:B------:R-:W0:Y:S01]  /*1140*/  @P2 LDC.64 R6, c[0x0][0xa18] ;  /* 0x00028600ff062b82 */ /* 0x000e220000000a00 */
[----:B------:R-:W-:Y:S02]  /*1150*/  ULDC UR4, c[0x0][0x288] ;  /* 0x0000a20000047ab9 */ /* 0x000fe40000000800 */
[----:B------:R-:W-:Y:S01]  /*1160*/  IMAD.U32 R188, RZ, RZ, UR4 ;  /* 0x00000004ffbc7e24 */ /* 0x000fe2000f8e00ff */
[----:B------:R-:W-:Y:S02]  /*1170*/  ULDC.64 UR4, c[0x0][0x418] ;  /* 0x0001060000047ab9 */ /* 0x000fe40000000a00 */
[----:B------:R-:W5:Y:S01]  /*1180*/  @P0 LDG.E R85, desc[UR60][R8.64] ;  /* 0x0000003c08550981 */ /* 0x000f62000c1e1900 */
[----:B-1----:R-:W-:-:S04]  /*1190*/  @P1 IMAD.WIDE R2, R191, 0x4, R2 ;  /* 0x00000004bf021825 */ /* 0x002fc800078e0202 */
[----:B0-----:R-:W-:Y:S01]  /*11a0*/  @P2 IMAD.WIDE R4, R191, 0x4, R6 ;  /* 0x00000004bf042825 */ /* 0x001fe200078e0206 */
[----:B------:R-:W-:Y:S01]  /*11b0*/  UISETP.NE.U32.AND UP0, UPT, UR4, URZ, UPT ;  /* 0x0000003f0400728c */ /* 0x000fe2000bf05070 */
[----:B------:R0:W5:Y:S02]  /*11c0*/  @P1 LDG.E R11, desc[UR60][R2.64] ;  /* 0x0000003c020b1981 */ /* 0x000164000c1e1900 */
[----:B------:R-:W-:Y:S02]  /*11d0*/  ULDC UR4, c[0x0][0x424] ;  /* 0x0001090000047ab9 */ /* 0x000fe40000000800 */
[----:B------:R1:W5:Y:S01]  /*11e0*/  @P2 LDG.E R188, desc[UR60][R4.64] ;  /* 0x0000003c04bc2981 */ /* 0x000362000c1e1900 */
[----:B------:R-:W-:-:S03]  /*11f0*/  UISETP.NE.AND.EX UP0, UPT, UR5, URZ, UPT, UP0 ;  /* 0x0000003f0500728c */ /* 0x000fc6000bf05300 */
[----:B------:R-:W-:Y:S01]  /*1200*/  ULDC UR5, c[0x0][0x2f0] ;  /* 0x0000bc0000057ab9 */ /* 0x000fe20000000800 */
[----:B------:R-:W-:-:S04]  /*1210*/  USEL UR4, UR4, 0x1, UP0 ;  /* 0x0000000104047887 */ /* 0x000fc80008000000 */
[----:B------:R-:W-:-:S03]  /*1220*/  UIMAD UR4, UR4, UR5, URZ ;  /* 0x00000005040472a4 */ /* 0x000fc6000f8e023f */
[----:B------:R-:W-:Y:S02]  /*1230*/  ULDC UR5, c[0x0][0x348] ;  /* 0x0000d20000057ab9 */ /* 0x000fe40000000800 */
[----:B0-----:R-:W-:Y:S02]  /*1240*/  IMAD.U32 R2, RZ, RZ, UR5 ;  /* 0x00000005ff027e24 */ /* 0x001fe4000f8e00ff */
[----:B------:R-:W-:Y:S01]  /*1250*/  IMAD.U32 R28, RZ, RZ, UR4 ;  /* 0x00000004ff1c7e24 */ /* 0x000fe2000f8e00ff */
[----:B-1----:R-:W-:Y:S06]  /*1260*/  @P2 BRA `(.L_x_1779) ;  /* 0x0000000000242947 */ /* 0x002fec0003800000 */
        /* <DEDUP_REMOVED lines=8> */
[----:B--2---:R-:W-:-:S07]  /*12f0*/  IMAD.IADD R188, R3, 0x1, -R188 ;  /* 0x0000000103bc7824 */ /* 0x004fce00078e0abc */
.L_x_1779:
[----:B------:R-:W-:Y:S01]  /*1300*/  ULDC.64 UR4, c[0x0][0xa20] ;  /* 0x0002880000047ab9 */ /* 0x000fe20000000a00 */
[----:B------:R-:W-:Y:S01]  /*1310*/  IMAD.MOV.U32 R221, RZ, RZ, R190 ;  /* 0x000000ffffdd7224 */ /* 0x000fe200078e00be */
[----:B------:R-:W-:Y:S01]  /*1320*/  ISETP.NE.U32.AND P1, PT, RZ, UR4, PT ;  /* 0x00000004ff007c0c */ /* 0x000fe2000bf25070 */
[----:B------:R-:W-:-:S03]  /*1330*/  IMAD.MOV.U32 R225, RZ, RZ, R191 ;  /* 0x000000ffffe17224 */ /* 0x000fc600078e00bf */
[----:B------:R-:W-:-:S13]  /*1340*/  ISETP.NE.AND.EX P1, PT, RZ, UR5, PT, P1 ;  /* 0x00000005ff007c0c */ /* 0x000fda000bf25310 */
[----:B------:R-:W-:Y:S05]  /*1350*/  @!P1 BRA `(.L_x_1780) ;  /* 0x0000000000109947 */ /* 0x000fea0003800000 */
[----:B------:R-:W0:Y:S02]  /*1360*/  LDC.64 R4, c[0x0][0xa20] ;  /* 0x00028800ff047b82 */ /* 0x000e240000000a00 */
[----:B0-----:R-:W-:-:S05]  /*1370*/  IMAD.WIDE R4, R191, 0x4, R4 ;  /* 0x00000004bf047825 */ /* 0x001fca00078e0204 */
[----:B------:R0:W5:Y:S01]  /*1380*/  LDG.E R28, desc[UR60][R4.64] ;  /* 0x0000003c041c7981 */ /* 0x000162000c1e1900 */
[----:B------:R-:W-:Y:S05]  /*1390*/  BRA `(.L_x_1781) ;  /* 0x0000000000107947 */ /* 0x000fea0003800000 */
.L_x_1780:
[----:B------:R-:W-:Y:S05]  /*13a0*/  @!P0 BRA `(.L_x_1781) ;  /* 0x00000000000c8947 */ /* 0x000fea0003800000 */
[----:B------:R-:W2:Y:S04]  /*13b0*/  LDG.E R3, desc[UR60][R8.64] ;  /* 0x0000003c08037981 */ /* 0x000ea8000c1e1900 */
[----:B------:R-:W2:Y:S02]  /*13c0*/  LDG.E R28, desc[UR60][R8.64+0x4] ;  /* 0x0000043c081c7981 */ /* 0x000ea4000c1e1900 */
[----:B--2---:R-:W-:-:S07]  /*13d0*/  IMAD.IADD R28, R28, 0x1, -R3 ;  /* 0x000000011c1c7824 */ /* 0x004fce00078e0a03 */
.L_x_1781:
[----:B------:R-:W-:Y:S01]  /*13e0*/  ULDC.64 UR4, c[0x0][0xa10] ;  /* 0x0002840000047ab9 */ /* 0x000fe20000000a00 */
[----:B------:R-:W1:Y:S01]  /*13f0*/  LDC R8, c[0x0][0x448] ;  /* 0x00011200ff087b82 */ /* 0x000e620000000800 */
[----:B------:R-:W-:-:S04]  /*1400*/  ISETP.NE.U32.AND P0, PT, RZ, UR4, PT ;  /* 0x00000004ff007c0c */ /* 0x000fc8000bf05070 */
[----:B------:R-:W-:Y:S01]  /*1410*/  ISETP.NE.AND.EX P0, PT, RZ, UR5, PT, P0 ;  /* 0x00000005ff007c0c */ /* 0x000fe2000bf05300 */
[----:B------:R-:W-:Y:S02]  /*1420*/  ULDC.64 UR4, c[0x0][0xa30] ;  /* 0x00028c0000047ab9 */ /* 0x000fe40000000a00 */
[----:B------:R-:W-:Y:S01]  /*1430*/  ISETP.NE.U32.AND P1, PT, RZ, UR4, PT ;  /* 0x00000004ff007c0c */ /* 0x000fe2000bf25070 */
[----:B-----5:R-:W-:Y:S01]  /*1440*/  IMAD.MOV.U32 R24, RZ, RZ, R28 ;  /* 0x000000ffff187224 */ /* 0x020fe200078e001c */
[----:B------:R-:W2:Y:S02]  /*1450*/  LDC.64 R12, c[0x0][0x9e0] ;  /* 0x00027800ff0c7b82 */ /* 0x000ea40000000a00 */
[----:B------:R-:W-:-:S06]  /*1460*/  ISETP.NE.AND.EX P1, PT, RZ, UR5, PT, P1 ;  /* 0x00000005ff007c0c */ /* 0x000fcc000bf25310 */
[----:B0-----:R-:W0:Y:S08]  /*1470*/  @P0 LDC.64 R4, c[0x0][0xa10] ;  /* 0x00028400ff040b82 */ /* 0x001e300000000a00 */
[----:B------:R-:W3:Y:S01]  /*1480*/  @P1 LDC.64 R6, c[0x0][0xa30] ;  /* 0x00028c00ff061b82 */ /* 0x000ee20000000a00 */
[----:B0-----:R-:W-:-:S05]  /*1490*/  @P0 IMAD.WIDE R4, R191, 0x4, R4 ;  /* 0x00000004bf040825 */ /* 0x001fca00078e0204 */
[----:B------:R-:W4:Y:S04]  /*14a0*/  @P0 LDG.E R0, desc[UR60][R4.64] ;  /* 0x0000003c04000981 */ /* 0x000f28000c1e1900 */
[----:B------:R-:W4:Y:S01]  /*14b0*/  @P0 LDG.E R3, desc[UR60][R4.64+0x4] ;  /* 0x0000043c04030981 */ /* 0x000f22000c1e1900 */
[----:B---3--:R-:W-:-:S05]  /*14c0*/  @P1 IMAD.WIDE R6, R191, 0x4, R6 ;  /* 0x00000004bf061825 */ /* 0x008fca00078e0206 */
[----:B------:R0:W5:Y:S01]  /*14d0*/  @P1 LDG.E R24, desc[UR60][R6.64] ;  /* 0x0000003c06181981 */ /* 0x000162000c1e1900 */
[----:B-1----:R-:W-:Y:S01]  /*14e0*/  ISETP.NE.AND P1, PT, R8, 0x1, PT ;  /* 0x000000010800780c */ /* 0x002fe20003f25270 */
[----:B------:R-:W-:Y:S01]  /*14f0*/  IMAD.SHL.U32 R202, R189, 0x80, RZ ;  /* 0x00000080bdca7824 */ /* 0x000fe200078e00ff */
[----:B--2---:R-:W-:Y:S01]  /*1500*/  ISETP.GE.AND P2, PT, R13, 0x1, PT ;  /* 0x000000010d00780c */ /* 0x004fe20003f46270 */
[----:B------:R-:W-:-:S10]  /*1510*/  IMAD.IADD R11, R28, 0x1, -R11 ;  /* 0x000000011c0b7824 */ /* 0x000fd400078e0a0b */
[----:B------:R-:W1:Y:S08]  /*1520*/  @P1 LDC R8, c[0x0][0x44c] ;  /* 0x00011300ff081b82 */ /* 0x000e700000000800 */
[----:B------:R-:W2:Y:S01]  /*1530*/  @P1 LDC R9, c[0x0][0x450] ;  /* 0x00011400ff091b82 */ /* 0x000ea20000000800 */
[----:B----4-:R-:W-:Y:S02]  /*1540*/  @P0 IMAD.IADD R2, R3, 0x1, -R0 ;  /* 0x0000000103020824 */ /* 0x010fe400078e0a00 */
[----:B------:R-:W-:-:S02]  /*1550*/  VIADD R3, R202, 0x7f ;  /* 0x0000007fca037836 */ /* 0x000fc40000000000 */
[----:B------:R-:W-:Y:S02]  /*1560*/  IMAD.IADD R189, R11, 0x1, R2 ;  /* 0x000000010bbd7824 */ /* 0x000fe400078e0202 */
[----:B-1----:R-:W-:-:S04]  /*1570*/  @P1 IMAD.HI.U32 R4, R3, R8, RZ ;  /* 0x0000000803041227 */ /* 0x002fc800078e00ff */
[C---:B------:R-:W-:Y:S01]  /*1580*/  VIADD R0, R189.reuse, 0x9f ;  /* 0x0000009fbd007836 */ /* 0x040fe20000000000 */
[----:B--2---:R-:W-:Y:S02]  /*1590*/  @P1 SHF.R.U32.HI R3, RZ, R9, R4 ;  /* 0x00000009ff031219 */ /* 0x004fe40000011604 */
[----:B------:R-:W-:Y:S01]  /*15a0*/  IADD3 R4, R189, 0x1, -R188 ;  /* 0x00000001bd047810 */ /* 0x000fe20007ffe8bc */
[----:B------:R-:W-:-:S04]  /*15b0*/  IMAD.HI R0, R0, 0x66666667, RZ ;  /* 0x6666666700007827 */ /* 0x000fc800078e02ff */
[----:B0-----:R-:W-:Y:S01]  /*15c0*/  IMAD.IADD R7, R4, 0x1, R3 ;  /* 0x0000000104077824 */ /* 0x001fe200078e0203 */
[----:B------:R-:W-:-:S04]  /*15d0*/  SHF.R.U32.HI R27, RZ, 0x1f, R0 ;  /* 0x0000001fff1b7819 */ /* 0x000fc80000011600 */
[----:B------:R-:W-:Y:S01]  /*15e0*/  LEA.HI.SX32 R27, R0, R27, 0x1a ;  /* 0x0000001b001b7211 */ /* 0x000fe200078fd2ff */
[----:B------:R-:W-:Y:S01]  /*15f0*/  IMAD.IADD R0, R7, 0x1, R12 ;  /* 0x0000000107007824 */ /* 0x000fe200078e020c */
[----:B------:R-:W-:Y:S06]  /*1600*/  @!P2 BRA `(.L_x_1782) ;  /* 0x000000000048a947 */ /* 0x000fec0003800000 */
[C---:B------:R-:W-:Y:S01]  /*1610*/  ISETP.GT.AND P0, PT, R7.reuse, RZ, PT ;  /* 0x000000ff0700720c */ /* 0x040fe20003f04270 */
[----:B------:R-:W-:Y:S01]  /*1620*/  BSSY B0, `(.L_x_1783) ;  /* 0x000000e000007945 */ /* 0x000fe20003800000 */
[----:B------:R-:W-:-:S11]  /*1630*/  VIADD R3, R7, 0xffffffff ;  /* 0xffffffff07037836 */ /* 0x000fd60000000000 */
        /* <DEDUP_REMOVED lines=8> */
.L_x_1784:
[----:B------:R-:W-:-:S13]  /*16c0*/  ISETP.NE.AND P0, PT, R13, 0x1, PT ;  /* 0x000000010d00780c */ /* 0x000fda0003f05270 */
[----:B------:R-:W0:Y:S02]  /*16d0*/  @P0 LDC.64 R4, c[0x0][0x9e8] ;  /* 0x00027a00ff040b82 */ /* 0x000e240000000a00 */
[----:B0-----:R-:W-:-:S05]  /*16e0*/  @P0 IMAD.HI.U32 R4, R3, R4, RZ ;  /* 0x0000000403040227 */ /* 0x001fca00078e00ff */
[----:B------:R-:W-:-:S07]  /*16f0*/  @P0 SHF.R.U32.HI R3, RZ, R5, R4 ;  /* 0x00000005ff030219 */ /* 0x000fce0000011604 */
.L_x_1785:
[----:B------:R-:W-:Y:S05]  /*1700*/  BSYNC B0 ;  /* 0x0000000000007941 */ /* 0x000fea0003800000 */
.L_x_1783:
[----:B------:R-:W-:-:S05]  /*1710*/  IMAD R3, R3, R13, R13 ;  /* 0x0000000d03037224 */ /* 0x000fca00078e020d */
[----:B------:R-:W-:-:S07]  /*1720*/  VIMNMX R0, R0, R3, PT ;  /* 0x0000000300007248 */ /* 0x000fce0003fe0100 */
.L_x_1782:
[----:B------:R-:W0:Y:S01]  /*1730*/  @P1 LDC R3, c[0x0][0x44c] ;  /* 0x00011300ff031b82 */ /* 0x000e220000000800 */
[----:B------:R-:W-:Y:S01]  /*1740*/  IMAD.IADD R104, R189, 0x1, -R188 ;  /* 0x00000001bd687824 */ /* 0x000fe200078e0abc */
[----:B------:R-:W-:-:S06]  /*1750*/  ULDC UR4, c[0x0][0x9dc] ;  /* 0x0002770000047ab9 */ /* 0x000fcc0000000800 */
[----:B------:R-:W1:Y:S01]  /*1760*/  @P1 LDC R5, c[0x0][0x450] ;  /* 0x00011400ff051b82 */ /* 0x000e620000000800 */
[----:B0-----:R-:W-:-:S04]  /*1770*/  @P1 IMAD.HI.U32 R4, R202, R3, RZ ;  /* 0x00000003ca041227 */ /* 0x001fc800078e00ff */
[----:B------:R-:W-:Y:S01]  /*1780*/  IMAD.MOV.U32 R3, RZ, RZ, R202 ;  /* 0x000000ffff037224 */ /* 0x000fe200078e00ca */
[----:B-1----:R-:W-:-:S05]  /*1790*/  @P1 SHF.R.U32.HI R3, RZ, R5, R4 ;  /* 0x00000005ff031219 */ /* 0x002fca0000011604 */
[----:B------:R-:W-:-:S04]  /*17a0*/  IMAD.IADD R3, R104, 0x1, R3 ;  /* 0x0000000168037824 */ /* 0x000fc800078e0203 */
[----:B------:R-:W-:Y:S01]  /*17b0*/  VIADD R4, R3, -UR4 ;  /* 0x8000000403047c36 */ /* 0x000fe20008000000 */
[----:B------:R-:W-:Y:S06]  /*17c0*/  @!P2 BRA `(.L_x_1786) ;  /* 0x000000000044a947 */ /* 0x000fec0003800000 */
[----:B------:R-:W-:Y:S01]  /*17d0*/  ISETP.GT.AND P0, PT, R3, -0x1, PT ;  /* 0xffffffff0300780c */ /* 0x000fe20003f04270 */
[----:B------:R-:W-:-:S12]  /*17e0*/  BSSY B0, `(.L_x_1787) ;  /* 0x000000d000007945 */ /* 0x000fd80003800000 */
        /* <DEDUP_REMOVED lines=8> */
.L_x_1788:
[----:B------:R-:W-:-:S13]  /*1870*/  ISETP.NE.AND P0, PT, R13, 0x1, PT ;  /* 0x000000010d00780c */ /* 0x000fda0003f05270 */
[----:B------:R-:W0:Y:S02]  /*1880*/  @P0 LDC.64 R6, c[0x0][0x9e8] ;  /* 0x00027a00ff060b82 */ /* 0x000e240000000a00 */
[----:B0-----:R-:W-:-:S05]  /*1890*/  @P0 IMAD.HI.U32 R6, R3, R6, RZ ;  /* 0x0000000603060227 */ /* 0x001fca00078e00ff */
[----:B------:R-:W-:-:S07]  /*18a0*/  @P0 SHF.R.U32.HI R3, RZ, R7, R6 ;  /* 0x00000007ff030219 */ /* 0x000fce0000011606 */
.L_x_1789:
[----:B------:R-:W-:Y:S05]  /*18b0*/  BSYNC B0 ;  /* 0x0000000000007941 */ /* 0x000fea0003800000 */
.L_x_1787:
[----:B------:R-:W-:-:S05]  /*18c0*/  IMAD R3, R3, R13, RZ ;  /* 0x0000000d03037224 */ /* 0x000fca00078e02ff */
[----:B------:R-:W-:-:S07]  /*18d0*/  VIMNMX R4, R4, R3, !PT ;  /* 0x0000000304047248 */ /* 0x000fce0007fe0100 */
.L_x_1786:
[----:B------:R-:W-:Y:S02]  /*18e0*/  VIADD R0, R0, 0x9f ;  /* 0x0000009f00007836 */ /* 0x000fe40000000000 */
[----:B------:R-:W-:-:S04]  /*18f0*/  IMAD.HI R4, R4, 0x66666667, RZ ;  /* 0x6666666704047827 */ /* 0x000fc800078e02ff */
[----:B------:R-:W-:Y:S01]  /*1900*/  IMAD.HI R0, R0, 0x66666667, RZ ;  /* 0x6666666700007827 */ /* 0x000fe200078e02ff */
[----:B------:R-:W-:-:S04]  /*1910*/  SHF.R.U32.HI R5, RZ, 0x1f, R4 ;  /* 0x0000001fff057819 */ /* 0x000fc80000011604 */
[----:B------:R-:W-:Y:S02]  /*1920*/  SHF.R.U32.HI R3, RZ, 0x1f, R0 ;  /* 0x0000001fff037819 */ /* 0x000fe40000011600 */
[----:B------:R-:W-:Y:S02]  /*1930*/  LEA.HI.SX32 R5, R4, R5, 0x1a ;  /* 0x0000000504057211 */ /* 0x000fe400078fd2ff */
[----:B------:R-:W-:Y:S02]  /*1940*/  LEA.HI.SX32 R0, R0, R3, 0x1a ;  /* 0x0000000300007211 */ /* 0x000fe400078fd2ff */
[----:B------:R-:W-:Y:S02]  /*1950*/  VIMNMX R5, RZ, R5, !PT ;  /* 0x00000005ff057248 */ /* 0x000fe40007fe0100 */
[----:B------:R-:W-:-:S03]  /*1960*/  VIMNMX R0, R27, R0, PT ;  /* 0x000000001b007248 */ /* 0x000fc60003fe0100 */
[--C-:B------:R-:W-:Y:S02]  /*1970*/  IMAD R5, R5, 0xa0, -R11.reuse ;  /* 0x000000a005057824 */ /* 0x100fe400078e0a0b */
[----:B------:R-:W-:-:S03]  /*1980*/  IMAD R3, R0, 0xa0, -R11 ;  /* 0x000000a000037824 */ /* 0x000fc600078e0a0b */
[----:B------:R-:W-:Y:S02]  /*1990*/  VIMNMX R5, RZ, R5, !PT ;  /* 0x00000005ff057248 */ /* 0x000fe40007fe0100 */
[----:B------:R-:W-:-:S04]  /*19a0*/  VIMNMX R0, R3, R2, PT ;  /* 0x0000000203007248 */ /* 0x000fc80003fe0100 */
        /* <DEDUP_REMOVED lines=30> */
[----:B-1---5:R-:W-:Y:S05]  /*1b90*/  CALL.ABS.NOINC R14 ;  /* 0x000000000e007343 */ /* 0x022fea0003c00000 */
.L_x_1792:
[----:B------:R-:W-:Y:S05]  /*1ba0*/  BSYNC B6 ;  /* 0x0000000000067941 */ /* 0x000fea0003800000 */
.L_x_1791:
        /* <DEDUP_REMOVED lines=20> */
.L_x_1794:
[----:B------:R-:W-:Y:S05]  /*1cf0*/  BSYNC B6 ;  /* 0x0000000000067941 */ /* 0x000fea0003800000 */
.L_x_1793:
[----:B------:R-:W-:Y:S01]  /*1d00*/  ULDC.64 UR4, c[0x0][0x9f8] ;  /* 0x00027e0000047ab9 */ /* 0x000fe20000000a00 */
[----:B------:R-:W-:Y:S01]  /*1d10*/  IMAD.MOV.U32 R86, RZ, RZ, R191 ;  /* 0x000000ffff567224 */ /* 0x000fe200078e00bf */
[----:B------:R-:W-:Y:S01]  /*1d20*/  ISETP.NE.U32.AND P0, PT, RZ, UR4, PT ;  /* 0x00000004ff007c0c */ /* 0x000fe2000bf05070 */
[----:B------:R-:W0:Y:S03]  /*1d30*/  LDC.64 R50, c[0x0][0x3f8] ;  /* 0x0000fe00ff327b82 */ /* 0x000e260000000a00 */
[----:B------:R-:W-:-:S05]  /*1d40*/  ISETP.NE.AND.EX P0, PT, RZ, UR5, PT, P0 ;  /* 0x00000005ff007c0c */ /* 0x000fca000bf05300 */
[----:B------:R-:W1:Y:S08]  /*1d50*/  LDC.64 R56, c[0x0][0x408] ;  /* 0x00010200ff387b82 */ /* 0x000e700000000a00 */
[----:B------:R-:W2:Y:S08]  /*1d60*/  @P0 LDC.64 R4, c[0x0][0x9f8] ;  /* 0x00027e00ff040b82 */ /* 0x000eb00000000a00 */
[----:B------:R-:W3:Y:S01]  /*1d70*/  LDC R29, c[0x0][0x3f4] ;  /* 0x0000fd00ff1d7b82 */ /* 0x000ee20000000800 */
[----:B--2---:R-:W-:-:S05]  /*1d80*/  @P0 IMAD.WIDE R4, R191, 0x4, R4 ;  /* 0x00000004bf040825 */ /* 0x004fca00078e0204 */
[----:B------:R2:W4:Y:S01]  /*1d90*/  @P0 LDG.E R86, desc[UR60][R4.64] ;  /* 0x0000003c04560981 */ /* 0x000522000c1e1900 */
[----:B------:R-:W-:Y:S01]  /*1da0*/  SHF.R.S32.HI R3, RZ, 0x1f, R198 ;  /* 0x0000001fff037819 */ /* 0x000fe200000114c6 */
[-C--:B0-----:R-:W-:Y:S01]  /*1db0*/  IMAD.WIDE.U32 R8, R198, R50.reuse, R18 ;  /* 0x00000032c6087225 */ /* 0x081fe200078e0012 */
[----:B------:R-:W-:Y:S01]  /*1dc0*/  SHF.R.S32.HI R193, RZ, 0x1f, R192 ;  /* 0x0000001fffc17819 */ /* 0x000fe200000114c0 */
[----:B------:R-:W0:Y:S01]  /*1dd0*/  S2R R30, SR_TID.X ;  /* 0x00000000001e7919 */ /* 0x000e220000002100 */
[----:B---3--:R-:W-:Y:S01]  /*1de0*/  ISETP.GE.AND P0, PT, R18, R29, PT ;  /* 0x0000001d1200720c */ /* 0x008fe20003f06270 */
[C---:B------:R-:W-:Y:S01]  /*1df0*/  IMAD R0, R3.reuse, R50, RZ ;  /* 0x0000003203007224 */ /* 0x040fe200078e02ff */
[C-C-:B-1----:R-:W-:Y:S01]  /*1e00*/  SHF.L.U64.HI R80, R56.reuse, 0x6, R57.reuse ;  /* 0x0000000638507819 */ /* 0x142fe20000010239 */
[----:B------:R-:W-:Y:S01]  /*1e10*/  IMAD R3, R3, R56, RZ ;  /* 0x0000003803037224 */ /* 0x000fe200078e02ff */
[----:B------:R-:W-:Y:S01]  /*1e20*/  SHF.L.U64.HI R79, R56, 0x7, R57 ;  /* 0x00000007384f7819 */ /* 0x000fe20000010239 */
[C---:B------:R-:W-:Y:S01]  /*1e30*/  IMAD R13, R198.reuse, R51, R0 ;  /* 0x00000033c60d7224 */ /* 0x040fe200078e0200 */
[----:B------:R-:W-:Y:S01]  /*1e40*/  SHF.R.U32.HI R76, RZ, 0x3, R207 ;  /* 0x00000003ff4c7819 */ /* 0x000fe200000116cf */
[----:B------:R-:W-:Y:S01]  /*1e50*/  IMAD.WIDE.U32 R6, R198, R50, R192 ;  /* 0x00000032c6067225 */ /* 0x000fe200078e00c0 */
[----:B------:R-:W-:-:S02]  /*1e60*/  SHF.L.U64.HI R84, R50, 0x6, R51 ;  /* 0x0000000632547819 */ /* 0x000fc40000010233 */
[----:B------:R-:W-:Y:S01]  /*1e70*/  SHF.L.U64.HI R83, R50, 0x7, R51 ;  /* 0x0000000732537819 */ /* 0x000fe20000010233 */
[C---:B------:R-:W-:Y:S01]  /*1e80*/  IMAD R15, R198.reuse, R57, R3 ;  /* 0x00000039c60f7224 */ /* 0x040fe200078e0203 */
[----:B------:R-:W-:Y:S01]  /*1e90*/  SEL R3, R29, RZ, P0 ;  /* 0x000000ff1d037207 */ /* 0x000fe20000000000 */
[----:B------:R-:W-:Y:S01]  /*1ea0*/  IMAD.IADD R7, R7, 0x1, R13 ;  /* 0x0000000107077824 */ /* 0x000fe200078e020d */
[----:B------:R-:W-:Y:S01]  /*1eb0*/  LOP3.LUT P1, RZ, R211, 0x4, RZ, 0xc0, !PT ;  /* 0x00000004d3ff7812 */ /* 0x000fe2000782c0ff */
[----:B------:R-:W-:Y:S01]  /*1ec0*/  IMAD.IADD R9, R13, 0x1, R9 ;  /* 0x000000010d097824 */ /* 0x000fe200078e0209 */
[----:B-----5:R-:W-:Y:S01]  /*1ed0*/  SHF.R.S32.HI R13, RZ, 0x1f, R24 ;  /* 0x0000001fff0d7819 */ /* 0x020fe20000011418 */
[----:B--2---:R-:W-:Y:S01]  /*1ee0*/  IMAD.WIDE.U32 R4, R198, R56, R192 ;  /* 0x00000038c6047225 */ /* 0x004fe200078e00c0 */
[----:B------:R-:W-:-:S03]  /*1ef0*/  SHF.R.S32.HI R74, RZ, 0x1f, R190 ;  /* 0x0000001fff4a7819 */ /* 0x000fc600000114be */
[----:B------:R-:W-:Y:S02]  /*1f00*/  IMAD.SHL.U32 R75, R211, 0x80, RZ ;  /* 0x00000080d34b7824 */ /* 0x000fe400078e00ff */
[----:B------:R-:W-:-:S03]  /*1f10*/  IMAD.WIDE.U32 R10, R198, R56, R18 ;  /* 0x00000038c60a7225 */ /* 0x000fc600078e0012 */
[----:B------:R-:W-:Y:S01]  /*1f20*/  LOP3.LUT R75, R75, 0x380, RZ, 0xc0, !PT ;  /* 0x000003804b4b7812 */ /* 0x000fe200078ec0ff */
[----:B------:R-:W-:Y:S02]  /*1f30*/  IMAD.IADD R3, R18, 0x1, R3 ;  /* 0x0000000112037824 */ /* 0x000fe400078e0203 */
[----:B------:R-:W-:Y:S01]  /*1f40*/  IMAD.IADD R5, R5, 0x1, R15 ;  /* 0x0000000105057824 */ /* 0x000fe200078e020f */
[----:B------:R-:W-:Y:S01]  /*1f50*/  SHF.R.U32.HI R71, RZ, 0x3, R75 ;  /* 0x00000003ff477819 */ /* 0x000fe2000001164b */
[----:B------:R-:W-:Y:S01]  /*1f60*/  IMAD R12, R13, R50, RZ ;  /* 0x000000320d0c7224 */ /* 0x000fe200078e02ff */
[----:B0-----:R-:W-:Y:S01]  /*1f70*/  SHF.R.U32.HI R30, RZ, 0x7, R30 ;  /* 0x00000007ff1e7819 */ /* 0x001fe2000001161e */
[----:B------:R-:W-:Y:S01]  /*1f80*/  IMAD.IADD R11, R15, 0x1, R11 ;  /* 0x000000010f0b7824 */ /* 0x000fe200078e020b */
[----:B------:R-:W-:Y:S01]  /*1f90*/  SHF.R.S32.HI R0, RZ, 0x1f, R3 ;  /* 0x0000001fff007819 */ /* 0x000fe20000011403 */
[----:B------:R-:W-:Y:S01]  /*1fa0*/  IMAD R13, R13, R56, RZ ;  /* 0x000000380d0d7224 */ /* 0x000fe200078e02ff */
[----:B------:R-:W-:Y:S01]  /*1fb0*/  ISETP.NE.AND P6, PT, R30, 0x1, PT ;  /* 0x000000011e00780c */ /* 0x000fe20003fc5270 */
[----:B------:R-:W-:Y:S01]  /*1fc0*/  IMAD.WIDE.U32 R20, R24, R50, R6 ;  /* 0x0000003218147225 */ /* 0x000fe200078e0006 */
[----:B------:R-:W-:-:S03]  /*1fd0*/  LEA.HI R0, R0, R3, RZ, 0x4 ;  /* 0x0000000300007211 */ /* 0x000fc600078f20ff */
[-C--:B------:R-:W-:Y:S01]  /*1fe0*/  IMAD.WIDE.U32 R52, R24, R56.reuse, R4 ;  /* 0x0000003818347225 */ /* 0x080fe200078e0004 */
[----:B------:R-:W-:Y:S02]  /*1ff0*/  LOP3.LUT R4, R75, 0x30, R18, 0xf8, !PT ;  /* 0x000000304b047812 */ /* 0x000fe400078ef812 */
[--C-:B------:R-:W-:Y:S01]  /*2000*/  LOP3.LUT R5, R206, 0x70, R0.reuse, 0xf8, !PT ;  /* 0x00000070ce057812 */ /* 0x100fe200078ef800 */
[----:B------:R-:W-:Y:S01]  /*2010*/  IMAD R13, R24, R57, R13 ;  /* 0x00000039180d7224 */ /* 0x000fe200078e020d */
[----:B------:R-:W-:Y:S01]  /*2020*/  LOP3.LUT R67, R4, R71, RZ, 0x3c, !PT ;  /* 0x0000004704437212 */ /* 0x000fe200078e3cff */
[----:B------:R-:W-:Y:S01]  /*2030*/  IMAD R7, R57, 0xa0, RZ ;  /* 0x000000a039077824 */ /* 0x000fe200078e02ff */
[--C-:B------:R-:W-:Y:S01]  /*2040*/  LOP3.LUT R4, R75, 0x70, R0.reuse, 0xf8, !PT ;  /* 0x000000704b047812 */ /* 0x100fe200078ef800 */
[----:B------:R-:W-:Y:S05]  /*2050*/  @!P6 WARPSYNC.ALL ;  /* 0x000000000000e948 */ /* 0x000fea0003800000 */
[C---:B------:R-:W-:Y:S01]  /*2060*/  IMAD.SHL.U32 R78, R56.reuse, 0x40, RZ ;  /* 0x00000040384e7824 */ /* 0x040fe200078e00ff */
[----:B------:R-:W-:Y:S01]  /*2070*/  ULDC UR4, c[0x0][0x2f4] ;  /* 0x0000bd0000047ab9 */ /* 0x000fe20000000800 */
[----:B------:R-:W-:Y:S01]  /*2080*/  IMAD.SHL.U32 R77, R56, 0x80, RZ ;  /* 0x00000080384d7824 */ /* 0x000fe200078e00ff */
[----:B------:R-:W-:Y:S01]  /*2090*/  SHF.R.S32.HI R61, RZ, 0x4, R0 ;  /* 0x00000004ff3d7819 */ /* 0x000fe20000011400 */
[----:B------:R-:W-:Y:S01]  /*20a0*/  IMAD.WIDE.U32 R54, R24, R56, R10 ;  /* 0x0000003818367225 */ /* 0x000fe200078e000a */
[----:B------:R-:W-:-:S02]  /*20b0*/  LOP3.LUT R60, R0, 0xfffffff0, RZ, 0xc0, !PT ;  /* 0xfffffff0003c7812 */ /* 0x000fc400078ec0ff */
[----:B------:R-:W-:Y:S01]  /*20c0*/  ISETP.GE.AND P2, PT, R23, UR4, PT ;  /* 0x0000000417007c0c */ /* 0x000fe2000bf46270 */
[----:B------:R-:W-:Y:S01]  /*20d0*/  IMAD.WIDE.U32 R56, R56, 0xa0, RZ ;  /* 0x000000a038387825 */ /* 0x000fe200078e00ff */
[----:B------:R-:W-:Y:S02]  /*20e0*/  ISETP.GE.AND P1, PT, R18, UR4, PT ;  /* 0x0000000412007c0c */ /* 0x000fe4000bf26270 */
[----:B------:R-:W-:Y:S01]  /*20f0*/  P2R R88, PR, RZ, 0x4 ;  /* 0x00000004ff587803 */ /* 0x000fe20000000000 */
[C---:B------:R-:W-:Y:S01]  /*2100*/  IMAD R3, R24.reuse, R51, R12 ;  /* 0x0000003318037224 */ /* 0x040fe200078e020c */
[----:B------:R-:W-:Y:S01]  /*2110*/  SHF.R.S32.HI R59, RZ, 0x1f, R60 ;  /* 0x0000001fff3b7819 */ /* 0x000fe2000001143c */
[----:B------:R-:W-:-:S04]  /*2120*/  IMAD.WIDE.U32 R48, R24, R50, R8 ;  /* 0x0000003218307225 */ /* 0x000fc800078e0008 */
[----:B------:R-:W-:Y:S01]  /*2130*/  VIADD R73, R30, 0x8 ;  /* 0x000000081e497836 */ /* 0x000fe20000000000 */
[----:B------:R-:W-:Y:S01]  /*2140*/  SHF.R.U32.HI R30, RZ, 0x3, R206 ;  /* 0x00000003ff1e7819 */ /* 0x000fe200000116ce */
[----:B------:R-:W-:Y:S01]  /*2150*/  IMAD.IADD R68, R57, 0x1, R7 ;  /* 0x0000000139447824 */ /* 0x000fe200078e0207 */
[----:B------:R-:W-:Y:S01]  /*2160*/  LOP3.LUT R7, R207, 0x70, R0, 0xf8, !PT ;  /* 0x00000070cf077812 */ /* 0x000fe200078ef800 */
[----:B------:R-:W-:Y:S01]  /*2170*/  IMAD.IADD R65, R21, 0x1, R3 ;  /* 0x0000000115417824 */ /* 0x000fe200078e0203 */
[----:B------:R-:W-:Y:S01]  /*2180*/  LOP3.LUT R5, R5, R30, RZ, 0x3c, !PT ;  /* 0x0000001e05057212 */ /* 0x000fe200078e3cff */
[----:B------:R-:W-:Y:S01]  /*2190*/  IMAD.IADD R64, R3, 0x1, R49 ;  /* 0x0000000103407824 */ /* 0x000fe200078e0231 */
[----:B------:R-:W-:Y:S01]  /*21a0*/  LOP3.LUT R3, R4, R71, RZ, 0x3c, !PT ;  /* 0x0000004704037212 */ /* 0x000fe200078e3cff */
[----:B------:R-:W-:Y:S01]  /*21b0*/  IMAD R69, R51, 0xa0, RZ ;  /* 0x000000a033457824 */ /* 0x000fe200078e02ff */
[----:B------:R-:W-:Y:S01]  /*21c0*/  LOP3.LUT R0, R7, R76, RZ, 0x3c, !PT ;  /* 0x0000004c07007212 */ /* 0x000fe200078e3cff */
[----:B------:R-:W-:-:S02]  /*21d0*/  IMAD.SHL.U32 R82, R50, 0x40, RZ ;  /* 0x0000004032527824 */ /* 0x000fc400078e00ff */
[C---:B------:R-:W-:Y:S02]  /*21e0*/  IMAD.SHL.U32 R81, R50.reuse, 0x80, RZ ;  /* 0x0000008032517824 */ /* 0x040fe400078e00ff */
[----:B------:R-:W-:-:S04]  /*21f0*/  IMAD.WIDE.U32 R50, R50, 0xa0, RZ ;  /* 0x000000a032327825 */ /* 0x000fc800078e00ff */
[C---:B------:R-:W-:Y:S02]  /*2200*/  IMAD.IADD R58, R210.reuse, 0x1, R3 ;  /* 0x00000001d23a7824 */ /* 0x040fe400078e0203 */
[----:B------:R-:W-:Y:S02]  /*2210*/  IMAD.IADD R85, R85, 0x1, R28 ;  /* 0x0000000155557824 */ /* 0x000fe400078e021c */
[----:B------:R-:W-:Y:S02]  /*2220*/  IMAD R72, R229, 0x40, R198 ;  /* 0x00000040e5487824 */ /* 0x000fe400078e02c6 */
[----:B------:R-:W-:Y:S02]  /*2230*/  IMAD.SHL.U32 R70, R29, 0x2, RZ ;  /* 0x000000021d467824 */ /* 0x000fe400078e00ff */
[----:B------:R-:W-:Y:S02]  /*2240*/  IMAD.IADD R69, R51, 0x1, R69 ;  /* 0x0000000133457824 */ /* 0x000fe400078e0245 */
[----:B------:R-:W-:-:S02]  /*2250*/  IMAD.IADD R67, R210, 0x1, R67 ;  /* 0x00000001d2437824 */ /* 0x000fc400078e0243 */
[----:B------:R-:W-:Y:S02]  /*2260*/  IMAD.IADD R63, R53, 0x1, R13 ;  /* 0x00000001353f7824 */ /* 0x000fe400078e020d */
[----:B------:R-:W-:Y:S02]  /*2270*/  IMAD.IADD R62, R13, 0x1, R55 ;  /* 0x000000010d3e7824 */ /* 0x000fe400078e0237 */
[----:B------:R-:W-:Y:S02]  /*2280*/  IMAD.IADD R3, R212, 0x1, R5 ;  /* 0x00000001d4037824 */ /* 0x000fe400078e0205 */
[----:B------:R-:W-:Y:S01]  /*2290*/  IMAD.IADD R0, R213, 0x1, R0 ;  /* 0x00000001d5007824 */ /* 0x000fe200078e0200 */
[----:B----4-:R-:W-:Y:S01]  /*22a0*/  SHF.R.S32.HI R66, RZ, 0x1f, R86 ;  /* 0x0000001fff427819 */ /* 0x010fe20000011456 */
[----:B------:R-:W-:Y:S06]  /*22b0*/  @!P6 BAR.SYNC.DEFER_BLOCKING 0x9, 0x100 ;  /* 0x024400000000eb1d */ /* 0x000fec0000010000 */
.L_x_1869:
[----:B0-----:R-:W0:Y:S01]  /*22c0*/  LDC R93, c[0x0][0x430] ;  /* 0x00010c00ff5d7b82 */ /* 0x001e220000000800 */
[----:B------:R-:W-:Y:S02]  /*22d0*/  VIADD R25, R25, 0xffffffff ;  /* 0xffffffff19197836 */ /* 0x000fe40000000000 */
[----:B------:R-:W-:Y:S02]  /*22e0*/  IMAD.MOV.U32 R92, RZ, RZ, RZ ;  /* 0x000000ffff5c7224 */ /* 0x000fe400078e00ff */
[----:B--23--:R-:W-:-:S03]  /*22f0*/  IMAD R8, R25, 0xa0, R72 ;  /* 0x000000a019087824 */ /* 0x00cfc600078e0248 */
[----:B------:R-:W1:Y:S01]  /*2300*/  LDC R103, c[0x0][0x3f4] ;  /* 0x0000fd00ff677b82 */ /* 0x000e620000000800 */
[----:B------:R-:W-:Y:S01]  /*2310*/  IMAD.IADD R11, R85, 0x1, R8 ;  /* 0x00000001550b7824 */ /* 0x000fe200078e0208 */
[----:B------:R-:W-:-:S03]  /*2320*/  ISETP.GE.AND P2, PT, R8, R2, PT ;  /* 0x000000020800720c */ /* 0x000fc60003f46270 */
[----:B------:R-:W-:Y:S01]  /*2330*/  IMAD.MOV.U32 R9, RZ, RZ, R11 ;  /* 0x000000ffff097224 */ /* 0x000fe200078e000b */
[----:B------:R-:W-:Y:S02]  /*2340*/  ISETP.GT.OR P2, PT, R72, 0x9f, P2 ;  /* 0x0000009f4800780c */ /* 0x000fe40001744670 */
[----:B0-----:R-:W-:-:S11]  /*2350*/  ISETP.NE.AND P3, PT, R93, 0x1, PT ;  /* 0x000000015d00780c */ /* 0x001fd60003f65270 */
[----:B------:R-:W0:Y:S08]  /*2360*/  @!P2 LDC.64 R6, c[0x0][0x428] ;  /* 0x00010a00ff06ab82 */ /* 0x000e300000000a00 */
[----:B------:R-:W2:Y:S08]  /*2370*/  @!P2 LDC.64 R12, c[0x0][0x418] ;  /* 0x00010600ff0cab82 */ /* 0x000eb00000000a00 */
[----:B------:R-:W3:Y:S08]  /*2380*/  @P3 LDC R4, c[0x0][0x434] ;  /* 0x00010d00ff043b82 */ /* 0x000ef00000000800 */
[----:B------:R-:W4:Y:S01]  /*2390*/  @P3 LDC R5, c[0x0][0x438] ;  /* 0x00010e00ff053b82 */ /* 0x000f220000000800 */
[----:B---3--:R-:W-:-:S05]  /*23a0*/  @P3 IMAD.HI.U32 R4, R11, R4, RZ ;  /* 0x000000040b043227 */ /* 0x008fca00078e00ff */
[----:B----4-:R-:W-:Y:S01]  /*23b0*/  @P3 SHF.R.U32.HI R9, RZ, R5, R4 ;  /* 0x00000005ff093219 */ /* 0x010fe20000011604 */
[----:B0-----:R-:W-:-:S03]  /*23c0*/  @!P2 IMAD R4, R66, R6, RZ ;  /* 0x000000064204a224 */ /* 0x001fc600078e02ff */
[--C-:B------:R-:W-:Y:S01]  /*23d0*/  @!P2 SHF.R.S32.HI R5, RZ, 0x1f, R9.reuse ;  /* 0x0000001fff05a819 */ /* 0x100fe20000011409 */
[----:B------:R-:W-:Y:S02]  /*23e0*/  @!P2 IMAD R7, R86, R7, R4 ;  /* 0x000000075607a224 */ /* 0x000fe400078e0204 */
[----:B------:R-:W-:-:S04]  /*23f0*/  @!P2 IMAD.MOV.U32 R4, RZ, RZ, R9 ;  /* 0x000000ffff04a224 */ /* 0x000fc800078e0009 */
[----:B------:R-:W-:-:S04]  /*2400*/  @!P2 IMAD.WIDE.U32 R4, R86, R6, R4 ;  /* 0x000000065604a225 */ /* 0x000fc800078e0004 */
[----:B------:R-:W-:Y:S01]  /*2410*/  @!P2 IMAD.IADD R5, R5, 0x1, R7 ;  /* 0x000000010505a824 */ /* 0x000fe200078e0207 */
[----:B--2---:R-:W-:-:S04]  /*2420*/  @!P2 LEA R6, P3, R4, R12, 0x2 ;  /* 0x0000000c0406a211 */ /* 0x004fc800078610ff */
[----:B------:R-:W-:-:S05]  /*2430*/  @!P2 LEA.HI.X R7, R4, R13, R5, 0x2, P3 ;  /* 0x0000000d0407a211 */ /* 0x000fca00018f1405 */
[----:B------:R0:W5:Y:S01]  /*2440*/  @!P2 LDG.E R92, desc[UR60][R6.64] ;  /* 0x0000003c065ca981 */ /* 0x000162000c1e1900 */
[----:B------:R-:W-:Y:S01]  /*2450*/  ISETP.GT.AND P2, PT, R25, R26, PT ;  /* 0x0000001a1900720c */ /* 0x000fe20003f44270 */
[----:B------:R-:W-:Y:S01]  /*2460*/  IMAD R4, R195, 0x5000, R67 ;  /* 0x00005000c3047824 */ /* 0x000fe200078e0243 */
[----:B------:R-:W-:Y:S01]  /*2470*/  LOP3.LUT P4, RZ, R211, 0x4, RZ, 0xc0, !PT ;  /* 0x00000004d3ff7812 */ /* 0x000fe2000788c0ff */
[----:B------:R-:W-:Y:S01]  /*2480*/  IMAD.MOV R8, RZ, RZ, -R9 ;  /* 0x000000ffff087224 */ /* 0x000fe200078e0a09 */
[----:B------:R-:W-:Y:S01]  /*2490*/  P2R R89, PR, RZ, 0x4 ;  /* 0x00000004ff597803 */ /* 0x000fe20000000000 */
[----:B------:R-:W-:Y:S01]  /*24a0*/  VIADD R90, R4, 0x40 ;  /* 0x00000040045a7836 */ /* 0x000fe20000000000 */
[----:B-1----:R-:W-:Y:S01]  /*24b0*/  ISETP.GE.AND P2, PT, R103, 0x1, PT ;  /* 0x000000016700780c */ /* 0x002fe20003f46270 */
[----:B------:R-:W-:Y:S05]  /*24c0*/  YIELD ;  /* 0x0000000000007946 */ /* 0x000fea0003800000 */
[----:B------:R-:W-:Y:S01]  /*24d0*/  BSSY B0, `(.L_x_1795) ;  /* 0x00006cc000007945 */ /* 0x000fe20003800000 */
[----:B------:R-:W-:-:S02]  /*24e0*/  IMAD R93, R93, R8, R11 ;  /* 0x000000085d5d7224 */ /* 0x000fc400078e020b */
[----:B------:R-:W-:Y:S02]  /*24f0*/  @P4 VIADD R90, R4, 0xffffffc0 ;  /* 0xffffffc0045a4836 */ /* 0x000fe40000000000 */
[C---:B------:R-:W-:Y:S02]  /*2500*/  IMAD.IADD R91, R17.reuse, 0x1, R4 ;  /* 0x00000001115b7824 */ /* 0x040fe400078e0204 */
[----:B------:R-:W-:Y:S01]  /*2510*/  IMAD.IADD R90, R17, 0x1, R90 ;  /* 0x00000001115a7824 */ /* 0x000fe200078e025a */
[----:B0-----:R-:W-:Y:S06]  /*2520*/  @!P2 BRA `(.L_x_1796) ;  /* 0x0000006400c0a947 */ /* 0x001fec0003800000 */
[----:B------:R-:W-:Y:S01]  /*2530*/  SHF.R.S32.HI R94, RZ, 0x1f, R93 ;  /* 0x0000001fff5e7819 */ /* 0x000fe2000001145d */
[----:B------:R-:W-:Y:S01]  /*2540*/  ULDC.64 UR4, c[0x0][0x300] ;  /* 0x0000c00000047ab9 */ /* 0x000fe20000000a00 */
[----:B-----5:R-:W-:Y:S01]  /*2550*/  SHF.R.S32.HI R95, RZ, 0x1f, R92 ;  /* 0x0000001fff5f7819 */ /* 0x020fe2000001145c */
[----:B------:R-:W-:-:S04]  /*2560*/  IMAD.WIDE.U32 R4, R93, UR4, RZ ;  /* 0x000000045d047c25 */ /* 0x000fc8000f8e00ff */
[----:B------:R-:W-:Y:S02]  /*2570*/  IMAD R6, R94, UR4, RZ ;  /* 0x000000045e067c24 */ /* 0x000fe4000f8e02ff */
[-C--:B------:R-:W-:Y:S02]  /*2580*/  IMAD R8, R68, R25.reuse, RZ ;  /* 0x0000001944087224 */ /* 0x080fe400078e02ff */
[----:B------:R-:W-:Y:S01]  /*2590*/  IMAD R7, R93, UR5, R6 ;  /* 0x000000055d077c24 */ /* 0x000fe2000f8e0206 */
[----:B------:R-:W-:Y:S01]  /*25a0*/  ULDC.64 UR4, c[0x0][0x310] ;  /* 0x0000c40000047ab9 */ /* 0x000fe20000000a00 */
[----:B------:R-:W-:Y:S02]  /*25b0*/  IMAD R6, R69, R25, RZ ;  /* 0x0000001945067224 */ /* 0x000fe400078e02ff */
[----:B------:R-:W-:Y:S02]  /*25c0*/  IMAD R9, R95, UR4, RZ ;  /* 0x000000045f097c24 */ /* 0x000fe4000f8e02ff */
[----:B------:R-:W-:Y:S01]  /*25d0*/  IMAD.IADD R5, R5, 0x1, R7 ;  /* 0x0000000105057824 */ /* 0x000fe200078e0207 */
[----:B------:R-:W-:Y:S01]  /*25e0*/  SHF.R.S32.HI R7, RZ, 0x1f, R25 ;  /* 0x0000001fff077819 */ /* 0x000fe20000011419 */
[----:B------:R-:W-:-:S02]  /*25f0*/  IMAD R9, R92, UR5, R9 ;  /* 0x000000055c097c24 */ /* 0x000fc4000f8e0209 */
[----:B------:R-:W-:Y:S01]  /*2600*/  IMAD.WIDE.U32 R4, R92, UR4, R4 ;  /* 0x000000045c047c25 */ /* 0x000fe2000f8e0004 */
[----:B------:R-:W-:-:S03]  /*2610*/  ULDC.64 UR4, c[0x0][0x308] ;  /* 0x0000c20000047ab9 */ /* 0x000fc60000000a00 */
[----:B------:R-:W-:Y:S02]  /*2620*/  IMAD.IADD R5, R5, 0x1, R9 ;  /* 0x0000000105057824 */ /* 0x000fe400078e0209 */
[----:B------:R-:W-:Y:S02]  /*2630*/  IMAD R9, R74, UR4, RZ ;  /* 0x000000044a097c24 */ /* 0x000fe4000f8e02ff */
[----:B------:R-:W-:-:S04]  /*2640*/  IMAD.WIDE.U32 R4, R190, UR4, R4 ;  /* 0x00000004be047c25 */ /* 0x000fc8000f8e0004 */
[----:B------:R-:W-:Y:S01]  /*2650*/  IMAD R9, R190, UR5, R9 ;  /* 0x00000005be097c24 */ /* 0x000fe2000f8e0209 */
[----:B------:R-:W-:Y:S01]  /*2660*/  ULDC.64 UR4, c[0x0][0x2e8] ;  /* 0x0000ba0000047ab9 */ /* 0x000fe20000000a00 */
[C---:B------:R-:W-:Y:S01]  /*2670*/  IMAD R11, R7.reuse, R50, R6 ;  /* 0x00000032070b7224 */ /* 0x040fe200078e0206 */
[----:B------:R-:W-:Y:S01]  /*2680*/  IADD3 R100, P2, R4, UR4, RZ ;  /* 0x0000000404647c10 */ /* 0x000fe2000ff5e0ff */
[----:B------:R-:W-:Y:S01]  /*2690*/  ULDC.U8 UR4, c[0x0][0x410] ;  /* 0x0001040000047ab9 */ /* 0x000fe20000000000 */
[----:B------:R-:W-:Y:S02]  /*26a0*/  IMAD R13, R7, R56, R8 ;  /* 0x00000038070d7224 */ /* 0x000fe400078e0208 */
[----:B------:R-:W-:Y:S01]  /*26b0*/  IADD3.X R101, R5, UR5, R9, P2, !PT ;  /* 0x0000000505657c10 */ /* 0x000fe200097fe409 */
[----:B------:R-:W-:Y:S01]  /*26c0*/  IMAD R96, R25, -0xa0, R2 ;  /* 0xffffff6019607824 */ /* 0x000fe200078e0202 */
[----:B------:R-:W-:Y:S01]  /*26d0*/  ISETP.NE.AND P2, PT, RZ, UR4, PT ;  /* 0x00000004ff007c0c */ /* 0x000fe2000bf45270 */
[----:B------:R-:W-:-:S03]  /*26e0*/  IMAD.WIDE.U32 R4, R50, R25, RZ ;  /* 0x0000001932047225 */ /* 0x000fc600078e00ff */
[----:B------:R-:W-:Y:S01]  /*26f0*/  VIMNMX R96, R96, 0xa0, PT ;  /* 0x000000a060607848 */ /* 0x000fe20003fe0100 */
[----:B------:R-:W-:-:S04]  /*2700*/  IMAD.WIDE.U32 R6, R56, R25, RZ ;  /* 0x0000001938067225 */ /* 0x000fc800078e00ff */
[----:B------:R-:W-:Y:S02]  /*2710*/  IMAD.IADD R102, R5, 0x1, R11 ;  /* 0x0000000105667824 */ /* 0x000fe400078e020b */
[----:B------:R-:W-:Y:S02]  /*2720*/  IMAD.IADD R106, R7, 0x1, R13 ;  /* 0x00000001076a7824 */ /* 0x000fe400078e020d */
[----:B------:R-:W-:Y:S05]  /*2730*/  @!P2 BRA `(.L_x_1797) ;  /* 0x0000003000a8a947 */ /* 0x000fea0003800000 */
        /* <DEDUP_REMOVED lines=31> */
.L_x_1799:
[----:B------:R-:W-:Y:S05]  /*2930*/  BSYNC B1 ;  /* 0x0000000000017941 */ /* 0x000fea0003800000 */
.L_x_1798:
[----:B0-----:R-:W-:Y:S01]  /*2940*/  VIADD R10, R198, 0x40 ;  /* 0x00000040c60a7836 */ /* 0x001fe20000000000 */
[----:B------:R-:W-:Y:S01]  /*2950*/  BSSY B1, `(.L_x_1800) ;  /* 0x0000019000017945 */ /* 0x000fe20003800000 */
[----:B-----5:R-:W-:Y:S02]  /*2960*/  IMAD.MOV.U32 R111, RZ, RZ, R42 ;  /* 0x000000ffff6f7224 */ /* 0x020fe400078e002a */
[----:B------:R-:W-:Y:S01]  /*2970*/  IMAD.MOV.U32 R123, RZ, RZ, R46 ;  /* 0x000000ffff7b7224 */ /* 0x000fe200078e002e */
[----:B------:R-:W-:-:S13]  /*2980*/  ISETP.GE.AND P3, PT, R10, R96, PT ;  /* 0x000000600a00720c */ /* 0x000fda0003f66270 */
[----:B------:R-:W-:Y:S05]  /*2990*/  @P3 BRA `(.L_x_1801) ;  /* 0x0000000000503947 */ /* 0x000fea0003800000 */
[----:B------:R-:W-:Y:S01]  /*29a0*/  IADD3 R10, P4, P5, R20, R4, R82 ;  /* 0x00000004140a7210 */ /* 0x000fe20007d9e052 */
        /* <DEDUP_REMOVED lines=19> */
.L_x_1801:
[----:B------:R-:W-:Y:S05]  /*2ae0*/  BSYNC B1 ;  /* 0x0000000000017941 */ /* 0x000fea0003800000 */
.L_x_1800:
[----:B0-----:R-:W-:Y:S01]  /*2af0*/  VIADD R10, R198, 0x80 ;  /* 0x00000080c60a7836 */ /* 0x001fe20000000000 */
[----:B------:R-:W-:Y:S04]  /*2b00*/  BSSY B1, `(.L_x_1802) ;  /* 0x0000015000017945 */ /* 0x000fe80003800000 */
[----:B------:R-:W-:-:S13]  /*2b10*/  ISETP.GE.AND P4, PT, R10, R96, PT ;  /* 0x000000600a00720c */ /* 0x000fda0003f86270 */
        /* <DEDUP_REMOVED lines=19> */
.L_x_1803:
[----:B------:R-:W-:Y:S05]  /*2c50*/  BSYNC B1 ;  /* 0x0000000000017941 */ /* 0x000fea0003800000 */
.L_x_1802:
[----:B------:R-:W-:Y:S01]  /*2c60*/  ISETP.NE.AND P5, PT, R200, 0x3, PT ;  /* 0x00000003c800780c */ /* 0x000fe20003fa5270 */
[----:B------:R-:W-:Y:S02]  /*2c70*/  IMAD.MOV.U32 R114, RZ, RZ, R44 ;  /* 0x000000ffff727224 */ /* 0x000fe400078e002c */
[----:B------:R-:W-:Y:S02]  /*2c80*/  IMAD.MOV.U32 R119, RZ, RZ, R98 ;  /* 0x000000ffff777224 */ /* 0x000fe400078e0062 */
[----:B-----5:R-:W-:Y:S02]  /*2c90*/  IMAD.MOV.U32 R109, RZ, RZ, R34 ;  /* 0x000000ffff6d7224 */ /* 0x020fe400078e0022 */
[----:B------:R-:W-:Y:S02]  /*2ca0*/  IMAD.MOV.U32 R112, RZ, RZ, R38 ;  /* 0x000000ffff707224 */ /* 0x000fe400078e0026 */
[----:B------:R-:W-:Y:S02]  /*2cb0*/  IMAD.MOV.U32 R110, RZ, RZ, R36 ;  /* 0x000000ffff6e7224 */ /* 0x000fe400078e0024 */
[----:B------:R-:W-:-:S02]  /*2cc0*/  IMAD.MOV.U32 R113, RZ, RZ, R40 ;  /* 0x000000ffff717224 */ /* 0x000fc400078e0028 */
[----:B------:R-:W-:Y:S02]  /*2cd0*/  IMAD.MOV.U32 R105, RZ, RZ, R8 ;  /* 0x000000ffff697224 */ /* 0x000fe400078e0008 */
[----:B------:R-:W-:Y:S02]  /*2ce0*/  IMAD.MOV.U32 R107, RZ, RZ, R30 ;  /* 0x000000ffff6b7224 */ /* 0x000fe400078e001e */
[----:B------:R-:W-:Y:S02]  /*2cf0*/  IMAD.MOV.U32 R106, RZ, RZ, R28 ;  /* 0x000000ffff6a7224 */ /* 0x000fe400078e001c */
[----:B------:R-:W-:Y:S01]  /*2d00*/  IMAD.MOV.U32 R108, RZ, RZ, R32 ;  /* 0x000000ffff6c7224 */ /* 0x000fe200078e0020 */
[----:B------:R-:W-:Y:S06]  /*2d10*/  @!P5 BRA `(.L_x_1804) ;  /* 0x000000000004d947 */ /* 0x000fec0003800000 */
[----:B------:R-:W-:Y:S01]  /*2d20*/  BPT.TRAP 0x1 ;  /* 0x000000040000795c */ /* 0x000fe20000300000 */
.L_x_1804:
[----:B------:R-:W-:Y:S01]  /*2d30*/  IMAD R87, R195, 0x8, R17 ;  /* 0x00000008c3577824 */ /* 0x000fe200078e0211 */
[----:B------:R-:W-:Y:S01]  /*2d40*/  SHF.L.U32 R97, R201, 0x1f, RZ ;  /* 0x0000001fc9617819 */ /* 0x000fe200000006ff */
[----:B------:R-:W-:Y:S03]  /*2d50*/  BSSY B1, `(.L_x_1805) ;  /* 0x0000003000017945 */ /* 0x000fe60003800000 */
[----:B------:R-:W1:Y:S02]  /*2d60*/  SYNCS.PHASECHK.TRANS64.TRYWAIT P6, [R87+URZ+0x22890], R97 ;  /* 0x02289061570075a7 */ /* 0x000e6400080c017f */
[----:B-1----:R-:W-:Y:S05]  /*2d70*/  @!P6 BRA `(.L_x_1806) ;  /* 0x000002b00014e947 */ /* 0x002fea0003800000 */
.L_x_2168:
[----:B------:R-:W-:Y:S05]  /*2d80*/  BSYNC B1 ;  /* 0x0000000000017941 */ /* 0x000fea0003800000 */
.L_x_1805:
[----:B------:R-:W-:-:S03]  /*2d90*/  UMOV UR4, 0xffffffff ;  /* 0xffffffff00047882 */ /* 0x000fc60000000000 */
[----:B------:R-:W-:Y:S05]  /*2da0*/  BRA.DIV UR4, `(.L_x_1807) ;  /* 0x000002b2041c7947 */ /* 0x000fea000b800000 */
[----:B------:R2:W3:Y:S04]  /*2db0*/  SHFL.IDX PT, R102, R101, RZ, 0x1c1f ;  /* 0x001c1fff65667589 */ /* 0x0004e800000e0000 */
[----:B------:R2:W4:Y:S02]  /*2dc0*/  SHFL.IDX PT, R14, R100, RZ, 0x1c1f ;  /* 0x001c1fff640e7589 */ /* 0x00052400000e0000 */
.L_x_2172:
[----:B------:R-:W-:Y:S04]  /*2dd0*/  BSSY B1, `(.L_x_1808) ;  /* 0x00000e7000017945 */ /* 0x000fe80003800000 */
[----:B------:R-:W-:Y:S05]  /*2de0*/  @P2 BRA `(.L_x_1809) ;  /* 0x0000000c00942947 */ /* 0x000fea0003800000 */
[----:B------:R-:W-:Y:S04]  /*2df0*/  BSSY B2, `(.L_x_1810) ;  /* 0x0000071000027945 */ /* 0x000fe80003800000 */
[----:B------:R-:W-:Y:S05]  /*2e00*/  @P1 BRA `(.L_x_1811) ;  /* 0x0000000400bc1947 */ /* 0x000fea0003800000 */
[----:B0-----:R0:W0:Y:S01]  /*2e10*/  LDS.128 R4, [R91+0x18400] ;  /* 0x018400005b047984 */ /* 0x0010220000000c00 */
[----:B----4-:R-:W-:Y:S01]  /*2e20*/  IADD3 R10, P2, R18, R14, RZ ;  /* 0x0000000e120a7210 */ /* 0x010fe20007f5e0ff */
[----:B------:R-:W-:Y:S04]  /*2e30*/  BSSY B3, `(.L_x_1812) ;  /* 0x000006b000037945 */ /* 0x000fe80003800000 */
[----:B---3--:R-:W-:Y:S01]  /*2e40*/  IMAD.X R11, R102, 0x1, R19, P2 ;  /* 0x00000001660b7824 */ /* 0x008fe200010e0613 */
[----:B------:R-:W-:-:S13]  /*2e50*/  ISETP.GE.AND P2, PT, R192, R103, PT ;  /* 0x00000067c000720c */ /* 0x000fda0003f46270 */
[----:B------:R-:W-:Y:S05]  /*2e60*/  @P2 BRA `(.L_x_1813) ;  /* 0x00000004009c2947 */ /* 0x000fea0003800000 */
[----:B------:R-:W-:Y:S01]  /*2e70*/  SHF.R.U32.HI R13, RZ, 0x8, R47 ;  /* 0x00000008ff0d7819 */ /* 0x000fe2000001162f */
[----:B0-----:R-:W-:Y:S01]  /*2e80*/  IMAD.MOV.U32 R12, RZ, RZ, R4 ;  /* 0x000000ffff0c7224 */ /* 0x001fe200078e0004 */
        /* <DEDUP_REMOVED lines=9> */
[----:B------:R-:W-:Y:S01]  /*2f20*/  LOP3.LUT R98, R98, 0xff00, R15, 0xf8, !PT ;  /* 0x0000ff0062627812 */ /* 0x000fe200078ef80f */
[----:B------:R-:W-:Y:S01]  /*2f30*/  IMAD.U32 R47, R47, 0x10000, RZ ;  /* 0x000100002f2f7824 */ /* 0x000fe200078e00ff */
        /* <DEDUP_REMOVED lines=90> */
.L_x_1813:
[----:B------:R-:W-:Y:S05]  /*34e0*/  BSYNC B3 ;  /* 0x0000000000037941 */ /* 0x000fea0003800000 */
.L_x_1812:
[----:B0-----:R0:W-:Y:S02]  /*34f0*/  ST.E.128 desc[UR60][R10.64], R4 ;  /* 0x000000040a007985 */ /* 0x0011e4000c101d3c */
.L_x_1811:
[----:B------:R-:W-:Y:S05]  /*3500*/  BSYNC B2 ;  /* 0x0000000000027941 */ /* 0x000fea0003800000 */
.L_x_1810:
[----:B------:R-:W-:-:S13]  /*3510*/  ISETP.NE.AND P2, PT, R88, RZ, PT ;  /* 0x000000ff5800720c */ /* 0x000fda0003f45270 */
        /* <DEDUP_REMOVED lines=9> */
[--C-:B------:R-:W-:Y:S01]  /*35b0*/  SHF.R.U32.HI R42, RZ, 0x8, R45.reuse ;  /* 0x00000008ff2a7819 */ /* 0x100fe2000001162d */
[----:B------:R-:W-:Y:S01]  /*35c0*/  IMAD.MOV.U32 R13, RZ, RZ, R6 ;  /* 0x000000ffff0d7224 */ /* 0x000fe200078e0006 */
[----:B------:R-:W-:Y:S01]  /*35d0*/  LOP3.LUT R12, R43, 0xff0000ff, RZ, 0xc0, !PT ;  /* 0xff0000ff2b0c7812 */ /* 0x000fe200078ec0ff */
[----:B------:R-:W-:Y:S01]  /*35e0*/  IMAD.SHL.U32 R7, R46, 0x100, RZ ;  /* 0x000001002e077824 */ /* 0x000fe200078e00ff */
[----:B------:R-:W-:Y:S01]  /*35f0*/  SHF.R.U32.HI R44, RZ, 0x10, R45 ;  /* 0x00000010ff2c7819 */ /* 0x000fe2000001162d */
[----:B------:R-:W-:Y:S01]  /*3600*/  IMAD.SHL.U32 R6, R42, 0x100, RZ ;  /* 0x000001002a067824 */ /* 0x000fe200078e00ff */
[----:B------:R-:W-:Y:S02]  /*3610*/  SHF.R.U32.HI R43, RZ, 0x10, R43 ;  /* 0x00000010ff2b7819 */ /* 0x000fe4000001162b */
[----:B------:R-:W-:Y:S01]  /*3620*/  LOP3.LUT R15, R45, 0xff0000ff, RZ, 0xc0, !PT ;  /* 0xff0000ff2d0f7812 */ /* 0x000fe200078ec0ff */
[----:B------:R-:W-:Y:S01]  /*3630*/  IMAD.U32 R44, R44, 0x10000, RZ ;  /* 0x000100002c2c7824 */ /* 0x000fe200078e00ff */
[----:B------:R-:W-:Y:S01]  /*3640*/  LOP3.LUT R7, R12, 0xff00, R7, 0xf8, !PT ;  /* 0x0000ff000c077812 */ /* 0x000fe200078ef807 */
[----:B------:R-:W-:Y:S01]  /*3650*/  IMAD.U32 R12, R43, 0x10000, RZ ;  /* 0x000100002b0c7824 */ /* 0x000fe200078e00ff */
[----:B------:R-:W-:-:S02]  /*3660*/  LOP3.LUT R15, R15, 0xff00, R6, 0xf8, !PT ;  /* 0x0000ff000f0f7812 */ /* 0x000fc400078ef806 */
        /* <DEDUP_REMOVED lines=91> */
.L_x_1815:
[----:B------:R-:W-:Y:S05]  /*3c20*/  BSYNC B2 ;  /* 0x0000000000027941 */ /* 0x000fea0003800000 */
.L_x_1814:
[----:B0-----:R0:W-:Y:S02]  /*3c30*/  ST.E.128 desc[UR60][R10.64], R4 ;  /* 0x000000040a007985 */ /* 0x0011e4000c101d3c */
.L_x_1809:
[----:B------:R-:W-:Y:S05]  /*3c40*/  BSYNC B1 ;  /* 0x0000000000017941 */ /* 0x000fea0003800000 */
.L_x_1808:
[----:B------:R-:W-:-:S03]  /*3c50*/  UMOV UR4, 0xffffffff ;  /* 0xffffffff00047882 */ /* 0x000fc60000000000 */
[----:B------:R-:W-:Y:S05]  /*3c60*/  BRA.DIV UR4, `(.L_x_1816) ;  /* 0x000002a204b47947 */ /* 0x000fea000b800000 */
[----:B------:R0:W0:Y:S04]  /*3c70*/  SHFL.IDX PT, R42, R101, 0x1, 0x1c1f ;  /* 0x003c1f00652a7f89 */ /* 0x00002800000e0000 */
[----:B----4-:R4:W0:Y:S02]  /*3c80*/  SHFL.IDX PT, R14, R100, 0x1, 0x1c1f ;  /* 0x003c1f00640e7f89 */ /* 0x01082400000e0000 */
.L_x_2176:
[----:B------:R-:W-:Y:S04]  /*3c90*/  BSSY B1, `(.L_x_1817) ;  /* 0x00000e8000017945 */ /* 0x000fe80003800000 */
[----:B------:R-:W-:Y:S05]  /*3ca0*/  @P3 BRA `(.L_x_1818) ;  /* 0x0000000c00983947 */ /* 0x000fea0003800000 */
[----:B------:R-:W-:Y:S04]  /*3cb0*/  BSSY B2, `(.L_x_1819) ;  /* 0x0000072000027945 */ /* 0x000fe80003800000 */
[----:B------:R-:W-:Y:S05]  /*3cc0*/  @P1 BRA `(.L_x_1820) ;  /* 0x0000000400c01947 */ /* 0x000fea0003800000 */
[----:B0-----:R0:W0:Y:S01]  /*3cd0*/  LDS.128 R4, [R91+0x1a400] ;  /* 0x01a400005b047984 */ /* 0x0010220000000c00 */
[----:B------:R-:W-:Y:S01]  /*3ce0*/  IADD3 R10, P2, R18, R14, RZ ;  /* 0x0000000e120a7210 */ /* 0x000fe20007f5e0ff */
[----:B------:R-:W-:Y:S04]  /*3cf0*/  BSSY B3, `(.L_x_1821) ;  /* 0x000006c000037945 */ /* 0x000fe80003800000 */
[----:B------:R-:W-:Y:S01]  /*3d00*/  IMAD.X R11, R42, 0x1, R19, P2 ;  /* 0x000000012a0b7824 */ /* 0x000fe200010e0613 */
[----:B------:R-:W-:-:S13]  /*3d10*/  ISETP.GE.AND P2, PT, R192, R103, PT ;  /* 0x00000067c000720c */ /* 0x000fda0003f46270 */
[----:B------:R-:W-:Y:S05]  /*3d20*/  @P2 BRA `(.L_x_1822) ;  /* 0x0000000400a02947 */ /* 0x000fea0003800000 */
[----:B------:R-:W-:Y:S01]  /*3d30*/  SHF.R.U32.HI R43, RZ, 0x8, R39 ;  /* 0x00000008ff2b7819 */ /* 0x000fe20000011627 */
[----:B0-----:R-:W-:Y:S01]  /*3d40*/  IMAD.MOV.U32 R15, RZ, RZ, R7 ;  /* 0x000000ffff0f7224 */ /* 0x001fe200078e0007 */
[----:B------:R-:W-:Y:S01]  /*3d50*/  LOP3.LUT R12, R39, 0xff0000ff, RZ, 0xc0, !PT ;  /* 0xff0000ff270c7812 */ /* 0x000fe200078ec0ff */
[----:B------:R-:W-:Y:S01]  /*3d60*/  IMAD.MOV.U32 R13, RZ, RZ, R6 ;  /* 0x000000ffff0d7224 */ /* 0x000fe200078e0006 */
        /* <DEDUP_REMOVED lines=8> */
[----:B------:R-:W-:Y:S01]  /*3df0*/  F2FP.F16.E4M3.UNPACK_B R6, R5 ;  /* 0x00000005ff06723e */ /* 0x000fe200020006ff */
[----:B------:R-:W-:Y:S01]  /*3e00*/  IMAD.U32 R41, R41, 0x10000, RZ ;  /* 0x0001000029297824 */ /* 0x000fe200078e00ff */
[----:B------:R-:W-:-:S02]  /*3e10*/  LOP3.LUT R38, R38, 0xff00, R39, 0xf8, !PT ;  /* 0x0000ff0026267812 */ /* 0x000fc400078ef827 */
[----:B------:R-:W-:Y:S02]  /*3e20*/  F2FP.F16.E4M3.UNPACK_B R39, R113.H1 ;  /* 0x00000071ff27723e */ /* 0x000fe400030006ff */
[----:B------:R-:W-:Y:S02]  /*3e30*/  LOP3.LUT R44, R38, 0xff0000, R41, 0xf8, !PT ;  /* 0x00ff0000262c7812 */ /* 0x000fe400078ef829 */
[----:B------:R-:W-:Y:S01]  /*3e40*/  LOP3.LUT R40, R7, 0xff0000, R12, 0xf8, !PT ;  /* 0x00ff000007287812 */ /* 0x000fe200078ef80c */
[--C-:B------:R-:W-:Y:S01]  /*3e50*/  HADD2.F32 R41, -RZ, R39.reuse.H0_H0 ;  /* 0x20000027ff297230 */ /* 0x100fe20000004100 */
[----:B------:R-:W-:Y:S01]  /*3e60*/  F2FP.F16.E4M3.UNPACK_B R38, R112.H1 ;  /* 0x00000070ff26723e */ /* 0x000fe200030006ff */
[--C-:B------:R-:W-:Y:S01]  /*3e70*/  HADD2.F32 R7, -RZ, R6.reuse.H1_H1 ;  /* 0x30000006ff077230 */ /* 0x100fe20000004100 */
[----:B------:R-:W-:Y:S01]  /*3e80*/  F2FP.F16.E4M3.UNPACK_B R5, R5.H1 ;  /* 0x00000005ff05723e */ /* 0x000fe200030006ff */
[----:B------:R-:W-:Y:S01]  /*3e90*/  HADD2.F32 R43, -RZ, R39.H1_H1 ;  /* 0x30000027ff2b7230 */ /* 0x000fe20000004100 */
[----:B------:R-:W-:Y:S01]  /*3ea0*/  F2FP.F16.E4M3.UNPACK_B R113, R113 ;  /* 0x00000071ff71723e */ /* 0x000fe200020006ff */
[----:B------:R-:W-:-:S02]  /*3eb0*/  HADD2.F32 R6, -RZ, R6.H0_H0 ;  /* 0x20000006ff067230 */ /* 0x000fc40000004100 */
[CC--:B------:R-:W-:Y:S01]  /*3ec0*/  FMUL.FTZ R45, R7.reuse, R41.reuse ;  /* 0x00000029072d7220 */ /* 0x0c0fe20000410000 */
[--C-:B------:R-:W-:Y:S01]  /*3ed0*/  HADD2.F32 R39, -RZ, R38.reuse.H0_H0 ;  /* 0x20000026ff277230 */ /* 0x100fe20000004100 */
[----:B------:R-:W-:Y:S01]  /*3ee0*/  F2FP.F16.E4M3.UNPACK_B R112, R112 ;  /* 0x00000070ff70723e */ /* 0x000fe200020006ff */
[--C-:B------:R-:W-:Y:S02]  /*3ef0*/  HADD2.F32 R12, -RZ, R5.reuse.H1_H1 ;  /* 0x30000005ff0c7230 */ /* 0x100fe40000004100 */
[C---:B------:R-:W-:Y:S01]  /*3f00*/  FMUL.FTZ R46, R6.reuse, R41 ;  /* 0x00000029062e7220 */ /* 0x040fe20000410000 */
[----:B------:R-:W-:Y:S02]  /*3f10*/  HADD2.F32 R5, -RZ, R5.H0_H0 ;  /* 0x20000005ff057230 */ /* 0x000fe40000004100 */
[----:B------:R-:W-:Y:S01]  /*3f20*/  FFMA.FTZ R47, R6, R39, -R45 ;  /* 0x00000027062f7223 */ /* 0x000fe2000001082d */
[----:B------:R-:W-:Y:S02]  /*3f30*/  HADD2.F32 R38, -RZ, R38.H1_H1 ;  /* 0x30000026ff267230 */ /* 0x000fe40000004100 */
[----:B------:R-:W-:Y:S01]  /*3f40*/  FMUL.FTZ R6, R12, R43 ;  /* 0x0000002b0c067220 */ /* 0x000fe20000410000 */
[----:B------:R-:W-:Y:S01]  /*3f50*/  FFMA.FTZ R98, R7, R39, R46 ;  /* 0x0000002707627223 */ /* 0x000fe2000001002e */
[----:B------:R-:W-:-:S02]  /*3f60*/  FMUL.FTZ R43, R5, R43 ;  /* 0x0000002b052b7220 */ /* 0x000fc40000410000 */
[----:B------:R-:W-:Y:S01]  /*3f70*/  FFMA.FTZ R41, R5, R38, -R6 ;  /* 0x0000002605297223 */ /* 0x000fe20000010806 */
[----:B------:R-:W-:Y:S01]  /*3f80*/  F2FP.F16.E4M3.UNPACK_B R5, R4.H1 ;  /* 0x00000004ff05723e */ /* 0x000fe200030006ff */
[----:B---3--:R-:W-:Y:S01]  /*3f90*/  FFMA.FTZ R102, R12, R38, R43 ;  /* 0x000000260c667223 */ /* 0x008fe2000001002b */
[----:B------:R-:W-:Y:S01]  /*3fa0*/  F2FP.F16.E4M3.UNPACK_B R4, R4 ;  /* 0x00000004ff04723e */ /* 0x000fe200020006ff */
[----:B------:R-:W-:Y:S02]  /*3fb0*/  HADD2.F32 R38, -RZ, R113.H1_H1 ;  /* 0x30000071ff267230 */ /* 0x000fe40000004100 */
[--C-:B------:R-:W-:Y:S02]  /*3fc0*/  HADD2.F32 R6, -RZ, R5.reuse.H0_H0 ;  /* 0x20000005ff067230 */ /* 0x100fe40000004100 */
[----:B------:R-:W-:Y:S02]  /*3fd0*/  HADD2.F32 R7, -RZ, R5.H1_H1 ;  /* 0x30000005ff077230 */ /* 0x000fe40000004100 */
[----:B------:R-:W-:-:S02]  /*3fe0*/  HADD2.F32 R5, -RZ, R4.H0_H0 ;  /* 0x20000004ff057230 */ /* 0x000fc40000004100 */
[CC--:B------:R-:W-:Y:S01]  /*3ff0*/  FMUL.FTZ R46, R6.reuse, R38.reuse ;  /* 0x00000026062e7220 */ /* 0x0c0fe20000410000 */
[----:B------:R-:W-:Y:S02]  /*4000*/  HADD2.F32 R12, -RZ, R112.H1_H1 ;  /* 0x30000070ff0c7230 */ /* 0x000fe40000004100 */
[C---:B------:R-:W-:Y:S01]  /*4010*/  FMUL.FTZ R39, R7.reuse, R38 ;  /* 0x0000002607277220 */ /* 0x040fe20000410000 */
[----:B------:R-:W-:Y:S02]  /*4020*/  HADD2.F32 R113, -RZ, R113.H0_H0 ;  /* 0x20000071ff717230 */ /* 0x000fe40000004100 */
[----:B------:R-:W-:Y:S02]  /*4030*/  HADD2.F32 R4, -RZ, R4.H1_H1 ;  /* 0x30000004ff047230 */ /* 0x000fe40000004100 */
[-C--:B------:R-:W-:Y:S01]  /*4040*/  FFMA.FTZ R39, R6, R12.reuse, -R39 ;  /* 0x0000000c06277223 */ /* 0x080fe20000010827 */
[----:B------:R-:W-:Y:S02]  /*4050*/  HADD2.F32 R112, -RZ, R112.H0_H0 ;  /* 0x20000070ff707230 */ /* 0x000fe40000004100 */
[----:B------:R-:W-:Y:S01]  /*4060*/  FFMA.FTZ R46, R7, R12, R46 ;  /* 0x0000000c072e7223 */ /* 0x000fe2000001002e */
[-C--:B------:R-:W-:Y:S01]  /*4070*/  F2FP.F16.E4M3.UNPACK_B R12, R40.reuse.H1 ;  /* 0x00000028ff0c723e */ /* 0x080fe200030006ff */
[-C--:B------:R-:W-:Y:S01]  /*4080*/  FMUL.FTZ R38, R4, R113.reuse ;  /* 0x0000007104267220 */ /* 0x080fe20000410000 */
[----:B------:R-:W-:Y:S01]  /*4090*/  FMUL.FTZ R113, R5, R113 ;  /* 0x0000007105717220 */ /* 0x000fe20000410000 */
[----:B------:R-:W-:-:S02]  /*40a0*/  F2FP.F16.E4M3.UNPACK_B R40, R40 ;  /* 0x00000028ff28723e */ /* 0x000fc400020006ff */
[-C--:B------:R-:W-:Y:S01]  /*40b0*/  FFMA.FTZ R45, R5, R112.reuse, -R38 ;  /* 0x00000070052d7223 */ /* 0x080fe20000010826 */
[----:B------:R-:W-:Y:S01]  /*40c0*/  F2FP.SATFINITE.E4M3.F32.PACK_AB_MERGE_C R111, R46, R39, RZ ;  /* 0x000000272e6f723e */ /* 0x000fe200048070ff */
[----:B------:R-:W-:Y:S01]  /*40d0*/  FFMA.FTZ R112, R4, R112, R113 ;  /* 0x0000007004707223 */ /* 0x000fe20000010071 */
[----:B------:R-:W-:Y:S01]  /*40e0*/  F2FP.F16.E4M3.UNPACK_B R5, R15.H1 ;  /* 0x0000000fff05723e */ /* 0x000fe200030006ff */
[--C-:B------:R-:W-:Y:S01]  /*40f0*/  HADD2.F32 R38, -RZ, R12.reuse.H1_H1 ;  /* 0x3000000cff267230 */ /* 0x100fe20000004100 */
[-C--:B------:R-:W-:Y:S01]  /*4100*/  F2FP.F16.E4M3.UNPACK_B R39, R44.reuse.H1 ;  /* 0x0000002cff27723e */ /* 0x080fe200030006ff */
[----:B------:R-:W-:Y:S01]  /*4110*/  HADD2.F32 R12, -RZ, R12.H0_H0 ;  /* 0x2000000cff0c7230 */ /* 0x000fe20000004100 */
[----:B------:R-:W-:Y:S01]  /*4120*/  F2FP.F16.E4M3.UNPACK_B R4, R13.H1 ;  /* 0x0000000dff04723e */ /* 0x000fe200030006ff */
[----:B------:R-:W-:Y:S01]  /*4130*/  HADD2.F32 R7, -RZ, R5.H1_H1 ;  /* 0x30000005ff077230 */ /* 0x000fe20000004100 */
[----:B------:R-:W-:Y:S01]  /*4140*/  F2FP.F16.E4M3.UNPACK_B R44, R44 ;  /* 0x0000002cff2c723e */ /* 0x000fe200020006ff */
[----:B------:R-:W-:Y:S01]  /*4150*/  HADD2.F32 R43, -RZ, R39.H1_H1 ;  /* 0x30000027ff2b7230 */ /* 0x000fe20000004100 */
[----:B------:R-:W-:Y:S01]  /*4160*/  F2FP.SATFINITE.E4M3.F32.PACK_AB_MERGE_C R113, R102, R41, RZ ;  /* 0x000000296671723e */ /* 0x000fe200048070ff */
        /* <DEDUP_REMOVED lines=10> */
[----:B------:R-:W-:Y:S01]  /*4210*/  F2FP.F16.E4M3.UNPACK_B R15, R15 ;  /* 0x0000000fff0f723e */ /* 0x000fe200020006ff */
[----:B------:R-:W-:Y:S01]  /*4220*/  FMUL.FTZ R46, R4, R41 ;  /* 0x00000029042e7220 */ /* 0x000fe20000410000 */
[----:B------:R-:W-:-:S02]  /*4230*/  HADD2.F32 R44, -RZ, R44.H0_H0 ;  /* 0x2000002cff2c7230 */ /* 0x000fc40000004100 */
[-C--:B------:R-:W-:Y:S01]  /*4240*/  FFMA.FTZ R43, R4, R6.reuse, -R43 ;  /* 0x00000006042b7223 */ /* 0x080fe2000001082b */
[----:B------:R-:W-:Y:S02]  /*4250*/  HADD2.F32 R4, -RZ, R13.H0_H0 ;  /* 0x2000000dff047230 */ /* 0x000fe40000004100 */
[----:B------:R-:W-:Y:S01]  /*4260*/  FFMA.FTZ R46, R5, R6, R46 ;  /* 0x00000006052e7223 */ /* 0x000fe2000001002e */
[----:B------:R-:W-:Y:S02]  /*4270*/  HADD2.F32 R5, -RZ, R15.H0_H0 ;  /* 0x2000000fff057230 */ /* 0x000fe40000004100 */
        /* <DEDUP_REMOVED lines=8> */
[----:B------:R-:W-:Y:S01]  /*4300*/  F2FP.SATFINITE.E4M3.F32.PACK_AB_MERGE_C R99, R102, R99, RZ ;  /* 0x000000636663723e */ /* 0x000fe200048070ff */
        /* <DEDUP_REMOVED lines=10> */
.L_x_1822:
[----:B------:R-:W-:Y:S05]  /*43b0*/  BSYNC B3 ;  /* 0x0000000000037941 */ /* 0x000fea0003800000 */
.L_x_1821:
[----:B0-----:R0:W-:Y:S02]  /*43c0*/  ST.E.128 desc[UR60][R10.64], R4 ;  /* 0x000000040a007985 */ /* 0x0011e4000c101d3c */
.L_x_1820:
[----:B------:R-:W-:Y:S05]  /*43d0*/  BSYNC B2 ;  /* 0x0000000000027941 */ /* 0x000fea0003800000 */
.L_x_1819:
[----:B------:R-:W-:-:S13]  /*43e0*/  ISETP.NE.AND P2, PT, R88, RZ, PT ;  /* 0x000000ff5800720c */ /* 0x000fda0003f45270 */
        /* <DEDUP_REMOVED lines=9> */
[----:B------:R-:W-:Y:S01]  /*4480*/  SHF.R.U32.HI R12, RZ, 0x8, R37 ;  /* 0x00000008ff0c7819 */ /* 0x000fe20000011625 */
[----:B------:R-:W-:Y:S01]  /*4490*/  IMAD.MOV.U32 R14, RZ, RZ, R7 ;  /* 0x000000ffff0e7224 */ /* 0x000fe200078e0007 */
        /* <DEDUP_REMOVED lines=101> */
.L_x_1824:
[----:B------:R-:W-:Y:S05]  /*4af0*/  BSYNC B2 ;  /* 0x0000000000027941 */ /* 0x000fea0003800000 */
.L_x_1823:
[----:B0-----:R0:W-:Y:S02]  /*4b00*/  ST.E.128 desc[UR60][R10.64], R4 ;  /* 0x000000040a007985 */ /* 0x0011e4000c101d3c */
.L_x_1818:
[----:B------:R-:W-:Y:S05]  /*4b10*/  BSYNC B1 ;  /* 0x0000000000017941 */ /* 0x000fea0003800000 */
.L_x_1817:
[----:B------:R-:W-:-:S03]  /*4b20*/  UMOV UR4, 0xffffffff ;  /* 0xffffffff00047882 */ /* 0x000fc60000000000 */
[----:B------:R-:W-:Y:S05]  /*4b30*/  BRA.DIV UR4, `(.L_x_1825) ;  /* 0x0000029604487947 */ /* 0x000fea000b800000 */
[----:B0-2---:R-:W0:Y:S04]  /*4b40*/  SHFL.IDX PT, R101, R101, 0x2, 0x1c1f ;  /* 0x005c1f0065657f89 */ /* 0x005e2800000e0000 */
[----:B------:R2:W0:Y:S02]  /*4b50*/  SHFL.IDX PT, R14, R100, 0x2, 0x1c1f ;  /* 0x005c1f00640e7f89 */ /* 0x00042400000e0000 */
.L_x_2180:
[----:B------:R-:W-:Y:S05]  /*4b60*/  @P4 BRA `(.L_x_1826) ;  /* 0x0000004400884947 */ /* 0x000fea0003800000 */
[----:B------:R-:W-:Y:S04]  /*4b70*/  BSSY B1, `(.L_x_1827) ;  /* 0x0000072000017945 */ /* 0x000fe80003800000 */
[----:B------:R-:W-:Y:S05]  /*4b80*/  @P1 BRA `(.L_x_1828) ;  /* 0x0000000400c01947 */ /* 0x000fea0003800000 */
[----:B------:R1:W1:Y:S01]  /*4b90*/  LDS.128 R4, [R91+0x1c400] ;  /* 0x01c400005b047984 */ /* 0x0002620000000c00 */
[----:B0-----:R-:W-:Y:S01]  /*4ba0*/  IADD3 R10, P2, R18, R14, RZ ;  /* 0x0000000e120a7210 */ /* 0x001fe20007f5e0ff */
[----:B------:R-:W-:Y:S04]  /*4bb0*/  BSSY B2, `(.L_x_1829) ;  /* 0x000006c000027945 */ /* 0x000fe80003800000 */
[----:B------:R-:W-:Y:S01]  /*4bc0*/  IMAD.X R11, R101, 0x1, R19, P2 ;  /* 0x00000001650b7824 */ /* 0x000fe200010e0613 */
[----:B------:R-:W-:-:S13]  /*4bd0*/  ISETP.GE.AND P2, PT, R192, R103, PT ;  /* 0x00000067c000720c */ /* 0x000fda0003f46270 */
[----:B------:R-:W-:Y:S05]  /*4be0*/  @P2 BRA `(.L_x_1830) ;  /* 0x0000000400a02947 */ /* 0x000fea0003800000 */
[----:B------:R-:W-:Y:S01]  /*4bf0*/  SHF.R.U32.HI R12, RZ, 0x8, R33 ;  /* 0x00000008ff0c7819 */ /* 0x000fe20000011621 */
[----:B-1----:R-:W-:Y:S01]  /*4c00*/  IMAD.MOV.U32 R15, RZ, RZ, R7 ;  /* 0x000000ffff0f7224 */ /* 0x002fe200078e0007 */
        /* <DEDUP_REMOVED lines=102> */
.L_x_1830:
[----:B------:R-:W-:Y:S05]  /*5270*/  BSYNC B2 ;  /* 0x0000000000027941 */ /* 0x000fea0003800000 */
.L_x_1829:
[----:B-1----:R0:W-:Y:S02]  /*5280*/  ST.E.128 desc[UR60][R10.64], R4 ;  /* 0x000000040a007985 */ /* 0x0021e4000c101d3c */
.L_x_1828:
[----:B------:R-:W-:Y:S05]  /*5290*/  BSYNC B1 ;  /* 0x0000000000017941 */ /* 0x000fea0003800000 */
.L_x_1827:
        /* <DEDUP_REMOVED lines=10> */
[----:B------:R-:W-:Y:S02]  /*5340*/  SHF.R.U32.HI R12, RZ, 0x8, R29 ;  /* 0x00000008ff0c7819 */ /* 0x000fe4000001161d */
[----:B------:R-:W-:Y:S01]  /*5350*/  LOP3.LUT R8, R9, 0xff0000ff, RZ, 0xc0, !PT ;  /* 0xff0000ff09087812 */ /* 0x000fe200078ec0ff */
[----:B------:R-:W-:Y:S01]  /*5360*/  IMAD.SHL.U32 R7, R30, 0x100, RZ ;  /* 0x000001001e077824 */ /* 0x000fe200078e00ff */
[----:B------:R-:W-:Y:S01]  /*5370*/  SHF.R.U32.HI R13, RZ, 0x10, R9 ;  /* 0x00000010ff0d7819 */ /* 0x000fe20000011609 */
[----:B------:R-:W-:Y:S01]  /*5380*/  IMAD.MOV.U32 R9, RZ, RZ, R6 ;  /* 0x000000ffff097224 */ /* 0x000fe200078e0006 */
[----:B------:R-:W-:Y:S01]  /*5390*/  SHF.R.U32.HI R28, RZ, 0x10, R29 ;  /* 0x00000010ff1c7819 */ /* 0x000fe2000001161d */
[----:B------:R-:W-:Y:S01]  /*53a0*/  IMAD.SHL.U32 R6, R12, 0x100, RZ ;  /* 0x000001000c067824 */ /* 0x000fe200078e00ff */
        /* <DEDUP_REMOVED lines=96> */
.L_x_1832:
[----:B------:R-:W-:Y:S05]  /*59b0*/  BSYNC B1 ;  /* 0x0000000000017941 */ /* 0x000fea0003800000 */
.L_x_1831:
[----:B0-----:R0:W-:Y:S01]  /*59c0*/  ST.E.128 desc[UR60][R14.64], R4 ;  /* 0x000000040e007985 */ /* 0x0011e2000c101d3c */
[----:B------:R-:W-:Y:S05]  /*59d0*/  BRA `(.L_x_1826) ;  /* 0x0000003400ec7947 */ /* 0x000fea0003800000 */
.L_x_1797:
[----:B------:R-:W-:Y:S01]  /*59e0*/  VIADD R8, R198, 0x40 ;  /* 0x00000040c6087836 */ /* 0x000fe20000000000 */
[----:B------:R-:W-:Y:S02]  /*59f0*/  CS2R R30, SRZ ;  /* 0x00000000001e7805 */ /* 0x000fe4000001ff00 */
[----:B------:R-:W-:Y:S02]  /*5a00*/  CS2R R28, SRZ ;  /* 0x00000000001c7805 */ /* 0x000fe4000001ff00 */
[----:B------:R-:W-:Y:S01]  /*5a10*/  ISETP.GE.AND P3, PT, R8, R96, PT ;  /* 0x000000600800720c */ /* 0x000fe20003f66270 */
[----:B------:R-:W-:-:S03]  /*5a20*/  VIADD R8, R198, 0x80 ;  /* 0x00000080c6087836 */ /* 0x000fc60000000000 */
        /* <DEDUP_REMOVED lines=23> */
[----:B0-----:R-:W-:-:S05]  /*5ba0*/  @!P3 IADD3 R12, P5, R11, R12, RZ ;  /* 0x0000000c0b0cb210 */ /* 0x001fca0007fbe0ff */
[----:B------:R-:W-:Y:S02]  /*5bb0*/  @!P3 IMAD.X R13, R14, 0x1, R13, P5 ;  /* 0x000000010e0db824 */ /* 0x000fe400028e060d */
        /* <DEDUP_REMOVED lines=27> */
[----:B------:R-:W-:-:S02]  /*5d70*/  IMAD.MOV.U32 R114, RZ, RZ, R36 ;  /* 0x000000ffff727224 */ /* 0x000fc400078e0024 */
[----:B----4-:R-:W-:Y:S02]  /*5d80*/  IMAD.MOV.U32 R108, RZ, RZ, R42 ;  /* 0x000000ffff6c7224 */ /* 0x010fe400078e002a */
[----:B------:R-:W-:Y:S02]  /*5d90*/  IMAD.MOV.U32 R109, RZ, RZ, R40 ;  /* 0x000000ffff6d7224 */ /* 0x000fe400078e0028 */
[----:B-----5:R-:W-:Y:S02]  /*5da0*/  IMAD.MOV.U32 R107, RZ, RZ, R46 ;  /* 0x000000ffff6b7224 */ /* 0x020fe400078e002e */
[----:B------:R-:W-:Y:S02]  /*5db0*/  IMAD.MOV.U32 R106, RZ, RZ, R44 ;  /* 0x000000ffff6a7224 */ /* 0x000fe400078e002c */
[----:B------:R-:W-:Y:S02]  /*5dc0*/  IMAD.MOV.U32 R115, RZ, RZ, R6 ;  /* 0x000000ffff737224 */ /* 0x000fe400078e0006 */
[----:B------:R-:W-:-:S02]  /*5dd0*/  IMAD.MOV.U32 R118, RZ, RZ, R4 ;  /* 0x000000ffff767224 */ /* 0x000fc400078e0004 */
[----:B------:R-:W-:Y:S02]  /*5de0*/  IMAD.MOV.U32 R110, RZ, RZ, R34 ;  /* 0x000000ffff6e7224 */ /* 0x000fe400078e0022 */
[----:B------:R-:W-:Y:S01]  /*5df0*/  IMAD.MOV.U32 R112, RZ, RZ, R32 ;  /* 0x000000ffff707224 */ /* 0x000fe200078e0020 */
[----:B------:R-:W-:Y:S06]  /*5e00*/  @!P5 BRA `(.L_x_1833) ;  /* 0x000000000004d947 */ /* 0x000fec0003800000 */
[----:B------:R-:W-:Y:S01]  /*5e10*/  BPT.TRAP 0x1 ;  /* 0x000000040000795c */ /* 0x000fe20000300000 */
.L_x_1833:
[----:B------:R-:W-:Y:S01]  /*5e20*/  IMAD R87, R195, 0x8, R17 ;  /* 0x00000008c3577824 */ /* 0x000fe200078e0211 */
[----:B------:R-:W-:Y:S01]  /*5e30*/  SHF.L.U32 R97, R201, 0x1f, RZ ;  /* 0x0000001fc9617819 */ /* 0x000fe200000006ff */
[----:B------:R-:W0:Y:S01]  /*5e40*/  LDC R105, c[0x0][0x2f4] ;  /* 0x0000bd00ff697b82 */ /* 0x000e220000000800 */
[----:B------:R-:W-:Y:S02]  /*5e50*/  BSSY B1, `(.L_x_1834) ;  /* 0x0000003000017945 */ /* 0x000fe40003800000 */
[----:B------:R-:W1:Y:S02]  /*5e60*/  SYNCS.PHASECHK.TRANS64.TRYWAIT P3, [R87+URZ+0x22890], R97 ;  /* 0x02289061570075a7 */ /* 0x000e64000806017f */
[----:B-1----:R-:W-:Y:S05]  /*5e70*/  @!P3 BRA `(.L_x_1835) ;  /* 0x0000028000c0b947 */ /* 0x002fea0003800000 */
.L_x_2181:
[----:B------:R-:W-:Y:S05]  /*5e80*/  BSYNC B1 ;  /* 0x0000000000017941 */ /* 0x000fea0003800000 */
.L_x_1834:
[----:B------:R-:W-:Y:S01]  /*5e90*/  UMOV UR4, 0xffffffff ;  /* 0xffffffff00047882 */ /* 0x000fe20000000000 */
[----:B0-----:R-:W-:Y:S02]  /*5ea0*/  IMAD.IADD R111, R105, 0x1, -R70 ;  /* 0x00000001696f7824 */ /* 0x001fe400078e0a46 */
[----:B------:R-:W-:Y:S05]  /*5eb0*/  BRA.DIV UR4, `(.L_x_1836) ;  /* 0x0000028204c47947 */ /* 0x000fea000b800000 */
[----:B------:R0:W2:Y:S04]  /*5ec0*/  SHFL.IDX PT, R102, R101, RZ, 0x1c1f ;  /* 0x001c1fff65667589 */ /* 0x0000a800000e0000 */
[----:B------:R0:W3:Y:S02]  /*5ed0*/  SHFL.IDX PT, R103, R100, RZ, 0x1c1f ;  /* 0x001c1fff64677589 */ /* 0x0000e400000e0000 */
.L_x_2185:
        /* <DEDUP_REMOVED lines=13> */
[----:B------:R-:W-:-:S04]  /*5fb0*/  IMAD R8, R195, 0x5000, R58 ;  /* 0x00005000c3087824 */ /* 0x000fc800078e023a */
[----:B------:R-:W-:Y:S02]  /*5fc0*/  IMAD.IADD R10, R210, 0x1, R9 ;  /* 0x00000001d20a7824 */ /* 0x000fe400078e0209 */
[----:B------:R-:W-:Y:S02]  /*5fd0*/  IMAD.IADD R8, R17, 0x1, R8 ;  /* 0x0000000111087824 */ /* 0x000fe400078e0208 */
[----:B------:R-:W-:-:S04]  /*5fe0*/  IMAD R10, R195, 0x5000, R10 ;  /* 0x00005000c30a7824 */ /* 0x000fc800078e020a */
[----:B------:R-:W-:Y:S02]  /*5ff0*/  IMAD.IADD R12, R17, 0x1, R10 ;  /* 0x00000001110c7824 */ /* 0x000fe400078e020a */
[----:B------:R-:W2:Y:S04]  /*6000*/  LDS.128 R8, [R8+0x18400] ;  /* 0x0184000008087984 */ /* 0x000ea80000000c00 */
[----:B------:R-:W3:Y:S01]  /*6010*/  LDS.128 R12, [R12+0x18400] ;  /* 0x018400000c0c7984 */ /* 0x000ee20000000c00 */
[----:B------:R-:W-:Y:S05]  /*6020*/  @P2 BRA `(.L_x_1840) ;  /* 0x0000000c00382947 */ /* 0x000fea0003800000 */
[----:B------:R-:W-:Y:S01]  /*6030*/  SHF.R.U32.HI R128, RZ, 0x8, R5 ;  /* 0x00000008ff807819 */ /* 0x000fe20000011605 */
[----:B--2---:R-:W-:Y:S01]  /*6040*/  IMAD.MOV.U32 R28, RZ, RZ, R8 ;  /* 0x000000ffff1c7224 */ /* 0x004fe200078e0008 */
[----:B------:R-:W-:Y:S02]  /*6050*/  SHF.R.U32.HI R122, RZ, 0x8, R29 ;  /* 0x00000008ff7a7819 */ /* 0x000fe4000001161d */
[----:B------:R-:W-:Y:S02]  /*6060*/  SHF.R.U32.HI R121, RZ, 0x8, R31 ;  /* 0x00000008ff797819 */ /* 0x000fe4000001161f */
[----:B------:R-:W-:Y:S02]  /*6070*/  LOP3.LUT R4, R5, 0xff0000ff, RZ, 0xc0, !PT ;  /* 0xff0000ff05047812 */ /* 0x000fe400078ec0ff */
[----:B------:R-:W-:Y:S01]  /*6080*/  SHF.R.U32.HI R125, RZ, 0x10, R5 ;  /* 0x00000010ff7d7819 */ /* 0x000fe20000011605 */
[----:B------:R-:W-:Y:S01]  /*6090*/  IMAD.SHL.U32 R5, R128, 0x100, RZ ;  /* 0x0000010080057824 */ /* 0x000fe200078e00ff */
[----:B------:R-:W-:Y:S01]  /*60a0*/  SHF.R.U32.HI R123, RZ, 0x8, R7 ;  /* 0x00000008ff7b7819 */ /* 0x000fe20000011607 */
[----:B------:R-:W-:Y:S01]  /*60b0*/  IMAD.SHL.U32 R121, R121, 0x100, RZ ;  /* 0x0000010079797824 */ /* 0x000fe200078e00ff */
[----:B------:R-:W-:-:S02]  /*60c0*/  LOP3.LUT R30, R29, 0xff0000ff, RZ, 0xc0, !PT ;  /* 0xff0000ff1d1e7812 */ /* 0x000fc400078ec0ff */
[----:B------:R-:W-:Y:S01]  /*60d0*/  SHF.R.U32.HI R124, RZ, 0x10, R29 ;  /* 0x00000010ff7c7819 */ /* 0x000fe2000001161d */
[----:B------:R-:W-:Y:S01]  /*60e0*/  IMAD.SHL.U32 R29, R122, 0x100, RZ ;  /* 0x000001007a1d7824 */ /* 0x000fe200078e00ff */
[----:B------:R-:W-:Y:S02]  /*60f0*/  LOP3.LUT R120, R31, 0xff0000ff, RZ, 0xc0, !PT ;  /* 0xff0000ff1f787812 */ /* 0x000fe400078ec0ff */
[----:B------:R-:W-:Y:S01]  /*6100*/  SHF.R.U32.HI R126, RZ, 0x10, R31 ;  /* 0x00000010ff7e7819 */ /* 0x000fe2000001161f */
[----:B---3--:R-:W-:Y:S01]  /*6110*/  IMAD.MOV.U32 R31, RZ, RZ, R12 ;  /* 0x000000ffff1f7224 */ /* 0x008fe200078e000c */
[----:B------:R-:W-:Y:S01]  /*6120*/  LOP3.LUT R6, R7, 0xff0000ff, RZ, 0xc0, !PT ;  /* 0xff0000ff07067812 */ /* 0x000fe200078ec0ff */
[----:B------:R-:W-:Y:S01]  /*6130*/  IMAD.U32 R124, R124, 0x10000, RZ ;  /* 0x000100007c7c7824 */ /* 0x000fe200078e00ff */
[----:B------:R-:W-:Y:S01]  /*6140*/  SHF.R.U32.HI R127, RZ, 0x10, R7 ;  /* 0x00000010ff7f7819 */ /* 0x000fe20000011607 */
[----:B------:R-:W-:Y:S01]  /*6150*/  IMAD.SHL.U32 R7, R123, 0x100, RZ ;  /* 0x000001007b077824 */ /* 0x000fe200078e00ff */
[----:B------:R-:W-:Y:S01]  /*6160*/  LOP3.LUT R4, R4, 0xff00, R5, 0xf8, !PT ;  /* 0x0000ff0004047812 */ /* 0x000fe200078ef805 */
[----:B------:R-:W-:Y:S01]  /*6170*/  IMAD.U32 R5, R125, 0x10000, RZ ;  /* 0x000100007d057824 */ /* 0x000fe200078e00ff */
[----:B------:R-:W-:Y:S01]  /*6180*/  LOP3.LUT R123, R30, 0xff00, R29, 0xf8, !PT ;  /* 0x0000ff001e7b7812 */ /* 0x000fe200078ef81d */
[----:B------:R-:W-:Y:S01]  /*6190*/  IMAD.U32 R126, R126, 0x10000, RZ ;  /* 0x000100007e7e7824 */ /* 0x000fe200078e00ff */
[----:B------:R-:W-:-:S02]  /*61a0*/  LOP3.LUT R125, R120, 0xff00, R121, 0xf8, !PT ;  /* 0x0000ff00787d7812 */ /* 0x000fc400078ef879 */
[----:B------:R-:W-:Y:S02]  /*61b0*/  F2FP.F16.E4M3.UNPACK_B R122, R119.H1 ;  /* 0x00000077ff7a723e */ /* 0x000fe400030006ff */
[----:B------:R-:W-:Y:S02]  /*61c0*/  F2FP.F16.E4M3.UNPACK_B R120, R31.H1 ;  /* 0x0000001fff78723e */ /* 0x000fe400030006ff */
[----:B------:R-:W-:Y:S02]  /*61d0*/  F2FP.F16.E4M3.UNPACK_B R29, R28.H1 ;  /* 0x0000001cff1d723e */ /* 0x000fe400030006ff */
[----:B------:R-:W-:Y:S01]  /*61e0*/  LOP3.LUT R7, R6, 0xff00, R7, 0xf8, !PT ;  /* 0x0000ff0006077812 */ /* 0x000fe200078ef807 */
[----:B------:R-:W-:Y:S01]  /*61f0*/  HADD2.F32 R12, -RZ, R120.H0_H0 ;  /* 0x20000078ff0c7230 */ /* 0x000fe20000004100 */
[----:B------:R-:W-:Y:S01]  /*6200*/  LOP3.LUT R6, R4, 0xff0000, R5, 0xf8, !PT ;  /* 0x00ff000004067812 */ /* 0x000fe200078ef805 */
[----:B------:R-:W-:Y:S01]  /*6210*/  HADD2.F32 R5, -RZ, R122.H0_H0 ;  /* 0x2000007aff057230 */ /* 0x000fe20000004100 */
[----:B------:R-:W-:Y:S01]  /*6220*/  F2FP.F16.E4M3.UNPACK_B R30, R118.H1 ;  /* 0x00000076ff1e723e */ /* 0x000fe200030006ff */
[----:B------:R-:W-:Y:S01]  /*6230*/  HADD2.F32 R8, -RZ, R29.H0_H0 ;  /* 0x2000001dff087230 */ /* 0x000fe20000004100 */
[----:B------:R-:W-:Y:S01]  /*6240*/  F2FP.F16.E4M3.UNPACK_B R28, R28 ;  /* 0x0000001cff1c723e */ /* 0x000fe200020006ff */
[----:B------:R-:W-:-:S02]  /*6250*/  IMAD.U32 R4, R127, 0x10000, RZ ;  /* 0x000100007f047824 */ /* 0x000fc400078e00ff */
[-C--:B------:R-:W-:Y:S01]  /*6260*/  FMUL.FTZ R127, R12, R5.reuse ;  /* 0x000000050c7f7220 */ /* 0x080fe20000410000 */
[----:B------:R-:W-:Y:S02]  /*6270*/  HADD2.F32 R121, -RZ, R30.H0_H0 ;  /* 0x2000001eff797230 */ /* 0x000fe40000004100 */
[C---:B------:R-:W-:Y:S01]  /*6280*/  FMUL.FTZ R129, R8.reuse, R5 ;  /* 0x0000000508817220 */ /* 0x040fe20000410000 */
[----:B------:R-:W-:Y:S01]  /*6290*/  LOP3.LUT R5, R125, 0xff0000, R126, 0xf8, !PT ;  /* 0x00ff00007d057812 */ /* 0x000fe200078ef87e */
[----:B------:R-:W-:Y:S01]  /*62a0*/  HADD2.F32 R125, -RZ, R122.H1_H1 ;  /* 0x3000007aff7d7230 */ /* 0x000fe20000004100 */
[----:B------:R-:W-:Y:S01]  /*62b0*/  F2FP.F16.E4M3.UNPACK_B R122, R119 ;  /* 0x00000077ff7a723e */ /* 0x000fe200020006ff */
[-C--:B------:R-:W-:Y:S01]  /*62c0*/  FFMA.FTZ R8, R8, R121.reuse, -R127 ;  /* 0x0000007908087223 */ /* 0x080fe2000001087f */
[----:B------:R-:W-:Y:S01]  /*62d0*/  FFMA.FTZ R12, R12, R121, R129 ;  /* 0x000000790c0c7223 */ /* 0x000fe20000010081 */
[----:B------:R-:W-:Y:S01]  /*62e0*/  HADD2.F32 R121, -RZ, R30.H1_H1 ;  /* 0x3000001eff797230 */ /* 0x000fe20000004100 */
[----:B------:R-:W-:Y:S01]  /*62f0*/  F2FP.F16.E4M3.UNPACK_B R31, R31 ;  /* 0x0000001fff1f723e */ /* 0x000fe200020006ff */
[----:B------:R-:W-:Y:S01]  /*6300*/  HADD2.F32 R120, -RZ, R120.H1_H1 ;  /* 0x30000078ff787230 */ /* 0x000fe20000004100 */
[----:B------:R-:W-:Y:S01]  /*6310*/  LOP3.LUT R4, R7, 0xff0000, R4, 0xf8, !PT ;  /* 0x00ff000007047812 */ /* 0x000fe200078ef804 */
[----:B------:R-:W-:Y:S01]  /*6320*/  HADD2.F32 R30, -RZ, R29.H1_H1 ;  /* 0x3000001dff1e7230 */ /* 0x000fe20000004100 */
[----:B------:R-:W-:Y:S01]  /*6330*/  LOP3.LUT R7, R123, 0xff0000, R124, 0xf8, !PT ;  /* 0x00ff00007b077812 */ /* 0x000fe200078ef87c */
[----:B------:R-:W-:Y:S01]  /*6340*/  HADD2.F32 R123, -RZ, R122.H0_H0 ;  /* 0x2000007aff7b7230 */ /* 0x000fe20000004100 */
[----:B------:R-:W-:Y:S01]  /*6350*/  F2FP.F16.E4M3.UNPACK_B R119, R118 ;  /* 0x00000076ff77723e */ /* 0x000fe200020006ff */
[-C--:B------:R-:W-:Y:S01]  /*6360*/  FMUL.FTZ R127, R120, R125.reuse ;  /* 0x0000007d787f7220 */ /* 0x080fe20000410000 */
[----:B------:R-:W-:Y:S01]  /*6370*/  FMUL.FTZ R125, R30, R125 ;  /* 0x0000007d1e7d7220 */ /* 0x000fe20000410000 */
[----:B------:R-:W-:-:S02]  /*6380*/  HADD2.F32 R29, -RZ, R28.H0_H0 ;  /* 0x2000001cff1d7230 */ /* 0x000fc40000004100 */
[----:B------:R-:W-:Y:S02]  /*6390*/  HADD2.F32 R118, -RZ, R31.H0_H0 ;  /* 0x2000001fff767230 */ /* 0x000fe40000004100 */
[-C--:B------:R-:W-:Y:S01]  /*63a0*/  FFMA.FTZ R127, R30, R121.reuse, -R127 ;  /* 0x000000791e7f7223 */ /* 0x080fe2000001087f */
[----:B------:R-:W-:Y:S01]  /*63b0*/  FFMA.FTZ R129, R120, R121, R125 ;  /* 0x0000007978817223 */ /* 0x000fe2000001007d */
[----:B------:R-:W-:Y:S02]  /*63c0*/  HADD2.F32 R30, -RZ, R119.H0_H0 ;  /* 0x20000077ff1e7230 */ /* 0x000fe40000004100 */
[-C--:B------:R-:W-:Y:S01]  /*63d0*/  FMUL.FTZ R121, R29, R123.reuse ;  /* 0x0000007b1d797220 */ /* 0x080fe20000410000 */
[----:B------:R-:W-:Y:S02]  /*63e0*/  HADD2.F32 R122, -RZ, R122.H1_H1 ;  /* 0x3000007aff7a7230 */ /* 0x000fe40000004100 */
[----:B------:R-:W-:Y:S01]  /*63f0*/  FMUL.FTZ R120, R118, R123 ;  /* 0x0000007b76787220 */ /* 0x000fe20000410000 */
[----:B------:R-:W-:-:S02]  /*6400*/  HADD2.F32 R31, -RZ, R31.H1_H1 ;  /* 0x3000001fff1f7230 */ /* 0x000fc40000004100 */
[-C--:B------:R-:W-:Y:S01]  /*6410*/  FFMA.FTZ R124, R118, R30.reuse, R121 ;  /* 0x0000001e767c7223 */ /* 0x080fe20000010079 */
[----:B------:R-:W-:Y:S02]  /*6420*/  HADD2.F32 R28, -RZ, R28.H1_H1 ;  /* 0x3000001cff1c7230 */ /* 0x000fe40000004100 */
[----:B------:R-:W-:Y:S01]  /*6430*/  FFMA.FTZ R123, R29, R30, -R120 ;  /* 0x0000001e1d7b7223 */ /* 0x000fe20000010878 */
        /* <DEDUP_REMOVED lines=14> */
[-C--:B------:R-:W-:Y:S01]  /*6520*/  FMUL.FTZ R126, R118, R121.reuse ;  /* 0x00000079767e7220 */ /* 0x080fe20000410000 */
        /* <DEDUP_REMOVED lines=10> */
[----:B------:R-:W-:Y:S01]  /*65d0*/  F2FP.F16.E4M3.UNPACK_B R115, R115 ;  /* 0x00000073ff73723e */ /* 0x000fe200020006ff */
[-C--:B------:R-:W-:Y:S01]  /*65e0*/  FFMA.FTZ R131, R28, R29.reuse, -R131 ;  /* 0x0000001d1c837223 */ /* 0x080fe20000010883 */
[----:B------:R-:W-:Y:S01]  /*65f0*/  F2FP.F16.E4M3.UNPACK_B R28, R14 ;  /* 0x0000000eff1c723e */ /* 0x000fe200020006ff */
[----:B------:R-:W-:Y:S01]  /*6600*/  FFMA.FTZ R133, R30, R29, R119 ;  /* 0x0000001d1e857223 */ /* 0x000fe20000010077 */
[--C-:B------:R-:W-:Y:S01]  /*6610*/  HADD2.F32 R31, -RZ, R117.reuse.H0_H0 ;  /* 0x20000075ff1f7230 */ /* 0x100fe20000004100 */
[----:B------:R-:W-:Y:S01]  /*6620*/  F2FP.SATFINITE.E4M3.F32.PACK_AB_MERGE_C R8, R127, R8, RZ ;  /* 0x000000087f08723e */ /* 0x000fe200048070ff */
[----:B------:R-:W-:Y:S01]  /*6630*/  HADD2.F32 R14, -RZ, R10.H0_H0 ;  /* 0x2000000aff0e7230 */ /* 0x000fe20000004100 */
[----:B------:R-:W-:Y:S01]  /*6640*/  F2FP.SATFINITE.E4M3.F32.PACK_AB_MERGE_C R12, R129, R12, RZ ;  /* 0x0000000c810c723e */ /* 0x000fe200048070ff */
[----:B------:R-:W-:Y:S01]  /*6650*/  HADD2.F32 R29, -RZ, R28.H0_H0 ;  /* 0x2000001cff1d7230 */ /* 0x000fe20000004100 */
[----:B------:R-:W-:Y:S01]  /*6660*/  F2FP.SATFINITE.E4M3.F32.PACK_AB_MERGE_C R133, R133, R120, RZ ;  /* 0x000000788585723e */ /* 0x000fe200048070ff */
[----:B------:R-:W-:-:S02]  /*6670*/  HADD2.F32 R117, -RZ, R117.H1_H1 ;  /* 0x30000075ff757230 */ /* 0x000fc40000004100 */
[-C--:B------:R-:W-:Y:S01]  /*6680*/  FMUL.FTZ R118, R14, R31.reuse ;  /* 0x0000001f0e767220 */ /* 0x080fe20000410000 */
[----:B------:R-:W-:Y:S02]  /*6690*/  HADD2.F32 R28, -RZ, R28.H1_H1 ;  /* 0x3000001cff1c7230 */ /* 0x000fe40000004100 */
[C---:B------:R-:W-:Y:S01]  /*66a0*/  FMUL.FTZ R119, R29.reuse, R31 ;  /* 0x0000001f1d777220 */ /* 0x040fe20000410000 */
[--C-:B------:R-:W-:Y:S01]  /*66b0*/  HADD2.F32 R30, -RZ, R115.reuse.H0_H0 ;  /* 0x20000073ff1e7230 */ /* 0x100fe20000004100 */
[----:B------:R-:W-:Y:S01]  /*66c0*/  F2FP.SATFINITE.E4M3.F32.PACK_AB_MERGE_C R8, R122, R123, R8 ;  /* 0x0000007b7a08723e */ /* 0x000fe20004807008 */
[----:B------:R-:W-:Y:S02]  /*66d0*/  HADD2.F32 R10, -RZ, R10.H1_H1 ;  /* 0x3000000aff0a7230 */ /* 0x000fe40000004100 */
[-C--:B------:R-:W-:Y:S01]  /*66e0*/  FMUL.FTZ R31, R28, R117.reuse ;  /* 0x000000751c1f7220 */ /* 0x080fe20000410000 */
[----:B------:R-:W-:Y:S02]  /*66f0*/  HADD2.F32 R115, -RZ, R115.H1_H1 ;  /* 0x30000073ff737230 */ /* 0x000fe40000004100 */
[-C--:B------:R-:W-:Y:S01]  /*6700*/  FFMA.FTZ R14, R14, R30.reuse, -R119 ;  /* 0x0000001e0e0e7223 */ /* 0x080fe20000010877 */
[----:B------:R-:W-:Y:S01]  /*6710*/  FFMA.FTZ R118, R29, R30, R118 ;  /* 0x0000001e1d767223 */ /* 0x000fe20000010076 */
[C---:B------:R-:W-:Y:S01]  /*6720*/  FMUL.FTZ R117, R10.reuse, R117 ;  /* 0x000000750a757220 */ /* 0x040fe20000410000 */
[----:B------:R-:W-:Y:S01]  /*6730*/  F2FP.F16.E4M3.UNPACK_B R30, R13 ;  /* 0x0000000dff1e723e */ /* 0x000fe200020006ff */
[----:B------:R-:W-:Y:S01]  /*6740*/  FFMA.FTZ R121, R10, R115, -R31 ;  /* 0x000000730a797223 */ /* 0x000fe2000001081f */
[----:B------:R-:W-:Y:S01]  /*6750*/  F2FP.F16.E4M3.UNPACK_B R119, R7 ;  /* 0x00000007ff77723e */ /* 0x000fe200020006ff */
[----:B------:R-:W-:Y:S01]  /*6760*/  FFMA.FTZ R115, R28, R115, R117 ;  /* 0x000000731c737223 */ /* 0x000fe20000010075 */
[----:B------:R-:W-:Y:S01]  /*6770*/  F2FP.F16.E4M3.UNPACK_B R29, R9 ;  /* 0x00000009ff1d723e */ /* 0x000fe200020006ff */
[----:B------:R-:W-:Y:S01]  /*6780*/  HADD2.F32 R31, -RZ, R30.H0_H0 ;  /* 0x2000001eff1f7230 */ /* 0x000fe20000004100 */
[----:B------:R-:W-:Y:S01]  /*6790*/  F2FP.SATFINITE.E4M3.F32.PACK_AB_MERGE_C R10, R131, R126, RZ ;  /* 0x0000007e830a723e */ /* 0x000fe200048070ff */
[----:B------:R-:W-:Y:S01]  /*67a0*/  HADD2.F32 R120, -RZ, R119.H0_H0 ;  /* 0x20000077ff787230 */ /* 0x000fe20000004100 */
[----:B------:R-:W-:Y:S01]  /*67b0*/  F2FP.F16.E4M3.UNPACK_B R117, R6 ;  /* 0x00000006ff75723e */ /* 0x000fe200020006ff */
[----:B------:R-:W-:Y:S01]  /*67c0*/  HADD2.F32 R28, -RZ, R29.H0_H0 ;  /* 0x2000001dff1c7230 */ /* 0x000fe20000004100 */
[----:B------:R-:W-:Y:S01]  /*67d0*/  F2FP.SATFINITE.E4M3.F32.PACK_AB_MERGE_C R10, R121, R14, R10 ;  /* 0x0000000e790a723e */ /* 0x000fe2000480700a */
[----:B------:R-:W-:Y:S01]  /*67e0*/  HADD2.F32 R119, -RZ, R119.H1_H1 ;  /* 0x30000077ff777230 */ /* 0x000fe20000004100 */
[----:B------:R-:W-:Y:S01]  /*67f0*/  F2FP.SATFINITE.E4M3.F32.PACK_AB_MERGE_C R14, R115, R118, R133 ;  /* 0x00000076730e723e */ /* 0x000fe20004807085 */
[----:B------:R-:W-:-:S02]  /*6800*/  HADD2.F32 R118, -RZ, R117.H0_H0 ;  /* 0x20000075ff767230 */ /* 0x000fc40000004100 */
[CC--:B------:R-:W-:Y:S01]  /*6810*/  FMUL.FTZ R121, R31.reuse, R120.reuse ;  /* 0x000000781f797220 */ /* 0x0c0fe20000410000 */
[----:B------:R-:W-:Y:S02]  /*6820*/  HADD2.F32 R115, -RZ, R30.H1_H1 ;  /* 0x3000001eff737230 */ /* 0x000fe40000004100 */
[C---:B------:R-:W-:Y:S01]  /*6830*/  FMUL.FTZ R120, R28.reuse, R120 ;  /* 0x000000781c787220 */ /* 0x040fe20000410000 */
[----:B------:R-:W-:Y:S02]  /*6840*/  HADD2.F32 R30, -RZ, R29.H1_H1 ;  /* 0x3000001dff1e7230 */ /* 0x000fe40000004100 */
[-C--:B------:R-:W-:Y:S01]  /*6850*/  FFMA.FTZ R28, R28, R118.reuse, -R121 ;  /* 0x000000761c1c7223 */ /* 0x080fe20000010879 */
[----:B------:R-:W-:Y:S02]  /*6860*/  HADD2.F32 R117, -RZ, R117.H1_H1 ;  /* 0x30000075ff757230 */ /* 0x000fe40000004100 */
[----:B------:R-:W-:Y:S01]  /*6870*/  FFMA.FTZ R29, R31, R118, R120 ;  /* 0x000000761f1d7223 */ /* 0x000fe20000010078 */
[-C--:B------:R-:W-:Y:S01]  /*6880*/  FMUL.FTZ R31, R115, R119.reuse ;  /* 0x00000077731f7220 */ /* 0x080fe20000410000 */
[----:B------:R-:W-:Y:S01]  /*6890*/  FMUL.FTZ R118, R30, R119 ;  /* 0x000000771e767220 */ /* 0x000fe20000410000 */
[----:B------:R-:W-:-:S02]  /*68a0*/  F2FP.F16.E4M3.UNPACK_B R13, R13.H1 ;  /* 0x0000000dff0d723e */ /* 0x000fc400030006ff */
[----:B------:R-:W-:Y:S01]  /*68b0*/  FFMA.FTZ R123, R30, R117, -R31 ;  /* 0x000000751e7b7223 */ /* 0x000fe2000001081f */
[----:B------:R-:W-:Y:S01]  /*68c0*/  F2FP.F16.E4M3.UNPACK_B R31, R7.H1 ;  /* 0x00000007ff1f723e */ /* 0x000fe200030006ff */
[----:B------:R-:W-:Y:S01]  /*68d0*/  FFMA.FTZ R122, R115, R117, R118 ;  /* 0x00000075737a7223 */ /* 0x000fe20000010076 */
[----:B------:R-:W-:Y:S01]  /*68e0*/  F2FP.F16.E4M3.UNPACK_B R9, R9.H1 ;  /* 0x00000009ff09723e */ /* 0x000fe200030006ff */
[----:B------:R-:W-:Y:S01]  /*68f0*/  HADD2.F32 R30, -RZ, R13.H0_H0 ;  /* 0x2000000dff1e7230 */ /* 0x000fe20000004100 */
[----:B------:R-:W-:Y:S01]  /*6900*/  F2FP.F16.E4M3.UNPACK_B R6, R6.H1 ;  /* 0x00000006ff06723e */ /* 0x000fe200030006ff */
[----:B------:R-:W-:Y:S01]  /*6910*/  HADD2.F32 R115, -RZ, R31.H0_H0 ;  /* 0x2000001fff737230 */ /* 0x000fe20000004100 */
[----:B------:R-:W-:Y:S01]  /*6920*/  F2FP.SATFINITE.E4M3.F32.PACK_AB_MERGE_C R12, R125, R124, R12 ;  /* 0x0000007c7d0c723e */ /* 0x000fe2000480700c */
[----:B------:R-:W-:Y:S01]  /*6930*/  HADD2.F32 R7, -RZ, R9.H0_H0 ;  /* 0x20000009ff077230 */ /* 0x000fe20000004100 */
[----:B------:R-:W-:Y:S01]  /*6940*/  F2FP.F16.E4M3.UNPACK_B R117, R5 ;  /* 0x00000005ff75723e */ /* 0x000fe200020006ff */
[----:B------:R-:W-:-:S02]  /*6950*/  HADD2.F32 R13, -RZ, R13.H1_H1 ;  /* 0x3000000dff0d7230 */ /* 0x000fc40000004100 */
[CC--:B------:R-:W-:Y:S01]  /*6960*/  FMUL.FTZ R124, R30.reuse, R115.reuse ;  /* 0x000000731e7c7220 */ /* 0x0c0fe20000410000 */
[----:B------:R-:W-:Y:S02]  /*6970*/  HADD2.F32 R120, -RZ, R31.H1_H1 ;  /* 0x3000001fff787230 */ /* 0x000fe40000004100 */
[----:B------:R-:W-:Y:S01]  /*6980*/  FMUL.FTZ R115, R7, R115 ;  /* 0x0000007307737220 */ /* 0x000fe20000410000 */
[--C-:B------:R-:W-:Y:S01]  /*6990*/  HADD2.F32 R31, -RZ, R6.reuse.H0_H0 ;  /* 0x20000006ff1f7230 */ /* 0x100fe20000004100 */
[----:B------:R-:W-:Y:S01]  /*69a0*/  F2FP.F16.E4M3.UNPACK_B R119, R5.H1 ;  /* 0x00000005ff77723e */ /* 0x000fe200030006ff */
[----:B------:R-:W-:Y:S01]  /*69b0*/  HADD2.F32 R9, -RZ, R9.H1_H1 ;  /* 0x30000009ff097230 */ /* 0x000fe20000004100 */
[----:B------:R-:W-:Y:S01]  /*69c0*/  F2FP.F16.E4M3.UNPACK_B R5, R4 ;  /* 0x00000004ff05723e */ /* 0x000fe200020006ff */
[----:B------:R-:W-:Y:S02]  /*69d0*/  HADD2.F32 R118, -RZ, R6.H1_H1 ;  /* 0x30000006ff767230 */ /* 0x000fe40000004100 */
[-C--:B------:R-:W-:Y:S01]  /*69e0*/  FMUL.FTZ R6, R13, R120.reuse ;  /* 0x000000780d067220 */ /* 0x080fe20000410000 */
[----:B------:R-:W-:Y:S01]  /*69f0*/  FFMA.FTZ R125, R30, R31, R115 ;  /* 0x0000001f1e7d7223 */ /* 0x000fe20000010073 */
[C---:B------:R-:W-:Y:S01]  /*6a00*/  FMUL.FTZ R120, R9.reuse, R120 ;  /* 0x0000007809787220 */ /* 0x040fe20000410000 */
[----:B------:R-:W-:Y:S01]  /*6a10*/  F2FP.F16.E4M3.UNPACK_B R30, R15 ;  /* 0x0000000fff1e723e */ /* 0x000fe200020006ff */
[-C--:B------:R-:W-:Y:S01]  /*6a20*/  FFMA.FTZ R127, R9, R118.reuse, -R6 ;  /* 0x00000076097f7223 */ /* 0x080fe20000010806 */
[----:B------:R-:W-:Y:S01]  /*6a30*/  F2FP.F16.E4M3.UNPACK_B R6, R11 ;  /* 0x0000000bff06723e */ /* 0x000fe200020006ff */
[----:B------:R-:W-:Y:S01]  /*6a40*/  FFMA.FTZ R126, R13, R118, R120 ;  /* 0x000000760d7e7223 */ /* 0x000fe20000010078 */
[----:B------:R-:W-:Y:S01]  /*6a50*/  FFMA.FTZ R124, R7, R31, -R124 ;  /* 0x0000001f077c7223 */ /* 0x000fe2000001087c */
[----:B------:R-:W-:Y:S01]  /*6a60*/  F2FP.F16.E4M3.UNPACK_B R15, R15.H1 ;  /* 0x0000000fff0f723e */ /* 0x000fe200030006ff */
[----:B------:R-:W-:Y:S01]  /*6a70*/  HADD2.F32 R13, -RZ, R30.H0_H0 ;  /* 0x2000001eff0d7230 */ /* 0x000fe20000004100 */
[----:B------:R-:W-:Y:S01]  /*6a80*/  F2FP.F16.E4M3.UNPACK_B R11, R11.H1 ;  /* 0x0000000bff0b723e */ /* 0x000fe200030006ff */
[----:B------:R-:W-:Y:S01]  /*6a90*/  HADD2.F32 R120, -RZ, R117.H0_H0 ;  /* 0x20000075ff787230 */ /* 0x000fe20000004100 */
[----:B------:R-:W-:Y:S01]  /*6aa0*/  F2FP.F16.E4M3.UNPACK_B R31, R4.H1 ;  /* 0x00000004ff1f723e */ /* 0x000fe200030006ff */
[----:B------:R-:W-:Y:S01]  /*6ab0*/  HADD2.F32 R7, -RZ, R6.H0_H0 ;  /* 0x20000006ff077230 */ /* 0x000fe20000004100 */
[----:B------:R-:W-:Y:S01]  /*6ac0*/  F2FP.SATFINITE.E4M3.F32.PACK_AB_MERGE_C R124, R127, R124, RZ ;  /* 0x0000007c7f7c723e */ /* 0x000fe200048070ff */
[----:B------:R-:W-:-:S02]  /*6ad0*/  HADD2.F32 R4, -RZ, R15.H0_H0 ;  /* 0x2000000fff047230 */ /* 0x000fc40000004100 */
[-C--:B------:R-:W-:Y:S01]  /*6ae0*/  FMUL.FTZ R128, R13, R120.reuse ;  /* 0x000000780d807220 */ /* 0x080fe20000410000 */
[----:B------:R-:W-:Y:S02]  /*6af0*/  HADD2.F32 R121, -RZ, R119.H0_H0 ;  /* 0x20000077ff797230 */ /* 0x000fe40000004100 */
[C---:B------:R-:W-:Y:S01]  /*6b00*/  FMUL.FTZ R120, R7.reuse, R120 ;  /* 0x0000007807787220 */ /* 0x040fe20000410000 */
[----:B------:R-:W-:Y:S01]  /*6b10*/  HADD2.F32 R118, -RZ, R5.H0_H0 ;  /* 0x20000005ff767230 */ /* 0x000fe20000004100 */
[----:B------:R-:W-:Y:S01]  /*6b20*/  F2FP.SATFINITE.E4M3.F32.PACK_AB_MERGE_C R125, R126, R125, RZ ;  /* 0x0000007d7e7d723e */ /* 0x000fe200048070ff */
[----:B------:R-:W-:Y:S02]  /*6b30*/  HADD2.F32 R9, -RZ, R11.H0_H0 ;  /* 0x2000000bff097230 */ /* 0x000fe40000004100 */
[-C--:B------:R-:W-:Y:S01]  /*6b40*/  FMUL.FTZ R130, R4, R121.reuse ;  /* 0x0000007904827220 */ /* 0x080fe20000410000 */
[----:B------:R-:W-:Y:S02]  /*6b50*/  HADD2.F32 R115, -RZ, R31.H0_H0 ;  /* 0x2000001fff737230 */ /* 0x000fe40000004100 */
[-C--:B------:R-:W-:Y:S01]  /*6b60*/  FFMA.FTZ R128, R7, R118.reuse, -R128 ;  /* 0x0000007607807223 */ /* 0x080fe20000010880 */
[----:B------:R-:W-:Y:S01]  /*6b70*/  FFMA.FTZ R120, R13, R118, R120 ;  /* 0x000000760d787223 */ /* 0x000fe20000010078 */
[----:B------:R-:W-:Y:S01]  /*6b80*/  FMUL.FTZ R121, R9, R121 ;  /* 0x0000007909797220 */ /* 0x000fe20000410000 */
[----:B------:R-:W-:-:S02]  /*6b90*/  HADD2.F32 R15, -RZ, R15.H1_H1 ;  /* 0x3000000fff0f7230 */ /* 0x000fc40000004100 */
[-C--:B------:R-:W-:Y:S01]  /*6ba0*/  FFMA.FTZ R130, R9, R115.reuse, -R130 ;  /* 0x0000007309827223 */ /* 0x080fe20000010882 */
[----:B------:R-:W-:Y:S02]  /*6bb0*/  HADD2.F32 R118, -RZ, R119.H1_H1 ;  /* 0x30000077ff767230 */ /* 0x000fe40000004100 */
[----:B------:R-:W-:Y:S01]  /*6bc0*/  FFMA.FTZ R121, R4, R115, R121 ;  /* 0x0000007304797223 */ /* 0x000fe20000010079 */
[----:B------:R-:W-:Y:S01]  /*6bd0*/  HADD2.F32 R11, -RZ, R11.H1_H1 ;  /* 0x3000000bff0b7230 */ /* 0x000fe20000004100 */
[----:B------:R-:W-:Y:S01]  /*6be0*/  F2FP.SATFINITE.E4M3.F32.PACK_AB_MERGE_C R9, R123, R28, R124 ;  /* 0x0000001c7b09723e */ /* 0x000fe2000480707c */
[----:B------:R-:W-:Y:S02]  /*6bf0*/  HADD2.F32 R30, -RZ, R30.H1_H1 ;  /* 0x3000001eff1e7230 */ /* 0x000fe40000004100 */
[-C--:B------:R-:W-:Y:S01]  /*6c00*/  FMUL.FTZ R132, R15, R118.reuse ;  /* 0x000000760f847220 */ /* 0x080fe20000410000 */
[----:B------:R-:W-:Y:S02]  /*6c10*/  HADD2.F32 R117, -RZ, R117.H1_H1 ;  /* 0x30000075ff757230 */ /* 0x000fe40000004100 */
[----:B------:R-:W-:Y:S01]  /*6c20*/  FMUL.FTZ R118, R11, R118 ;  /* 0x000000760b767220 */ /* 0x000fe20000410000 */
[----:B------:R-:W-:Y:S01]  /*6c30*/  HADD2.F32 R6, -RZ, R6.H1_H1 ;  /* 0x30000006ff067230 */ /* 0x000fe20000004100 */
[----:B------:R-:W-:Y:S01]  /*6c40*/  F2FP.SATFINITE.E4M3.F32.PACK_AB_MERGE_C R13, R122, R29, R125 ;  /* 0x0000001d7a0d723e */ /* 0x000fe2000480707d */
[----:B------:R-:W-:-:S02]  /*6c50*/  HADD2.F32 R4, -RZ, R31.H1_H1 ;  /* 0x3000001fff047230 */ /* 0x000fc40000004100 */
[-C--:B------:R-:W-:Y:S01]  /*6c60*/  FMUL.FTZ R7, R30, R117.reuse ;  /* 0x000000751e077220 */ /* 0x080fe20000410000 */
[----:B------:R-:W-:Y:S02]  /*6c70*/  HADD2.F32 R5, -RZ, R5.H1_H1 ;  /* 0x30000005ff057230 */ /* 0x000fe40000004100 */
[C---:B------:R-:W-:Y:S01]  /*6c80*/  FMUL.FTZ R117, R6.reuse, R117 ;  /* 0x0000007506757220 */ /* 0x040fe20000410000 */
[-C--:B------:R-:W-:Y:S01]  /*6c90*/  FFMA.FTZ R11, R11, R4.reuse, -R132 ;  /* 0x000000040b0b7223 */ /* 0x080fe20000010884 */
[----:B------:R-:W-:Y:S01]  /*6ca0*/  FFMA.FTZ R118, R15, R4, R118 ;  /* 0x000000040f767223 */ /* 0x000fe20000010076 */
[-C--:B------:R-:W-:Y:S01]  /*6cb0*/  FFMA.FTZ R7, R6, R5.reuse, -R7 ;  /* 0x0000000506077223 */ /* 0x080fe20000010807 */
[----:B------:R-:W-:Y:S02]  /*6cc0*/  FFMA.FTZ R117, R30, R5, R117 ;  /* 0x000000051e757223 */ /* 0x000fe40000010075 */
[----:B------:R-:W-:Y:S02]  /*6cd0*/  F2FP.SATFINITE.E4M3.F32.PACK_AB_MERGE_C R11, R11, R130, RZ ;  /* 0x000000820b0b723e */ /* 0x000fe400048070ff */
[----:B------:R-:W-:-:S02]  /*6ce0*/  F2FP.SATFINITE.E4M3.F32.PACK_AB_MERGE_C R118, R118, R121, RZ ;  /* 0x000000797676723e */ /* 0x000fc400048070ff */
[----:B------:R-:W-:Y:S02]  /*6cf0*/  F2FP.SATFINITE.E4M3.F32.PACK_AB_MERGE_C R11, R7, R128, R11 ;  /* 0x00000080070b723e */ /* 0x000fe4000480700b */
[----:B------:R-:W-:-:S07]  /*6d00*/  F2FP.SATFINITE.E4M3.F32.PACK_AB_MERGE_C R15, R117, R120, R118 ;  /* 0x00000078750f723e */ /* 0x000fce0004807076 */
.L_x_1840:
[----:B------:R-:W-:Y:S05]  /*6d10*/  BSYNC B2 ;  /* 0x0000000000027941 */ /* 0x000fea0003800000 */
.L_x_1839:
[----:B------:R-:W-:Y:S01]  /*6d20*/  ISETP.GE.AND P3, PT, R116, R105, PT ;  /* 0x000000697400720c */ /* 0x000fe20003f66270 */
[----:B--2---:R4:W-:-:S12]  /*6d30*/  ST.E.128 desc[UR60][R98.64], R8 ;  /* 0x0000000862007985 */ /* 0x0049d8000c101d3c */
[----:B------:R-:W-:-:S04]  /*6d40*/  @!P3 IADD3 R4, P4, R103, R116, RZ ;  /* 0x000000746704b210 */ /* 0x000fc80007f9e0ff */
[----:B------:R-:W-:-:S05]  /*6d50*/  @!P3 LEA.HI.X.SX32 R5, R116, R102, 0x1, P4 ;  /* 0x000000667405b211 */ /* 0x000fca00020f0eff */
[----:B---3--:R4:W-:Y:S04]  /*6d60*/  @!P3 ST.E.128 desc[UR60][R4.64], R12 ;  /* 0x0000000c0400b985 */ /* 0x0089e8000c101d3c */
.L_x_1838:
[----:B------:R-:W-:Y:S05]  /*6d70*/  BSYNC B1 ;  /* 0x0000000000017941 */ /* 0x000fea0003800000 */
.L_x_1837:
[----:B------:R-:W-:-:S03]  /*6d80*/  UMOV UR4, 0xffffffff ;  /* 0xffffffff00047882 */ /* 0x000fc60000000000 */
[----:B------:R-:W-:Y:S05]  /*6d90*/  BRA.DIV UR4, `(.L_x_1841) ;  /* 0x0000027604587947 */ /* 0x000fea000b800000 */
[----:B------:R0:W0:Y:S04]  /*6da0*/  SHFL.IDX PT, R28, R101, 0x1, 0x1c1f ;  /* 0x003c1f00651c7f89 */ /* 0x00002800000e0000 */
[----:B----4-:R4:W0:Y:S02]  /*6db0*/  SHFL.IDX PT, R14, R100, 0x1, 0x1c1f ;  /* 0x003c1f00640e7f89 */ /* 0x01082400000e0000 */
.L_x_2189:
[----:B------:R-:W-:Y:S01]  /*6dc0*/  VIADD R4, R198, 0x40 ;  /* 0x00000040c6047836 */ /* 0x000fe20000000000 */
[----:B------:R-:W-:Y:S04]  /*6dd0*/  BSSY B1, `(.L_x_1842) ;  /* 0x00000f0000017945 */ /* 0x000fe80003800000 */
[----:B------:R-:W-:-:S13]  /*6de0*/  ISETP.GE.OR P3, PT, R4, R96, P1 ;  /* 0x000000600400720c */ /* 0x000fda0000f66670 */
[----:B------:R-:W-:Y:S05]  /*6df0*/  @P3 BRA `(.L_x_1843) ;  /* 0x0000000c00b43947 */ /* 0x000fea0003800000 */
[----:B------:R-:W-:Y:S01]  /*6e00*/  SEL R4, R70, R111, !P0 ;  /* 0x0000006f46047207 */ /* 0x000fe20004000000 */
[----:B------:R-:W-:Y:S01]  /*6e10*/  BSSY B2, `(.L_x_1844) ;  /* 0x00000e6000027945 */ /* 0x000fe20003800000 */
[----:B------:R-:W-:Y:S02]  /*6e20*/  SHF.R.U32.HI R6, RZ, 0x3, R206 ;  /* 0x00000003ff067819 */ /* 0x000fe400000116ce */
[----:B------:R-:W-:Y:S02]  /*6e30*/  SHF.R.S32.HI R5, RZ, 0x1f, R4 ;  /* 0x0000001fff057819 */ /* 0x000fe40000011404 */
[----:B0-----:R-:W-:Y:S02]  /*6e40*/  IADD3 R12, P3, R60, R14, RZ ;  /* 0x0000000e3c0c7210 */ /* 0x001fe40007f7e0ff */
[----:B------:R-:W-:-:S03]  /*6e50*/  LEA.HI R4, R5, R4, RZ, 0x5 ;  /* 0x0000000405047211 */ /* 0x000fc600078f28ff */
[----:B------:R-:W-:Y:S01]  /*6e60*/  IMAD.X R13, R28, 0x1, R59, P3 ;  /* 0x000000011c0d7824 */ /* 0x000fe200018e063b */
        /* <DEDUP_REMOVED lines=9> */
[----:B------:R-:W0:Y:S04]  /*6f00*/  LDS.128 R4, [R4+0x18400] ;  /* 0x0184000004047984 */ /* 0x000e280000000c00 */
[----:B------:R-:W0:Y:S01]  /*6f10*/  LDS.128 R8, [R8+0x18400] ;  /* 0x0184000008087984 */ /* 0x000e220000000c00 */
[----:B------:R-:W-:Y:S05]  /*6f20*/  @P2 BRA `(.L_x_1845) ;  /* 0x0000000c00502947 */ /* 0x000fea0003800000 */
[--C-:B------:R-:W-:Y:S01]  /*6f30*/  SHF.R.U32.HI R29, RZ, 0x8, R33.reuse ;  /* 0x00000008ff1d7819 */ /* 0x100fe20000011621 */
[----:B0-----:R-:W-:Y:S01]  /*6f40*/  IMAD.MOV.U32 R31, RZ, RZ, R4 ;  /* 0x000000ffff1f7224 */ /* 0x001fe200078e0004 */
[----:B---3--:R-:W-:Y:S01]  /*6f50*/  SHF.R.U32.HI R103, RZ, 0x10, R33 ;  /* 0x00000010ff677819 */ /* 0x008fe20000011621 */
[----:B------:R-:W-:Y:S01]  /*6f60*/  IMAD.MOV.U32 R30, RZ, RZ, R10 ;  /* 0x000000ffff1e7224 */ /* 0x000fe200078e000a */
[----:B------:R-:W-:Y:S01]  /*6f70*/  LOP3.LUT R33, R33, 0xff0000ff, RZ, 0xc0, !PT ;  /* 0xff0000ff21217812 */ /* 0x000fe200078ec0ff */
[----:B------:R-:W-:Y:S01]  /*6f80*/  IMAD.SHL.U32 R4, R29, 0x100, RZ ;  /* 0x000001001d047824 */ /* 0x000fe200078e00ff */
[----:B--2---:R-:W-:Y:S01]  /*6f90*/  SHF.R.U32.HI R102, RZ, 0x8, R35 ;  /* 0x00000008ff667819 */ /* 0x004fe20000011623 */
[----:B------:R-:W-:Y:S01]  /*6fa0*/  IMAD.MOV.U32 R34, RZ, RZ, R8 ;  /* 0x000000ffff227224 */ /* 0x000fe200078e0008 */
[----:B------:R-:W-:Y:S01]  /*6fb0*/  SHF.R.U32.HI R32, RZ, 0x8, R39 ;  /* 0x00000008ff207819 */ /* 0x000fe20000011627 */
[----:B------:R-:W-:Y:S01]  /*6fc0*/  IMAD.MOV.U32 R29, RZ, RZ, R6 ;  /* 0x000000ffff1d7224 */ /* 0x000fe200078e0006 */
[----:B------:R-:W-:Y:S01]  /*6fd0*/  LOP3.LUT R33, R33, 0xff00, R4, 0xf8, !PT ;  /* 0x0000ff0021217812 */ /* 0x000fe200078ef804 */
[----:B------:R-:W-:Y:S01]  /*6fe0*/  IMAD.SHL.U32 R4, R102, 0x100, RZ ;  /* 0x0000010066047824 */ /* 0x000fe200078e00ff */
[----:B------:R-:W-:Y:S01]  /*6ff0*/  SHF.R.U32.HI R115, RZ, 0x10, R35 ;  /* 0x00000010ff737819 */ /* 0x000fe20000011623 */
[----:B------:R-:W-:Y:S01]  /*7000*/  IMAD.SHL.U32 R10, R32, 0x100, RZ ;  /* 0x00000100200a7824 */ /* 0x000fe200078e00ff */
[----:B------:R-:W-:Y:S01]  /*7010*/  LOP3.LUT R35, R35, 0xff0000ff, RZ, 0xc0, !PT ;  /* 0xff0000ff23237812 */ /* 0x000fe200078ec0ff */
[----:B------:R-:W-:Y:S01]  /*7020*/  IMAD.U32 R8, R103, 0x10000, RZ ;  /* 0x0001000067087824 */ /* 0x000fe200078e00ff */
[----:B------:R-:W-:-:S02]  /*7030*/  SHF.R.U32.HI R36, RZ, 0x8, R37 ;  /* 0x00000008ff247819 */ /* 0x000fc40000011625 */
[----:B------:R-:W-:Y:S02]  /*7040*/  SHF.R.U32.HI R98, RZ, 0x10, R39 ;  /* 0x00000010ff627819 */ /* 0x000fe40000011627 */
[----:B------:R-:W-:Y:S01]  /*7050*/  LOP3.LUT R39, R39, 0xff0000ff, RZ, 0xc0, !PT ;  /* 0xff0000ff27277812 */ /* 0x000fe200078ec0ff */
[----:B------:R-:W-:Y:S01]  /*7060*/  IMAD.SHL.U32 R6, R36, 0x100, RZ ;  /* 0x0000010024067824 */ /* 0x000fe200078e00ff */
[----:B------:R-:W-:Y:S01]  /*7070*/  SHF.R.U32.HI R38, RZ, 0x10, R37 ;  /* 0x00000010ff267819 */ /* 0x000fe20000011625 */
[----:B------:R-:W-:Y:S01]  /*7080*/  IMAD.U32 R98, R98, 0x10000, RZ ;  /* 0x0001000062627824 */ /* 0x000fe200078e00ff */
[----:B------:R-:W-:Y:S02]  /*7090*/  LOP3.LUT R99, R37, 0xff0000ff, RZ, 0xc0, !PT ;  /* 0xff0000ff25637812 */ /* 0x000fe400078ec0ff */
[----:B------:R-:W-:Y:S01]  /*70a0*/  LOP3.LUT R37, R35, 0xff00, R4, 0xf8, !PT ;  /* 0x0000ff0023257812 */ /* 0x000fe200078ef804 */
[----:B------:R-:W-:Y:S01]  /*70b0*/  IMAD.U32 R4, R115, 0x10000, RZ ;  /* 0x0001000073047824 */ /* 0x000fe200078e00ff */
[----:B------:R-:W-:Y:S01]  /*70c0*/  LOP3.LUT R103, R39, 0xff00, R10, 0xf8, !PT ;  /* 0x0000ff0027677812 */ /* 0x000fe200078ef80a */
[----:B------:R-:W-:Y:S01]  /*70d0*/  IMAD.U32 R10, R38, 0x10000, RZ ;  /* 0x00010000260a7824 */ /* 0x000fe200078e00ff */
        /* <DEDUP_REMOVED lines=12> */
[-C--:B------:R-:W-:Y:S01]  /*71a0*/  FMUL.FTZ R115, R33, R6.reuse ;  /* 0x0000000621737220 */ /* 0x080fe20000410000 */
[--C-:B------:R-:W-:Y:S02]  /*71b0*/  HADD2.F32 R38, -RZ, R37.reuse.H0_H0 ;  /* 0x20000025ff267230 */ /* 0x100fe40000004100 */
[C---:B------:R-:W-:Y:S01]  /*71c0*/  FMUL.FTZ R102, R36.reuse, R6 ;  /* 0x0000000624667220 */ /* 0x040fe20000410000 */
[----:B------:R-:W-:Y:S01]  /*71d0*/  LOP3.LUT R6, R103, 0xff0000, R98, 0xf8, !PT ;  /* 0x00ff000067067812 */ /* 0x000fe200078ef862 */
[----:B------:R-:W-:Y:S01]  /*71e0*/  HADD2.F32 R37, -RZ, R37.H1_H1 ;  /* 0x30000025ff257230 */ /* 0x000fe20000004100 */
[----:B------:R-:W-:Y:S01]  /*71f0*/  F2FP.F16.E4M3.UNPACK_B R34, R34 ;  /* 0x00000022ff22723e */ /* 0x000fe200020006ff */
[-C--:B------:R-:W-:Y:S01]  /*7200*/  FFMA.FTZ R115, R36, R38.reuse, R115 ;  /* 0x0000002624737223 */ /* 0x080fe20000010073 */
[----:B------:R-:W-:Y:S01]  /*7210*/  FFMA.FTZ R103, R33, R38, -R102 ;  /* 0x0000002621677223 */ /* 0x000fe20000010866 */
        /* <DEDUP_REMOVED lines=22> */
[----:B------:R-:W-:Y:S01]  /*7380*/  F2FP.F16.E4M3.UNPACK_B R33, R30.H1 ;  /* 0x0000001eff21723e */ /* 0x000fe200030006ff */
[----:B------:R-:W-:Y:S01]  /*7390*/  FFMA.FTZ R102, R31, R112, -R36 ;  /* 0x000000701f667223 */ /* 0x000fe20000010824 */
[----:B------:R-:W-:Y:S01]  /*73a0*/  LOP3.LUT R10, R99, 0xff0000, R10, 0xf8, !PT ;  /* 0x00ff0000630a7812 */ /* 0x000fe200078ef80a */
[----:B------:R-:W-:Y:S01]  /*73b0*/  FMUL.FTZ R99, R31, R114 ;  /* 0x000000721f637220 */ /* 0x000fe20000410000 */
        /* <DEDUP_REMOVED lines=8> */
[----:B------:R-:W-:Y:S01]  /*7440*/  FMUL.FTZ R117, R35, R37 ;  /* 0x0000002523757220 */ /* 0x000fe20000410000 */
[--C-:B------:R-:W-:Y:S01]  /*7450*/  HADD2.F32 R34, -RZ, R36.reuse.H0_H0 ;  /* 0x20000024ff227230 */ /* 0x100fe20000004100 */
[----:B------:R-:W-:Y:S01]  /*7460*/  F2FP.F16.E4M3.UNPACK_B R29, R29 ;  /* 0x0000001dff1d723e */ /* 0x000fe200020006ff */
[----:B------:R-:W-:Y:S02]  /*7470*/  HADD2.F32 R33, -RZ, R33.H1_H1 ;  /* 0x30000021ff217230 */ /* 0x000fe40000004100 */
[C---:B------:R-:W-:Y:S01]  /*7480*/  FMUL.FTZ R112, R32.reuse, R37 ;  /* 0x0000002520707220 */ /* 0x040fe20000410000 */
[----:B------:R-:W-:Y:S02]  /*7490*/  HADD2.F32 R31, -RZ, R31.H1_H1 ;  /* 0x3000001fff1f7230 */ /* 0x000fe40000004100 */
[----:B------:R-:W-:Y:S01]  /*74a0*/  FFMA.FTZ R117, R32, R34, -R117 ;  /* 0x0000002220757223 */ /* 0x000fe20000010875 */
[----:B------:R-:W-:Y:S02]  /*74b0*/  HADD2.F32 R36, -RZ, R36.H1_H1 ;  /* 0x30000024ff247230 */ /* 0x000fe40000004100 */
[----:B------:R-:W-:Y:S01]  /*74c0*/  FMUL.FTZ R32, R33, R38 ;  /* 0x0000002621207220 */ /* 0x000fe20000410000 */
        /* <DEDUP_REMOVED lines=9> */
[----:B------:R-:W-:Y:S02]  /*7560*/  HADD2.F32 R32, -RZ, R31.H0_H0 ;  /* 0x2000001fff207230 */ /* 0x000fe40000004100 */
[----:B------:R-:W-:Y:S01]  /*7570*/  HADD2.F32 R30, -RZ, R29.H0_H0 ;  /* 0x2000001dff1e7230 */ /* 0x000fe20000004100 */
[----:B------:R-:W-:Y:S01]  /*7580*/  F2FP.SATFINITE.E4M3.F32.PACK_AB_MERGE_C R119, R119, R38, RZ ;  /* 0x000000267777723e */ /* 0x000fe200048070ff */
[----:B------:R-:W-:Y:S02]  /*7590*/  HADD2.F32 R31, -RZ, R31.H1_H1 ;  /* 0x3000001fff1f7230 */ /* 0x000fe40000004100 */
[----:B------:R-:W-:Y:S01]  /*75a0*/  FMUL.FTZ R37, R32, R35 ;  /* 0x0000002320257220 */ /* 0x000fe20000410000 */
[----:B------:R-:W-:-:S02]  /*75b0*/  HADD2.F32 R29, -RZ, R29.H1_H1 ;  /* 0x3000001dff1d7230 */ /* 0x000fc40000004100 */
[----:B------:R-:W-:Y:S01]  /*75c0*/  FMUL.FTZ R35, R30, R35 ;  /* 0x000000231e237220 */ /* 0x000fe20000410000 */
[--C-:B------:R-:W-:Y:S02]  /*75d0*/  HADD2.F32 R33, -RZ, R110.reuse.H0_H0 ;  /* 0x2000006eff217230 */ /* 0x100fe40000004100 */
[-C--:B------:R-:W-:Y:S01]  /*75e0*/  FMUL.FTZ R36, R31, R34.reuse ;  /* 0x000000221f247220 */ /* 0x080fe20000410000 */
[----:B------:R-:W-:Y:S02]  /*75f0*/  HADD2.F32 R110, -RZ, R110.H1_H1 ;  /* 0x3000006eff6e7230 */ /* 0x000fe40000004100 */
[----:B------:R-:W-:Y:S01]  /*7600*/  FMUL.FTZ R34, R29, R34 ;  /* 0x000000221d227220 */ /* 0x000fe20000410000 */
[----:B------:R-:W-:Y:S01]  /*7610*/  F2FP.F16.E4M3.UNPACK_B R38, R10 ;  /* 0x0000000aff26723e */ /* 0x000fe200020006ff */
[-C--:B------:R-:W-:Y:S01]  /*7620*/  FFMA.FTZ R112, R32, R33.reuse, R35 ;  /* 0x0000002120707223 */ /* 0x080fe20000010023 */
[----:B------:R-:W-:Y:S01]  /*7630*/  FFMA.FTZ R30, R30, R33, -R37 ;  /* 0x000000211e1e7223 */ /* 0x000fe20000010825 */
[-C--:B------:R-:W-:Y:S01]  /*7640*/  FFMA.FTZ R113, R31, R110.reuse, R34 ;  /* 0x0000006e1f717223 */ /* 0x080fe20000010022 */
[----:B------:R-:W-:Y:S01]  /*7650*/  F2FP.SATFINITE.E4M3.F32.PACK_AB_MERGE_C R31, R118, R115, RZ ;  /* 0x00000073761f723e */ /* 0x000fe200048070ff */
[----:B------:R-:W-:Y:S01]  /*7660*/  FFMA.FTZ R29, R29, R110, -R36 ;  /* 0x0000006e1d1d7223 */ /* 0x000fe20000010824 */
[----:B------:R-:W-:-:S02]  /*7670*/  F2FP.F16.E4M3.UNPACK_B R35, R9 ;  /* 0x00000009ff23723e */ /* 0x000fc400020006ff */
[----:B------:R-:W-:Y:S02]  /*7680*/  F2FP.F16.E4M3.UNPACK_B R33, R5 ;  /* 0x00000005ff21723e */ /* 0x000fe400020006ff */
[----:B------:R-:W-:Y:S01]  /*7690*/  F2FP.SATFINITE.E4M3.F32.PACK_AB_MERGE_C R31, R99, R98, R31 ;  /* 0x00000062631f723e */ /* 0x000fe2000480701f */
[----:B------:R-:W-:Y:S01]  /*76a0*/  HADD2.F32 R36, -RZ, R35.H0_H0 ;  /* 0x20000023ff247230 */ /* 0x000fe20000004100 */
[----:B------:R-:W-:Y:S01]  /*76b0*/  F2FP.SATFINITE.E4M3.F32.PACK_AB_MERGE_C R32, R116, R103, RZ ;  /* 0x000000677420723e */ /* 0x000fe200048070ff */
[----:B------:R-:W-:Y:S01]  /*76c0*/  HADD2.F32 R99, -RZ, R38.H0_H0 ;  /* 0x20000026ff637230 */ /* 0x000fe20000004100 */
[----:B------:R-:W-:Y:S01]  /*76d0*/  F2FP.F16.E4M3.UNPACK_B R37, R8 ;  /* 0x00000008ff25723e */ /* 0x000fe200020006ff */
[----:B------:R-:W-:Y:S01]  /*76e0*/  HADD2.F32 R34, -RZ, R33.H0_H0 ;  /* 0x20000021ff227230 */ /* 0x000fe20000004100 */
[----:B------:R-:W-:Y:S01]  /*76f0*/  F2FP.SATFINITE.E4M3.F32.PACK_AB_MERGE_C R32, R102, R39, R32 ;  /* 0x000000276620723e */ /* 0x000fe20004807020 */
[----:B------:R-:W-:Y:S02]  /*7700*/  HADD2.F32 R35, -RZ, R35.H1_H1 ;  /* 0x30000023ff237230 */ /* 0x000fe40000004100 */
[----:B------:R-:W-:Y:S01]  /*7710*/  FMUL.FTZ R103, R36, R99 ;  /* 0x0000006324677220 */ /* 0x000fe20000410000 */
[----:B------:R-:W-:-:S02]  /*7720*/  HADD2.F32 R39, -RZ, R37.H0_H0 ;  /* 0x20000025ff277230 */ /* 0x000fc40000004100 */
[----:B------:R-:W-:Y:S01]  /*7730*/  FMUL.FTZ R99, R34, R99 ;  /* 0x0000006322637220 */ /* 0x000fe20000410000 */
[----:B------:R-:W-:Y:S01]  /*7740*/  HADD2.F32 R38, -RZ, R38.H1_H1 ;  /* 0x30000026ff267230 */ /* 0x000fe20000004100 */
[----:B------:R-:W-:Y:S01]  /*7750*/  F2FP.F16.E4M3.UNPACK_B R5, R5.H1 ;  /* 0x00000005ff05723e */ /* 0x000fe200030006ff */
[----:B------:R-:W-:Y:S02]  /*7760*/  HADD2.F32 R33, -RZ, R33.H1_H1 ;  /* 0x30000021ff217230 */ /* 0x000fe40000004100 */
        /* <DEDUP_REMOVED lines=10> */
[--C-:B------:R-:W-:Y:S01]  /*7810*/  HADD2.F32 R10, -RZ, R34.reuse.H0_H0 ;  /* 0x20000022ff0a7230 */ /* 0x100fe20000004100 */
[----:B------:R-:W-:Y:S01]  /*7820*/  F2FP.SATFINITE.E4M3.F32.PACK_AB_MERGE_C R30, R29, R30, R114 ;  /* 0x0000001e1d1e723e */ /* 0x000fe20004807072 */
[----:B------:R-:W-:Y:S01]  /*7830*/  HADD2.F32 R35, -RZ, R33.H0_H0 ;  /* 0x20000021ff237230 */ /* 0x000fe20000004100 */
[----:B------:R-:W-:Y:S01]  /*7840*/  F2FP.SATFINITE.E4M3.F32.PACK_AB_MERGE_C R29, R113, R112, R119 ;  /* 0x00000070711d723e */ /* 0x000fe20004807077 */
[----:B------:R-:W-:Y:S01]  /*7850*/  HADD2.F32 R9, -RZ, R5.H0_H0 ;  /* 0x20000005ff097230 */ /* 0x000fe20000004100 */
[----:B------:R-:W-:Y:S01]  /*7860*/  F2FP.F16.E4M3.UNPACK_B R37, R6 ;  /* 0x00000006ff25723e */ /* 0x000fe200020006ff */
[----:B------:R-:W-:-:S02]  /*7870*/  HADD2.F32 R34, -RZ, R34.H1_H1 ;  /* 0x30000022ff227230 */ /* 0x000fc40000004100 */
[-C--:B------:R-:W-:Y:S01]  /*7880*/  FMUL.FTZ R38, R10, R35.reuse ;  /* 0x000000230a267220 */ /* 0x080fe20000410000 */
[----:B------:R-:W-:Y:S02]  /*7890*/  HADD2.F32 R36, -RZ, R33.H1_H1 ;  /* 0x30000021ff247230 */ /* 0x000fe40000004100 */
[C---:B------:R-:W-:Y:S01]  /*78a0*/  FMUL.FTZ R35, R9.reuse, R35 ;  /* 0x0000002309237220 */ /* 0x040fe20000410000 */
[--C-:B------:R-:W-:Y:S02]  /*78b0*/  HADD2.F32 R33, -RZ, R8.reuse.H0_H0 ;  /* 0x20000008ff217230 */ /* 0x100fe40000004100 */
[----:B------:R-:W-:Y:S02]  /*78c0*/  HADD2.F32 R5, -RZ, R5.H1_H1 ;  /* 0x30000005ff057230 */ /* 0x000fe40000004100 */
[-C--:B------:R-:W-:Y:S01]  /*78d0*/  FMUL.FTZ R98, R34, R36.reuse ;  /* 0x0000002422627220 */ /* 0x080fe20000410000 */
[----:B------:R-:W-:Y:S02]  /*78e0*/  HADD2.F32 R8, -RZ, R8.H1_H1 ;  /* 0x30000008ff087230 */ /* 0x000fe40000004100 */
        /* <DEDUP_REMOVED lines=19> */
[C---:B------:R-:W-:Y:S01]  /*7a20*/  FMUL.FTZ R116, R8.reuse, R39 ;  /* 0x0000002708747220 */ /* 0x040fe20000410000 */
        /* <DEDUP_REMOVED lines=32> */
[----:B------:R-:W-:Y:S01]  /*7c30*/  F2FP.SATFINITE.E4M3.F32.PACK_AB_MERGE_C R5, R102, R103, R112 ;  /* 0x000000676605723e */ /* 0x000fe20004807070 */
[----:B------:R-:W-:Y:S01]  /*7c40*/  IMAD.MOV.U32 R10, RZ, RZ, R29 ;  /* 0x000000ffff0a7224 */ /* 0x000fe200078e001d */
[----:B------:R-:W-:-:S02]  /*7c50*/  F2FP.SATFINITE.E4M3.F32.PACK_AB_MERGE_C R9, R110, R99, R113 ;  /* 0x000000636e09723e */ /* 0x000fc40004807071 */
[----:B------:R-:W-:-:S07]  /*7c60*/  F2FP.SATFINITE.E4M3.F32.PACK_AB_MERGE_C R11, R37, R116, R38 ;  /* 0x00000074250b723e */ /* 0x000fce0004807026 */
.L_x_1845:
[----:B------:R-:W-:Y:S05]  /*7c70*/  BSYNC B2 ;  /* 0x0000000000027941 */ /* 0x000fea0003800000 */
.L_x_1844:
[----:B------:R-:W-:Y:S01]  /*7c80*/  ISETP.GE.AND P3, PT, R15, R105, PT ;  /* 0x000000690f00720c */ /* 0x000fe20003f66270 */
[----:B0-----:R0:W-:-:S12]  /*7c90*/  ST.E.128 desc[UR60][R12.64], R4 ;  /* 0x000000040c007985 */ /* 0x0011d8000c101d3c */
[----:B------:R-:W-:-:S04]  /*7ca0*/  @!P3 IADD3 R14, P4, R15, R14, RZ ;  /* 0x0000000e0f0eb210 */ /* 0x000fc80007f9e0ff */
[----:B------:R-:W-:-:S05]  /*7cb0*/  @!P3 LEA.HI.X.SX32 R15, R15, R28, 0x1, P4 ;  /* 0x0000001c0f0fb211 */ /* 0x000fca00020f0eff */
[----:B------:R0:W-:Y:S04]  /*7cc0*/  @!P3 ST.E.128 desc[UR60][R14.64], R8 ;  /* 0x000000080e00b985 */ /* 0x0001e8000c101d3c */
.L_x_1843:
[----:B------:R-:W-:Y:S05]  /*7cd0*/  BSYNC B1 ;  /* 0x0000000000017941 */ /* 0x000fea0003800000 */
.L_x_1842:
[----:B------:R-:W-:-:S03]  /*7ce0*/  UMOV UR4, 0xffffffff ;  /* 0xffffffff00047882 */ /* 0x000fc60000000000 */
[----:B------:R-:W-:Y:S05]  /*7cf0*/  BRA.DIV UR4, `(.L_x_1846) ;  /* 0x0000026604c87947 */ /* 0x000fea000b800000 */
[----:B0-----:R0:W0:Y:S04]  /*7d00*/  SHFL.IDX PT, R28, R101, 0x2, 0x1c1f ;  /* 0x005c1f00651c7f89 */ /* 0x00102800000e0000 */
[----:B------:R0:W0:Y:S02]  /*7d10*/  SHFL.IDX PT, R14, R100, 0x2, 0x1c1f ;  /* 0x005c1f00640e7f89 */ /* 0x00002400000e0000 */
.L_x_2193:
[----:B------:R-:W-:-:S05]  /*7d20*/  VIADD R4, R198, 0x80 ;  /* 0x00000080c6047836 */ /* 0x000fca0000000000 */
        /* <DEDUP_REMOVED lines=8> */
[----:B------:R-:W-:-:S05]  /*7db0*/  LEA.HI.SX32 R4, R4, R61, 0x1b ;  /* 0x0000003d04047211 */ /* 0x000fca00078fdaff */
[----:B------:R-:W-:-:S05]  /*7dc0*/  IMAD.SHL.U32 R15, R4, 0x10, RZ ;  /* 0x00000010040f7824 */ /* 0x000fca00078e00ff */
        /* <DEDUP_REMOVED lines=10> */
[--C-:B------:R-:W-:Y:S01]  /*7e70*/  SHF.R.U32.HI R31, RZ, 0x8, R41.reuse ;  /* 0x00000008ff1f7819 */ /* 0x100fe20000011629 */
[----:B0-----:R-:W-:Y:S01]  /*7e80*/  IMAD.MOV.U32 R33, RZ, RZ, R8 ;  /* 0x000000ffff217224 */ /* 0x001fe200078e0008 */
[----:B------:R-:W-:Y:S01]  /*7e90*/  LOP3.LUT R30, R41, 0xff0000ff, RZ, 0xc0, !PT ;  /* 0xff0000ff291e7812 */ /* 0x000fe200078ec0ff */
[----:B------:R-:W-:Y:S01]  /*7ea0*/  IMAD.MOV.U32 R29, RZ, RZ, R4 ;  /* 0x000000ffff1d7224 */ /* 0x000fe200078e0004 */
[----:B------:R-:W-:Y:S01]  /*7eb0*/  SHF.R.U32.HI R44, RZ, 0x10, R41 ;  /* 0x00000010ff2c7819 */ /* 0x000fe20000011629 */
[----:B------:R-:W-:Y:S01]  /*7ec0*/  IMAD.SHL.U32 R31, R31, 0x100, RZ ;  /* 0x000001001f1f7824 */ /* 0x000fe200078e00ff */
[----:B------:R-:W-:Y:S01]  /*7ed0*/  SHF.R.U32.HI R39, RZ, 0x8, R47 ;  /* 0x00000008ff277819 */ /* 0x000fe2000001162f */
[----:B------:R-:W-:Y:S01]  /*7ee0*/  IMAD.MOV.U32 R32, RZ, RZ, R6 ;  /* 0x000000ffff207224 */ /* 0x000fe200078e0006 */
[----:B------:R-:W-:Y:S01]  /*7ef0*/  SHF.R.U32.HI R35, RZ, 0x8, R43 ;  /* 0x00000008ff237819 */ /* 0x000fe2000001162b */
[----:B------:R-:W-:Y:S01]  /*7f00*/  IMAD.MOV.U32 R36, RZ, RZ, R10 ;  /* 0x000000ffff247224 */ /* 0x000fe200078e000a */
[----:B------:R-:W-:Y:S01]  /*7f10*/  LOP3.LUT R8, R30, 0xff00, R31, 0xf8, !PT ;  /* 0x0000ff001e087812 */ /* 0x000fe200078ef81f */
[----:B------:R-:W-:Y:S01]  /*7f20*/  IMAD.U32 R31, R44, 0x10000, RZ ;  /* 0x000100002c1f7824 */ /* 0x000fe200078e00ff */
[----:B------:R-:W-:Y:S01]  /*7f30*/  SHF.R.U32.HI R40, RZ, 0x8, R45 ;  /* 0x00000008ff287819 */ /* 0x000fe2000001162d */
[----:B------:R-:W-:Y:S01]  /*7f40*/  IMAD.SHL.U32 R39, R39, 0x100, RZ ;  /* 0x0000010027277824 */ /* 0x000fe200078e00ff */
[----:B------:R-:W-:Y:S01]  /*7f50*/  SHF.R.U32.HI R42, RZ, 0x10, R43 ;  /* 0x00000010ff2a7819 */ /* 0x000fe2000001162b */
[----:B------:R-:W-:Y:S01]  /*7f60*/  IMAD.SHL.U32 R35, R35, 0x100, RZ ;  /* 0x0000010023237824 */ /* 0x000fe200078e00ff */
[----:B------:R-:W-:Y:S01]  /*7f70*/  LOP3.LUT R38, R47, 0xff0000ff, RZ, 0xc0, !PT ;  /* 0xff0000ff2f267812 */ /* 0x000fe200078ec0ff */
[----:B------:R-:W-:Y:S01]  /*7f80*/  IMAD.SHL.U32 R6, R40, 0x100, RZ ;  /* 0x0000010028067824 */ /* 0x000fe200078e00ff */
[----:B------:R-:W-:-:S02]  /*7f90*/  LOP3.LUT R34, R43, 0xff0000ff, RZ, 0xc0, !PT ;  /* 0xff0000ff2b227812 */ /* 0x000fc400078ec0ff */
        /* <DEDUP_REMOVED lines=8> */
[----:B------:R-:W-:Y:S01]  /*8020*/  LOP3.LUT R10, R37, 0xff00, R6, 0xf8, !PT ;  /* 0x0000ff00250a7812 */ /* 0x000fe200078ef806 */
[----:B------:R-:W-:Y:S01]  /*8030*/  HADD2.F32 R6, -RZ, R39.H0_H0 ;  /* 0x20000027ff067230 */ /* 0x000fe20000004100 */
[----:B------:R-:W-:Y:S01]  /*8040*/  SHF.R.U32.HI R43, RZ, 0x10, R47 ;  /* 0x00000010ff2b7819 */ /* 0x000fe2000001162f */
[----:B------:R-:W-:Y:S01]  /*8050*/  HADD2.F32 R35, -RZ, R34.H0_H0 ;  /* 0x20000022ff237230 */ /* 0x000fe20000004100 */
[----:B------:R-:W-:Y:S01]  /*8060*/  LOP3.LUT R4, R4, 0xff0000, R31, 0xf8, !PT ;  /* 0x00ff000004047812 */ /* 0x000fe200078ef81f */
[----:B------:R-:W-:Y:S01]  /*8070*/  HADD2.F32 R31, -RZ, R30.H0_H0 ;  /* 0x2000001eff1f7230 */ /* 0x000fe20000004100 */
[----:B------:R-:W-:Y:S01]  /*8080*/  F2FP.F16.E4M3.UNPACK_B R37, R109.H1 ;  /* 0x0000006dff25723e */ /* 0x000fe200030006ff */
[----:B------:R-:W-:Y:S02]  /*8090*/  IMAD.U32 R43, R43, 0x10000, RZ ;  /* 0x000100002b2b7824 */ /* 0x000fe400078e00ff */
[----:B------:R-:W-:Y:S01]  /*80a0*/  FMUL.FTZ R42, R35, R6 ;  /* 0x00000006232a7220 */ /* 0x000fe20000410000 */
[----:B------:R-:W-:Y:S01]  /*80b0*/  F2FP.F16.E4M3.UNPACK_B R106, R106 ;  /* 0x0000006aff6a723e */ /* 0x000fe200020006ff */
[----:B------:R-:W-:Y:S01]  /*80c0*/  FMUL.FTZ R44, R31, R6 ;  /* 0x000000061f2c7220 */ /* 0x000fe20000410000 */
[----:B------:R-:W-:Y:S01]  /*80d0*/  HADD2.F32 R38, -RZ, R37.H0_H0 ;  /* 0x20000025ff267230 */ /* 0x000fe20000004100 */
[----:B------:R-:W-:Y:S01]  /*80e0*/  LOP3.LUT R6, R40, 0xff0000, R43, 0xf8, !PT ;  /* 0x00ff000028067812 */ /* 0x000fe200078ef82b */
[----:B------:R-:W-:Y:S01]  /*80f0*/  HADD2.F32 R40, -RZ, R39.H1_H1 ;  /* 0x30000027ff287230 */ /* 0x000fe20000004100 */
[----:B------:R-:W-:-:S02]  /*8100*/  F2FP.F16.E4M3.UNPACK_B R33, R33 ;  /* 0x00000021ff21723e */ /* 0x000fc400020006ff */
[-C--:B------:R-:W-:Y:S01]  /*8110*/  FFMA.FTZ R44, R35, R38.reuse, R44 ;  /* 0x00000026232c7223 */ /* 0x080fe2000001002c */
[----:B------:R-:W-:Y:S01]  /*8120*/  FFMA.FTZ R42, R31, R38, -R42 ;  /* 0x000000261f2a7223 */ /* 0x000fe2000001082a */
[----:B------:R-:W-:Y:S01]  /*8130*/  HADD2.F32 R35, -RZ, R34.H1_H1 ;  /* 0x30000022ff237230 */ /* 0x000fe20000004100 */
[----:B------:R-:W-:Y:S01]  /*8140*/  F2FP.F16.E4M3.UNPACK_B R29, R29 ;  /* 0x0000001dff1d723e */ /* 0x000fe200020006ff */
[----:B------:R-:W-:Y:S01]  /*8150*/  HADD2.F32 R31, -RZ, R30.H1_H1 ;  /* 0x3000001eff1f7230 */ /* 0x000fe20000004100 */
[----:B------:R-:W-:Y:S01]  /*8160*/  SHF.R.U32.HI R41, RZ, 0x10, R45 ;  /* 0x00000010ff297819 */ /* 0x000fe2000001162d */
[----:B------:R-:W-:Y:S01]  /*8170*/  HADD2.F32 R38, -RZ, R37.H1_H1 ;  /* 0x30000025ff267230 */ /* 0x000fe20000004100 */
[----:B------:R-:W-:Y:S01]  /*8180*/  F2FP.F16.E4M3.UNPACK_B R109, R109 ;  /* 0x0000006dff6d723e */ /* 0x000fe200020006ff */
[-C--:B------:R-:W-:Y:S01]  /*8190*/  FMUL.FTZ R46, R35, R40.reuse ;  /* 0x00000028232e7220 */ /* 0x080fe20000410000 */
[----:B------:R-:W-:Y:S02]  /*81a0*/  HADD2.F32 R37, -RZ, R106.H0_H0 ;  /* 0x2000006aff257230 */ /* 0x000fe40000004100 */
[----:B------:R-:W-:Y:S01]  /*81b0*/  FMUL.FTZ R40, R31, R40 ;  /* 0x000000281f287220 */ /* 0x000fe20000410000 */
[----:B------:R-:W-:-:S02]  /*81c0*/  HADD2.F32 R34, -RZ, R33.H0_H0 ;  /* 0x20000021ff227230 */ /* 0x000fc40000004100 */
[-C--:B------:R-:W-:Y:S01]  /*81d0*/  FFMA.FTZ R45, R31, R38.reuse, -R46 ;  /* 0x000000261f2d7223 */ /* 0x080fe2000001082e */
[----:B------:R-:W-:Y:S02]  /*81e0*/  HADD2.F32 R30, -RZ, R29.H0_H0 ;  /* 0x2000001dff1e7230 */ /* 0x000fe40000004100 */
[----:B------:R-:W-:Y:S01]  /*81f0*/  FFMA.FTZ R47, R35, R38, R40 ;  /* 0x00000026232f7223 */ /* 0x000fe20000010028 */
[----:B------:R-:W-:Y:S02]  /*8200*/  IMAD.U32 R41, R41, 0x10000, RZ ;  /* 0x0001000029297824 */ /* 0x000fe400078e00ff */
[-C--:B------:R-:W-:Y:S01]  /*8210*/  FMUL.FTZ R35, R34, R37.reuse ;  /* 0x0000002522237220 */ /* 0x080fe20000410000 */
[----:B------:R-:W-:Y:S02]  /*8220*/  HADD2.F32 R31, -RZ, R109.H0_H0 ;  /* 0x2000006dff1f7230 */ /* 0x000fe40000004100 */
[----:B------:R-:W-:Y:S01]  /*8230*/  FMUL.FTZ R37, R30, R37 ;  /* 0x000000251e257220 */ /* 0x000fe20000410000 */
[----:B------:R-:W-:Y:S01]  /*8240*/  HADD2.F32 R106, -RZ, R106.H1_H1 ;  /* 0x3000006aff6a7230 */ /* 0x000fe20000004100 */
[----:B------:R-:W-:Y:S01]  /*8250*/  LOP3.LUT R10, R10, 0xff0000, R41, 0xf8, !PT ;  /* 0x00ff00000a0a7812 */ /* 0x000fe200078ef829 */
[----:B------:R-:W-:-:S02]  /*8260*/  HADD2.F32 R33, -RZ, R33.H1_H1 ;  /* 0x30000021ff217230 */ /* 0x000fc40000004100 */
[-C--:B------:R-:W-:Y:S01]  /*8270*/  FFMA.FTZ R40, R30, R31.reuse, -R35 ;  /* 0x0000001f1e287223 */ /* 0x080fe20000010823 */
[----:B------:R-:W-:Y:S01]  /*8280*/  FFMA.FTZ R41, R34, R31, R37 ;  /* 0x0000001f22297223 */ /* 0x000fe20000010025 */
[----:B------:R-:W-:Y:S01]  /*8290*/  HADD2.F32 R29, -RZ, R29.H1_H1 ;  /* 0x3000001dff1d7230 */ /* 0x000fe20000004100 */
[----:B------:R-:W-:Y:S01]  /*82a0*/  F2FP.F16.E4M3.UNPACK_B R37, R107.H1 ;  /* 0x0000006bff25723e */ /* 0x000fe200030006ff */
[----:B------:R-:W-:Y:S02]  /*82b0*/  HADD2.F32 R30, -RZ, R109.H1_H1 ;  /* 0x3000006dff1e7230 */ /* 0x000fe40000004100 */
[----:B------:R-:W-:Y:S01]  /*82c0*/  FMUL.FTZ R34, R33, R106 ;  /* 0x0000006a21227220 */ /* 0x000fe20000410000 */
[----:B------:R-:W-:Y:S01]  /*82d0*/  F2FP.F16.E4M3.UNPACK_B R31, R36.H1 ;  /* 0x00000024ff1f723e */ /* 0x000fe200030006ff */
[C---:B------:R-:W-:Y:S01]  /*82e0*/  FMUL.FTZ R106, R29.reuse, R106 ;  /* 0x0000006a1d6a7220 */ /* 0x040fe20000410000 */
[----:B------:R-:W-:Y:S01]  /*82f0*/  F2FP.F16.E4M3.UNPACK_B R35, R108.H1 ;  /* 0x0000006cff23723e */ /* 0x000fe200030006ff */
[----:B------:R-:W-:Y:S01]  /*8300*/  FFMA.FTZ R43, R29, R30, -R34 ;  /* 0x0000001e1d2b7223 */ /* 0x000fe20000010822 */
[----:B------:R-:W-:Y:S01]  /*8310*/  F2FP.F16.E4M3.UNPACK_B R29, R32.H1 ;  /* 0x00000020ff1d723e */ /* 0x000fe200030006ff */
[----:B------:R-:W-:-:S02]  /*8320*/  HADD2.F32 R39, -RZ, R37.H0_H0 ;  /* 0x20000025ff277230 */ /* 0x000fc40000004100 */
[----:B------:R-:W-:Y:S01]  /*8330*/  FFMA.FTZ R106, R33, R30, R106 ;  /* 0x0000001e216a7223 */ /* 0x000fe2000001006a */
[----:B------:R-:W-:Y:S01]  /*8340*/  HADD2.F32 R34, -RZ, R31.H0_H0 ;  /* 0x2000001fff227230 */ /* 0x000fe20000004100 */
[----:B------:R-:W-:Y:S01]  /*8350*/  F2FP.F16.E4M3.UNPACK_B R107, R107 ;  /* 0x0000006bff6b723e */ /* 0x000fe200020006ff */
[----:B------:R-:W-:Y:S01]  /*8360*/  HADD2.F32 R38, -RZ, R37.H1_H1 ;  /* 0x30000025ff267230 */ /* 0x000fe20000004100 */
[----:B------:R-:W-:Y:S01]  /*8370*/  F2FP.F16.E4M3.UNPACK_B R32, R32 ;  /* 0x00000020ff20723e */ /* 0x000fe200020006ff */
[----:B------:R-:W-:Y:S02]  /*8380*/  HADD2.F32 R30, -RZ, R29.H0_H0 ;  /* 0x2000001dff1e7230 */ /* 0x000fe40000004100 */
[----:B------:R-:W-:Y:S01]  /*8390*/  FMUL.FTZ R37, R34, R39 ;  /* 0x0000002722257220 */ /* 0x000fe20000410000 */
[----:B------:R-:W-:Y:S01]  /*83a0*/  HADD2.F32 R33, -RZ, R35.H0_H0 ;  /* 0x20000023ff217230 */ /* 0x000fe20000004100 */
[----:B------:R-:W-:Y:S01]  /*83b0*/  F2FP.F16.E4M3.UNPACK_B R36, R36 ;  /* 0x00000024ff24723e */ /* 0x000fe200020006ff */
[----:B------:R-:W-:-:S02]  /*83c0*/  HADD2.F32 R31, -RZ, R31.H1_H1 ;  /* 0x3000001fff1f7230 */ /* 0x000fc40000004100 */
[C---:B------:R-:W-:Y:S01]  /*83d0*/  FMUL.FTZ R39, R30.reuse, R39 ;  /* 0x000000271e277220 */ /* 0x040fe20000410000 */
[----:B------:R-:W-:Y:S02]  /*83e0*/  HADD2.F32 R29, -RZ, R29.H1_H1 ;  /* 0x3000001dff1d7230 */ /* 0x000fe40000004100 */
[-C--:B------:R-:W-:Y:S01]  /*83f0*/  FFMA.FTZ R46, R30, R33.reuse, -R37 ;  /* 0x000000211e2e7223 */ /* 0x080fe20000010825 */
[----:B------:R-:W-:Y:S02]  /*8400*/  HADD2.F32 R30, -RZ, R35.H1_H1 ;  /* 0x30000023ff1e7230 */ /* 0x000fe40000004100 */
[-C--:B----4-:R-:W-:Y:S01]  /*8410*/  FMUL.FTZ R100, R31, R38.reuse ;  /* 0x000000261f647220 */ /* 0x090fe20000410000 */
[----:B------:R-:W-:Y:S01]  /*8420*/  FFMA.FTZ R98, R34, R33, R39 ;  /* 0x0000002122627223 */ /* 0x000fe20000010027 */
[C---:B------:R-:W-:Y:S01]  /*8430*/  FMUL.FTZ R38, R29.reuse, R38 ;  /* 0x000000261d267220 */ /* 0x040fe20000410000 */
[----:B------:R-:W-:Y:S01]  /*8440*/  F2FP.F16.E4M3.UNPACK_B R108, R108 ;  /* 0x0000006cff6c723e */ /* 0x000fe200020006ff */
[----:B------:R-:W-:Y:S01]  /*8450*/  FFMA.FTZ R99, R29, R30, -R100 ;  /* 0x0000001e1d637223 */ /* 0x000fe20000010864 */
[----:B------:R-:W-:-:S02]  /*8460*/  HADD2.F32 R34, -RZ, R107.H0_H0 ;  /* 0x2000006bff227230 */ /* 0x000fc40000004100 */
[----:B------:R-:W-:Y:S01]  /*8470*/  FFMA.FTZ R101, R31, R30, R38 ;  /* 0x0000001e1f657223 */ /* 0x000fe20000010026 */
[----:B------:R-:W-:Y:S01]  /*8480*/  HADD2.F32 R29, -RZ, R32.H0_H0 ;  /* 0x20000020ff1d7230 */ /* 0x000fe20000004100 */
[----:B------:R-:W-:Y:S01]  /*8490*/  F2FP.SATFINITE.E4M3.F32.PACK_AB_MERGE_C R42, R45, R42, RZ ;  /* 0x0000002a2d2a723e */ /* 0x000fe200048070ff */
[--C-:B------:R-:W-:Y:S01]  /*84a0*/  HADD2.F32 R30, -RZ, R36.reuse.H0_H0 ;  /* 0x20000024ff1e7230 */ /* 0x100fe20000004100 */
[----:B------:R-:W-:Y:S01]  /*84b0*/  F2FP.SATFINITE.E4M3.F32.PACK_AB_MERGE_C R46, R99, R46, RZ ;  /* 0x0000002e632e723e */ /* 0x000fe200048070ff */
[----:B------:R-:W-:Y:S02]  /*84c0*/  HADD2.F32 R107, -RZ, R107.H1_H1 ;  /* 0x3000006bff6b7230 */ /* 0x000fe40000004100 */
[-C--:B------:R-:W-:Y:S01]  /*84d0*/  FMUL.FTZ R35, R29, R34.reuse ;  /* 0x000000221d237220 */ /* 0x080fe20000410000 */
[----:B------:R-:W-:Y:S02]  /*84e0*/  HADD2.F32 R36, -RZ, R36.H1_H1 ;  /* 0x30000024ff247230 */ /* 0x000fe40000004100 */
[----:B------:R-:W-:Y:S01]  /*84f0*/  FMUL.FTZ R38, R30, R34 ;  /* 0x000000221e267220 */ /* 0x000fe20000410000 */
[----:B------:R-:W-:Y:S01]  /*8500*/  HADD2.F32 R31, -RZ, R108.H0_H0 ;  /* 0x2000006cff1f7230 */ /* 0x000fe20000004100 */
[----:B------:R-:W-:Y:S01]  /*8510*/  F2FP.F16.E4M3.UNPACK_B R34, R10 ;  /* 0x0000000aff22723e */ /* 0x000fe200020006ff */
[----:B------:R-:W-:-:S02]  /*8520*/  HADD2.F32 R32, -RZ, R32.H1_H1 ;  /* 0x30000020ff207230 */ /* 0x000fc40000004100 */
[----:B------:R-:W-:Y:S01]  /*8530*/  FMUL.FTZ R37, R36, R107 ;  /* 0x0000006b24257220 */ /* 0x000fe20000410000 */
        /* <DEDUP_REMOVED lines=23> */
[----:B------:R-:W-:-:S02]  /*86b0*/  HADD2.F32 R32, -RZ, R33.H1_H1 ;  /* 0x30000021ff207230 */ /* 0x000fc40000004100 */
[-C--:B------:R-:W-:Y:S01]  /*86c0*/  FMUL.FTZ R36, R31, R34.reuse ;  /* 0x000000221f247220 */ /* 0x080fe20000410000 */
[----:B------:R-:W-:Y:S01]  /*86d0*/  F2FP.F16.E4M3.UNPACK_B R30, R9.H1 ;  /* 0x00000009ff1e723e */ /* 0x000fe200030006ff */
[C---:B------:R-:W-:Y:S01]  /*86e0*/  FMUL.FTZ R34, R29.reuse, R34 ;  /* 0x000000221d227220 */ /* 0x040fe20000410000 */
[----:B------:R-:W-:Y:S01]  /*86f0*/  F2FP.F16.E4M3.UNPACK_B R5, R5.H1 ;  /* 0x00000005ff05723e */ /* 0x000fe200030006ff */
[----:B------:R-:W-:Y:S01]  /*8700*/  FFMA.FTZ R38, R29, R32, -R36 ;  /* 0x000000201d267223 */ /* 0x000fe20000010824 */
[----:B------:R-:W-:Y:S01]  /*8710*/  F2FP.F16.E4M3.UNPACK_B R29, R10.H1 ;  /* 0x0000000aff1d723e */ /* 0x000fe200030006ff */
[--C-:B------:R-:W-:Y:S01]  /*8720*/  HADD2.F32 R10, -RZ, R30.reuse.H0_H0 ;  /* 0x2000001eff0a7230 */ /* 0x100fe20000004100 */
[----:B------:R-:W-:Y:S01]  /*8730*/  F2FP.SATFINITE.E4M3.F32.PACK_AB_MERGE_C R44, R47, R44, RZ ;  /* 0x0000002c2f2c723e */ /* 0x000fe200048070ff */
[----:B------:R-:W-:Y:S01]  /*8740*/  HADD2.F32 R9, -RZ, R5.H0_H0 ;  /* 0x20000005ff097230 */ /* 0x000fe20000004100 */
[----:B------:R-:W-:Y:S01]  /*8750*/  F2FP.SATFINITE.E4M3.F32.PACK_AB_MERGE_C R47, R43, R40, R42 ;  /* 0x000000282b2f723e */ /* 0x000fe2000480702a */
[----:B------:R-:W-:Y:S01]  /*8760*/  FFMA.FTZ R40, R31, R32, R34 ;  /* 0x000000201f287223 */ /* 0x000fe20000010022 */
[----:B------:R-:W-:Y:S01]  /*8770*/  F2FP.F16.E4M3.UNPACK_B R8, R8.H1 ;  /* 0x00000008ff08723e */ /* 0x000fe200030006ff */
[--C-:B------:R-:W-:Y:S01]  /*8780*/  HADD2.F32 R31, -RZ, R29.reuse.H0_H0 ;  /* 0x2000001dff1f7230 */ /* 0x100fe20000004100 */
[----:B------:R-:W-:Y:S01]  /*8790*/  F2FP.SATFINITE.E4M3.F32.PACK_AB_MERGE_C R106, R106, R41, R44 ;  /* 0x000000296a6a723e */ /* 0x000fe2000480702c */
[----:B------:R-:W-:Y:S01]  /*87a0*/  HADD2.F32 R30, -RZ, R30.H1_H1 ;  /* 0x3000001eff1e7230 */ /* 0x000fe20000004100 */
[----:B------:R-:W-:Y:S01]  /*87b0*/  F2FP.F16.E4M3.UNPACK_B R33, R6 ;  /* 0x00000006ff21723e */ /* 0x000fe200020006ff */
[----:B------:R-:W-:-:S02]  /*87c0*/  HADD2.F32 R32, -RZ, R29.H1_H1 ;  /* 0x3000001dff207230 */ /* 0x000fc40000004100 */
[-C--:B------:R-:W-:Y:S01]  /*87d0*/  FMUL.FTZ R34, R10, R31.reuse ;  /* 0x0000001f0a227220 */ /* 0x080fe20000410000 */
[--C-:B------:R-:W-:Y:S02]  /*87e0*/  HADD2.F32 R29, -RZ, R8.reuse.H0_H0 ;  /* 0x20000008ff1d7230 */ /* 0x100fe40000004100 */
[C---:B------:R-:W-:Y:S01]  /*87f0*/  FMUL.FTZ R31, R9.reuse, R31 ;  /* 0x0000001f091f7220 */ /* 0x040fe20000410000 */
        /* <DEDUP_REMOVED lines=59> */
.L_x_1848:
[----:B------:R-:W-:Y:S05]  /*8bb0*/  BSYNC B1 ;  /* 0x0000000000017941 */ /* 0x000fea0003800000 */
.L_x_1847:
[----:B0-----:R0:W-:Y:S01]  /*8bc0*/  ST.E.128 desc[UR60][R12.64], R4 ;  /* 0x000000040c007985 */ /* 0x0011e2000c101d3c */
[----:B------:R-:W-:-:S13]  /*8bd0*/  ISETP.GE.AND P2, PT, R15, R105, PT ;  /* 0x000000690f00720c */ /* 0x000fda0003f46270 */
[----:B------:R-:W-:Y:S05]  /*8be0*/  @P2 BRA `(.L_x_1826) ;  /* 0x0000000400682947 */ /* 0x000fea0003800000 */
[----:B------:R-:W-:-:S04]  /*8bf0*/  IADD3 R14, P2, R15, R14, RZ ;  /* 0x0000000e0f0e7210 */ /* 0x000fc80007f5e0ff */
[----:B------:R-:W-:-:S05]  /*8c00*/  LEA.HI.X.SX32 R15, R15, R28, 0x1, P2 ;  /* 0x0000001c0f0f7211 */ /* 0x000fca00010f0eff */
[----:B------:R0:W-:Y:S01]  /*8c10*/  ST.E.128 desc[UR60][R14.64], R8 ;  /* 0x000000080e007985 */ /* 0x0001e2000c101d3c */
[----:B------:R-:W-:Y:S05]  /*8c20*/  BRA `(.L_x_1826) ;  /* 0x0000000400587947 */ /* 0x000fea0003800000 */
.L_x_1796:
[----:B------:R-:W-:-:S13]  /*8c30*/  ISETP.NE.AND P5, PT, R200, 0x3, PT ;  /* 0x00000003c800780c */ /* 0x000fda0003fa5270 */
[----:B------:R-:W-:Y:S05]  /*8c40*/  @!P5 BRA `(.L_x_1849) ;  /* 0x000000000004d947 */ /* 0x000fea0003800000 */
[----:B------:R-:W-:Y:S01]  /*8c50*/  BPT.TRAP 0x1 ;  /* 0x000000040000795c */ /* 0x000fe20000300000 */
.L_x_1849:
[----:B------:R-:W-:Y:S01]  /*8c60*/  IMAD R87, R195, 0x8, R17 ;  /* 0x00000008c3577824 */ /* 0x000fe200078e0211 */
[----:B------:R-:W-:Y:S01]  /*8c70*/  SHF.L.U32 R97, R201, 0x1f, RZ ;  /* 0x0000001fc9617819 */ /* 0x000fe200000006ff */
[----:B------:R-:W-:Y:S01]  /*8c80*/  BSSY B1, `(.L_x_1850) ;  /* 0x0000004000017945 */ /* 0x000fe20003800000 */
[----:B------:R-:W-:Y:S02]  /*8c90*/  SHF.R.S32.HI R94, RZ, 0x1f, R93 ;  /* 0x0000001fff5e7819 */ /* 0x000fe4000001145d */
[----:B------:R-:W0:Y:S02]  /*8ca0*/  SYNCS.PHASECHK.TRANS64.TRYWAIT P2, [R87+URZ+0x22890], R97 ;  /* 0x02289061570075a7 */ /* 0x000e24000804017f */
[----:B0-----:R-:W-:Y:S05]  /*8cb0*/  @!P2 BRA `(.L_x_1851) ;  /* 0x000002580020a947 */ /* 0x001fea0003800000 */
.L_x_2194:
[----:B------:R-:W-:Y:S05]  /*8cc0*/  BSYNC B1 ;  /* 0x0000000000017941 */ /* 0x000fea0003800000 */
.L_x_1850:
        /* <DEDUP_REMOVED lines=26> */
.L_x_2198:
[----:B------:R-:W-:Y:S04]  /*8e70*/  BSSY B1, `(.L_x_1853) ;  /* 0x000000d000017945 */ /* 0x000fe80003800000 */
[----:B------:R-:W-:Y:S05]  /*8e80*/  @!P2 BRA `(.L_x_1854) ;  /* 0x00000000002ca947 */ /* 0x000fea0003800000 */
[----:B------:R-:W-:Y:S02]  /*8e90*/  ULDC UR4, c[0x0][0x2f4] ;  /* 0x0000bd0000047ab9 */ /* 0x000fe40000000800 */
[----:B------:R-:W-:-:S13]  /*8ea0*/  ISETP.GE.AND P2, PT, R18, UR4, PT ;  /* 0x0000000412007c0c */ /* 0x000fda000bf46270 */
[----:B---3--:R-:W-:-:S05]  /*8eb0*/  @!P2 IADD3 R10, P3, R18, R14, RZ ;  /* 0x0000000e120aa210 */ /* 0x008fca0007f7e0ff */
[----:B--2---:R-:W-:Y:S01]  /*8ec0*/  @!P2 IMAD.X R11, R4, 0x1, R19, P3 ;  /* 0x00000001040ba824 */ /* 0x004fe200018e0613 */
[----:B------:R-:W-:-:S13]  /*8ed0*/  ISETP.GE.AND P3, PT, R23, UR4, PT ;  /* 0x0000000417007c0c */ /* 0x000fda000bf66270 */
[----:B------:R-:W-:-:S05]  /*8ee0*/  @!P3 IADD3 R14, P4, R23, R14, RZ ;  /* 0x0000000e170eb210 */ /* 0x000fca0007f9e0ff */
[----:B------:R-:W-:Y:S02]  /*8ef0*/  @!P3 IMAD.X R15, R4, 0x1, R197, P4 ;  /* 0x00000001040fb824 */ /* 0x000fe400020e06c5 */
[----:B------:R-:W2:Y:S04]  /*8f00*/  @!P2 LDS.128 R4, [R91+0x18400] ;  /* 0x018400005b04a984 */ /* 0x000ea80000000c00 */
[----:B--2---:R-:W-:Y:S04]  /*8f10*/  @!P2 ST.E.128 desc[UR60][R10.64], R4 ;  /* 0x000000040a00a985 */ /* 0x004fe8000c101d3c */
[----:B------:R-:W2:Y:S04]  /*8f20*/  @!P3 LDS.128 R4, [R90+0x18400] ;  /* 0x018400005a04b984 */ /* 0x000ea80000000c00 */
[----:B--2---:R4:W-:Y:S02]  /*8f30*/  @!P3 ST.E.128 desc[UR60][R14.64], R4 ;  /* 0x000000040e00b985 */ /* 0x0049e4000c101d3c */
.L_x_1854:
[----:B------:R-:W-:Y:S05]  /*8f40*/  BSYNC B1 ;  /* 0x0000000000017941 */ /* 0x000fea0003800000 */
.L_x_1853:
[----:B------:R-:W-:-:S03]  /*8f50*/  UMOV UR4, 0xffffffff ;  /* 0xffffffff00047882 */ /* 0x000fc60000000000 */
[----:B------:R-:W-:Y:S05]  /*8f60*/  BRA.DIV UR4, `(.L_x_1855) ;  /* 0x0000025604d07947 */ /* 0x000fea000b800000 */
[----:B--2-4-:R2:W4:Y:S04]  /*8f70*/  SHFL.IDX PT, R4, R9, 0x1, 0x1c1f ;  /* 0x003c1f0009047f89 */ /* 0x01452800000e0000 */
[----:B---3--:R2:W3:Y:S02]  /*8f80*/  SHFL.IDX PT, R14, R8, 0x1, 0x1c1f ;  /* 0x003c1f00080e7f89 */ /* 0x0084e400000e0000 */
.L_x_2202:
        /* <DEDUP_REMOVED lines=14> */
.L_x_1857:
[----:B------:R-:W-:Y:S05]  /*9070*/  BSYNC B1 ;  /* 0x0000000000017941 */ /* 0x000fea0003800000 */
.L_x_1856:
[----:B------:R-:W-:-:S03]  /*9080*/  UMOV UR4, 0xffffffff ;  /* 0xffffffff00047882 */ /* 0x000fc60000000000 */
[----:B------:R-:W-:Y:S05]  /*9090*/  BRA.DIV UR4, `(.L_x_1858) ;  /* 0x0000025604cc7947 */ /* 0x000fea000b800000 */
[----:B---34-:R3:W4:Y:S04]  /*90a0*/  SHFL.IDX PT, R4, R9, 0x2, 0x1c1f ;  /* 0x005c1f0009047f89 */ /* 0x01872800000e0000 */
[----:B------:R3:W0:Y:S02]  /*90b0*/  SHFL.IDX PT, R14, R8, 0x2, 0x1c1f ;  /* 0x005c1f00080e7f89 */ /* 0x00062400000e0000 */
.L_x_2206:
[----:B------:R-:W-:-:S13]  /*90c0*/  ISETP.GE.AND P2, PT, R28, 0x81, PT ;  /* 0x000000811c00780c */ /* 0x000fda0003f46270 */
[----:B------:R-:W-:Y:S05]  /*90d0*/  @!P2 BRA `(.L_x_1826) ;  /* 0x00000000002ca947 */ /* 0x000fea0003800000 */
[----:B------:R-:W-:Y:S02]  /*90e0*/  ULDC UR4, c[0x0][0x2f4] ;  /* 0x0000bd0000047ab9 */ /* 0x000fe40000000800 */
[----:B------:R-:W-:-:S13]  /*90f0*/  ISETP.GE.AND P2, PT, R18, UR4, PT ;  /* 0x0000000412007c0c */ /* 0x000fda000bf46270 */
[----:B0123--:R-:W-:-:S05]  /*9100*/  @!P2 IADD3 R8, P3, R18, R14, RZ ;  /* 0x0000000e1208a210 */ /* 0x00ffca0007f7e0ff */
[----:B----4-:R-:W-:Y:S01]  /*9110*/  @!P2 IMAD.X R9, R4, 0x1, R19, P3 ;  /* 0x000000010409a824 */ /* 0x010fe200018e0613 */
[----:B------:R-:W-:-:S13]  /*9120*/  ISETP.GE.AND P3, PT, R23, UR4, PT ;  /* 0x0000000417007c0c */ /* 0x000fda000bf66270 */
[----:B------:R-:W-:-:S05]  /*9130*/  @!P3 IADD3 R14, P4, R23, R14, RZ ;  /* 0x0000000e170eb210 */ /* 0x000fca0007f9e0ff */
[----:B------:R-:W-:Y:S02]  /*9140*/  @!P3 IMAD.X R15, R4, 0x1, R197, P4 ;  /* 0x00000001040fb824 */ /* 0x000fe400020e06c5 */
[----:B------:R-:W0:Y:S04]  /*9150*/  @!P2 LDS.128 R4, [R91+0x1c400] ;  /* 0x01c400005b04a984 */ /* 0x000e280000000c00 */
[----:B0-----:R-:W-:Y:S04]  /*9160*/  @!P2 ST.E.128 desc[UR60][R8.64], R4 ;  /* 0x000000040800a985 */ /* 0x001fe8000c101d3c */
[----:B------:R-:W0:Y:S04]  /*9170*/  @!P3 LDS.128 R4, [R90+0x1c400] ;  /* 0x01c400005a04b984 */ /* 0x000e280000000c00 */
[----:B0-----:R0:W-:Y:S02]  /*9180*/  @!P3 ST.E.128 desc[UR60][R14.64], R4 ;  /* 0x000000040e00b985 */ /* 0x0011e4000c101d3c */
.L_x_1826:
[----:B------:R-:W-:Y:S05]  /*9190*/  BSYNC B0 ;  /* 0x0000000000007941 */ /* 0x000fea0003800000 */
.L_x_1795:
[----:B0---4-:R-:W0:Y:S01]  /*91a0*/  S2R R4, SR_TID.X ;  /* 0x0000000000047919 */ /* 0x011e220000002100 */
[----:B------:R-:W-:Y:S01]  /*91b0*/  @!PT LDS RZ, [RZ] ;  /* 0x00000000fffff984 */ /* 0x000fe20000000800 */
[----:B------:R-:W-:Y:S01]  /*91c0*/  @!PT LDS RZ, [RZ] ;  /* 0x00000000fffff984 */ /* 0x000fe20000000800 */
[----:B------:R-:W-:Y:S01]  /*91d0*/  @!PT LDS RZ, [RZ] ;  /* 0x00000000fffff984 */ /* 0x000fe20000000800 */
[----:B------:R-:W-:Y:S01]  /*91e0*/  @!PT LDS RZ, [RZ] ;  /* 0x00000000fffff984 */ /* 0x000fe20000000800 */
[----:B------:R4:W-:Y:S06]  /*91f0*/  MEMBAR.ALL.CTA ;  /* 0x0000000000007992 */ /* 0x0009ec0000008000 */
[----:B----4-:R-:W4:Y:S01]  /*9200*/  FENCE.VIEW.ASYNC.S ;  /* 0x00000000000073c6 */ /* 0x010f220000000000 */
[----:B------:R-:W-:Y:S05]  /*9210*/  WARPSYNC.ALL ;  /* 0x0000000000007948 */ /* 0x000fea0003800000 */
[----:B------:R-:W-:Y:S01]  /*9220*/  BSSY B0, `(.L_x_1859) ;  /* 0x0000008000007945 */ /* 0x000fe20003800000 */
[----:B----4-:R4:W-:Y:S01]  /*9230*/  BAR.SYNC.DEFER_BLOCKING R73, 0x80 ;  /* 0x000200490000751d */ /* 0x0109e20000010000 */
[----:B0-----:R-:W-:-:S13]  /*9240*/  LOP3.LUT P2, RZ, R4, 0x7f, RZ, 0xc0, !PT ;  /* 0x0000007f04ff7812 */ /* 0x001fda000784c0ff */
[----:B------:R-:W-:-:S05]  /*9250*/  @!P2 VIADD R4, R87, 0x228a0 ;  /* 0x000228a05704a836 */ /* 0x000fca0000000000 */
[----:B------:R-:W-:-:S04]  /*9260*/  @!P2 PRMT R4, RZ, 0x654, R4 ;  /* 0x00000654ff04a816 */ /* 0x000fc80000000004 */
[----:B------:R4:W-:Y:S01]  /*9270*/  @!P2 SYNCS.ARRIVE.TRANS64.RED.A1T0 RZ, [R4+URZ], RZ ;  /* 0x000000ff04ffa9a7 */ /* 0x0009e2000810043f */
[----:B------:R-:W-:Y:S05]  /*9280*/  @!P5 BRA `(.L_x_1860) ;  /* 0x000000000004d947 */ /* 0x000fea0003800000 */
[----:B------:R-:W-:Y:S01]  /*9290*/  BPT.TRAP 0x1 ;  /* 0x000000040000795c */ /* 0x000fe20000300000 */
.L_x_1860:
[----:B------:R-:W-:Y:S05]  /*92a0*/  BSYNC B0 ;  /* 0x0000000000007941 */ /* 0x000fea0003800000 */
.L_x_1859:
[----:B------:R-:W0:Y:S01]  /*92b0*/  SYNCS.PHASECHK.TRANS64.TRYWAIT P3, [R87+URZ+0x228b0], R97 ;  /* 0x0228b061570075a7 */ /* 0x000e22000806017f */
[----:B------:R-:W-:Y:S04]  /*92c0*/  BSSY B0, `(.L_x_1861) ;  /* 0x0000002000007945 */ /* 0x000fe80003800000 */
[----:B0-----:R-:W-:Y:S05]  /*92d0*/  @!P3 BRA `(.L_x_1862) ;  /* 0x000002540084b947 */ /* 0x001fea0003800000 */
.L_x_2207:
[----:B------:R-:W-:Y:S05]  /*92e0*/  BSYNC B0 ;  /* 0x0000000000007941 */ /* 0x000fea0003800000 */
.L_x_1861:
[----:B------:R-:W-:Y:S01]  /*92f0*/  ULDC.64 UR4, c[0x0][0x328] ;  /* 0x0000ca0000047ab9 */ /* 0x000fe20000000a00 */
[----:B------:R-:W-:Y:S01]  /*9300*/  ULDC.64 UR6, c[0x0][0x318] ;  /* 0x0000c60000067ab9 */ /* 0x000fe20000000a00 */
[----:B------:R-:W-:Y:S01]  /*9310*/  IMAD R94, R94, UR4, RZ ;  /* 0x000000045e5e7c24 */ /* 0x000fe2000f8e02ff */
[----:B------:R-:W-:Y:S01]  /*9320*/  BSSY B0, `(.L_x_1863) ;  /* 0x000001f000007945 */ /* 0x000fe20003800000 */
[----:B----4-:R-:W-:-:S04]  /*9330*/  IMAD.WIDE.U32 R4, R93, UR4, RZ ;  /* 0x000000045d047c25 */ /* 0x010fc8000f8e00ff */
[----:B------:R-:W-:Y:S01]  /*9340*/  IMAD R93, R93, UR5, R94 ;  /* 0x000000055d5d7c24 */ /* 0x000fe2000f8e025e */
[----:B------:R-:W-:Y:S01]  /*9350*/  ULDC.64 UR4, c[0x0][0x338] ;  /* 0x0000ce0000047ab9 */ /* 0x000fe20000000a00 */
[----:B------:R-:W-:Y:S02]  /*9360*/  IMAD.IADD R96, R96, 0x1, -R198 ;  /* 0x0000000160607824 */ /* 0x000fe400078e0ac6 */
[----:B------:R-:W-:Y:S02]  /*9370*/  IMAD R95, R95, UR4, RZ ;  /* 0x000000045f5f7c24 */ /* 0x000fe4000f8e02ff */
[----:B------:R-:W-:Y:S02]  /*9380*/  IMAD.IADD R5, R5, 0x1, R93 ;  /* 0x0000000105057824 */ /* 0x000fe400078e025d */
[C---:B------:R-:W-:Y:S02]  /*9390*/  IMAD R95, R92.reuse, UR5, R95 ;  /* 0x000000055c5f7c24 */ /* 0x040fe4000f8e025f */
[----:B------:R-:W-:Y:S01]  /*93a0*/  IMAD.WIDE.U32 R92, R92, UR4, R4 ;  /* 0x000000045c5c7c25 */ /* 0x000fe2000f8e0004 */
[----:B------:R-:W-:-:S03]  /*93b0*/  ULDC.64 UR4, c[0x0][0x330] ;  /* 0x0000cc0000047ab9 */ /* 0x000fc60000000a00 */
[----:B------:R-:W-:Y:S02]  /*93c0*/  IMAD.IADD R93, R93, 0x1, R95 ;  /* 0x000000015d5d7824 */ /* 0x000fe400078e025f */
        /* <DEDUP_REMOVED lines=8> */
[----:B------:R-:W-:Y:S05]  /*9450*/  @!P3 BRA `(.L_x_1864) ;  /* 0x00000000002cb947 */ /* 0x000fea0003800000 */
[----:B------:R-:W-:Y:S02]  /*9460*/  ULDC UR4, c[0x0][0x2f4] ;  /* 0x0000bd0000047ab9 */ /* 0x000fe40000000800 */
[----:B------:R-:W-:-:S13]  /*9470*/  ISETP.GE.AND P3, PT, R18, UR4, PT ;  /* 0x0000000412007c0c */ /* 0x000fda000bf66270 */
[----:B-1234-:R-:W-:-:S05]  /*9480*/  @!P3 IADD3 R8, P4, R18, R10, RZ ;  /* 0x0000000a1208b210 */ /* 0x01efca0007f9e0ff */
        /* <DEDUP_REMOVED lines=8> */
.L_x_1864:
[----:B------:R-:W-:Y:S05]  /*9510*/  BSYNC B0 ;  /* 0x0000000000007941 */ /* 0x000fea0003800000 */
.L_x_1863:
[----:B------:R-:W-:Y:S01]  /*9520*/  ISETP.GE.AND P3, PT, R96, 0x41, PT ;  /* 0x000000416000780c */ /* 0x000fe20003f66270 */
[----:B0-----:R0:W0:Y:S01]  /*9530*/  SHFL.IDX PT, R4, R13, 0x1, 0x1c1f ;  /* 0x003c1f000d047f89 */ /* 0x00102200000e0000 */
[----:B------:R-:W-:Y:S03]  /*9540*/  BSSY B0, `(.L_x_1865) ;  /* 0x000000e000007945 */ /* 0x000fe60003800000 */
[----:B----4-:R4:W0:Y:S08]  /*9550*/  SHFL.IDX PT, R10, R12, 0x1, 0x1c1f ;  /* 0x003c1f000c0a7f89 */ /* 0x01083000000e0000 */
[----:B----4-:R-:W-:Y:S05]  /*9560*/  @!P3 BRA `(.L_x_1866) ;  /* 0x00000000002cb947 */ /* 0x010fea0003800000 */
[----:B------:R-:W-:Y:S02]  /*9570*/  ULDC UR4, c[0x0][0x2f4] ;  /* 0x0000bd0000047ab9 */ /* 0x000fe40000000800 */
[----:B------:R-:W-:-:S13]  /*9580*/  ISETP.GE.AND P3, PT, R18, UR4, PT ;  /* 0x0000000412007c0c */ /* 0x000fda000bf66270 */
[----:B0123--:R-:W-:-:S05]  /*9590*/  @!P3 IADD3 R8, P4, R18, R10, RZ ;  /* 0x0000000a1208b210 */ /* 0x00ffca0007f9e0ff */
[----:B------:R-:W-:Y:S01]  /*95a0*/  @!P3 IMAD.X R9, R4, 0x1, R19, P4 ;  /* 0x000000010409b824 */ /* 0x000fe200020e0613 */
[----:B------:R-:W-:-:S13]  /*95b0*/  ISETP.GE.AND P4, PT, R23, UR4, PT ;  /* 0x0000000417007c0c */ /* 0x000fda000bf86270 */
[----:B------:R-:W-:-:S05]  /*95c0*/  @!P4 IADD3 R10, P5, R23, R10, RZ ;  /* 0x0000000a170ac210 */ /* 0x000fca0007fbe0ff */
[----:B------:R-:W-:Y:S02]  /*95d0*/  @!P4 IMAD.X R11, R4, 0x1, R197, P5 ;  /* 0x00000001040bc824 */ /* 0x000fe400028e06c5 */
[----:B------:R-:W0:Y:S04]  /*95e0*/  @!P3 LDS.128 R4, [R91+0xc400] ;  /* 0x00c400005b04b984 */ /* 0x000e280000000c00 */
[----:B0-----:R-:W-:Y:S04]  /*95f0*/  @!P3 ST.E.128 desc[UR60][R8.64], R4 ;  /* 0x000000040800b985 */ /* 0x001fe8000c101d3c */
[----:B------:R-:W0:Y:S04]  /*9600*/  @!P4 LDS.128 R4, [R90+0xc400] ;  /* 0x00c400005a04c984 */ /* 0x000e280000000c00 */
[----:B0-----:R4:W-:Y:S02]  /*9610*/  @!P4 ST.E.128 desc[UR60][R10.64], R4 ;  /* 0x000000040a00c985 */ /* 0x0019e4000c101d3c */
.L_x_1866:
[----:B------:R-:W-:Y:S05]  /*9620*/  BSYNC B0 ;  /* 0x0000000000007941 */ /* 0x000fea0003800000 */
.L_x_1865:
[----:B------:R-:W-:Y:S01]  /*9630*/  ISETP.GE.AND P3, PT, R96, 0x81, PT ;  /* 0x000000816000780c */ /* 0x000fe20003f66270 */
[----:B0-----:R-:W0:Y:S01]  /*9640*/  SHFL.IDX PT, R13, R13, 0x2, 0x1c1f ;  /* 0x005c1f000d0d7f89 */ /* 0x001e2200000e0000 */
[----:B------:R-:W-:Y:S03]  /*9650*/  BSSY B0, `(.L_x_1867) ;  /* 0x000000e000007945 */ /* 0x000fe60003800000 */
[----:B----4-:R4:W0:Y:S08]  /*9660*/  SHFL.IDX PT, R10, R12, 0x2, 0x1c1f ;  /* 0x005c1f000c0a7f89 */ /* 0x01083000000e0000 */
[----:B----4-:R-:W-:Y:S05]  /*9670*/  @!P3 BRA `(.L_x_1868) ;  /* 0x00000000002cb947 */ /* 0x010fea0003800000 */
[----:B------:R-:W-:Y:S02]  /*9680*/  ULDC UR4, c[0x0][0x2f4] ;  /* 0x0000bd0000047ab9 */ /* 0x000fe40000000800 */
[----:B------:R-:W-:-:S13]  /*9690*/  ISETP.GE.AND P3, PT, R18, UR4, PT ;  /* 0x0000000412007c0c */ /* 0x000fda000bf66270 */
[----:B------:R-:W4:Y:S01]  /*96a0*/  @!P3 LDS.128 R4, [R91+0xe400] ;  /* 0x00e400005b04b984 */ /* 0x000f220000000c00 */
[----:B0123--:R-:W-:-:S05]  /*96b0*/  @!P3 IADD3 R8, P4, R18, R10, RZ ;  /* 0x0000000a1208b210 */ /* 0x00ffca0007f9e0ff */
[----:B------:R-:W-:Y:S01]  /*96c0*/  @!P3 IMAD.X R9, R13, 0x1, R19, P4 ;  /* 0x000000010d09b824 */ /* 0x000fe200020e0613 */
[----:B------:R-:W-:-:S13]  /*96d0*/  ISETP.GE.AND P4, PT, R23, UR4, PT ;  /* 0x0000000417007c0c */ /* 0x000fda000bf86270 */
[----:B------:R-:W-:-:S05]  /*96e0*/  @!P4 IADD3 R10, P5, R23, R10, RZ ;  /* 0x0000000a170ac210 */ /* 0x000fca0007fbe0ff */
[----:B------:R-:W-:Y:S01]  /*96f0*/  @!P4 IMAD.X R11, R13, 0x1, R197, P5 ;  /* 0x000000010d0bc824 */ /* 0x000fe200028e06c5 */
[----:B----4-:R-:W-:Y:S04]  /*9700*/  @!P3 ST.E.128 desc[UR60][R8.64], R4 ;  /* 0x000000040800b985 */ /* 0x010fe8000c101d3c */
[----:B------:R-:W0:Y:S04]  /*9710*/  @!P4 LDS.128 R4, [R90+0xe400] ;  /* 0x00e400005a04c984 */ /* 0x000e280000000c00 */
[----:B0-----:R4:W-:Y:S02]  /*9720*/  @!P4 ST.E.128 desc[UR60][R10.64], R4 ;  /* 0x000000040a00c985 */ /* 0x0019e4000c101d3c */
.L_x_1868:
[----:B------:R-:W-:Y:S05]  /*9730*/  BSYNC B0 ;  /* 0x0000000000007941 */ /* 0x000fea0003800000 */
.L_x_1867:
[----:B------:R-:W-:Y:S01]  /*9740*/  @!PT LDS RZ, [RZ] ;  /* 0x00000000fffff984 */ /* 0x000fe20000000800 */
[----:B------:R-:W-:Y:S01]  /*9750*/  @!PT LDS RZ, [RZ] ;  /* 0x00000000fffff984 */ /* 0x000fe20000000800 */
[----:B------:R-:W-:Y:S01]  /*9760*/  @!PT LDS RZ, [RZ] ;  /* 0x00000000fffff984 */ /* 0x000fe20000000800 */
[----:B------:R-:W-:Y:S01]  /*9770*/  @!PT LDS RZ, [RZ] ;  /* 0x00000000fffff984 */ /* 0x000fe20000000800 */
[----:B------:R5:W-:Y:S06]  /*9780*/  MEMBAR.ALL.CTA ;  /* 0x0000000000007992 */ /* 0x000bec0000008000 */
[----:B-----5:R-:W5:Y:S01]  /*9790*/  FENCE.VIEW.ASYNC.S ;  /* 0x00000000000073c6 */ /* 0x020f620000000000 */
[----:B-1----:R-:W-:Y:S01]  /*97a0*/  @!P2 VIADD R87, R87, 0x228c0 ;  /* 0x000228c05757a836 */ /* 0x002fe20000000000 */
[----:B-----5:R1:W-:Y:S01]  /*97b0*/  BAR.SYNC.DEFER_BLOCKING R73, 0x80 ;  /* 0x000200490000751d */ /* 0x0203e20000010000 */
[----:B------:R-:W-:Y:S01]  /*97c0*/  ISETP.NE.AND P3, PT, R89, RZ, PT ;  /* 0x000000ff5900720c */ /* 0x000fe20003f65270 */
[----:B------:R-:W-:-:S02]  /*97d0*/  VIADD R195, R195, 0x1 ;  /* 0x00000001c3c37836 */ /* 0x000fc40000000000 */
[----:B------:R-:W-:-:S04]  /*97e0*/  @!P2 PRMT R87, RZ, 0x654, R87 ;  /* 0x00000654ff57a816 */ /* 0x000fc80000000057 */
[----:B------:R1:W-:Y:S01]  /*97f0*/  @!P2 SYNCS.ARRIVE.TRANS64.RED.A1T0 RZ, [R87+URZ], RZ ;  /* 0x000000ff57ffa9a7 */ /* 0x0003e2000810043f */
[----:B------:R-:W-:-:S04]  /*9800*/  ISETP.NE.AND P2, PT, R195, 0x2, PT ;  /* 0x00000002c300780c */ /* 0x000fc80003f45270 */
[----:B----4-:R-:W-:Y:S02]  /*9810*/  SEL R4, RZ, 0x1, P2 ;  /* 0x00000001ff047807 */ /* 0x010fe40001000000 */
[----:B------:R-:W-:Y:S02]  /*9820*/  SEL R195, R195, RZ, P2 ;  /* 0x000000ffc3c37207 */ /* 0x000fe40001000000 */
[----:B------:R-:W-:Y:S01]  /*9830*/  LOP3.LUT R201, R201, R4, RZ, 0x3c, !PT ;  /* 0x00000004c9c97212 */ /* 0x000fe200078e3cff */
[----:B-1----:R-:W-:Y:S06]  /*9840*/  @P3 BRA `(.L_x_1869) ;  /* 0xffffff88009c3947 */ /* 0x002fec000383ffff */
[----:B------:R-:W1:Y:S01]  /*9850*/  S2R R5, SR_TID.X ;  /* 0x0000000000057919 */ /* 0x000e620000002100 */
[----:B------:R-:W-:Y:S02]  /*9860*/  PLOP3.LUT P0, PT, PT, PT, PT, 0x8, 0x0 ;  /* 0x000000000000781c */ /* 0x000fe40003f0e170 */
[----:B-1----:R-:W-:-:S04]  /*9870*/  SHF.R.U32.HI R5, RZ, 0x7, R5 ;  /* 0x00000007ff057819 */ /* 0x002fc80000011605 */
[----:B------:R-:W-:-:S13]  /*9880*/  ISETP.NE.AND P3, PT, R5, 0x1, PT ;  /* 0x000000010500780c */ /* 0x000fda0003f65270 */
[----:B------:R-:W-:Y:S06]  /*9890*/  @!P3 BAR.ARV 0x9, 0x100 ;  /* 0x024400000000bb1d */ /* 0x000fec0000002000 */
.L_x_1790:
[----:B------:R-:W1:Y:S01]  /*98a0*/  LDC R0, c[0x0][0x448] ;  /* 0x00011200ff007b82 */ /* 0x000e620000000800 */
[----:B------:R-:W-:-:S07]  /*98b0*/  IADD3 R5, R189, 0x1, -R188 ;  /* 0x00000001bd057810 */ /* 0x000fce0007ffe8bc */
[----:B------:R-:W4:Y:S01]  /*98c0*/  LDC.64 R6, c[0x0][0x9e0] ;  /* 0x00027800ff067b82 */ /* 0x000f220000000a00 */
[----:B-1----:R-:W-:Y:S01]  /*98d0*/  ISETP.NE.AND P1, PT, R0, 0x1, PT ;  /* 0x000000010000780c */ /* 0x002fe20003f25270 */
[----:B------:R-:W-:Y:S01]  /*98e0*/  VIADD R0, R202, 0x7f ;  /* 0x0000007fca007836 */ /* 0x000fe20000000000 */
[----:B----4-:R-:W-:-:S11]  /*98f0*/  ISETP.GE.AND P2, PT, R7, 0x1, PT ;  /* 0x000000010700780c */ /* 0x010fd60003f46270 */
[----:B------:R-:W1:Y:S08]  /*9900*/  @P1 LDC R3, c[0x0][0x44c] ;  /* 0x00011300ff031b82 */ /* 0x000e700000000800 */
[----:B------:R-:W4:Y:S01]  /*9910*/  @P1 LDC R2, c[0x0][0x450] ;  /* 0x00011400ff021b82 */ /* 0x000f220000000800 */
[----:B-1----:R-:W-:-:S05]  /*9920*/  @P1 IMAD.HI.U32 R3, R0, R3, RZ ;  /* 0x0000000300031227 */ /* 0x002fca00078e00ff */
[----:B----4-:R-:W-:-:S05]  /*9930*/  @P1 SHF.R.U32.HI R0, RZ, R2, R3 ;  /* 0x00000002ff001219 */ /* 0x010fca0000011603 */
[----:B------:R-:W-:Y:S01]  /*9940*/  IMAD.IADD R3, R5, 0x1, R0 ;  /* 0x0000000105037824 */ /* 0x000fe200078e0200 */
[----:B------:R-:W-:Y:S06]  /*9950*/  @P0 BRA `(.L_x_1870) ;  /* 0x00000000000c0947 */ /* 0x000fec0003800000 */
[----:B------:R-:W1:Y:S01]  /*9960*/  FENCE.VIEW.ASYNC.G ;  /* 0x00000000000073c6 */ /* 0x000e620000000100 */
[----:B------:R-:W-:Y:S05]  /*9970*/  WARPSYNC.ALL ;  /* 0x0000000000007948 */ /* 0x000fea0003800000 */
[----:B-1----:R-:W-:Y:S06]  /*9980*/  BAR.ARV 0xc, 0x180 ;  /* 0x0306000000007b1d */ /* 0x002fec0000002000 */
.L_x_1870:
        /* <DEDUP_REMOVED lines=8> */
[----:B------:R-:W1:Y:S02]  /*9a10*/  @P0 LDC.64 R4, c[0x0][0x9e8] ;  /* 0x00027a00ff040b82 */ /* 0x000e640000000a00 */
[----:B-1----:R-:W-:-:S05]  /*9a20*/  @P0 IMAD.HI.U32 R2, R3, R4, RZ ;  /* 0x0000000403020227 */ /* 0x002fca00078e00ff */
[----:B------:R-:W-:-:S04]  /*9a30*/  @P0 SHF.R.U32.HI R3, RZ, R5, R2 ;  /* 0x00000005ff030219 */ /* 0x000fc80000011602 */
[----:B------:R-:W-:Y:S01]  /*9a40*/  LOP3.LUT R2, RZ, R3, RZ, 0x33, !PT ;  /* 0x00000003ff027212 */ /* 0x000fe200078e33ff */
[----:B------:R-:W-:Y:S06]  /*9a50*/  BRA `(.L_x_1874) ;  /* 0x0000000000107947 */ /* 0x000fec0003800000 */
.L_x_1873:
[----:B------:R-:W-:-:S13]  /*9a60*/  ISETP.NE.AND P0, PT, R7, 0x1, PT ;  /* 0x000000010700780c */ /* 0x000fda0003f05270 */
[----:B------:R-:W1:Y:S02]  /*9a70*/  @P0 LDC.64 R4, c[0x0][0x9e8] ;  /* 0x00027a00ff040b82 */ /* 0x000e640000000a00 */
[----:B-1----:R-:W-:-:S05]  /*9a80*/  @P0 IMAD.HI.U32 R4, R2, R4, RZ ;  /* 0x0000000402040227 */ /* 0x002fca00078e00ff */
[----:B------:R-:W-:-:S07]  /*9a90*/  @P0 SHF.R.U32.HI R2, RZ, R5, R4 ;  /* 0x00000005ff020219 */ /* 0x000fce0000011604 */
.L_x_1874:
[----:B------:R-:W-:Y:S05]  /*9aa0*/  BSYNC B0 ;  /* 0x0000000000007941 */ /* 0x000fea0003800000 */
.L_x_1872:
[----:B------:R-:W-:-:S05]  /*9ab0*/  IMAD R3, R2, R7, R7 ;  /* 0x0000000702037224 */ /* 0x000fca00078e0207 */
[----:B------:R-:W-:-:S07]  /*9ac0*/  VIMNMX R0, R0, R3, PT ;  /* 0x0000000300007248 */ /* 0x000fce0003fe0100 */
.L_x_1871:
[----:B------:R-:W1:Y:S01]  /*9ad0*/  @P1 LDC R3, c[0x0][0x44c] ;  /* 0x00011300ff031b82 */ /* 0x000e620000000800 */
[----:B------:R-:W-:Y:S01]  /*9ae0*/  VIADD R0, R0, 0x9f ;  /* 0x0000009f00007836 */ /* 0x000fe20000000000 */
[----:B------:R-:W-:Y:S01]  /*9af0*/  ULDC UR4, c[0x0][0x9dc] ;  /* 0x0002770000047ab9 */ /* 0x000fe20000000800 */
[----:B------:R-:W-:Y:S02]  /*9b00*/  IMAD.MOV.U32 R5, RZ, RZ, R202 ;  /* 0x000000ffff057224 */ /* 0x000fe400078e00ca */
[----:B------:R-:W-:-:S03]  /*9b10*/  IMAD.HI R0, R0, 0x66666667, RZ ;  /* 0x6666666700007827 */ /* 0x000fc600078e02ff */
[----:B--23--:R-:W2:Y:S01]  /*9b20*/  @P1 LDC R9, c[0x0][0x450] ;  /* 0x00011400ff091b82 */ /* 0x00cea20000000800 */
[----:B-1----:R-:W-:Y:S01]  /*9b30*/  @P1 IMAD.HI.U32 R2, R202, R3, RZ ;  /* 0x00000003ca021227 */ /* 0x002fe200078e00ff */
[----:B------:R-:W-:-:S04]  /*9b40*/  SHF.R.U32.HI R3, RZ, 0x1f, R0 ;  /* 0x0000001fff037819 */ /* 0x000fc80000011600 */
[----:B------:R-:W-:Y:S02]  /*9b50*/  LEA.HI.SX32 R106, R0, R3, 0x1a ;  /* 0x00000003006a7211 */ /* 0x000fe400078fd2ff */
[----:B--2---:R-:W-:Y:S02]  /*9b60*/  @P1 SHF.R.U32.HI R5, RZ, R9, R2 ;  /* 0x00000009ff051219 */ /* 0x004fe40000011602 */
[----:B------:R-:W-:-:S03]  /*9b70*/  VIMNMX R106, R27, R106, PT ;  /* 0x0000006a1b6a7248 */ /* 0x000fc60003fe0100 */
        /* <DEDUP_REMOVED lines=8> */
[----:B------:R-:W1:Y:S02]  /*9c00*/  @P0 LDC.64 R4, c[0x0][0x9e8] ;  /* 0x00027a00ff040b82 */ /* 0x000e640000000a00 */
[----:B-1----:R-:W-:-:S05]  /*9c10*/  @P0 IMAD.HI.U32 R0, R3, R4, RZ ;  /* 0x0000000403000227 */ /* 0x002fca00078e00ff */
[----:B------:R-:W-:-:S04]  /*9c20*/  @P0 SHF.R.U32.HI R3, RZ, R5, R0 ;  /* 0x00000005ff030219 */ /* 0x000fc80000011600 */
[----:B------:R-:W-:Y:S01]  /*9c30*/  LOP3.LUT R0, RZ, R3, RZ, 0x33, !PT ;  /* 0x00000003ff007212 */ /* 0x000fe200078e33ff */
[----:B------:R-:W-:Y:S06]  /*9c40*/  BRA `(.L_x_1878) ;  /* 0x0000000000107947 */ /* 0x000fec0003800000 */
.L_x_1877:
[----:B------:R-:W-:-:S13]  /*9c50*/  ISETP.NE.AND P0, PT, R7, 0x1, PT ;  /* 0x000000010700780c */ /* 0x000fda0003f05270 */
[----:B------:R-:W1:Y:S02]  /*9c60*/  @P0 LDC.64 R4, c[0x0][0x9e8] ;  /* 0x00027a00ff040b82 */ /* 0x000e640000000a00 */
[----:B-1----:R-:W-:-:S05]  /*9c70*/  @P0 IMAD.HI.U32 R4, R0, R4, RZ ;  /* 0x0000000400040227 */ /* 0x002fca00078e00ff */
[----:B------:R-:W-:-:S07]  /*9c80*/  @P0 SHF.R.U32.HI R0, RZ, R5, R4 ;  /* 0x00000005ff000219 */ /* 0x000fce0000011604 */
.L_x_1878:
[----:B------:R-:W-:Y:S05]  /*9c90*/  BSYNC B0 ;  /* 0x0000000000007941 */ /* 0x000fea0003800000 */
.L_x_1876:
[----:B------:R-:W-:-:S05]  /*9ca0*/  IMAD R3, R0, R7, RZ ;  /* 0x0000000700037224 */ /* 0x000fca00078e02ff */
[----:B------:R-:W-:-:S07]  /*9cb0*/  VIMNMX R2, R2, R3, !PT ;  /* 0x0000000302027248 */ /* 0x000fce0007fe0100 */
.L_x_1875:
[----:B------:R-:W-:Y:S01]  /*9cc0*/  IMAD.HI R2, R2, 0x66666667, RZ ;  /* 0x6666666702027827 */ /* 0x000fe200078e02ff */
[----:B------:R-:W-:Y:S02]  /*9cd0*/  PLOP3.LUT P0, PT, PT, PT, PT, 0x80, 0x0 ;  /* 0x000000000000781c */ /* 0x000fe40003f0f070 */
[----:B------:R-:W-:Y:S02]  /*9ce0*/  CS2R R88, SRZ ;  /* 0x0000000000587805 */ /* 0x000fe4000001ff00 */
[----:B------:R-:W-:Y:S02]  /*9cf0*/  CS2R R86, SRZ ;  /* 0x0000000000567805 */ /* 0x000fe4000001ff00 */
[----:B------:R-:W-:Y:S02]  /*9d00*/  CS2R R6, SRZ ;  /* 0x0000000000067805 */ /* 0x000fe4000001ff00 */
[----:B------:R-:W-:Y:S02]  /*9d10*/  SHF.R.U32.HI R3, RZ, 0x1f, R2 ;  /* 0x0000001fff037819 */ /* 0x000fe40000011602 */
[----:B------:R-:W-:-:S02]  /*9d20*/  CS2R R84, SRZ ;  /* 0x0000000000547805 */ /* 0x000fc4000001ff00 */
[----:B------:R-:W-:Y:S02]  /*9d30*/  CS2R R8, SRZ ;  /* 0x0000000000087805 */ /* 0x000fe4000001ff00 */
[----:B------:R-:W-:Y:S02]  /*9d40*/  CS2R R4, SRZ ;  /* 0x0000000000047805 */ /* 0x000fe4000001ff00 */
[----:B------:R-:W-:Y:S02]  /*9d50*/  LEA.HI.SX32 R3, R2, R3, 0x1a ;  /* 0x0000000302037211 */ /* 0x000fe400078fd2ff */
[----:B------:R-:W-:Y:S02]  /*9d60*/  CS2R R78, SRZ ;  /* 0x00000000004e7805 */ /* 0x000fe4000001ff00 */
[----:B------:R-:W-:Y:S02]  /*9d70*/  CS2R R76, SRZ ;  /* 0x00000000004c7805 */ /* 0x000fe4000001ff00 */
[----:B0-----:R-:W-:-:S02]  /*9d80*/  CS2R R10, SRZ ;  /* 0x00000000000a7805 */ /* 0x001fc4000001ff00 */
[----:B------:R-:W-:Y:S02]  /*9d90*/  VIMNMX R209, RZ, R3, !PT ;  /* 0x00000003ffd17248 */ /* 0x000fe40007fe0100 */
[----:B------:R-:W-:Y:S02]  /*9da0*/  CS2R R70, SRZ ;  /* 0x0000000000467805 */ /* 0x000fe4000001ff00 */
[----:B------:R-:W-:Y:S02]  /*9db0*/  CS2R R12, SRZ ;  /* 0x00000000000c7805 */ /* 0x000fe4000001ff00 */
[----:B------:R-:W-:Y:S02]  /*9dc0*/  CS2R R68, SRZ ;  /* 0x0000000000447805 */ /* 0x000fe4000001ff00 */
[----:B------:R-:W-:Y:S02]  /*9dd0*/  ISETP.GT.AND P1, PT, R106, R209, PT ;  /* 0x000000d16a00720c */ /* 0x000fe40003f24270 */
        /* <DEDUP_REMOVED lines=15> */
[----:B------:R-:W-:Y:S01]  /*9ed0*/  IMAD.MOV.U32 R34, RZ, RZ, RZ ;  /* 0x000000ffff227224 */ /* 0x000fe200078e00ff */
[----:B------:R-:W-:Y:S02]  /*9ee0*/  CS2R R90, SRZ ;  /* 0x00000000005a7805 */ /* 0x000fe4000001ff00 */
[----:B------:R-:W-:Y:S02]  /*9ef0*/  CS2R R40, SRZ ;  /* 0x0000000000287805 */ /* 0x000fe4000001ff00 */
[----:B------:R-:W-:Y:S02]  /*9f00*/  CS2R R92, SRZ ;  /* 0x00000000005c7805 */ /* 0x000fe4000001ff00 */
[----:B------:R-:W-:Y:S02]  /*9f10*/  CS2R R48, SRZ ;  /* 0x0000000000307805 */ /* 0x000fe4000001ff00 */
[----:B------:R-:W-:Y:S01]  /*9f20*/  CS2R R94, SRZ ;  /* 0x00000000005e7805 */ /* 0x000fe2000001ff00 */
[----:B------:R-:W-:-:S02]  /*9f30*/  IMAD.MOV.U32 R57, RZ, RZ, RZ ;  /* 0x000000ffff397224 */ /* 0x000fc400078e00ff */
[----:B------:R-:W-:Y:S01]  /*9f40*/  IMAD.MOV.U32 R96, RZ, RZ, RZ ;  /* 0x000000ffff607224 */ /* 0x000fe200078e00ff */
[----:B------:R-:W-:Y:S06]  /*9f50*/  @!P1 BRA `(.L_x_1879) ;  /* 0x0000019000349947 */ /* 0x000fec0003800000 */
[----:B------:R-:W-:-:S03]  /*9f60*/  UMOV UR4, 0xffffffff ;  /* 0xffffffff00047882 */ /* 0x000fc60000000000 */
[----:B------:R-:W-:Y:S05]  /*9f70*/  BRA.DIV UR4, `(.L_x_1880) ;  /* 0x0000024a04707947 */ /* 0x000fea000b800000 */
[----:B------:R-:W0:Y:S02]  /*9f80*/  S2R R0, SR_TID.X ;  /* 0x0000000000007919 */ /* 0x000e240000002100 */
[----:B0-----:R-:W-:-:S05]  /*9f90*/  VIADD R2, R0, 0xffffff80 ;  /* 0xffffff8000027836 */ /* 0x001fca0000000000 */
[----:B------:R-:W-:-:S04]  /*9fa0*/  SHF.R.S32.HI R0, RZ, 0x1f, R2 ;  /* 0x0000001fff007819 */ /* 0x000fc80000011402 */
[----:B------:R-:W-:-:S04]  /*9fb0*/  LEA.HI R0, R0, R2, RZ, 0x7 ;  /* 0x0000000200007211 */ /* 0x000fc800078f38ff */
[----:B------:R-:W-:-:S05]  /*9fc0*/  SHF.R.S32.HI R0, RZ, 0x7, R0 ;  /* 0x00000007ff007819 */ /* 0x000fca0000011400 */
[----:B------:R0:W1:Y:S02]  /*9fd0*/  SHFL.IDX PT, R203, R0, RZ, 0x1f ;  /* 0x00001fff00cb7589 */ /* 0x00006400000e0000 */
.L_x_2210:
[----:B01----:R-:W-:Y:S01]  /*9fe0*/  LEA.HI R0, R203, R203, RZ, 0x1 ;  /* 0x000000cbcb007211 */ /* 0x003fe200078f08ff */
[----:B------:R-:W-:Y:S01]  /*9ff0*/  VIADD R25, R17, 0x14400 ;  /* 0x0001440011197836 */ /* 0x000fe20000000000 */
[----:B------:R-:W-:Y:S02]  /*a000*/  BSSY B6, `(.L_x_1881) ;  /* 0x0000018000067945 */ /* 0x000fe40003800000 */
        /* <DEDUP_REMOVED lines=23> */
.L_x_1882:
[----:B------:R-:W-:Y:S05]  /*a180*/  BSYNC B6 ;  /* 0x0000000000067941 */ /* 0x000fea0003800000 */
.L_x_1881:
[----:B------:R-:W-:Y:S01]  /*a190*/  ULDC.64 UR4, c[0x0][0x990] ;  /* 0x0002640000047ab9 */ /* 0x000fe20000000a00 */
[----:B------:R-:W-:Y:S01]  /*a1a0*/  ULDC.64 UR6, c[0x0][0x998] ;  /* 0x0002660000067ab9 */ /* 0x000fe20000000a00 */
[----:B------:R-:W-:Y:S02]  /*a1b0*/  ISETP.NE.U32.AND P0, PT, RZ, UR4, PT ;  /* 0x00000004ff007c0c */ /* 0x000fe4000bf05070 */
[----:B------:R-:W-:Y:S02]  /*a1c0*/  ISETP.NE.U32.AND P1, PT, RZ, UR6, PT ;  /* 0x00000006ff007c0c */ /* 0x000fe4000bf25070 */
[----:B------:R-:W-:Y:S02]  /*a1d0*/  ISETP.NE.AND.EX P0, PT, RZ, UR5, PT, P0 ;  /* 0x00000005ff007c0c */ /* 0x000fe4000bf05300 */
[----:B------:R-:W-:-:S11]  /*a1e0*/  ISETP.NE.AND.EX P1, PT, RZ, UR7, PT, P1 ;  /* 0x00000007ff007c0c */ /* 0x000fd6000bf25310 */
[----:B------:R-:W0:Y:S01]  /*a1f0*/  @P0 LDC.64 R6, c[0x0][0x9a8] ;  /* 0x00026a00ff060b82 */ /* 0x000e220000000a00 */
[--C-:B------:R-:W-:Y:S02]  /*a200*/  @P0 SHF.R.S32.HI R3, RZ, 0x1f, R191.reuse ;  /* 0x0000001fff030819 */ /* 0x100fe400000114bf */
[----:B------:R-:W-:Y:S02]  /*a210*/  @P1 SHF.R.S32.HI R5, RZ, 0x1f, R191 ;  /* 0x0000001fff051819 */ /* 0x000fe400000114bf */
[----:B------:R-:W-:-:S03]  /*a220*/  @P0 SHF.R.S32.HI R15, RZ, 0x1f, R190 ;  /* 0x0000001fff0f0819 */ /* 0x000fc600000114be */
[----:B------:R-:W1:Y:S08]  /*a230*/  @P1 LDC.64 R8, c[0x0][0x9b8] ;  /* 0x00026e00ff081b82 */ /* 0x000e700000000a00 */
[----:B------:R-:W2:Y:S08]  /*a240*/  @P0 LDC.64 R10, c[0x0][0x9b0] ;  /* 0x00026c00ff0a0b82 */ /* 0x000eb00000000a00 */
[----:B------:R-:W3:Y:S01]  /*a250*/  @P1 LDC.64 R12, c[0x0][0x9c0] ;  /* 0x00027000ff0c1b82 */ /* 0x000ee20000000a00 */
[----:B0-----:R-:W-:-:S02]  /*a260*/  @P0 IMAD R0, R3, R6, RZ ;  /* 0x0000000603000224 */ /* 0x001fc400078e02ff */
[----:B------:R-:W-:-:S04]  /*a270*/  @P0 IMAD.WIDE.U32 R2, R191, R6, RZ ;  /* 0x00000006bf020225 */ /* 0x000fc800078e00ff */
[----:B------:R-:W-:Y:S02]  /*a280*/  @P0 IMAD R7, R191, R7, R0 ;  /* 0x00000007bf070224 */ /* 0x000fe400078e0200 */
[-C--:B-1----:R-:W-:Y:S02]  /*a290*/  @P1 IMAD R4, R5, R8.reuse, RZ ;  /* 0x0000000805041224 */ /* 0x082fe400078e02ff */
[----:B------:R-:W-:Y:S01]  /*a2a0*/  @P0 IMAD.IADD R3, R3, 0x1, R7 ;  /* 0x0000000103030824 */ /* 0x000fe200078e0207 */
[----:B------:R-:W-:Y:S01]  /*a2b0*/  @P1 SHF.R.S32.HI R7, RZ, 0x1f, R190 ;  /* 0x0000001fff071819 */ /* 0x000fe200000114be */
[C---:B------:R-:W-:Y:S02]  /*a2c0*/  @P1 IMAD R9, R191.reuse, R9, R4 ;  /* 0x00000009bf091224 */ /* 0x040fe400078e0204 */
[----:B------:R-:W-:-:S04]  /*a2d0*/  @P1 IMAD.WIDE.U32 R4, R191, R8, RZ ;  /* 0x00000008bf041225 */ /* 0x000fc800078e00ff */
[----:B--2---:R-:W-:Y:S02]  /*a2e0*/  @P0 IMAD R0, R15, R10, RZ ;  /* 0x0000000a0f000224 */ /* 0x004fe400078e02ff */
[----:B------:R-:W-:Y:S02]  /*a2f0*/  @P1 IMAD.IADD R5, R5, 0x1, R9 ;  /* 0x0000000105051824 */ /* 0x000fe400078e0209 */
[C---:B------:R-:W-:Y:S02]  /*a300*/  @P0 IMAD R9, R190.reuse, R11, R0 ;  /* 0x0000000bbe090224 */ /* 0x040fe400078e0200 */
[----:B---3--:R-:W-:Y:S02]  /*a310*/  @P1 IMAD R6, R7, R12, RZ ;  /* 0x0000000c07061224 */ /* 0x008fe400078e02ff */
        /* <DEDUP_REMOVED lines=10> */
[----:B------:R-:W-:Y:S01]  /*a3c0*/  @P1 LEA.HI.X R9, R6, UR7, R3, 0x2, P3 ;  /* 0x0000000706091c11 */ /* 0x000fe200098f1403 */
[----:B------:R-:W-:-:S04]  /*a3d0*/  IMAD.MOV.U32 R3, RZ, RZ, 0x3f800000 ;  /* 0x3f800000ff037424 */ /* 0x000fc800078e00ff */
        /* <DEDUP_REMOVED lines=11> */
[----:B------:R0:W1:Y:S03]  /*a490*/  SYNCS.PHASECHK.TRANS64.TRYWAIT P0, [R17+URZ+0x22800], R0 ;  /* 0x02280000110075a7 */ /* 0x000066000800017f */
[----:B-1----:R-:W-:Y:S05]  /*a4a0*/  @!P0 NANOSLEEP.SYNCS 0x989680 ;  /* 0x009896800000895d */ /* 0x002fea0003900000 */
[----:B------:R-:W1:Y:S01]  /*a4b0*/  @!P0 SYNCS.PHASECHK.TRANS64 P0, [R17+URZ+0x22800], R0 ;  /* 0x02280000110085a7 */ /* 0x000e62000800007f */
[----:B------:R-:W-:Y:S04]  /*a4c0*/  BSSY B0, `(.L_x_1884) ;  /* 0x0000006000007945 */ /* 0x000fe80003800000 */
[----:B-1----:R-:W-:Y:S05]  /*a4d0*/  @P0 BRA `(.L_x_1885) ;  /* 0x0000000000100947 */ /* 0x002fea0003800000 */
.L_x_1886:
[----:B-1----:R1:W2:Y:S02]  /*a4e0*/  SYNCS.PHASECHK.TRANS64.TRYWAIT P0, [R17+URZ+0x22800], R0 ;  /* 0x02280000110075a7 */ /* 0x0022a4000800017f */
[----:B--2---:R-:W-:Y:S05]  /*a4f0*/  @!P0 NANOSLEEP.SYNCS 0x989680 ;  /* 0x009896800000895d */ /* 0x004fea0003900000 */
[----:B------:R-:W2:Y:S02]  /*a500*/  @!P0 SYNCS.PHASECHK.TRANS64 P0, [R17+URZ+0x22800], R0 ;  /* 0x02280000110085a7 */ /* 0x000ea4000800007f */
[----:B--2---:R-:W-:Y:S05]  /*a510*/  @!P0 BRA `(.L_x_1886) ;  /* 0xfffffffc00f08947 */ /* 0x004fea000383ffff */
.L_x_1885:
[----:B------:R-:W-:Y:S05]  /*a520*/  BSYNC B0 ;  /* 0x0000000000007941 */ /* 0x000fea0003800000 */
.L_x_1884:
[----:B------:R-:W-:Y:S05]  /*a530*/  BRA `(.L_x_1887) ;  /* 0x0000004c00987947 */ /* 0x000fea0003800000 */
.L_x_1883:
[----:B------:R-:W-:Y:S01]  /*a540*/  LOP3.LUT P0, RZ, R25, 0x3ff, RZ, 0xc0, !PT ;  /* 0x000003ff19ff7812 */ /* 0x000fe2000780c0ff */
[----:B------:R-:W-:Y:S01]  /*a550*/  ULDC.64 UR4, c[0x0][0x3f8] ;  /* 0x0000fe0000047ab9 */ /* 0x000fe20000000a00 */
[----:B-----5:R-:W-:Y:S01]  /*a560*/  SHF.R.S32.HI R0, RZ, 0x1f, R24 ;  /* 0x0000001fff007819 */ /* 0x020fe20000011418 */
[----:B------:R-:W-:Y:S01]  /*a570*/  ULDC.64 UR6, c[0x0][0x408] ;  /* 0x0001020000067ab9 */ /* 0x000fe20000000a00 */
[----:B------:R-:W-:Y:S01]  /*a580*/  IMAD.WIDE.U32 R26, R24, UR4, RZ ;  /* 0x00000004181a7c25 */ /* 0x000fe2000f8e00ff */
[----:B------:R-:W-:Y:S03]  /*a590*/  BSSY B6, `(.L_x_1888) ;  /* 0x0000019000067945 */ /* 0x000fe60003800000 */
[C---:B------:R-:W-:Y:S02]  /*a5a0*/  IMAD R3, R0.reuse, UR4, RZ ;  /* 0x0000000400037c24 */ /* 0x040fe4000f8e02ff */
[----:B------:R-:W-:-:S02]  /*a5b0*/  IMAD R5, R0, UR6, RZ ;  /* 0x0000000600057c24 */ /* 0x000fc4000f8e02ff */
[C---:B------:R-:W-:Y:S02]  /*a5c0*/  IMAD R3, R24.reuse, UR5, R3 ;  /* 0x0000000518037c24 */ /* 0x040fe4000f8e0203 */
[C---:B------:R-:W-:Y:S02]  /*a5d0*/  IMAD R5, R24.reuse, UR7, R5 ;  /* 0x0000000718057c24 */ /* 0x040fe4000f8e0205 */
[----:B------:R-:W-:-:S04]  /*a5e0*/  IMAD.WIDE.U32 R24, R24, UR6, RZ ;  /* 0x0000000618187c25 */ /* 0x000fc8000f8e00ff */
[----:B------:R-:W-:Y:S02]  /*a5f0*/  IMAD.IADD R29, R3, 0x1, R27 ;  /* 0x00000001031d7824 */ /* 0x000fe400078e021b */
[----:B------:R-:W-:Y:S01]  /*a600*/  IMAD.IADD R31, R5, 0x1, R25 ;  /* 0x00000001051f7824 */ /* 0x000fe200078e0219 */
        /* <DEDUP_REMOVED lines=17> */
.L_x_1889:
[----:B------:R-:W-:Y:S05]  /*a720*/  BSYNC B6 ;  /* 0x0000000000067941 */ /* 0x000fea0003800000 */
.L_x_1888:
[----:B------:R-:W-:Y:S01]  /*a730*/  ULDC.U8 UR4, c[0x0][0x410] ;  /* 0x0001040000047ab9 */ /* 0x000fe20000000000 */
[----:B------:R-:W-:Y:S01]  /*a740*/  BSSY B0, `(.L_x_1890) ;  /* 0x00004bd000007945 */ /* 0x000fe20003800000 */
[----:B------:R-:W-:Y:S01]  /*a750*/  ISETP.NE.AND P0, PT, RZ, UR4, PT ;  /* 0x00000004ff007c0c */ /* 0x000fe2000bf05270 */
[----:B------:R-:W-:-:S12]  /*a760*/  IMAD.IADD R36, R198, 0x1, R202 ;  /* 0x00000001c6247824 */ /* 0x000fd800078e02ca */
[----:B------:R-:W-:Y:S05]  /*a770*/  @!P0 BRA `(.L_x_1891) ;  /* 0x0000002400a48947 */ /* 0x000fea0003800000 */
[----:B------:R-:W0:Y:S01]  /*a780*/  LDC R35, c[0x0][0x448] ;  /* 0x00011200ff237b82 */ /* 0x000e220000000800 */
[----:B------:R-:W-:Y:S01]  /*a790*/  IMAD R3, R229, 0x40, R36 ;  /* 0x00000040e5037824 */ /* 0x000fe200078e0224 */
[----:B------:R-:W-:Y:S01]  /*a7a0*/  ULDC.64 UR4, c[0x0][0x3f8] ;  /* 0x0000fe0000047ab9 */ /* 0x000fe20000000a00 */
[----:B------:R-:W-:Y:S01]  /*a7b0*/  IMAD.MOV.U32 R8, RZ, RZ, R24 ;  /* 0x000000ffff087224 */ /* 0x000fe200078e0018 */
[----:B------:R-:W-:Y:S01]  /*a7c0*/  ULDC.64 UR6, c[0x0][0x408] ;  /* 0x0001020000067ab9 */ /* 0x000fe20000000a00 */
[----:B------:R-:W-:Y:S01]  /*a7d0*/  IMAD.MOV.U32 R9, RZ, RZ, R31 ;  /* 0x000000ffff097224 */ /* 0x000fe200078e001f */
[----:B------:R-:W-:Y:S01]  /*a7e0*/  ULDC.64 UR8, c[0x0][0x400] ;  /* 0x0001000000087ab9 */ /* 0x000fe20000000a00 */
[----:B------:R-:W-:Y:S01]  /*a7f0*/  IMAD.MOV.U32 R4, RZ, RZ, R26 ;  /* 0x000000ffff047224 */ /* 0x000fe200078e001a */
[----:B0-----:R-:W-:-:S13]  /*a800*/  ISETP.NE.AND P0, PT, R35, 0x1, PT ;  /* 0x000000012300780c */ /* 0x001fda0003f05270 */
[----:B------:R-:W0:Y:S08]  /*a810*/  @P0 LDC R0, c[0x0][0x44c] ;  /* 0x00011300ff000b82 */ /* 0x000e300000000800 */
[----:B------:R-:W1:Y:S01]  /*a820*/  @P0 LDC R5, c[0x0][0x450] ;  /* 0x00011400ff050b82 */ /* 0x000e620000000800 */
[----:B0-----:R-:W-:-:S05]  /*a830*/  @P0 IMAD.HI.U32 R0, R3, R0, RZ ;  /* 0x0000000003000227 */ /* 0x001fca00078e00ff */
[----:B-1----:R-:W-:Y:S01]  /*a840*/  @P0 SHF.R.U32.HI R3, RZ, R5, R0 ;  /* 0x00000005ff030219 */ /* 0x002fe20000011600 */
[----:B------:R-:W-:-:S03]  /*a850*/  IMAD.MOV.U32 R5, RZ, RZ, R29 ;  /* 0x000000ffff057224 */ /* 0x000fc600078e001d */
[----:B------:R-:W-:Y:S01]  /*a860*/  SHF.R.S32.HI R0, RZ, 0x1f, R3 ;  /* 0x0000001fff007819 */ /* 0x000fe20000011403 */
[----:B------:R-:W-:-:S04]  /*a870*/  IMAD.WIDE.U32 R8, R3, UR6, R8 ;  /* 0x0000000603087c25 */ /* 0x000fc8000f8e0008 */
[----:B------:R-:W-:Y:S01]  /*a880*/  IMAD R6, R0, UR4, RZ ;  /* 0x0000000400067c24 */ /* 0x000fe2000f8e02ff */
[----:B------:R-:W-:Y:S01]  /*a890*/  IADD3 R7, P1, R8, UR8, RZ ;  /* 0x0000000808077c10 */ /* 0x000fe2000ff3e0ff */
[----:B------:R-:W-:-:S04]  /*a8a0*/  IMAD.WIDE.U32 R4, R3, UR4, R4 ;  /* 0x0000000403047c25 */ /* 0x000fc8000f8e0004 */
[----:B------:R-:W-:Y:S02]  /*a8b0*/  IMAD R0, R0, UR6, RZ ;  /* 0x0000000600007c24 */ /* 0x000fe4000f8e02ff */
[C---:B------:R-:W-:Y:S01]  /*a8c0*/  IMAD R11, R3.reuse, UR5, R6 ;  /* 0x00000005030b7c24 */ /* 0x040fe2000f8e0206 */
[----:B------:R-:W-:Y:S01]  /*a8d0*/  ULDC.64 UR4, c[0x0][0x3e8] ;  /* 0x0000fa0000047ab9 */ /* 0x000fe20000000a00 */
[----:B------:R-:W-:Y:S01]  /*a8e0*/  IMAD R8, R3, UR7, R0 ;  /* 0x0000000703087c24 */ /* 0x000fe2000f8e0200 */
[----:B------:R-:W-:Y:S01]  /*a8f0*/  IADD3 R4, P0, R4, UR4, RZ ;  /* 0x0000000404047c10 */ /* 0x000fe2000ff1e0ff */
[----:B------:R-:W-:-:S03]  /*a900*/  UMOV UR4, 0xffffffff ;  /* 0xffffffff00047882 */ /* 0x000fc60000000000 */
[----:B------:R-:W-:Y:S02]  /*a910*/  IADD3.X R6, R5, UR5, R11, P0, !PT ;  /* 0x0000000505067c10 */ /* 0x000fe400087fe40b */
[----:B------:R-:W-:Y:S01]  /*a920*/  IADD3.X R8, R9, UR9, R8, P1, !PT ;  /* 0x0000000909087c10 */ /* 0x000fe20008ffe408 */
[----:B------:R-:W-:Y:S06]  /*a930*/  BRA.DIV UR4, `(.L_x_1892) ;  /* 0x0000024204407947 */ /* 0x000fec000b800000 */
[----:B------:R0:W1:Y:S04]  /*a940*/  SHFL.IDX PT, R3, R6, RZ, 0x1c1f ;  /* 0x001c1fff06037589 */ /* 0x00006800000e0000 */
[----:B------:R0:W2:Y:S04]  /*a950*/  SHFL.IDX PT, R0, R4, RZ, 0x1c1f ;  /* 0x001c1fff04007589 */ /* 0x0000a800000e0000 */
[----:B------:R0:W3:Y:S04]  /*a960*/  SHFL.IDX PT, R5, R8, RZ, 0x1c1f ;  /* 0x001c1fff08057589 */ /* 0x0000e800000e0000 */
[----:B------:R0:W4:Y:S02]  /*a970*/  SHFL.IDX PT, R14, R7, RZ, 0x1c1f ;  /* 0x001c1fff070e7589 */ /* 0x00012400000e0000 */
.L_x_2216:
[----:B------:R-:W-:Y:S01]  /*a980*/  IMAD R35, R188, R35, RZ ;  /* 0x00000023bc237224 */ /* 0x000fe200078e02ff */
[----:B------:R-:W-:Y:S01]  /*a990*/  BSSY B1, `(.L_x_1893) ;  /* 0x000001b000017945 */ /* 0x000fe20003800000 */
[----:B------:R-:W-:Y:S02]  /*a9a0*/  CS2R R20, SRZ ;  /* 0x0000000000147805 */ /* 0x000fe4000001ff00 */
[----:B------:R-:W-:Y:S02]  /*a9b0*/  CS2R R30, SRZ ;  /* 0x00000000001e7805 */ /* 0x000fe4000001ff00 */
[----:B------:R-:W-:Y:S02]  /*a9c0*/  CS2R R26, SRZ ;  /* 0x00000000001a7805 */ /* 0x000fe4000001ff00 */
[----:B------:R-:W-:Y:S02]  /*a9d0*/  ISETP.GE.AND P0, PT, R36, R35, PT ;  /* 0x000000232400720c */ /* 0x000fe40003f06270 */
[----:B------:R-:W-:-:S11]  /*a9e0*/  CS2R R28, SRZ ;  /* 0x00000000001c7805 */ /* 0x000fd6000001ff00 */
[----:B------:R-:W-:Y:S05]  /*a9f0*/  @P0 BRA `(.L_x_1894) ;  /* 0x0000000000500947 */ /* 0x000fea0003800000 */
[----:B------:R-:W-:Y:S01]  /*aa00*/  ULDC UR4, c[0x0][0x3f4] ;  /* 0x0000fd0000047ab9 */ /* 0x000fe20000000800 */
[----:B------:R-:W-:Y:S02]  /*aa10*/  CS2R R20, SRZ ;  /* 0x0000000000147805 */ /* 0x000fe4000001ff00 */
[----:B------:R-:W-:Y:S02]  /*aa20*/  ISETP.GE.AND P4, PT, R199, UR4, PT ;  /* 0x00000004c7007c0c */ /* 0x000fe4000bf86270 */
[----:B------:R-:W-:-:S11]  /*aa30*/  ISETP.GE.AND P3, PT, R192, UR4, PT ;  /* 0x00000004c0007c0c */ /* 0x000fd6000bf66270 */
[----:B--2---:R-:W-:Y:S02]  /*aa40*/  @!P4 IADD3 R24, P0, R199, R0, RZ ;  /* 0x00000000c718c210 */ /* 0x004fe40007f1e0ff */
[----:B----4-:R-:W-:-:S03]  /*aa50*/  @!P3 IADD3 R12, P1, R192, R14, RZ ;  /* 0x0000000ec00cb210 */ /* 0x010fc60007f3e0ff */
[----:B-1----:R-:W-:Y:S01]  /*aa60*/  @!P4 IMAD.X R25, R3, 0x1, R228, P0 ;  /* 0x000000010319c824 */ /* 0x002fe200000e06e4 */
[----:B------:R-:W-:Y:S02]  /*aa70*/  @!P3 IADD3 R10, P0, R192, R0, RZ ;  /* 0x00000000c00ab210 */ /* 0x000fe40007f1e0ff */
[----:B------:R-:W-:Y:S02]  /*aa80*/  @!P3 SHF.R.S32.HI R0, RZ, 0x1f, R192 ;  /* 0x0000001fff00b819 */ /* 0x000fe400000114c0 */
[----:B------:R-:W-:Y:S02]  /*aa90*/  @!P4 IADD3 R14, P2, R199, R14, RZ ;  /* 0x0000000ec70ec210 */ /* 0x000fe40007f5e0ff */
[----:B------:R-:W-:Y:S02]  /*aaa0*/  CS2R R30, SRZ ;  /* 0x00000000001e7805 */ /* 0x000fe4000001ff00 */
[----:B------:R-:W-:Y:S02]  /*aab0*/  CS2R R28, SRZ ;  /* 0x00000000001c7805 */ /* 0x000fe4000001ff00 */
[----:B------:R-:W-:Y:S01]  /*aac0*/  CS2R R26, SRZ ;  /* 0x00000000001a7805 */ /* 0x000fe2000001ff00 */
[--C-:B------:R-:W-:Y:S01]  /*aad0*/  @!P3 IMAD.X R11, R3, 0x1, R0.reuse, P0 ;  /* 0x00000001030bb824 */ /* 0x100fe200000e0600 */
[----:B------:R1:W5:Y:S01]  /*aae0*/  @!P4 LD.E.64 R20, desc[UR60][R24.64] ;  /* 0x0000003c1814c980 */ /* 0x000362000c101b00 */
[----:B---3--:R-:W-:-:S02]  /*aaf0*/  @!P3 IMAD.X R13, R5, 0x1, R0, P1 ;  /* 0x00000001050db824 */ /* 0x008fc400008e0600 */
[----:B------:R-:W-:Y:S01]  /*ab00*/  @!P4 IMAD.X R15, R5, 0x1, R228, P2 ;  /* 0x00000001050fc824 */ /* 0x000fe200010e06e4 */
[----:B------:R1:W5:Y:S04]  /*ab10*/  @!P3 LD.E.64 R30, desc[UR60][R10.64] ;  /* 0x0000003c0a1eb980 */ /* 0x000368000c101b00 */
[----:B------:R1:W5:Y:S04]  /*ab20*/  @!P3 LD.E.64 R28, desc[UR60][R12.64] ;  /* 0x0000003c0c1cb980 */ /* 0x000368000c101b00 */
[----:B------:R1:W5:Y:S02]  /*ab30*/  @!P4 LD.E.64 R26, desc[UR60][R14.64] ;  /* 0x0000003c0e1ac980 */ /* 0x000364000c101b00 */
.L_x_1894:
[----:B------:R-:W-:Y:S05]  /*ab40*/  BSYNC B1 ;  /* 0x0000000000017941 */ /* 0x000fea0003800000 */
.L_x_1893:
[----:B------:R-:W-:Y:S01]  /*ab50*/  UMOV UR4, 0xffffffff ;  /* 0xffffffff00047882 */ /* 0x000fe20000000000 */
[----:B-1----:R-:W-:Y:S02]  /*ab60*/  CS2R R24, SRZ ;  /* 0x0000000000187805 */ /* 0x002fe4000001ff00 */
[----:B------:R-:W-:Y:S05]  /*ab70*/  BRA.DIV UR4, `(.L_x_1895) ;  /* 0x0000024204207947 */ /* 0x000fea000b800000 */
[----:B------:R1:W0:Y:S04]  /*ab80*/  SHFL.IDX PT, R3, R6, 0x1, 0x1c1f ;  /* 0x003c1f0006037f89 */ /* 0x00022800000e0000 */
[----:B--2---:R1:W2:Y:S04]  /*ab90*/  SHFL.IDX PT, R0, R4, 0x1, 0x1c1f ;  /* 0x003c1f0004007f89 */ /* 0x0042a800000e0000 */
[----:B---3--:R1:W3:Y:S04]  /*aba0*/  SHFL.IDX PT, R5, R8, 0x1, 0x1c1f ;  /* 0x003c1f0008057f89 */ /* 0x0082e800000e0000 */
[----:B----4-:R1:W4:Y:S02]  /*abb0*/  SHFL.IDX PT, R14, R7, 0x1, 0x1c1f ;  /* 0x003c1f00070e7f89 */ /* 0x01032400000e0000 */
.L_x_2222:
[----:B01----:R-:W-:Y:S01]  /*abc0*/  VIADD R4, R36, 0x40 ;  /* 0x0000004024047836 */ /* 0x003fe20000000000 */
[----:B------:R-:W-:Y:S01]  /*abd0*/  LEA.HI R6, R226, R226, RZ, 0x1 ;  /* 0x000000e2e2067211 */ /* 0x000fe200078f08ff */
[----:B------:R-:W-:Y:S01]  /*abe0*/  BSSY B1, `(.L_x_1896) ;  /* 0x000001d000017945 */ /* 0x000fe20003800000 */
[----:B------:R-:W-:Y:S02]  /*abf0*/  CS2R R10, SRZ ;  /* 0x00000000000a7805 */ /* 0x000fe4000001ff00 */
[----:B------:R-:W-:Y:S02]  /*ac00*/  CS2R R8, SRZ ;  /* 0x0000000000087805 */ /* 0x000fe4000001ff00 */
[----:B------:R-:W-:Y:S02]  /*ac10*/  ISETP.GE.AND P0, PT, R4, R35, PT ;  /* 0x000000230400720c */ /* 0x000fe40003f06270 */
[----:B------:R-:W-:Y:S02]  /*ac20*/  CS2R R12, SRZ ;  /* 0x00000000000c7805 */ /* 0x000fe4000001ff00 */
[----:B------:R-:W-:-:S05]  /*ac30*/  LOP3.LUT R7, R6, 0xfffffffe, RZ, 0xc0, !PT ;  /* 0xfffffffe06077812 */ /* 0x000fca00078ec0ff */
[----:B------:R-:W-:-:S05]  /*ac40*/  IMAD.IADD R7, R226, 0x1, -R7 ;  /* 0x00000001e2077824 */ /* 0x000fca00078e0a07 */
[----:B------:R-:W-:Y:S01]  /*ac50*/  SHF.L.U32 R38, R7, 0x1f, RZ ;  /* 0x0000001f07267819 */ /* 0x000fe200000006ff */
[----:B------:R-:W-:Y:S06]  /*ac60*/  @P0 BRA `(.L_x_1897) ;  /* 0x0000000000500947 */ /* 0x000fec0003800000 */
[----:B------:R-:W-:Y:S01]  /*ac70*/  ULDC UR4, c[0x0][0x3f4] ;  /* 0x0000fd0000047ab9 */ /* 0x000fe20000000800 */
[----:B------:R-:W-:Y:S02]  /*ac80*/  CS2R R24, SRZ ;  /* 0x0000000000187805 */ /* 0x000fe4000001ff00 */
[----:B------:R-:W-:Y:S02]  /*ac90*/  ISETP.GE.AND P4, PT, R199, UR4, PT ;  /* 0x00000004c7007c0c */ /* 0x000fe4000bf86270 */
[----:B------:R-:W-:-:S11]  /*aca0*/  ISETP.GE.AND P3, PT, R192, UR4, PT ;  /* 0x00000004c0007c0c */ /* 0x000fd6000bf66270 */
[----:B--2---:R-:W-:Y:S02]  /*acb0*/  @!P4 IADD3 R36, P0, R199, R0, RZ ;  /* 0x00000000c724c210 */ /* 0x004fe40007f1e0ff */
[----:B----4-:R-:W-:-:S03]  /*acc0*/  @!P3 IADD3 R32, P1, R192, R14, RZ ;  /* 0x0000000ec020b210 */ /* 0x010fc60007f3e0ff */
[----:B------:R-:W-:Y:S01]  /*acd0*/  @!P4 IMAD.X R37, R3, 0x1, R228, P0 ;  /* 0x000000010325c824 */ /* 0x000fe200000e06e4 */
        /* <DEDUP_REMOVED lines=13> */
.L_x_1897:
[----:B------:R-:W-:Y:S05]  /*adb0*/  BSYNC B1 ;  /* 0x0000000000017941 */ /* 0x000fea0003800000 */
.L_x_1896:
[----:B------:R-:W1:Y:S01]  /*adc0*/  SYNCS.PHASECHK.TRANS64.TRYWAIT P0, [R17+URZ+0x22800], R38 ;  /* 0x02280026110075a7 */ /* 0x000e62000800017f */
[----:B--2---:R-:W-:Y:S01]  /*add0*/  IMAD.SHL.U32 R0, R211, 0x80, RZ ;  /* 0x00000080d3007824 */ /* 0x004fe200078e00ff */
[----:B0-----:R-:W-:Y:S01]  /*ade0*/  VIADDMNMX R15, R35, -R202, 0x80, PT ;  /* 0x00000080230f7446 */ /* 0x001fe200038009ca */
[----:B------:R-:W-:Y:S01]  /*adf0*/  BSSY B1, `(.L_x_1898) ;  /* 0x000000b000017945 */ /* 0x000fe20003800000 */
[----:B------:R-:W-:Y:S02]  /*ae00*/  LOP3.LUT P2, RZ, R211, 0x4, RZ, 0xc0, !PT ;  /* 0x00000004d3ff7812 */ /* 0x000fe4000784c0ff */
[----:B------:R-:W-:Y:S02]  /*ae10*/  LOP3.LUT R3, R0, 0x380, RZ, 0xc0, !PT ;  /* 0x0000038000037812 */ /* 0x000fe400078ec0ff */
[----:B------:R-:W-:Y:S02]  /*ae20*/  ISETP.GE.AND P1, PT, R198, R15, PT ;  /* 0x0000000fc600720c */ /* 0x000fe40003f26270 */
[----:B------:R-:W-:-:S02]  /*ae30*/  LOP3.LUT R0, R3, 0x30, R18, 0xf8, !PT ;  /* 0x0000003003007812 */ /* 0x000fc400078ef812 */
[----:B------:R-:W-:-:S04]  /*ae40*/  SHF.R.U32.HI R3, RZ, 0x3, R3 ;  /* 0x00000003ff037819 */ /* 0x000fc80000011603 */
[----:B------:R-:W-:-:S04]  /*ae50*/  LOP3.LUT R3, R0, R3, RZ, 0x3c, !PT ;  /* 0x0000000300037212 */ /* 0x000fc800078e3cff */
[----:B------:R-:W-:-:S05]  /*ae60*/  IADD3 R3, R17, R3, R210 ;  /* 0x0000000311037210 */ /* 0x000fca0007ffe0d2 */
[C---:B------:R-:W-:Y:S02]  /*ae70*/  VIADD R4, R3.reuse, 0x14400 ;  /* 0x0001440003047836 */ /* 0x040fe40000000000 */
[----:B------:R-:W-:Y:S01]  /*ae80*/  VIADD R0, R3, 0x14440 ;  /* 0x0001444003007836 */ /* 0x000fe20000000000 */
[----:B-1----:R-:W-:Y:S06]  /*ae90*/  @!P0 BRA `(.L_x_1899) ;  /* 0x0000023c00c88947 */ /* 0x002fec0003800000 */
.L_x_2223:
[----:B------:R-:W-:Y:S05]  /*aea0*/  BSYNC B1 ;  /* 0x0000000000017941 */ /* 0x000fea0003800000 */
.L_x_1898:
[----:B------:R-:W-:Y:S01]  /*aeb0*/  BSSY B1, `(.L_x_1900) ;  /* 0x00000fa000017945 */ /* 0x000fe20003800000 */
[----:B------:R-:W-:-:S03]  /*aec0*/  @P2 VIADD R0, R4, 0xffffffc0 ;  /* 0xffffffc004002836 */ /* 0x000fc60000000000 */
[----:B------:R-:W-:Y:S05]  /*aed0*/  @P1 BRA `(.L_x_1901) ;  /* 0x0000000c00dc1947 */ /* 0x000fea0003800000 */
[----:B------:R-:W1:Y:S01]  /*aee0*/  LDC R4, c[0x0][0x3f4] ;  /* 0x0000fd00ff047b82 */ /* 0x000e620000000800 */
[----:B------:R-:W-:Y:S01]  /*aef0*/  BSSY B2, `(.L_x_1902) ;  /* 0x000007a000027945 */ /* 0x000fe20003800000 */
[-C--:B-1----:R-:W-:Y:S02]  /*af00*/  ISETP.GE.AND P0, PT, R192, R4.reuse, PT ;  /* 0x00000004c000720c */ /* 0x082fe40003f06270 */
[----:B------:R-:W-:-:S11]  /*af10*/  ISETP.GE.AND P1, PT, R199, R4, PT ;  /* 0x00000004c700720c */ /* 0x000fd60003f26270 */
[----:B------:R-:W-:Y:S05]  /*af20*/  @P0 BRA `(.L_x_1903) ;  /* 0x0000000400d80947 */ /* 0x000fea0003800000 */
[----:B---3--:R-:W1:Y:S01]  /*af30*/  LDS.128 R4, [R3+0x14400] ;  /* 0x0144000003047984 */ /* 0x008e620000000c00 */
[----:B-----5:R-:W-:Y:S02]  /*af40*/  SHF.R.U32.HI R32, RZ, 0x8, R30 ;  /* 0x00000008ff207819 */ /* 0x020fe4000001161e */
[----:B------:R-:W-:Y:S02]  /*af50*/  SHF.R.U32.HI R36, RZ, 0x8, R31 ;  /* 0x00000008ff247819 */ /* 0x000fe4000001161f */
[----:B------:R-:W-:Y:S02]  /*af60*/  LOP3.LUT R33, R32, 0xff, RZ, 0xc0, !PT ;  /* 0x000000ff20217812 */ /* 0x000fe400078ec0ff */
[----:B------:R-:W-:Y:S02]  /*af70*/  LOP3.LUT R35, R31, 0xff, RZ, 0xc0, !PT ;  /* 0x000000ff1f237812 */ /* 0x000fe400078ec0ff */
[----:B------:R-:W-:Y:S02]  /*af80*/  LOP3.LUT R32, R36, 0xff, RZ, 0xc0, !PT ;  /* 0x000000ff24207812 */ /* 0x000fe400078ec0ff */
[----:B------:R-:W-:-:S02]  /*af90*/  SHF.R.U32.HI R39, RZ, 0x8, R29 ;  /* 0x00000008ff277819 */ /* 0x000fc4000001161d */
[----:B------:R-:W-:Y:S02]  /*afa0*/  PRMT R32, R32, 0x7604, R35 ;  /* 0x0000760420207816 */ /* 0x000fe40000000023 */
[----:B------:R-:W-:Y:S02]  /*afb0*/  SHF.R.U32.HI R40, RZ, 0x10, R31 ;  /* 0x00000010ff287819 */ /* 0x000fe4000001161f */
[----:B------:R-:W-:Y:S02]  /*afc0*/  SHF.R.U32.HI R35, RZ, 0x8, R28 ;  /* 0x00000008ff237819 */ /* 0x000fe4000001161c */
[----:B------:R-:W-:Y:S02]  /*afd0*/  LOP3.LUT R36, R29, 0xff, RZ, 0xc0, !PT ;  /* 0x000000ff1d247812 */ /* 0x000fe400078ec0ff */
[----:B------:R-:W-:Y:S02]  /*afe0*/  LOP3.LUT R39, R39, 0xff, RZ, 0xc0, !PT ;  /* 0x000000ff27277812 */ /* 0x000fe400078ec0ff */
[----:B0-----:R-:W-:-:S02]  /*aff0*/  SHF.R.U32.HI R38, RZ, 0x10, R29 ;  /* 0x00000010ff267819 */ /* 0x001fc4000001161d */
[----:B------:R-:W-:Y:S01]  /*b000*/  LOP3.LUT R37, R35, 0xff, RZ, 0xc0, !PT ;  /* 0x000000ff23257812 */ /* 0x000fe200078ec0ff */
[----:B------:R-:W-:Y:S01]  /*b010*/  IMAD.U32 R35, R40, 0x10000, RZ ;  /* 0x0001000028237824 */ /* 0x000fe200078e00ff */
[----:B------:R-:W-:Y:S01]  /*b020*/  PRMT R36, R39, 0x7604, R36 ;  /* 0x0000760427247816 */ /* 0x000fe20000000024 */
[----:B------:R-:W-:Y:S01]  /*b030*/  IMAD.U32 R39, R38, 0x10000, RZ ;  /* 0x0001000026277824 */ /* 0x000fe200078e00ff */
[----:B----4-:R-:W-:Y:S02]  /*b040*/  LOP3.LUT R14, R30, 0xff, RZ, 0xc0, !PT ;  /* 0x000000ff1e0e7812 */ /* 0x010fe400078ec0ff */
[----:B------:R-:W-:Y:S02]  /*b050*/  LOP3.LUT R35, R32, 0xff0000, R35, 0xf8, !PT ;  /* 0x00ff000020237812 */ /* 0x000fe400078ef823 */
[----:B------:R-:W-:Y:S02]  /*b060*/  PRMT R33, R33, 0x7604, R14 ;  /* 0x0000760421217816 */ /* 0x000fe4000000000e */
[----:B------:R-:W-:-:S02]  /*b070*/  LOP3.LUT R14, R28, 0xff, RZ, 0xc0, !PT ;  /* 0x000000ff1c0e7812 */ /* 0x000fc400078ec0ff */
[----:B------:R-:W-:Y:S02]  /*b080*/  LOP3.LUT R39, R36, 0xff0000, R39, 0xf8, !PT ;  /* 0x00ff000024277812 */ /* 0x000fe400078ef827 */
[----:B------:R-:W-:Y:S02]  /*b090*/  PRMT R37, R37, 0x7604, R14 ;  /* 0x0000760425257816 */ /* 0x000fe4000000000e */
[----:B------:R-:W-:Y:S02]  /*b0a0*/  LOP3.LUT R39, R39, 0xff000000, R29, 0xf8, !PT ;  /* 0xff00000027277812 */ /* 0x000fe400078ef81d */
[----:B------:R-:W-:Y:S02]  /*b0b0*/  LOP3.LUT R35, R35, 0xff000000, R31, 0xf8, !PT ;  /* 0xff00000023237812 */ /* 0x000fe400078ef81f */
[----:B------:R-:W-:Y:S02]  /*b0c0*/  LOP3.LUT R33, R33, 0xff0000, R30, 0xf8, !PT ;  /* 0x00ff000021217812 */ /* 0x000fe400078ef81e */
[----:B-1----:R-:W-:-:S02]  /*b0d0*/  F2FP.F16.E4M3.UNPACK_B R14, R6.H1 ;  /* 0x00000006ff0e723e */ /* 0x002fc400030006ff */
[----:B------:R-:W-:Y:S02]  /*b0e0*/  LOP3.LUT R37, R37, 0xff0000, R28, 0xf8, !PT ;  /* 0x00ff000025257812 */ /* 0x000fe400078ef81c */
[----:B------:R-:W-:Y:S02]  /*b0f0*/  F2FP.F16.E4M3.UNPACK_B R38, R39 ;  /* 0x00000027ff26723e */ /* 0x000fe400020006ff */
[----:B------:R-:W-:Y:S02]  /*b100*/  F2FP.F16.E4M3.UNPACK_B R32, R35 ;  /* 0x00000023ff20723e */ /* 0x000fe400020006ff */
[----:B------:R-:W-:Y:S01]  /*b110*/  LOP3.LUT R33, R33, 0xff000000, R30, 0xf8, !PT ;  /* 0xff00000021217812 */ /* 0x000fe200078ef81e */
[--C-:B------:R-:W-:Y:S01]  /*b120*/  HADD2.F32 R30, -RZ, R14.reuse.H0_H0 ;  /* 0x2000000eff1e7230 */ /* 0x100fe20000004100 */
[----:B------:R-:W-:Y:S01]  /*b130*/  LOP3.LUT R36, R37, 0xff000000, R28, 0xf8, !PT ;  /* 0xff00000025247812 */ /* 0x000fe200078ef81c */
[----:B------:R-:W-:Y:S01]  /*b140*/  HADD2.F32 R14, -RZ, R14.H1_H1 ;  /* 0x3000000eff0e7230 */ /* 0x000fe20000004100 */
[----:B------:R-:W-:Y:S01]  /*b150*/  F2FP.F16.E4M3.UNPACK_B R29, R6 ;  /* 0x00000006ff1d723e */ /* 0x000fe200020006ff */
[----:B------:R-:W-:Y:S01]  /*b160*/  HADD2.F32 R41, -RZ, R38.H1_H1 ;  /* 0x30000026ff297230 */ /* 0x000fe20000004100 */
[----:B------:R-:W-:Y:S01]  /*b170*/  F2FP.F16.E4M3.UNPACK_B R28, R5.H1 ;  /* 0x00000005ff1c723e */ /* 0x000fe200030006ff */
[----:B------:R-:W-:Y:S01]  /*b180*/  HADD2.F32 R37, -RZ, R32.H1_H1 ;  /* 0x30000020ff257230 */ /* 0x000fe20000004100 */
[----:B------:R-:W-:Y:S01]  /*b190*/  F2FP.F16.E4M3.UNPACK_B R31, R7 ;  /* 0x00000007ff1f723e */ /* 0x000fe200020006ff */
[----:B------:R-:W-:-:S02]  /*b1a0*/  HADD2.F32 R38, -RZ, R38.H0_H0 ;  /* 0x20000026ff267230 */ /* 0x000fc40000004100 */
[C---:B------:R-:W-:Y:S01]  /*b1b0*/  FMUL.FTZ R43, R14.reuse, R41 ;  /* 0x000000290e2b7220 */ /* 0x040fe20000410000 */
[----:B------:R-:W-:Y:S02]  /*b1c0*/  HADD2.F32 R32, -RZ, R32.H0_H0 ;  /* 0x20000020ff207230 */ /* 0x000fe40000004100 */
[----:B------:R-:W-:Y:S01]  /*b1d0*/  FMUL.FTZ R40, R14, R37 ;  /* 0x000000250e287220 */ /* 0x000fe20000410000 */
[----:B------:R-:W-:Y:S01]  /*b1e0*/  F2FP.F16.E4M3.UNPACK_B R14, R5 ;  /* 0x00000005ff0e723e */ /* 0x000fe200020006ff */
[--C-:B------:R-:W-:Y:S01]  /*b1f0*/  HADD2.F32 R5, -RZ, R29.reuse.H1_H1 ;  /* 0x3000001dff057230 */ /* 0x100fe20000004100 */
[----:B------:R-:W-:Y:S01]  /*b200*/  F2FP.F16.E4M3.UNPACK_B R39, R39.H1 ;  /* 0x00000027ff27723e */ /* 0x000fe200030006ff */
[C---:B------:R-:W-:Y:S01]  /*b210*/  FFMA.FTZ R43, R30.reuse, R37, -R43 ;  /* 0x000000251e2b7223 */ /* 0x040fe2000001082b */
[----:B------:R-:W-:Y:S01]  /*b220*/  FFMA.FTZ R44, R30, R41, R40 ;  /* 0x000000291e2c7223 */ /* 0x000fe20000010028 */
[----:B------:R-:W-:Y:S01]  /*b230*/  HADD2.F32 R29, -RZ, R29.H0_H0 ;  /* 0x2000001dff1d7230 */ /* 0x000fe20000004100 */
[----:B------:R-:W-:Y:S01]  /*b240*/  F2FP.F16.E4M3.UNPACK_B R35, R35.H1 ;  /* 0x00000023ff23723e */ /* 0x000fe200030006ff */
[C---:B------:R-:W-:Y:S01]  /*b250*/  FMUL.FTZ R30, R5.reuse, R38 ;  /* 0x00000026051e7220 */ /* 0x040fe20000410000 */
[----:B------:R-:W-:Y:S01]  /*b260*/  FMUL.FTZ R37, R5, R32 ;  /* 0x0000002005257220 */ /* 0x000fe20000410000 */
[----:B------:R-:W-:Y:S01]  /*b270*/  HADD2.F32 R5, -RZ, R31.H1_H1 ;  /* 0x3000001fff057230 */ /* 0x000fe20000004100 */
[----:B------:R-:W-:Y:S01]  /*b280*/  F2FP.F16.E4M3.UNPACK_B R7, R7.H1 ;  /* 0x00000007ff07723e */ /* 0x000fe200030006ff */
[----:B------:R-:W-:-:S02]  /*b290*/  HADD2.F32 R40, -RZ, R39.H0_H0 ;  /* 0x20000027ff287230 */ /* 0x000fc40000004100 */
[C---:B------:R-:W-:Y:S01]  /*b2a0*/  FFMA.FTZ R41, R29.reuse, R32, -R30 ;  /* 0x000000201d297223 */ /* 0x040fe2000001081e */
[----:B------:R-:W-:Y:S02]  /*b2b0*/  HADD2.F32 R30, -RZ, R35.H0_H0 ;  /* 0x20000023ff1e7230 */ /* 0x000fe40000004100 */
[----:B------:R-:W-:Y:S01]  /*b2c0*/  FFMA.FTZ R42, R29, R38, R37 ;  /* 0x000000261d2a7223 */ /* 0x000fe20000010025 */
[----:B------:R-:W-:Y:S02]  /*b2d0*/  HADD2.F32 R31, -RZ, R31.H0_H0 ;  /* 0x2000001fff1f7230 */ /* 0x000fe40000004100 */
[C---:B------:R-:W-:Y:S01]  /*b2e0*/  FMUL.FTZ R32, R5.reuse, R40 ;  /* 0x0000002805207220 */ /* 0x040fe20000410000 */
[----:B------:R-:W-:Y:S02]  /*b2f0*/  HADD2.F32 R38, -RZ, R39.H1_H1 ;  /* 0x30000027ff267230 */ /* 0x000fe40000004100 */
[----:B------:R-:W-:Y:S01]  /*b300*/  FMUL.FTZ R46, R5, R30 ;  /* 0x0000001e052e7220 */ /* 0x000fe20000410000 */
[----:B------:R-:W-:-:S02]  /*b310*/  HADD2.F32 R29, -RZ, R7.H1_H1 ;  /* 0x30000007ff1d7230 */ /* 0x000fc40000004100 */
[C---:B------:R-:W-:Y:S01]  /*b320*/  FFMA.FTZ R39, R31.reuse, R30, -R32 ;  /* 0x0000001e1f277223 */ /* 0x040fe20000010820 */
[----:B------:R-:W-:Y:S02]  /*b330*/  HADD2.F32 R30, -RZ, R35.H1_H1 ;  /* 0x30000023ff1e7230 */ /* 0x000fe40000004100 */
[----:B------:R-:W-:Y:S01]  /*b340*/  FFMA.FTZ R46, R31, R40, R46 ;  /* 0x000000281f2e7223 */ /* 0x000fe2000001002e */
[----:B------:R-:W-:Y:S01]  /*b350*/  F2FP.F16.E4M3.UNPACK_B R6, R4 ;  /* 0x00000004ff06723e */ /* 0x000fe200020006ff */
[----:B------:R-:W-:Y:S02]  /*b360*/  HADD2.F32 R5, -RZ, R7.H0_H0 ;  /* 0x20000007ff057230 */ /* 0x000fe40000004100 */
[C---:B------:R-:W-:Y:S01]  /*b370*/  FMUL.FTZ R32, R29.reuse, R38 ;  /* 0x000000261d207220 */ /* 0x040fe20000410000 */
[----:B------:R-:W-:Y:S01]  /*b380*/  FMUL.FTZ R40, R29, R30 ;  /* 0x0000001e1d287220 */ /* 0x000fe20000410000 */
[----:B------:R-:W-:Y:S02]  /*b390*/  F2FP.F16.E4M3.UNPACK_B R4, R4.H1 ;  /* 0x00000004ff04723e */ /* 0x000fe400030006ff */
[----:B------:R-:W-:Y:S01]  /*b3a0*/  F2FP.F16.E4M3.UNPACK_B R31, R36 ;  /* 0x00000024ff1f723e */ /* 0x000fe200020006ff */
[C---:B------:R-:W-:Y:S01]  /*b3b0*/  FFMA.FTZ R45, R5.reuse, R30, -R32 ;  /* 0x0000001e052d7223 */ /* 0x040fe20000010820 */
[-C--:B------:R-:W-:Y:S01]  /*b3c0*/  F2FP.F16.E4M3.UNPACK_B R29, R33.reuse ;  /* 0x00000021ff1d723e */ /* 0x080fe200020006ff */
[----:B------:R-:W-:Y:S01]  /*b3d0*/  FFMA.FTZ R48, R5, R38, R40 ;  /* 0x0000002605307223 */ /* 0x000fe20000010028 */
[----:B------:R-:W-:Y:S01]  /*b3e0*/  HADD2.F32 R7, -RZ, R4.H1_H1 ;  /* 0x30000004ff077230 */ /* 0x000fe20000004100 */
[----:B------:R-:W-:Y:S01]  /*b3f0*/  F2FP.F16.E4M3.UNPACK_B R33, R33.H1 ;  /* 0x00000021ff21723e */ /* 0x000fe200030006ff */
[----:B------:R-:W-:Y:S01]  /*b400*/  HADD2.F32 R32, -RZ, R31.H1_H1 ;  /* 0x3000001fff207230 */ /* 0x000fe20000004100 */
[----:B------:R-:W-:Y:S01]  /*b410*/  F2FP.F16.E4M3.UNPACK_B R36, R36.H1 ;  /* 0x00000024ff24723e */ /* 0x000fe200030006ff */
[----:B------:R-:W-:-:S02]  /*b420*/  HADD2.F32 R30, -RZ, R29.H1_H1 ;  /* 0x3000001dff1e7230 */ /* 0x000fc40000004100 */
[----:B------:R-:W-:Y:S02]  /*b430*/  HADD2.F32 R5, -RZ, R4.H0_H0 ;  /* 0x20000004ff057230 */ /* 0x000fe40000004100 */
[C---:B------:R-:W-:Y:S01]  /*b440*/  FMUL.FTZ R38, R7.reuse, R32 ;  /* 0x0000002007267220 */ /* 0x040fe20000410000 */
[----:B------:R-:W-:Y:S02]  /*b450*/  HADD2.F32 R31, -RZ, R31.H0_H0 ;  /* 0x2000001fff1f7230 */ /* 0x000fe40000004100 */
[-C--:B------:R-:W-:Y:S01]  /*b460*/  FMUL.FTZ R40, R7, R30.reuse ;  /* 0x0000001e07287220 */ /* 0x080fe20000410000 */
[--C-:B------:R-:W-:Y:S02]  /*b470*/  HADD2.F32 R4, -RZ, R6.reuse.H1_H1 ;  /* 0x30000006ff047230 */ /* 0x100fe40000004100 */
[C---:B------:R-:W-:Y:S01]  /*b480*/  FFMA.FTZ R38, R5.reuse, R30, -R38 ;  /* 0x0000001e05267223 */ /* 0x040fe20000010826 */
[----:B------:R-:W-:Y:S02]  /*b490*/  HADD2.F32 R29, -RZ, R29.H0_H0 ;  /* 0x2000001dff1d7230 */ /* 0x000fe40000004100 */
[----:B------:R-:W-:Y:S01]  /*b4a0*/  FFMA.FTZ R35, R5, R32, R40 ;  /* 0x0000002005237223 */ /* 0x000fe20000010028 */
[----:B------:R-:W-:-:S02]  /*b4b0*/  HADD2.F32 R6, -RZ, R6.H0_H0 ;  /* 0x20000006ff067230 */ /* 0x000fc40000004100 */
[C---:B------:R-:W-:Y:S01]  /*b4c0*/  FMUL.FTZ R7, R4.reuse, R31 ;  /* 0x0000001f04077220 */ /* 0x040fe20000410000 */
[--C-:B------:R-:W-:Y:S02]  /*b4d0*/  HADD2.F32 R5, -RZ, R28.reuse.H1_H1 ;  /* 0x3000001cff057230 */ /* 0x100fe40000004100 */
[-C--:B------:R-:W-:Y:S01]  /*b4e0*/  FMUL.FTZ R4, R4, R29.reuse ;  /* 0x0000001d04047220 */ /* 0x080fe20000410000 */
[----:B------:R-:W-:Y:S02]  /*b4f0*/  HADD2.F32 R28, -RZ, R28.H0_H0 ;  /* 0x2000001cff1c7230 */ /* 0x000fe40000004100 */
[C---:B------:R-:W-:Y:S01]  /*b500*/  FFMA.FTZ R30, R6.reuse, R29, -R7 ;  /* 0x0000001d061e7223 */ /* 0x040fe20000010807 */
[----:B------:R-:W-:Y:S02]  /*b510*/  HADD2.F32 R29, -RZ, R36.H1_H1 ;  /* 0x30000024ff1d7230 */ /* 0x000fe40000004100 */
[----:B------:R-:W-:Y:S01]  /*b520*/  FFMA.FTZ R31, R6, R31, R4 ;  /* 0x0000001f061f7223 */ /* 0x000fe20000010004 */
[----:B------:R-:W-:-:S02]  /*b530*/  HADD2.F32 R6, -RZ, R33.H1_H1 ;  /* 0x30000021ff067230 */ /* 0x000fc40000004100 */
[----:B------:R-:W-:Y:S02]  /*b540*/  HADD2.F32 R7, -RZ, R36.H0_H0 ;  /* 0x20000024ff077230 */ /* 0x000fe40000004100 */
[C---:B------:R-:W-:Y:S01]  /*b550*/  FMUL.FTZ R37, R5.reuse, R29 ;  /* 0x0000001d05257220 */ /* 0x040fe20000410000 */
[--C-:B------:R-:W-:Y:S02]  /*b560*/  HADD2.F32 R4, -RZ, R14.reuse.H1_H1 ;  /* 0x3000000eff047230 */ /* 0x100fe40000004100 */
[-C--:B------:R-:W-:Y:S01]  /*b570*/  FMUL.FTZ R32, R5, R6.reuse ;  /* 0x0000000605207220 */ /* 0x080fe20000410000 */
[----:B------:R-:W-:Y:S02]  /*b580*/  HADD2.F32 R33, -RZ, R33.H0_H0 ;  /* 0x20000021ff217230 */ /* 0x000fe40000004100 */
[----:B------:R-:W-:Y:S01]  /*b590*/  FFMA.FTZ R37, R28, R6, -R37 ;  /* 0x000000061c257223 */ /* 0x000fe20000010825 */
[----:B------:R-:W-:Y:S02]  /*b5a0*/  HADD2.F32 R14, -RZ, R14.H0_H0 ;  /* 0x2000000eff0e7230 */ /* 0x000fe40000004100 */
[----:B------:R-:W-:Y:S01]  /*b5b0*/  FMUL.FTZ R5, R4, R7 ;  /* 0x0000000704057220 */ /* 0x000fe20000410000 */
[----:B------:R-:W-:Y:S01]  /*b5c0*/  FFMA.FTZ R32, R28, R29, R32 ;  /* 0x0000001d1c207223 */ /* 0x000fe20000010020 */
[----:B------:R-:W-:Y:S01]  /*b5d0*/  FMUL.FTZ R4, R4, R33 ;  /* 0x0000002104047220 */ /* 0x000fe20000410000 */
[----:B------:R-:W-:Y:S01]  /*b5e0*/  F2FP.SATFINITE.E4M3.F32.PACK_AB_MERGE_C R6, R44, R43, RZ ;  /* 0x0000002b2c06723e */ /* 0x000fe200048070ff */
[----:B------:R-:W-:-:S02]  /*b5f0*/  FFMA.FTZ R5, R14, R33, -R5 ;  /* 0x000000210e057223 */ /* 0x000fc40000010805 */
[----:B------:R-:W-:Y:S01]  /*b600*/  FFMA.FTZ R14, R14, R7, R4 ;  /* 0x000000070e0e7223 */ /* 0x000fe20000010004 */
[----:B------:R-:W-:Y:S02]  /*b610*/  F2FP.SATFINITE.E4M3.F32.PACK_AB_MERGE_C R7, R48, R45, RZ ;  /* 0x0000002d3007723e */ /* 0x000fe400048070ff */
[----:B------:R-:W-:Y:S02]  /*b620*/  F2FP.SATFINITE.E4M3.F32.PACK_AB_MERGE_C R4, R35, R38, RZ ;  /* 0x000000262304723e */ /* 0x000fe400048070ff */
[----:B------:R-:W-:Y:S02]  /*b630*/  F2FP.SATFINITE.E4M3.F32.PACK_AB_MERGE_C R32, R32, R37, RZ ;  /* 0x000000252020723e */ /* 0x000fe400048070ff */
[----:B------:R-:W-:Y:S02]  /*b640*/  F2FP.SATFINITE.E4M3.F32.PACK_AB_MERGE_C R6, R42, R41, R6 ;  /* 0x000000292a06723e */ /* 0x000fe40004807006 */
[----:B------:R-:W-:Y:S02]  /*b650*/  F2FP.SATFINITE.E4M3.F32.PACK_AB_MERGE_C R7, R46, R39, R7 ;  /* 0x000000272e07723e */ /* 0x000fe40004807007 */
[----:B------:R-:W-:-:S02]  /*b660*/  F2FP.SATFINITE.E4M3.F32.PACK_AB_MERGE_C R4, R31, R30, R4 ;  /* 0x0000001e1f04723e */ /* 0x000fc40004807004 */
[----:B------:R-:W-:-:S05]  /*b670*/  F2FP.SATFINITE.E4M3.F32.PACK_AB_MERGE_C R5, R14, R5, R32 ;  /* 0x000000050e05723e */ /* 0x000fca0004807020 */
[----:B------:R1:W-:Y:S02]  /*b680*/  STS.128 [R3+0x14400], R4 ;  /* 0x0144000403007388 */ /* 0x0003e40000000c00 */
.L_x_1903:
[----:B------:R-:W-:Y:S05]  /*b690*/  BSYNC B2 ;  /* 0x0000000000027941 */ /* 0x000fea0003800000 */
.L_x_1902:
[----:B------:R-:W-:Y:S05]  /*b6a0*/  @P1 BRA `(.L_x_1901) ;  /* 0x0000000400e81947 */ /* 0x000fea0003800000 */
[----:B-1-3--:R-:W1:Y:S01]  /*b6b0*/  LDS.128 R4, [R0] ;  /* 0x0000000000047984 */ /* 0x00ae620000000c00 */
[----:B-----5:R-:W-:Y:S02]  /*b6c0*/  SHF.R.U32.HI R28, RZ, 0x8, R21 ;  /* 0x00000008ff1c7819 */ /* 0x020fe40000011615 */
[----:B------:R-:W-:Y:S02]  /*b6d0*/  SHF.R.U32.HI R32, RZ, 0x8, R27 ;  /* 0x00000008ff207819 */ /* 0x000fe4000001161b */
[----:B------:R-:W-:Y:S02]  /*b6e0*/  LOP3.LUT R31, R21, 0xff, RZ, 0xc0, !PT ;  /* 0x000000ff151f7812 */ /* 0x000fe400078ec0ff */
[----:B------:R-:W-:Y:S02]  /*b6f0*/  LOP3.LUT R35, R27, 0xff, RZ, 0xc0, !PT ;  /* 0x000000ff1b237812 */ /* 0x000fe400078ec0ff */
[----:B------:R-:W-:Y:S02]  /*b700*/  LOP3.LUT R28, R28, 0xff, RZ, 0xc0, !PT ;  /* 0x000000ff1c1c7812 */ /* 0x000fe400078ec0ff */
[----:B------:R-:W-:-:S02]  /*b710*/  LOP3.LUT R32, R32, 0xff, RZ, 0xc0, !PT ;  /* 0x000000ff20207812 */ /* 0x000fc400078ec0ff */
[----:B----4-:R-:W-:Y:S02]  /*b720*/  SHF.R.U32.HI R14, RZ, 0x8, R20 ;  /* 0x00000008ff0e7819 */ /* 0x010fe40000011614 */
[----:B------:R-:W-:Y:S02]  /*b730*/  SHF.R.U32.HI R30, RZ, 0x8, R26 ;  /* 0x00000008ff1e7819 */ /* 0x000fe4000001161a */
[----:B------:R-:W-:Y:S02]  /*b740*/  PRMT R31, R28, 0x7604, R31 ;  /* 0x000076041c1f7816 */ /* 0x000fe4000000001f */
[----:B------:R-:W-:Y:S02]  /*b750*/  PRMT R35, R32, 0x7604, R35 ;  /* 0x0000760420237816 */ /* 0x000fe40000000023 */
[----:B------:R-:W-:Y:S02]  /*b760*/  SHF.R.U32.HI R28, RZ, 0x10, R21 ;  /* 0x00000010ff1c7819 */ /* 0x000fe40000011615 */
[----:B------:R-:W-:-:S02]  /*b770*/  SHF.R.U32.HI R32, RZ, 0x10, R27 ;  /* 0x00000010ff207819 */ /* 0x000fc4000001161b */
[----:B------:R-:W-:Y:S02]  /*b780*/  LOP3.LUT R29, R20, 0xff, RZ, 0xc0, !PT ;  /* 0x000000ff141d7812 */ /* 0x000fe400078ec0ff */
[----:B------:R-:W-:Y:S02]  /*b790*/  LOP3.LUT R14, R14, 0xff, RZ, 0xc0, !PT ;  /* 0x000000ff0e0e7812 */ /* 0x000fe400078ec0ff */
[----:B------:R-:W-:Y:S02]  /*b7a0*/  LOP3.LUT R33, R26, 0xff, RZ, 0xc0, !PT ;  /* 0x000000ff1a217812 */ /* 0x000fe400078ec0ff */
[----:B------:R-:W-:Y:S02]  /*b7b0*/  LOP3.LUT R30, R30, 0xff, RZ, 0xc0, !PT ;  /* 0x000000ff1e1e7812 */ /* 0x000fe400078ec0ff */
[----:B------:R-:W-:Y:S02]  /*b7c0*/  LOP3.LUT R28, R28, 0xff, RZ, 0xc0, !PT ;  /* 0x000000ff1c1c7812 */ /* 0x000fe400078ec0ff */
[----:B------:R-:W-:-:S02]  /*b7d0*/  LOP3.LUT R32, R32, 0xff, RZ, 0xc0, !PT ;  /* 0x000000ff20207812 */ /* 0x000fc400078ec0ff */
[----:B------:R-:W-:Y:S02]  /*b7e0*/  PRMT R29, R14, 0x7604, R29 ;  /* 0x000076040e1d7816 */ /* 0x000fe4000000001d */
[----:B------:R-:W-:Y:S02]  /*b7f0*/  PRMT R33, R30, 0x7604, R33 ;  /* 0x000076041e217816 */ /* 0x000fe40000000021 */
[----:B------:R-:W-:Y:S02]  /*b800*/  SHF.R.U32.HI R14, RZ, 0x10, R20 ;  /* 0x00000010ff0e7819 */ /* 0x000fe40000011614 */
[----:B------:R-:W-:Y:S02]  /*b810*/  SHF.R.U32.HI R30, RZ, 0x10, R26 ;  /* 0x00000010ff1e7819 */ /* 0x000fe4000001161a */
[----:B------:R-:W-:Y:S02]  /*b820*/  PRMT R31, R28, 0x7054, R31 ;  /* 0x000070541c1f7816 */ /* 0x000fe4000000001f */
[----:B------:R-:W-:-:S02]  /*b830*/  PRMT R35, R32, 0x7054, R35 ;  /* 0x0000705420237816 */ /* 0x000fc40000000023 */
[----:B------:R-:W-:Y:S02]  /*b840*/  LOP3.LUT R14, R14, 0xff, RZ, 0xc0, !PT ;  /* 0x000000ff0e0e7812 */ /* 0x000fe400078ec0ff */
[----:B------:R-:W-:Y:S02]  /*b850*/  LOP3.LUT R30, R30, 0xff, RZ, 0xc0, !PT ;  /* 0x000000ff1e1e7812 */ /* 0x000fe400078ec0ff */
[----:B------:R-:W-:Y:S02]  /*b860*/  LOP3.LUT R35, R35, 0xff000000, R27, 0xf8, !PT ;  /* 0xff00000023237812 */ /* 0x000fe400078ef81b */
[----:B------:R-:W-:Y:S02]  /*b870*/  LOP3.LUT R31, R31, 0xff000000, R21, 0xf8, !PT ;  /* 0xff0000001f1f7812 */ /* 0x000fe400078ef815 */
[----:B------:R-:W-:Y:S02]  /*b880*/  PRMT R29, R14, 0x7054, R29 ;  /* 0x000070540e1d7816 */ /* 0x000fe4000000001d */
[----:B------:R-:W-:-:S02]  /*b890*/  PRMT R33, R30, 0x7054, R33 ;  /* 0x000070541e217816 */ /* 0x000fc40000000021 */
[-C--:B-1----:R-:W-:Y:S02]  /*b8a0*/  F2FP.F16.E4M3.UNPACK_B R14, R6.reuse.H1 ;  /* 0x00000006ff0e723e */ /* 0x082fe400030006ff */
[----:B------:R-:W-:Y:S02]  /*b8b0*/  F2FP.F16.E4M3.UNPACK_B R32, R35 ;  /* 0x00000023ff20723e */ /* 0x000fe400020006ff */
[----:B------:R-:W-:Y:S02]  /*b8c0*/  F2FP.F16.E4M3.UNPACK_B R28, R31 ;  /* 0x0000001fff1c723e */ /* 0x000fe400020006ff */
[----:B------:R-:W-:Y:S01]  /*b8d0*/  LOP3.LUT R30, R33, 0xff000000, R26, 0xf8, !PT ;  /* 0xff000000211e7812 */ /* 0x000fe200078ef81a */
[--C-:B------:R-:W-:Y:S01]  /*b8e0*/  HADD2.F32 R26, -RZ, R14.reuse.H0_H0 ;  /* 0x2000000eff1a7230 */ /* 0x100fe20000004100 */
[----:B------:R-:W-:Y:S01]  /*b8f0*/  F2FP.F16.E4M3.UNPACK_B R21, R6 ;  /* 0x00000006ff15723e */ /* 0x000fe200020006ff */
[----:B------:R-:W-:Y:S01]  /*b900*/  HADD2.F32 R14, -RZ, R14.H1_H1 ;  /* 0x3000000eff0e7230 */ /* 0x000fe20000004100 */
[----:B------:R-:W-:Y:S01]  /*b910*/  LOP3.LUT R29, R29, 0xff000000, R20, 0xf8, !PT ;  /* 0xff0000001d1d7812 */ /* 0x000fe200078ef814 */
        /* <DEDUP_REMOVED lines=22> */
[----:B0-----:R-:W-:Y:S01]  /*ba80*/  FFMA.FTZ R38, R21, R32, R33 ;  /* 0x0000002015267223 */ /* 0x001fe20000010021 */
        /* <DEDUP_REMOVED lines=59> */
[----:B------:R2:W-:Y:S02]  /*be40*/  STS.128 [R0], R4 ;  /* 0x0000000400007388 */ /* 0x0005e40000000c00 */
.L_x_1901:
[----:B------:R-:W-:Y:S05]  /*be50*/  BSYNC B1 ;  /* 0x0000000000017941 */ /* 0x000fea0003800000 */
.L_x_1900:
[----:B-12---:R-:W-:-:S05]  /*be60*/  VIADD R4, R198, 0x40 ;  /* 0x00000040c6047836 */ /* 0x006fca0000000000 */
[----:B------:R-:W-:-:S13]  /*be70*/  ISETP.GE.AND P0, PT, R4, R15, PT ;  /* 0x0000000f0400720c */ /* 0x000fda0003f06270 */
        /* <DEDUP_REMOVED lines=18> */
[----:B------:R-:W-:-:S02]  /*bfa0*/  LOP3.LUT R15, R10, 0xff, RZ, 0xc0, !PT ;  /* 0x000000ff0a0f7812 */ /* 0x000fc400078ec0ff */
[----:B------:R-:W-:Y:S02]  /*bfb0*/  LOP3.LUT R14, R14, 0xff, RZ, 0xc0, !PT ;  /* 0x000000ff0e0e7812 */ /* 0x000fe400078ec0ff */
[----:B------:R-:W-:Y:S02]  /*bfc0*/  SHF.R.U32.HI R20, RZ, 0x10, R11 ;  /* 0x00000010ff147819 */ /* 0x000fe4000001160b */
[----:B------:R-:W-:Y:S02]  /*bfd0*/  LOP3.LUT R27, R12, 0xff, RZ, 0xc0, !PT ;  /* 0x000000ff0c1b7812 */ /* 0x000fe400078ec0ff */
[----:B------:R-:W-:Y:S02]  /*bfe0*/  LOP3.LUT R26, R26, 0xff, RZ, 0xc0, !PT ;  /* 0x000000ff1a1a7812 */ /* 0x000fe400078ec0ff */
[----:B------:R-:W-:Y:S02]  /*bff0*/  LOP3.LUT R28, R28, 0xff, RZ, 0xc0, !PT ;  /* 0x000000ff1c1c7812 */ /* 0x000fe400078ec0ff */
[----:B------:R-:W-:-:S02]  /*c000*/  PRMT R15, R14, 0x7604, R15 ;  /* 0x000076040e0f7816 */ /* 0x000fc4000000000f */
[----:B------:R-:W-:Y:S02]  /*c010*/  LOP3.LUT R20, R20, 0xff, RZ, 0xc0, !PT ;  /* 0x000000ff14147812 */ /* 0x000fe400078ec0ff */
[----:B------:R-:W-:Y:S02]  /*c020*/  SHF.R.U32.HI R14, RZ, 0x10, R10 ;  /* 0x00000010ff0e7819 */ /* 0x000fe4000001160a */
[----:B------:R-:W-:Y:S02]  /*c030*/  PRMT R27, R26, 0x7604, R27 ;  /* 0x000076041a1b7816 */ /* 0x000fe4000000001b */
        /* <DEDUP_REMOVED lines=8> */
[----:B-1----:R-:W-:-:S02]  /*c0c0*/  F2FP.F16.E4M3.UNPACK_B R14, R6.H1 ;  /* 0x00000006ff0e723e */ /* 0x002fc400030006ff */
[----:B------:R-:W-:Y:S02]  /*c0d0*/  PRMT R27, R26, 0x7054, R27 ;  /* 0x000070541a1b7816 */ /* 0x000fe4000000001b */
[----:B------:R-:W-:Y:S01]  /*c0e0*/  F2FP.F16.E4M3.UNPACK_B R30, R29 ;  /* 0x0000001dff1e723e */ /* 0x000fe200020006ff */
[--C-:B------:R-:W-:Y:S01]  /*c0f0*/  HADD2.F32 R13, -RZ, R14.reuse.H0_H0 ;  /* 0x2000000eff0d7230 */ /* 0x100fe20000004100 */
[----:B------:R-:W-:Y:S01]  /*c100*/  F2FP.F16.E4M3.UNPACK_B R26, R21 ;  /* 0x00000015ff1a723e */ /* 0x000fe200020006ff */
[----:B------:R-:W-:Y:S01]  /*c110*/  HADD2.F32 R14, -RZ, R14.H1_H1 ;  /* 0x3000000eff0e7230 */ /* 0x000fe20000004100 */
[----:B------:R-:W-:Y:S01]  /*c120*/  LOP3.LUT R28, R27, 0xff000000, R12, 0xf8, !PT ;  /* 0xff0000001b1c7812 */ /* 0x000fe200078ef80c */
[----:B------:R-:W-:Y:S01]  /*c130*/  HADD2.F32 R31, -RZ, R30.H1_H1 ;  /* 0x3000001eff1f7230 */ /* 0x000fe20000004100 */
[----:B------:R-:W-:Y:S01]  /*c140*/  F2FP.F16.E4M3.UNPACK_B R12, R6 ;  /* 0x00000006ff0c723e */ /* 0x000fe200020006ff */
[----:B------:R-:W-:Y:S01]  /*c150*/  HADD2.F32 R27, -RZ, R26.H1_H1 ;  /* 0x3000001aff1b7230 */ /* 0x000fe20000004100 */
[----:B------:R-:W-:Y:S01]  /*c160*/  LOP3.LUT R20, R15, 0xff000000, R10, 0xf8, !PT ;  /* 0xff0000000f147812 */ /* 0x000fe200078ef80a */
[----:B------:R-:W-:-:S02]  /*c170*/  HADD2.F32 R30, -RZ, R30.H0_H0 ;  /* 0x2000001eff1e7230 */ /* 0x000fc40000004100 */
[C---:B------:R-:W-:Y:S01]  /*c180*/  FMUL.FTZ R32, R14.reuse, R31 ;  /* 0x0000001f0e207220 */ /* 0x040fe20000410000 */
[----:B------:R-:W-:Y:S01]  /*c190*/  F2FP.F16.E4M3.UNPACK_B R10, R5 ;  /* 0x00000005ff0a723e */ /* 0x000fe200020006ff */
[----:B------:R-:W-:Y:S01]  /*c1a0*/  FMUL.FTZ R14, R14, R27 ;  /* 0x0000001b0e0e7220 */ /* 0x000fe20000410000 */
[----:B------:R-:W-:Y:S01]  /*c1b0*/  F2FP.F16.E4M3.UNPACK_B R11, R5.H1 ;  /* 0x00000005ff0b723e */ /* 0x000fe200030006ff */
[----:B------:R-:W-:Y:S01]  /*c1c0*/  HADD2.F32 R5, -RZ, R12.H1_H1 ;  /* 0x3000000cff057230 */ /* 0x000fe20000004100 */
[----:B------:R-:W-:Y:S01]  /*c1d0*/  F2FP.F16.E4M3.UNPACK_B R15, R7 ;  /* 0x00000007ff0f723e */ /* 0x000fe200020006ff */
[----:B------:R-:W-:Y:S01]  /*c1e0*/  HADD2.F32 R26, -RZ, R26.H0_H0 ;  /* 0x2000001aff1a7230 */ /* 0x000fe20000004100 */
[----:B------:R-:W-:Y:S01]  /*c1f0*/  F2FP.F16.E4M3.UNPACK_B R29, R29.H1 ;  /* 0x0000001dff1d723e */ /* 0x000fe200030006ff */
[C---:B------:R-:W-:Y:S01]  /*c200*/  FFMA.FTZ R33, R13.reuse, R27, -R32 ;  /* 0x0000001b0d217223 */ /* 0x040fe20000010820 */
[----:B------:R-:W-:Y:S01]  /*c210*/  F2FP.F16.E4M3.UNPACK_B R21, R21.H1 ;  /* 0x00000015ff15723e */ /* 0x000fe200030006ff */
[----:B0-----:R-:W-:Y:S01]  /*c220*/  FFMA.FTZ R38, R13, R31, R14 ;  /* 0x0000001f0d267223 */ /* 0x001fe2000001000e */
[----:B------:R-:W-:-:S02]  /*c230*/  HADD2.F32 R12, -RZ, R12.H0_H0 ;  /* 0x2000000cff0c7230 */ /* 0x000fc40000004100 */
[C---:B------:R-:W-:Y:S01]  /*c240*/  FMUL.FTZ R13, R5.reuse, R30 ;  /* 0x0000001e050d7220 */ /* 0x040fe20000410000 */
[-C--:B------:R-:W-:Y:S01]  /*c250*/  FMUL.FTZ R27, R5, R26.reuse ;  /* 0x0000001a051b7220 */ /* 0x080fe20000410000 */
[----:B------:R-:W-:Y:S01]  /*c260*/  F2FP.F16.E4M3.UNPACK_B R7, R7.H1 ;  /* 0x00000007ff07723e */ /* 0x000fe200030006ff */
[----:B------:R-:W-:Y:S02]  /*c270*/  HADD2.F32 R5, -RZ, R15.H1_H1 ;  /* 0x3000000fff057230 */ /* 0x000fe40000004100 */
[C---:B------:R-:W-:Y:S01]  /*c280*/  FFMA.FTZ R31, R12.reuse, R26, -R13 ;  /* 0x0000001a0c1f7223 */ /* 0x040fe2000001080d */
[----:B------:R-:W-:Y:S02]  /*c290*/  HADD2.F32 R32, -RZ, R29.H0_H0 ;  /* 0x2000001dff207230 */ /* 0x000fe40000004100 */
[----:B------:R-:W-:Y:S01]  /*c2a0*/  FFMA.FTZ R36, R12, R30, R27 ;  /* 0x0000001e0c247223 */ /* 0x000fe2000001001b */
[----:B------:R-:W-:Y:S01]  /*c2b0*/  HADD2.F32 R14, -RZ, R21.H0_H0 ;  /* 0x20000015ff0e7230 */ /* 0x000fe20000004100 */
[----:B------:R-:W-:Y:S01]  /*c2c0*/  F2FP.F16.E4M3.UNPACK_B R6, R4 ;  /* 0x00000004ff06723e */ /* 0x000fe200020006ff */
[----:B------:R-:W-:-:S02]  /*c2d0*/  HADD2.F32 R15, -RZ, R15.H0_H0 ;  /* 0x2000000fff0f7230 */ /* 0x000fc40000004100 */
[C---:B------:R-:W-:Y:S01]  /*c2e0*/  FMUL.FTZ R26, R5.reuse, R32 ;  /* 0x00000020051a7220 */ /* 0x040fe20000410000 */
[----:B------:R-:W-:Y:S02]  /*c2f0*/  HADD2.F32 R29, -RZ, R29.H1_H1 ;  /* 0x3000001dff1d7230 */ /* 0x000fe40000004100 */
[-C--:B------:R-:W-:Y:S01]  /*c300*/  FMUL.FTZ R30, R5, R14.reuse ;  /* 0x0000000e051e7220 */ /* 0x080fe20000410000 */
[----:B------:R-:W-:Y:S02]  /*c310*/  HADD2.F32 R12, -RZ, R7.H1_H1 ;  /* 0x30000007ff0c7230 */ /* 0x000fe40000004100 */
[C---:B------:R-:W-:Y:S01]  /*c320*/  FFMA.FTZ R35, R15.reuse, R14, -R26 ;  /* 0x0000000e0f237223 */ /* 0x040fe2000001081a */
[----:B------:R-:W-:Y:S02]  /*c330*/  HADD2.F32 R21, -RZ, R21.H1_H1 ;  /* 0x30000015ff157230 */ /* 0x000fe40000004100 */
[----:B------:R-:W-:Y:S01]  /*c340*/  FFMA.FTZ R32, R15, R32, R30 ;  /* 0x000000200f207223 */ /* 0x000fe2000001001e */
[----:B------:R-:W-:-:S02]  /*c350*/  HADD2.F32 R5, -RZ, R7.H0_H0 ;  /* 0x20000007ff057230 */ /* 0x000fc40000004100 */
[C---:B------:R-:W-:Y:S01]  /*c360*/  FMUL.FTZ R14, R12.reuse, R29 ;  /* 0x0000001d0c0e7220 */ /* 0x040fe20000410000 */
[----:B------:R-:W-:Y:S01]  /*c370*/  F2FP.F16.E4M3.UNPACK_B R4, R4.H1 ;  /* 0x00000004ff04723e */ /* 0x000fe200030006ff */
[-C--:B------:R-:W-:Y:S01]  /*c380*/  FMUL.FTZ R30, R12, R21.reuse ;  /* 0x000000150c1e7220 */ /* 0x080fe20000410000 */
        /* <DEDUP_REMOVED lines=10> */
[----:B------:R-:W-:Y:S01]  /*c430*/  FMUL.FTZ R30, R7, R26 ;  /* 0x0000001a071e7220 */ /* 0x000fe20000410000 */
[----:B------:R-:W-:Y:S02]  /*c440*/  HADD2.F32 R15, -RZ, R13.H0_H0 ;  /* 0x2000000dff0f7230 */ /* 0x000fe40000004100 */
[----:B------:R-:W-:Y:S02]  /*c450*/  HADD2.F32 R4, -RZ, R6.H1_H1 ;  /* 0x30000006ff047230 */ /* 0x000fe40000004100 */
[-C--:B------:R-:W-:Y:S01]  /*c460*/  FFMA.FTZ R30, R5, R14.reuse, -R30 ;  /* 0x0000000e051e7223 */ /* 0x080fe2000001081e */
[----:B------:R-:W-:Y:S02]  /*c470*/  HADD2.F32 R13, -RZ, R12.H0_H0 ;  /* 0x2000000cff0d7230 */ /* 0x000fe40000004100 */
[----:B------:R-:W-:Y:S01]  /*c480*/  FMUL.FTZ R12, R7, R14 ;  /* 0x0000000e070c7220 */ /* 0x000fe20000410000 */
[----:B------:R-:W-:-:S02]  /*c490*/  HADD2.F32 R6, -RZ, R6.H0_H0 ;  /* 0x20000006ff067230 */ /* 0x000fc40000004100 */
[C---:B------:R-:W-:Y:S01]  /*c4a0*/  FMUL.FTZ R7, R4.reuse, R15 ;  /* 0x0000000f04077220 */ /* 0x040fe20000410000 */
[-C--:B------:R-:W-:Y:S01]  /*c4b0*/  FMUL.FTZ R4, R4, R13.reuse ;  /* 0x0000000d04047220 */ /* 0x080fe20000410000 */
[----:B------:R-:W-:Y:S02]  /*c4c0*/  FFMA.FTZ R21, R5, R26, R12 ;  /* 0x0000001a05157223 */ /* 0x000fe4000001000c */
[C---:B------:R-:W-:Y:S01]  /*c4d0*/  FFMA.FTZ R14, R6.reuse, R13, -R7 ;  /* 0x0000000d060e7223 */ /* 0x040fe20000010807 */
[----:B------:R-:W-:Y:S02]  /*c4e0*/  HADD2.F32 R5, -RZ, R11.H1_H1 ;  /* 0x3000000bff057230 */ /* 0x000fe40000004100 */
[----:B------:R-:W-:Y:S01]  /*c4f0*/  FFMA.FTZ R15, R6, R15, R4 ;  /* 0x0000000f060f7223 */ /* 0x000fe20000010004 */
[----:B------:R-:W-:Y:S02]  /*c500*/  HADD2.F32 R6, -RZ, R20.H1_H1 ;  /* 0x30000014ff067230 */ /* 0x000fe40000004100 */
[----:B------:R-:W-:-:S02]  /*c510*/  HADD2.F32 R12, -RZ, R28.H1_H1 ;  /* 0x3000001cff0c7230 */ /* 0x000fc40000004100 */
[----:B------:R-:W-:Y:S02]  /*c520*/  HADD2.F32 R13, -RZ, R28.H0_H0 ;  /* 0x2000001cff0d7230 */ /* 0x000fe40000004100 */
[C---:B------:R-:W-:Y:S01]  /*c530*/  FMUL.FTZ R27, R5.reuse, R6 ;  /* 0x00000006051b7220 */ /* 0x040fe20000410000 */
[----:B------:R-:W-:Y:S02]  /*c540*/  HADD2.F32 R4, -RZ, R10.H1_H1 ;  /* 0x3000000aff047230 */ /* 0x000fe40000004100 */
[----:B------:R-:W-:Y:S02]  /*c550*/  HADD2.F32 R7, -RZ, R20.H0_H0 ;  /* 0x20000014ff077230 */ /* 0x000fe40000004100 */
[----:B------:R-:W-:Y:S01]  /*c560*/  FMUL.FTZ R20, R5, R12 ;  /* 0x0000000c05147220 */ /* 0x000fe20000410000 */
[----:B------:R-:W-:Y:S02]  /*c570*/  HADD2.F32 R11, -RZ, R11.H0_H0 ;  /* 0x2000000bff0b7230 */ /* 0x000fe40000004100 */
[----:B------:R-:W-:Y:S01]  /*c580*/  FMUL.FTZ R5, R4, R13 ;  /* 0x0000000d04057220 */ /* 0x000fe20000410000 */
[----:B------:R-:W-:-:S02]  /*c590*/  HADD2.F32 R10, -RZ, R10.H0_H0 ;  /* 0x2000000aff0a7230 */ /* 0x000fc40000004100 */
[-C--:B------:R-:W-:Y:S01]  /*c5a0*/  FMUL.FTZ R4, R4, R7.reuse ;  /* 0x0000000704047220 */ /* 0x080fe20000410000 */
[C---:B------:R-:W-:Y:S01]  /*c5b0*/  FFMA.FTZ R20, R11.reuse, R6, -R20 ;  /* 0x000000060b147223 */ /* 0x040fe20000010814 */
[----:B------:R-:W-:Y:S01]  /*c5c0*/  FFMA.FTZ R27, R11, R12, R27 ;  /* 0x0000000c0b1b7223 */ /* 0x000fe2000001001b */
[C---:B------:R-:W-:Y:S01]  /*c5d0*/  FFMA.FTZ R5, R10.reuse, R7, -R5 ;  /* 0x000000070a057223 */ /* 0x040fe20000010805 */
[----:B------:R-:W-:Y:S01]  /*c5e0*/  FFMA.FTZ R10, R10, R13, R4 ;  /* 0x0000000d0a0a7223 */ /* 0x000fe20000010004 */
[----:B------:R-:W-:Y:S02]  /*c5f0*/  F2FP.SATFINITE.E4M3.F32.PACK_AB_MERGE_C R6, R38, R33, RZ ;  /* 0x000000212606723e */ /* 0x000fe400048070ff */
        /* <DEDUP_REMOVED lines=8> */
.L_x_1906:
[----:B------:R-:W-:Y:S05]  /*c680*/  BSYNC B1 ;  /* 0x0000000000017941 */ /* 0x000fea0003800000 */
.L_x_1905:
[----:B------:R-:W-:Y:S05]  /*c690*/  @P1 BRA `(.L_x_1904) ;  /* 0x0000002c001c1947 */ /* 0x000fea0003800000 */
[----:B-1-3--:R-:W1:Y:S01]  /*c6a0*/  LDS.128 R4, [R0+0x2000] ;  /* 0x0020000000047984 */ /* 0x00ae620000000c00 */
[----:B-----5:R-:W-:Y:S02]  /*c6b0*/  SHF.R.U32.HI R10, RZ, 0x8, R24 ;  /* 0x00000008ff0a7819 */ /* 0x020fe40000011618 */
[----:B------:R-:W-:Y:S02]  /*c6c0*/  LOP3.LUT R3, R24, 0xff, RZ, 0xc0, !PT ;  /* 0x000000ff18037812 */ /* 0x000fe400078ec0ff */
[----:B------:R-:W-:Y:S02]  /*c6d0*/  LOP3.LUT R10, R10, 0xff, RZ, 0xc0, !PT ;  /* 0x000000ff0a0a7812 */ /* 0x000fe400078ec0ff */
[----:B------:R-:W-:Y:S02]  /*c6e0*/  SHF.R.U32.HI R12, RZ, 0x8, R25 ;  /* 0x00000008ff0c7819 */ /* 0x000fe40000011619 */
[----:B------:R-:W-:Y:S02]  /*c6f0*/  SHF.R.U32.HI R15, RZ, 0x8, R9 ;  /* 0x00000008ff0f7819 */ /* 0x000fe40000011609 */
[----:B------:R-:W-:-:S02]  /*c700*/  PRMT R3, R10, 0x7604, R3 ;  /* 0x000076040a037816 */ /* 0x000fc40000000003 */
[----:B------:R-:W-:Y:S02]  /*c710*/  LOP3.LUT R11, R25, 0xff, RZ, 0xc0, !PT ;  /* 0x000000ff190b7812 */ /* 0x000fe400078ec0ff */
[----:B------:R-:W-:Y:S02]  /*c720*/  LOP3.LUT R12, R12, 0xff, RZ, 0xc0, !PT ;  /* 0x000000ff0c0c7812 */ /* 0x000fe400078ec0ff */
[----:B------:R-:W-:Y:S02]  /*c730*/  SHF.R.U32.HI R20, RZ, 0x10, R25 ;  /* 0x00000010ff147819 */ /* 0x000fe40000011619 */
[----:B------:R-:W-:Y:S02]  /*c740*/  SHF.R.U32.HI R10, RZ, 0x8, R8 ;  /* 0x00000008ff0a7819 */ /* 0x000fe40000011608 */
[----:B------:R-:W-:Y:S02]  /*c750*/  SHF.R.U32.HI R21, RZ, 0x10, R9 ;  /* 0x00000010ff157819 */ /* 0x000fe40000011609 */
[----:B----4-:R-:W-:-:S02]  /*c760*/  LOP3.LUT R14, R9, 0xff, RZ, 0xc0, !PT ;  /* 0x000000ff090e7812 */ /* 0x010fc400078ec0ff */
[----:B------:R-:W-:Y:S01]  /*c770*/  LOP3.LUT R15, R15, 0xff, RZ, 0xc0, !PT ;  /* 0x000000ff0f0f7812 */ /* 0x000fe200078ec0ff */
[----:B------:R-:W-:Y:S01]  /*c780*/  IMAD.U32 R21, R21, 0x10000, RZ ;  /* 0x0001000015157824 */ /* 0x000fe200078e00ff */
[----:B------:R-:W-:Y:S02]  /*c790*/  PRMT R11, R12, 0x7604, R11 ;  /* 0x000076040c0b7816 */ /* 0x000fe4000000000b */
[----:B------:R-:W-:Y:S01]  /*c7a0*/  LOP3.LUT R13, R10, 0xff, RZ, 0xc0, !PT ;  /* 0x000000ff0a0d7812 */ /* 0x000fe200078ec0ff */
[----:B------:R-:W-:Y:S01]  /*c7b0*/  IMAD.U32 R10, R20, 0x10000, RZ ;  /* 0x00010000140a7824 */ /* 0x000fe200078e00ff */
[----:B------:R-:W-:Y:S02]  /*c7c0*/  LOP3.LUT R12, R8, 0xff, RZ, 0xc0, !PT ;  /* 0x000000ff080c7812 */ /* 0x000fe400078ec0ff */
[----:B------:R-:W-:Y:S02]  /*c7d0*/  PRMT R14, R15, 0x7604, R14 ;  /* 0x000076040f0e7816 */ /* 0x000fe4000000000e */
[----:B------:R-:W-:-:S02]  /*c7e0*/  PRMT R15, R13, 0x7604, R12 ;  /* 0x000076040d0f7816 */ /* 0x000fc4000000000c */
[----:B------:R-:W-:Y:S02]  /*c7f0*/  LOP3.LUT R13, R11, 0xff0000, R10, 0xf8, !PT ;  /* 0x00ff00000b0d7812 */ /* 0x000fe400078ef80a */
[----:B------:R-:W-:Y:S02]  /*c800*/  LOP3.LUT R21, R14, 0xff0000, R21, 0xf8, !PT ;  /* 0x00ff00000e157812 */ /* 0x000fe400078ef815 */
[--C-:B------:R-:W-:Y:S02]  /*c810*/  LOP3.LUT R11, R3, 0xff0000, R24.reuse, 0xf8, !PT ;  /* 0x00ff0000030b7812 */ /* 0x100fe400078ef818 */
[----:B------:R-:W-:Y:S02]  /*c820*/  LOP3.LUT R21, R21, 0xff000000, R9, 0xf8, !PT ;  /* 0xff00000015157812 */ /* 0x000fe400078ef809 */
[----:B------:R-:W-:Y:S02]  /*c830*/  LOP3.LUT R13, R13, 0xff000000, R25, 0xf8, !PT ;  /* 0xff0000000d0d7812 */ /* 0x000fe400078ef819 */
[----:B------:R-:W-:-:S02]  /*c840*/  LOP3.LUT R12, R11, 0xff000000, R24, 0xf8, !PT ;  /* 0xff0000000b0c7812 */ /* 0x000fc400078ef818 */
[-C--:B-1----:R-:W-:Y:S02]  /*c850*/  F2FP.F16.E4M3.UNPACK_B R3, R6.reuse.H1 ;  /* 0x00000006ff03723e */ /* 0x082fe400030006ff */
[--C-:B------:R-:W-:Y:S02]  /*c860*/  LOP3.LUT R15, R15, 0xff0000, R8.reuse, 0xf8, !PT ;  /* 0x00ff00000f0f7812 */ /* 0x100fe400078ef808 */
[----:B------:R-:W-:Y:S01]  /*c870*/  F2FP.F16.E4M3.UNPACK_B R24, R21 ;  /* 0x00000015ff18723e */ /* 0x000fe200020006ff */
[--C-:B------:R-:W-:Y:S01]  /*c880*/  HADD2.F32 R9, -RZ, R3.reuse.H0_H0 ;  /* 0x20000003ff097230 */ /* 0x100fe20000004100 */
[----:B------:R-:W-:Y:S02]  /*c890*/  F2FP.F16.E4M3.UNPACK_B R14, R13 ;  /* 0x0000000dff0e723e */ /* 0x000fe400020006ff */
[----:B------:R-:W-:Y:S01]  /*c8a0*/  LOP3.LUT R20, R15, 0xff000000, R8, 0xf8, !PT ;  /* 0xff0000000f147812 */ /* 0x000fe200078ef808 */
[----:B------:R-:W-:Y:S01]  /*c8b0*/  HADD2.F32 R8, -RZ, R3.H1_H1 ;  /* 0x30000003ff087230 */ /* 0x000fe20000004100 */
[----:B------:R-:W-:Y:S01]  /*c8c0*/  F2FP.F16.E4M3.UNPACK_B R6, R6 ;  /* 0x00000006ff06723e */ /* 0x000fe200020006ff */
[----:B------:R-:W-:Y:S01]  /*c8d0*/  HADD2.F32 R25, -RZ, R24.H1_H1 ;  /* 0x30000018ff197230 */ /* 0x000fe20000004100 */
[-C--:B------:R-:W-:Y:S01]  /*c8e0*/  F2FP.F16.E4M3.UNPACK_B R10, R7.reuse ;  /* 0x00000007ff0a723e */ /* 0x080fe200020006ff */
[----:B------:R-:W-:Y:S01]  /*c8f0*/  HADD2.F32 R15, -RZ, R14.H1_H1 ;  /* 0x3000000eff0f7230 */ /* 0x000fe20000004100 */
[----:B------:R-:W-:Y:S01]  /*c900*/  F2FP.F16.E4M3.UNPACK_B R11, R7.H1 ;  /* 0x00000007ff0b723e */ /* 0x000fe200030006ff */
[----:B------:R-:W-:-:S02]  /*c910*/  HADD2.F32 R24, -RZ, R24.H0_H0 ;  /* 0x20000018ff187230 */ /* 0x000fc40000004100 */
[C---:B------:R-:W-:Y:S01]  /*c920*/  FMUL.FTZ R26, R8.reuse, R25 ;  /* 0x00000019081a7220 */ /* 0x040fe20000410000 */
[----:B------:R-:W-:Y:S01]  /*c930*/  F2FP.F16.E4M3.UNPACK_B R7, R5 ;  /* 0x00000005ff07723e */ /* 0x000fe200020006ff */
[----:B------:R-:W-:Y:S01]  /*c940*/  FMUL.FTZ R30, R8, R15 ;  /* 0x0000000f081e7220 */ /* 0x000fe20000410000 */
[----:B------:R-:W-:Y:S01]  /*c950*/  F2FP.F16.E4M3.UNPACK_B R8, R5.H1 ;  /* 0x00000005ff08723e */ /* 0x000fe200030006ff */
[----:B------:R-:W-:Y:S02]  /*c960*/  HADD2.F32 R5, -RZ, R6.H1_H1 ;  /* 0x30000006ff057230 */ /* 0x000fe40000004100 */
[C---:B------:R-:W-:Y:S01]  /*c970*/  FFMA.FTZ R28, R9.reuse, R15, -R26 ;  /* 0x0000000f091c7223 */ /* 0x040fe2000001081a */
[----:B------:R-:W-:Y:S02]  /*c980*/  HADD2.F32 R14, -RZ, R14.H0_H0 ;  /* 0x2000000eff0e7230 */ /* 0x000fe40000004100 */
[----:B------:R-:W-:Y:S01]  /*c990*/  FFMA.FTZ R29, R9, R25, R30 ;  /* 0x00000019091d7223 */ /* 0x000fe2000001001e */
[----:B------:R-:W-:Y:S01]  /*c9a0*/  HADD2.F32 R6, -RZ, R6.H0_H0 ;  /* 0x20000006ff067230 */ /* 0x000fe20000004100 */
[----:B------:R-:W-:Y:S01]  /*c9b0*/  F2FP.F16.E4M3.UNPACK_B R21, R21.H1 ;  /* 0x00000015ff15723e */ /* 0x000fe200030006ff */
[C---:B------:R-:W-:Y:S01]  /*c9c0*/  FMUL.FTZ R9, R5.reuse, R24 ;  /* 0x0000001805097220 */ /* 0x040fe20000410000 */
[----:B------:R-:W-:Y:S01]  /*c9d0*/  F2FP.F16.E4M3.UNPACK_B R13, R13.H1 ;  /* 0x0000000dff0d723e */ /* 0x000fe200030006ff */
[----:B------:R-:W-:Y:S01]  /*c9e0*/  FMUL.FTZ R27, R5, R14 ;  /* 0x0000000e051b7220 */ /* 0x000fe20000410000 */
[----:B------:R-:W-:-:S02]  /*c9f0*/  HADD2.F32 R5, -RZ, R10.H1_H1 ;  /* 0x3000000aff057230 */ /* 0x000fc40000004100 */
[C---:B------:R-:W-:Y:S01]  /*ca00*/  FFMA.FTZ R25, R6.reuse, R14, -R9 ;  /* 0x0000000e06197223 */ /* 0x040fe20000010809 */
[----:B------:R-:W-:Y:S02]  /*ca10*/  HADD2.F32 R15, -RZ, R21.H0_H0 ;  /* 0x20000015ff0f7230 */ /* 0x000fe40000004100 */
[----:B------:R-:W-:Y:S01]  /*ca20*/  FFMA.FTZ R26, R6, R24, R27 ;  /* 0x00000018061a7223 */ /* 0x000fe2000001001b */
[----:B------:R-:W-:Y:S01]  /*ca30*/  HADD2.F32 R9, -RZ, R13.H0_H0 ;  /* 0x2000000dff097230 */ /* 0x000fe20000004100 */
[----:B------:R-:W-:Y:S01]  /*ca40*/  F2FP.F16.E4M3.UNPACK_B R3, R4 ;  /* 0x00000004ff03723e */ /* 0x000fe200020006ff */
        /* <DEDUP_REMOVED lines=8> */
[----:B------:R-:W-:Y:S02]  /*cad0*/  HADD2.F32 R11, -RZ, R11.H0_H0 ;  /* 0x2000000bff0b7230 */ /* 0x000fe40000004100 */
[C---:B------:R-:W-:Y:S01]  /*cae0*/  FMUL.FTZ R14, R6.reuse, R21 ;  /* 0x00000015060e7220 */ /* 0x040fe20000410000 */
[----:B------:R-:W-:Y:S01]  /*caf0*/  F2FP.F16.E4M3.UNPACK_B R5, R20 ;  /* 0x00000014ff05723e */ /* 0x000fe200020006ff */
[-C--:B------:R-:W-:Y:S01]  /*cb00*/  FMUL.FTZ R10, R6, R13.reuse ;  /* 0x0000000d060a7220 */ /* 0x080fe20000410000 */
[----:B------:R-:W-:Y:S01]  /*cb10*/  F2FP.F16.E4M3.UNPACK_B R4, R4.H1 ;  /* 0x00000004ff04723e */ /* 0x000fe200030006ff */
[C---:B------:R-:W-:Y:S01]  /*cb20*/  FFMA.FTZ R31, R11.reuse, R13, -R14 ;  /* 0x0000000d0b1f7223 */ /* 0x040fe2000001080e */
[-C--:B------:R-:W-:Y:S01]  /*cb30*/  F2FP.F16.E4M3.UNPACK_B R9, R12.reuse ;  /* 0x0000000cff09723e */ /* 0x080fe200020006ff */
[----:B------:R-:W-:Y:S01]  /*cb40*/  FFMA.FTZ R32, R11, R21, R10 ;  /* 0x000000150b207223 */ /* 0x000fe2000001000a */
[--C-:B------:R-:W-:Y:S01]  /*cb50*/  HADD2.F32 R13, -RZ, R5.reuse.H1_H1 ;  /* 0x30000005ff0d7230 */ /* 0x100fe20000004100 */
[----:B------:R-:W-:Y:S01]  /*cb60*/  F2FP.F16.E4M3.UNPACK_B R12, R12.H1 ;  /* 0x0000000cff0c723e */ /* 0x000fe200030006ff */
[----:B------:R-:W-:Y:S01]  /*cb70*/  HADD2.F32 R11, -RZ, R5.H0_H0 ;  /* 0x20000005ff0b7230 */ /* 0x000fe20000004100 */
[----:B------:R-:W-:Y:S01]  /*cb80*/  F2FP.F16.E4M3.UNPACK_B R20, R20.H1 ;  /* 0x00000014ff14723e */ /* 0x000fe200030006ff */
[----:B------:R-:W-:Y:S01]  /*cb90*/  HADD2.F32 R6, -RZ, R4.H1_H1 ;  /* 0x30000004ff067230 */ /* 0x000fe20000004100 */
[----:B------:R-:W-:Y:S01]  /*cba0*/  F2FP.SATFINITE.E4M3.F32.PACK_AB_MERGE_C R28, R29, R28, RZ ;  /* 0x0000001c1d1c723e */ /* 0x000fe200048070ff */
[----:B------:R-:W-:-:S02]  /*cbb0*/  HADD2.F32 R10, -RZ, R9.H1_H1 ;  /* 0x30000009ff0a7230 */ /* 0x000fc40000004100 */
[----:B------:R-:W-:Y:S02]  /*cbc0*/  HADD2.F32 R5, -RZ, R4.H0_H0 ;  /* 0x20000004ff057230 */ /* 0x000fe40000004100 */
[C---:B------:R-:W-:Y:S01]  /*cbd0*/  FMUL.FTZ R14, R6.reuse, R13 ;  /* 0x0000000d060e7220 */ /* 0x040fe20000410000 */
[----:B------:R-:W-:Y:S02]  /*cbe0*/  HADD2.F32 R4, -RZ, R3.H1_H1 ;  /* 0x30000003ff047230 */ /* 0x000fe40000004100 */
[-C--:B------:R-:W-:Y:S01]  /*cbf0*/  FMUL.FTZ R24, R6, R10.reuse ;  /* 0x0000000a06187220 */ /* 0x080fe20000410000 */
[----:B------:R-:W-:Y:S02]  /*cc00*/  HADD2.F32 R9, -RZ, R9.H0_H0 ;  /* 0x20000009ff097230 */ /* 0x000fe40000004100 */
[C---:B------:R-:W-:Y:S01]  /*cc10*/  FFMA.FTZ R14, R5.reuse, R10, -R14 ;  /* 0x0000000a050e7223 */ /* 0x040fe2000001080e */
[----:B------:R-:W-:Y:S02]  /*cc20*/  HADD2.F32 R3, -RZ, R3.H0_H0 ;  /* 0x20000003ff037230 */ /* 0x000fe40000004100 */
[C---:B------:R-:W-:Y:S01]  /*cc30*/  FMUL.FTZ R6, R4.reuse, R11 ;  /* 0x0000000b04067220 */ /* 0x040fe20000410000 */
[----:B------:R-:W-:Y:S01]  /*cc40*/  FFMA.FTZ R13, R5, R13, R24 ;  /* 0x0000000d050d7223 */ /* 0x000fe20000010018 */
[----:B------:R-:W-:Y:S01]  /*cc50*/  FMUL.FTZ R4, R4, R9 ;  /* 0x0000000904047220 */ /* 0x000fe20000410000 */
[----:B------:R-:W-:-:S02]  /*cc60*/  HADD2.F32 R5, -RZ, R12.H1_H1 ;  /* 0x3000000cff057230 */ /* 0x000fc40000004100 */
[C---:B------:R-:W-:Y:S01]  /*cc70*/  FFMA.FTZ R10, R3.reuse, R9, -R6 ;  /* 0x00000009030a7223 */ /* 0x040fe20000010806 */
[----:B------:R-:W-:Y:S02]  /*cc80*/  HADD2.F32 R9, -RZ, R20.H1_H1 ;  /* 0x30000014ff097230 */ /* 0x000fe40000004100 */
[----:B------:R-:W-:Y:S01]  /*cc90*/  FFMA.FTZ R11, R3, R11, R4 ;  /* 0x0000000b030b7223 */ /* 0x000fe20000010004 */
[----:B------:R-:W-:Y:S02]  /*cca0*/  HADD2.F32 R4, -RZ, R8.H1_H1 ;  /* 0x30000008ff047230 */ /* 0x000fe40000004100 */
[----:B------:R-:W-:Y:S02]  /*ccb0*/  HADD2.F32 R20, -RZ, R20.H0_H0 ;  /* 0x20000014ff147230 */ /* 0x000fe40000004100 */
[----:B------:R-:W-:Y:S02]  /*ccc0*/  HADD2.F32 R3, -RZ, R7.H1_H1 ;  /* 0x30000007ff037230 */ /* 0x000fe40000004100 */
[----:B------:R-:W-:Y:S01]  /*ccd0*/  FMUL.FTZ R15, R4, R9 ;  /* 0x00000009040f7220 */ /* 0x000fe20000410000 */
[----:B------:R-:W-:-:S02]  /*cce0*/  HADD2.F32 R12, -RZ, R12.H0_H0 ;  /* 0x2000000cff0c7230 */ /* 0x000fc40000004100 */
[-C--:B------:R-:W-:Y:S01]  /*ccf0*/  FMUL.FTZ R6, R4, R5.reuse ;  /* 0x0000000504067220 */ /* 0x080fe20000410000 */
[----:B------:R-:W-:Y:S02]  /*cd00*/  HADD2.F32 R8, -RZ, R8.H0_H0 ;  /* 0x20000008ff087230 */ /* 0x000fe40000004100 */
[C---:B------:R-:W-:Y:S01]  /*cd10*/  FMUL.FTZ R4, R3.reuse, R20 ;  /* 0x0000001403047220 */ /* 0x040fe20000410000 */
[----:B------:R-:W-:Y:S02]  /*cd20*/  HADD2.F32 R7, -RZ, R7.H0_H0 ;  /* 0x20000007ff077230 */ /* 0x000fe40000004100 */
[-C--:B------:R-:W-:Y:S01]  /*cd30*/  FMUL.FTZ R3, R3, R12.reuse ;  /* 0x0000000c03037220 */ /* 0x080fe20000410000 */
[C---:B------:R-:W-:Y:S01]  /*cd40*/  FFMA.FTZ R15, R8.reuse, R5, -R15 ;  /* 0x00000005080f7223 */ /* 0x040fe2000001080f */
[----:B------:R-:W-:Y:S01]  /*cd50*/  FFMA.FTZ R6, R8, R9, R6 ;  /* 0x0000000908067223 */ /* 0x000fe20000010006 */
[C---:B------:R-:W-:Y:S01]  /*cd60*/  FFMA.FTZ R5, R7.reuse, R12, -R4 ;  /* 0x0000000c07057223 */ /* 0x040fe20000010804 */
[----:B------:R-:W-:Y:S01]  /*cd70*/  FFMA.FTZ R20, R7, R20, R3 ;  /* 0x0000001407147223 */ /* 0x000fe20000010003 */
[----:B------:R-:W-:-:S02]  /*cd80*/  F2FP.SATFINITE.E4M3.F32.PACK_AB_MERGE_C R7, R32, R31, RZ ;  /* 0x0000001f2007723e */ /* 0x000fc400048070ff */
[----:B------:R-:W-:Y:S02]  /*cd90*/  F2FP.SATFINITE.E4M3.F32.PACK_AB_MERGE_C R4, R13, R14, RZ ;  /* 0x0000000e0d04723e */ /* 0x000fe400048070ff */
[----:B------:R-:W-:Y:S02]  /*cda0*/  F2FP.SATFINITE.E4M3.F32.PACK_AB_MERGE_C R15, R6, R15, RZ ;  /* 0x0000000f060f723e */ /* 0x000fe400048070ff */
[----:B------:R-:W-:Y:S02]  /*cdb0*/  F2FP.SATFINITE.E4M3.F32.PACK_AB_MERGE_C R6, R26, R25, R28 ;  /* 0x000000191a06723e */ /* 0x000fe4000480701c */
[----:B------:R-:W-:Y:S02]  /*cdc0*/  F2FP.SATFINITE.E4M3.F32.PACK_AB_MERGE_C R7, R30, R27, R7 ;  /* 0x0000001b1e07723e */ /* 0x000fe40004807007 */
[----:B------:R-:W-:Y:S02]  /*cdd0*/  F2FP.SATFINITE.E4M3.F32.PACK_AB_MERGE_C R4, R11, R10, R4 ;  /* 0x0000000a0b04723e */ /* 0x000fe40004807004 */
[----:B------:R-:W-:-:S05]  /*cde0*/  F2FP.SATFINITE.E4M3.F32.PACK_AB_MERGE_C R5, R20, R5, R15 ;  /* 0x000000051405723e */ /* 0x000fca000480700f */
[----:B------:R1:W-:Y:S01]  /*cdf0*/  STS.128 [R0+0x2000], R4 ;  /* 0x0020000400007388 */ /* 0x0003e20000000c00 */
[----:B------:R-:W-:Y:S05]  /*ce00*/  BRA `(.L_x_1904) ;  /* 0x0000002400407947 */ /* 0x000fea0003800000 */
.L_x_1891:
        /* <DEDUP_REMOVED lines=16> */
[----:B------:R-:W-:Y:S02]  /*cf10*/  IMAD R8, R0, UR4, RZ ;  /* 0x0000000400087c24 */ /* 0x000fe4000f8e02ff */
[----:B------:R-:W-:-:S04]  /*cf20*/  IMAD.WIDE.U32 R6, R3, UR6, R6 ;  /* 0x0000000603067c25 */ /* 0x000fc8000f8e0006 */
[----:B------:R-:W-:Y:S01]  /*cf30*/  IMAD R0, R0, UR6, RZ ;  /* 0x0000000600007c24 */ /* 0x000fe2000f8e02ff */
[----:B------:R-:W-:Y:S01]  /*cf40*/  IADD3 R9, P1, R6, UR8, RZ ;  /* 0x0000000806097c10 */ /* 0x000fe2000ff3e0ff */
        /* <DEDUP_REMOVED lines=8> */
[----:B------:R-:W0:Y:S01]  /*cfd0*/  LDC R41, c[0x0][0x3f4] ;  /* 0x0000fd00ff297b82 */ /* 0x000e220000000800 */
[----:B------:R-:W1:Y:S01]  /*cfe0*/  SHFL.IDX PT, R5, R35, RZ, 0x1c1f ;  /* 0x001c1fff23057589 */ /* 0x000e6200000e0000 */
[----:B------:R-:W-:-:S03]  /*cff0*/  IMAD R39, R188, R39, RZ ;  /* 0x00000027bc277224 */ /* 0x000fc600078e02ff */
[----:B------:R-:W2:Y:S04]  /*d000*/  SHFL.IDX PT, R14, R9, RZ, 0x1c1f ;  /* 0x001c1fff090e7589 */ /* 0x000ea800000e0000 */
[----:B------:R-:W3:Y:S04]  /*d010*/  SHFL.IDX PT, R3, R8, RZ, 0x1c1f ;  /* 0x001c1fff08037589 */ /* 0x000ee800000e0000 */
[----:B------:R-:W4:Y:S01]  /*d020*/  SHFL.IDX PT, R7, R37, RZ, 0x1c1f ;  /* 0x001c1fff25077589 */ /* 0x000f2200000e0000 */
[----:B0-----:R-:W-:-:S04]  /*d030*/  ISETP.GE.AND P0, PT, R18, R41, PT ;  /* 0x000000291200720c */ /* 0x001fc80003f06270 */
[----:B------:R-:W-:-:S13]  /*d040*/  ISETP.GE.OR P1, PT, R36, R39, P0 ;  /* 0x000000272400720c */ /* 0x000fda0000726670 */
[C---:B-1----:R-:W-:Y:S02]  /*d050*/  @!P1 IADD3 R0, P2, R18.reuse, R5, RZ ;  /* 0x0000000512009210 */ /* 0x042fe40007f5e0ff */
[----:B--2---:R-:W-:-:S03]  /*d060*/  @!P1 IADD3 R14, P3, R18, R14, RZ ;  /* 0x0000000e120e9210 */ /* 0x004fc60007f7e0ff */
[--C-:B---3--:R-:W-:Y:S02]  /*d070*/  @!P1 IMAD.X R5, R3, 0x1, R19.reuse, P2 ;  /* 0x0000000103059824 */ /* 0x108fe400010e0613 */
[----:B----4-:R-:W-:Y:S02]  /*d080*/  @!P1 IMAD.X R3, R7, 0x1, R19, P3 ;  /* 0x0000000107039824 */ /* 0x010fe400018e0613 */
[----:B------:R-:W-:Y:S02]  /*d090*/  @!P1 IMAD.MOV.U32 R4, RZ, RZ, R0 ;  /* 0x000000ffff049224 */ /* 0x000fe400078e0000 */
[----:B------:R-:W-:Y:S02]  /*d0a0*/  @!P1 IMAD.MOV.U32 R24, RZ, RZ, R14 ;  /* 0x000000ffff189224 */ /* 0x000fe400078e000e */
[----:B------:R-:W-:Y:S02]  /*d0b0*/  @!P1 IMAD.MOV.U32 R25, RZ, RZ, R3 ;  /* 0x000000ffff199224 */ /* 0x000fe400078e0003 */
[----:B------:R-:W2:Y:S04]  /*d0c0*/  @!P1 LD.E.128 R4, desc[UR60][R4.64] ;  /* 0x0000003c04049980 */ /* 0x000ea8000c101d00 */
[----:B------:R-:W3:Y:S01]  /*d0d0*/  @!P1 LD.E.128 R24, desc[UR60][R24.64] ;  /* 0x0000003c18189980 */ /* 0x000ee2000c101d00 */
[----:B------:R-:W-:-:S02]  /*d0e0*/  CS2R R32, SRZ ;  /* 0x0000000000207805 */ /* 0x000fc4000001ff00 */
[----:B------:R-:W-:Y:S02]  /*d0f0*/  CS2R R30, SRZ ;  /* 0x00000000001e7805 */ /* 0x000fe4000001ff00 */
[----:B------:R-:W-:Y:S01]  /*d100*/  CS2R R28, SRZ ;  /* 0x00000000001c7805 */ /* 0x000fe2000001ff00 */
[----:B------:R-:W0:Y:S01]  /*d110*/  SHFL.IDX PT, R35, R35, 0x1, 0x1c1f ;  /* 0x003c1f0023237f89 */ /* 0x000e2200000e0000 */
[----:B------:R-:W-:-:S03]  /*d120*/  CS2R R20, SRZ ;  /* 0x0000000000147805 */ /* 0x000fc6000001ff00 */
[----:B------:R1:W4:Y:S04]  /*d130*/  SHFL.IDX PT, R3, R8, 0x1, 0x1c1f ;  /* 0x003c1f0008037f89 */ /* 0x00032800000e0000 */
[----:B------:R1:W0:Y:S04]  /*d140*/  SHFL.IDX PT, R14, R9, 0x1, 0x1c1f ;  /* 0x003c1f00090e7f89 */ /* 0x00022800000e0000 */
[----:B------:R-:W0:Y:S01]  /*d150*/  SHFL.IDX PT, R37, R37, 0x1, 0x1c1f ;  /* 0x003c1f0025257f89 */ /* 0x000e2200000e0000 */
[----:B--2---:R-:W-:Y:S02]  /*d160*/  @!P1 IMAD.MOV.U32 R32, RZ, RZ, R4 ;  /* 0x000000ffff209224 */ /* 0x004fe400078e0004 */
[----:B------:R-:W-:Y:S01]  /*d170*/  @!P1 IMAD.MOV.U32 R33, RZ, RZ, R5 ;  /* 0x000000ffff219224 */ /* 0x000fe200078e0005 */
[----:B------:R-:W-:Y:S01]  /*d180*/  CS2R R4, SRZ ;  /* 0x0000000000047805 */ /* 0x000fe2000001ff00 */
[----:B------:R-:W-:-:S02]  /*d190*/  @!P1 IMAD.MOV.U32 R30, RZ, RZ, R6 ;  /* 0x000000ffff1e9224 */ /* 0x000fc400078e0006 */
[----:B------:R-:W-:Y:S02]  /*d1a0*/  @!P1 IMAD.MOV.U32 R31, RZ, RZ, R7 ;  /* 0x000000ffff1f9224 */ /* 0x000fe400078e0007 */
[----:B---3--:R-:W-:Y:S02]  /*d1b0*/  @!P1 IMAD.MOV.U32 R28, RZ, RZ, R24 ;  /* 0x000000ffff1c9224 */ /* 0x008fe400078e0018 */
[----:B------:R-:W-:Y:S02]  /*d1c0*/  @!P1 IMAD.MOV.U32 R29, RZ, RZ, R25 ;  /* 0x000000ffff1d9224 */ /* 0x000fe400078e0019 */
[----:B------:R-:W-:Y:S02]  /*d1d0*/  @!P1 IMAD.MOV.U32 R20, RZ, RZ, R26 ;  /* 0x000000ffff149224 */ /* 0x000fe400078e001a */
[----:B01--4-:R-:W-:-:S07]  /*d1e0*/  @!P1 IMAD.MOV.U32 R21, RZ, RZ, R27 ;  /* 0x000000ffff159224 */ /* 0x013fce00078e001b */
.L_x_2233:
[----:B------:R-:W-:Y:S01]  /*d1f0*/  VIADD R36, R36, 0x40 ;  /* 0x0000004024247836 */ /* 0x000fe20000000000 */
[----:B------:R-:W-:Y:S01]  /*d200*/  LEA.HI R0, R226, R226, RZ, 0x1 ;  /* 0x000000e2e2007211 */ /* 0x000fe200078f08ff */
[----:B------:R-:W-:Y:S01]  /*d210*/  BSSY B1, `(.L_x_1908) ;  /* 0x0000013000017945 */ /* 0x000fe20003800000 */
[----:B------:R-:W-:Y:S02]  /*d220*/  CS2R R8, SRZ ;  /* 0x0000000000087805 */ /* 0x000fe4000001ff00 */
[----:B------:R-:W-:Y:S02]  /*d230*/  CS2R R10, SRZ ;  /* 0x00000000000a7805 */ /* 0x000fe4000001ff00 */
[----:B------:R-:W-:Y:S02]  /*d240*/  ISETP.GE.AND P1, PT, R36, R39, PT ;  /* 0x000000272400720c */ /* 0x000fe40003f26270 */
[----:B------:R-:W-:-:S05]  /*d250*/  LOP3.LUT R7, R0, 0xfffffffe, RZ, 0xc0, !PT ;  /* 0xfffffffe00077812 */ /* 0x000fca00078ec0ff */
[----:B------:R-:W-:Y:S01]  /*d260*/  IMAD.IADD R0, R226, 0x1, -R7 ;  /* 0x00000001e2007824 */ /* 0x000fe200078e0a07 */
[----:B------:R-:W-:-:S04]  /*d270*/  CS2R R6, SRZ ;  /* 0x0000000000067805 */ /* 0x000fc8000001ff00 */
[----:B------:R-:W-:Y:S01]  /*d280*/  SHF.L.U32 R0, R0, 0x1f, RZ ;  /* 0x0000001f00007819 */ /* 0x000fe200000006ff */
[----:B------:R-:W-:Y:S06]  /*d290*/  @P1 BRA `(.L_x_1909) ;  /* 0x0000000000281947 */ /* 0x000fec0003800000 */
[----:B------:R-:W-:Y:S02]  /*d2a0*/  CS2R R6, SRZ ;  /* 0x0000000000067805 */ /* 0x000fe4000001ff00 */
[----:B------:R-:W-:Y:S02]  /*d2b0*/  CS2R R8, SRZ ;  /* 0x0000000000087805 */ /* 0x000fe4000001ff00 */
[----:B------:R-:W-:Y:S01]  /*d2c0*/  CS2R R10, SRZ ;  /* 0x00000000000a7805 */ /* 0x000fe2000001ff00 */
[----:B------:R-:W-:Y:S06]  /*d2d0*/  @P0 BRA `(.L_x_1909) ;  /* 0x0000000000180947 */ /* 0x000fec0003800000 */
[C---:B------:R-:W-:Y:S02]  /*d2e0*/  IADD3 R8, P1, R18.reuse, R35, RZ ;  /* 0x0000002312087210 */ /* 0x040fe40007f3e0ff */
[----:B------:R-:W-:-:S03]  /*d2f0*/  IADD3 R4, P2, R18, R14, RZ ;  /* 0x0000000e12047210 */ /* 0x000fc60007f5e0ff */
[--C-:B------:R-:W-:Y:S02]  /*d300*/  IMAD.X R9, R3, 0x1, R19.reuse, P1 ;  /* 0x0000000103097824 */ /* 0x100fe400008e0613 */
[----:B------:R-:W-:-:S04]  /*d310*/  IMAD.X R5, R37, 0x1, R19, P2 ;  /* 0x0000000125057824 */ /* 0x000fc800010e0613 */
[----:B------:R-:W5:Y:S04]  /*d320*/  LD.E.128 R8, desc[UR60][R8.64] ;  /* 0x0000003c08087980 */ /* 0x000f68000c101d00 */
[----:B------:R-:W5:Y:S02]  /*d330*/  LD.E.128 R4, desc[UR60][R4.64] ;  /* 0x0000003c04047980 */ /* 0x000f64000c101d00 */
.L_x_1909:
[----:B------:R-:W-:Y:S05]  /*d340*/  BSYNC B1 ;  /* 0x0000000000017941 */ /* 0x000fea0003800000 */
.L_x_1908:
[----:B------:R-:W0:Y:S01]  /*d350*/  SYNCS.PHASECHK.TRANS64.TRYWAIT P1, [R17+URZ+0x22800], R0 ;  /* 0x02280000110075a7 */ /* 0x000e22000802017f */
[C---:B------:R-:W-:Y:S01]  /*d360*/  VIADD R3, R198.reuse, 0x40 ;  /* 0x00000040c6037836 */ /* 0x040fe20000000000 */
[----:B------:R-:W-:Y:S01]  /*d370*/  VIADDMNMX R39, R39, -R202, 0x80, PT ;  /* 0x0000008027277446 */ /* 0x000fe200038009ca */
[----:B------:R-:W-:Y:S03]  /*d380*/  BSSY B1, `(.L_x_1910) ;  /* 0x0000004000017945 */ /* 0x000fe60003800000 */
[-C--:B------:R-:W-:Y:S02]  /*d390*/  ISETP.GE.OR P2, PT, R198, R39.reuse, P0 ;  /* 0x00000027c600720c */ /* 0x080fe40000746670 */
[----:B------:R-:W-:Y:S01]  /*d3a0*/  ISETP.GE.OR P0, PT, R3, R39, P0 ;  /* 0x000000270300720c */ /* 0x000fe20000706670 */
[----:B0-----:R-:W-:-:S12]  /*d3b0*/  @!P1 BRA `(.L_x_1911) ;  /* 0x0000021c00bc9947 */ /* 0x001fd80003800000 */
.L_x_2234:
[----:B------:R-:W-:Y:S05]  /*d3c0*/  BSYNC B1 ;  /* 0x0000000000017941 */ /* 0x000fea0003800000 */
.L_x_1910:
[----:B------:R-:W-:Y:S04]  /*d3d0*/  BSSY B1, `(.L_x_1912) ;  /* 0x0000100000017945 */ /* 0x000fe80003800000 */
[----:B------:R-:W-:Y:S05]  /*d3e0*/  @P2 BRA `(.L_x_1913) ;  /* 0x0000000c00f82947 */ /* 0x000fea0003800000 */
[----:B0-----:R-:W-:Y:S02]  /*d3f0*/  SHF.R.U32.HI R0, RZ, 0x8, R32 ;  /* 0x00000008ff007819 */ /* 0x001fe40000011620 */
[----:B------:R-:W-:Y:S02]  /*d400*/  LOP3.LUT R3, R32, 0xff, RZ, 0xc0, !PT ;  /* 0x000000ff20037812 */ /* 0x000fe400078ec0ff */
[----:B------:R-:W-:Y:S02]  /*d410*/  LOP3.LUT R0, R0, 0xff, RZ, 0xc0, !PT ;  /* 0x000000ff00007812 */ /* 0x000fe400078ec0ff */
[----:B------:R-:W-:Y:S02]  /*d420*/  SHF.R.U32.HI R12, RZ, 0x8, R33 ;  /* 0x00000008ff0c7819 */ /* 0x000fe40000011621 */
[----:B------:R-:W-:Y:S01]  /*d430*/  PRMT R36, R0, 0x7604, R3 ;  /* 0x0000760400247816 */ /* 0x000fe20000000003 */
[----:B------:R-:W-:Y:S01]  /*d440*/  IMAD.SHL.U32 R3, R211, 0x80, RZ ;  /* 0x00000080d3037824 */ /* 0x000fe200078e00ff */
[----:B------:R-:W-:-:S02]  /*d450*/  LOP3.LUT R13, R33, 0xff, RZ, 0xc0, !PT ;  /* 0x000000ff210d7812 */ /* 0x000fc400078ec0ff */
[----:B------:R-:W-:Y:S02]  /*d460*/  LOP3.LUT R12, R12, 0xff, RZ, 0xc0, !PT ;  /* 0x000000ff0c0c7812 */ /* 0x000fe400078ec0ff */
[----:B------:R-:W-:Y:S02]  /*d470*/  SHF.R.U32.HI R14, RZ, 0x8, R30 ;  /* 0x00000008ff0e7819 */ /* 0x000fe4000001161e */
[----:B------:R-:W-:Y:S02]  /*d480*/  PRMT R38, R12, 0x7604, R13 ;  /* 0x000076040c267816 */ /* 0x000fe4000000000d */
[----:B------:R-:W-:Y:S02]  /*d490*/  SHF.R.U32.HI R12, RZ, 0x8, R31 ;  /* 0x00000008ff0c7819 */ /* 0x000fe4000001161f */
[----:B------:R-:W-:Y:S01]  /*d4a0*/  LOP3.LUT R24, R3, 0x380, RZ, 0xc0, !PT ;  /* 0x0000038003187812 */ /* 0x000fe200078ec0ff */
[----:B------:R-:W-:Y:S01]  /*d4b0*/  IMAD.IADD R3, R18, 0x1, R41 ;  /* 0x0000000112037824 */ /* 0x000fe200078e0229 */
[----:B------:R-:W-:-:S02]  /*d4c0*/  LOP3.LUT R15, R30, 0xff, RZ, 0xc0, !PT ;  /* 0x000000ff1e0f7812 */ /* 0x000fc400078ec0ff */
[----:B------:R-:W-:Y:S02]  /*d4d0*/  LOP3.LUT R14, R14, 0xff, RZ, 0xc0, !PT ;  /* 0x000000ff0e0e7812 */ /* 0x000fe400078ec0ff */
[----:B------:R-:W-:Y:S02]  /*d4e0*/  SHF.R.U32.HI R0, RZ, 0x8, R28 ;  /* 0x00000008ff007819 */ /* 0x000fe4000001161c */
[----:B------:R-:W-:Y:S02]  /*d4f0*/  LOP3.LUT R13, R31, 0xff, RZ, 0xc0, !PT ;  /* 0x000000ff1f0d7812 */ /* 0x000fe400078ec0ff */
[----:B------:R-:W-:Y:S02]  /*d500*/  LOP3.LUT R12, R12, 0xff, RZ, 0xc0, !PT ;  /* 0x000000ff0c0c7812 */ /* 0x000fe400078ec0ff */
[----:B------:R-:W-:Y:S02]  /*d510*/  PRMT R40, R14, 0x7604, R15 ;  /* 0x000076040e287816 */ /* 0x000fe4000000000f */
[----:B------:R-:W-:-:S02]  /*d520*/  SHF.R.U32.HI R25, RZ, 0x3, R24 ;  /* 0x00000003ff197819 */ /* 0x000fc40000011618 */
[----:B------:R-:W-:Y:S02]  /*d530*/  LOP3.LUT R3, R24, 0x70, R3, 0xf8, !PT ;  /* 0x0000007018037812 */ /* 0x000fe400078ef803 */
[----:B------:R-:W-:Y:S02]  /*d540*/  LOP3.LUT R14, R0, 0xff, RZ, 0xc0, !PT ;  /* 0x000000ff000e7812 */ /* 0x000fe400078ec0ff */
[----:B------:R-:W-:Y:S02]  /*d550*/  LOP3.LUT R0, R24, 0x70, R18, 0xf8, !PT ;  /* 0x0000007018007812 */ /* 0x000fe400078ef812 */
[----:B------:R-:W-:Y:S02]  /*d560*/  PRMT R43, R12, 0x7604, R13 ;  /* 0x000076040c2b7816 */ /* 0x000fe4000000000d */
[----:B------:R-:W-:Y:S02]  /*d570*/  SHF.R.U32.HI R24, RZ, 0x8, R29 ;  /* 0x00000008ff187819 */ /* 0x000fe4000001161d */
[----:B------:R-:W-:-:S02]  /*d580*/  SHF.R.U32.HI R12, RZ, 0x8, R20 ;  /* 0x00000008ff0c7819 */ /* 0x000fc40000011614 */
[-C--:B------:R-:W-:Y:S02]  /*d590*/  LOP3.LUT R3, R3, R25.reuse, RZ, 0x3c, !PT ;  /* 0x0000001903037212 */ /* 0x080fe400078e3cff */
[----:B------:R-:W-:Y:S02]  /*d5a0*/  LOP3.LUT R0, R0, R25, RZ, 0x3c, !PT ;  /* 0x0000001900007212 */ /* 0x000fe400078e3cff */
[----:B------:R-:W-:Y:S02]  /*d5b0*/  LOP3.LUT R25, R29, 0xff, RZ, 0xc0, !PT ;  /* 0x000000ff1d197812 */ /* 0x000fe400078ec0ff */
[----:B------:R-:W-:Y:S02]  /*d5c0*/  LOP3.LUT R27, R20, 0xff, RZ, 0xc0, !PT ;  /* 0x000000ff141b7812 */ /* 0x000fe400078ec0ff */
[----:B------:R-:W-:Y:S02]  /*d5d0*/  LOP3.LUT R24, R24, 0xff, RZ, 0xc0, !PT ;  /* 0x000000ff18187812 */ /* 0x000fe400078ec0ff */
[----:B------:R-:W-:-:S02]  /*d5e0*/  LOP3.LUT R26, R12, 0xff, RZ, 0xc0, !PT ;  /* 0x000000ff0c1a7812 */ /* 0x000fc400078ec0ff */
[C-C-:B------:R-:W-:Y:S02]  /*d5f0*/  IADD3 R3, R17.reuse, R3, R210.reuse ;  /* 0x0000000311037210 */ /* 0x140fe40007ffe0d2 */
[----:B------:R-:W-:Y:S02]  /*d600*/  LOP3.LUT R15, R28, 0xff, RZ, 0xc0, !PT ;  /* 0x000000ff1c0f7812 */ /* 0x000fe400078ec0ff */
[----:B------:R-:W-:Y:S02]  /*d610*/  IADD3 R0, R17, R0, R210 ;  /* 0x0000000011007210 */ /* 0x000fe40007ffe0d2 */
[----:B------:R-:W-:Y:S02]  /*d620*/  PRMT R47, R24, 0x7604, R25 ;  /* 0x00007604182f7816 */ /* 0x000fe40000000019 */
[----:B------:R-:W-:Y:S02]  /*d630*/  PRMT R51, R26, 0x7604, R27 ;  /* 0x000076041a337816 */ /* 0x000fe4000000001b */
[----:B------:R-:W0:Y:S01]  /*d640*/  LDS.128 R24, [R3+0x14400] ;  /* 0x0144000003187984 */ /* 0x000e220000000c00 */
[----:B------:R-:W-:-:S02]  /*d650*/  PRMT R45, R14, 0x7604, R15 ;  /* 0x000076040e2d7816 */ /* 0x000fc4000000000f */
[----:B------:R-:W-:Y:S01]  /*d660*/  SHF.R.U32.HI R35, RZ, 0x8, R21 ;  /* 0x00000008ff237819 */ /* 0x000fe20000011615 */
[----:B------:R-:W1:Y:S01]  /*d670*/  LDS.128 R12, [R0+0x14400] ;  /* 0x01440000000c7984 */ /* 0x000e620000000c00 */
[----:B------:R-:W-:Y:S02]  /*d680*/  SHF.R.U32.HI R37, RZ, 0x10, R33 ;  /* 0x00000010ff257819 */ /* 0x000fe40000011621 */
[----:B------:R-:W-:Y:S02]  /*d690*/  LOP3.LUT R42, R21, 0xff, RZ, 0xc0, !PT ;  /* 0x000000ff152a7812 */ /* 0x000fe400078ec0ff */
[----:B------:R-:W-:Y:S02]  /*d6a0*/  LOP3.LUT R35, R35, 0xff, RZ, 0xc0, !PT ;  /* 0x000000ff23237812 */ /* 0x000fe400078ec0ff */
[----:B------:R-:W-:Y:S02]  /*d6b0*/  LOP3.LUT R37, R37, 0xff, RZ, 0xc0, !PT ;  /* 0x000000ff25257812 */ /* 0x000fe400078ec0ff */
[----:B------:R-:W-:-:S02]  /*d6c0*/  PRMT R53, R35, 0x7604, R42 ;  /* 0x0000760423357816 */ /* 0x000fc4000000002a */
[----:B------:R-:W-:Y:S02]  /*d6d0*/  SHF.R.U32.HI R39, RZ, 0x10, R30 ;  /* 0x00000010ff277819 */ /* 0x000fe4000001161e */
[----:B------:R-:W-:Y:S02]  /*d6e0*/  SHF.R.U32.HI R42, RZ, 0x10, R31 ;  /* 0x00000010ff2a7819 */ /* 0x000fe4000001161f */
[----:B------:R-:W-:Y:S02]  /*d6f0*/  SHF.R.U32.HI R35, RZ, 0x10, R32 ;  /* 0x00000010ff237819 */ /* 0x000fe40000011620 */
[----:B------:R-:W-:Y:S02]  /*d700*/  PRMT R37, R37, 0x7054, R38 ;  /* 0x0000705425257816 */ /* 0x000fe40000000026 */
[----:B------:R-:W-:Y:S02]  /*d710*/  SHF.R.U32.HI R38, RZ, 0x10, R29 ;  /* 0x00000010ff267819 */ /* 0x000fe4000001161d */
[----:B------:R-:W-:-:S02]  /*d720*/  LOP3.LUT R39, R39, 0xff, RZ, 0xc0, !PT ;  /* 0x000000ff27277812 */ /* 0x000fc400078ec0ff */
[----:B------:R-:W-:Y:S02]  /*d730*/  LOP3.LUT R42, R42, 0xff, RZ, 0xc0, !PT ;  /* 0x000000ff2a2a7812 */ /* 0x000fe400078ec0ff */
[----:B------:R-:W-:Y:S02]  /*d740*/  LOP3.LUT R35, R35, 0xff, RZ, 0xc0, !PT ;  /* 0x000000ff23237812 */ /* 0x000fe400078ec0ff */
[----:B------:R-:W-:Y:S02]  /*d750*/  LOP3.LUT R38, R38, 0xff, RZ, 0xc0, !PT ;  /* 0x000000ff26267812 */ /* 0x000fe400078ec0ff */
[----:B------:R-:W-:Y:S02]  /*d760*/  PRMT R39, R39, 0x7054, R40 ;  /* 0x0000705427277816 */ /* 0x000fe40000000028 */
[----:B------:R-:W-:Y:S02]  /*d770*/  PRMT R43, R42, 0x7054, R43 ;  /* 0x000070542a2b7816 */ /* 0x000fe4000000002b */
[----:B------:R-:W-:-:S02]  /*d780*/  PRMT R35, R35, 0x7054, R36 ;  /* 0x0000705423237816 */ /* 0x000fc40000000024 */
[----:B------:R-:W-:Y:S02]  /*d790*/  SHF.R.U32.HI R40, RZ, 0x10, R20 ;  /* 0x00000010ff287819 */ /* 0x000fe40000011614 */
[----:B------:R-:W-:Y:S02]  /*d7a0*/  SHF.R.U32.HI R42, RZ, 0x10, R21 ;  /* 0x00000010ff2a7819 */ /* 0x000fe40000011615 */
[----:B------:R-:W-:Y:S02]  /*d7b0*/  SHF.R.U32.HI R36, RZ, 0x10, R28 ;  /* 0x00000010ff247819 */ /* 0x000fe4000001161c */
[----:B------:R-:W-:Y:S02]  /*d7c0*/  PRMT R49, R38, 0x7054, R47 ;  /* 0x0000705426317816 */ /* 0x000fe4000000002f */
[----:B------:R-:W-:Y:S02]  /*d7d0*/  LOP3.LUT R40, R40, 0xff, RZ, 0xc0, !PT ;  /* 0x000000ff28287812 */ /* 0x000fe400078ec0ff */
[----:B------:R-:W-:-:S02]  /*d7e0*/  LOP3.LUT R42, R42, 0xff, RZ, 0xc0, !PT ;  /* 0x000000ff2a2a7812 */ /* 0x000fc400078ec0ff */
[----:B------:R-:W-:Y:S02]  /*d7f0*/  LOP3.LUT R36, R36, 0xff, RZ, 0xc0, !PT ;  /* 0x000000ff24247812 */ /* 0x000fe400078ec0ff */
[----:B------:R-:W-:Y:S02]  /*d800*/  LOP3.LUT R49, R49, 0xff000000, R29, 0xf8, !PT ;  /* 0xff00000031317812 */ /* 0x000fe400078ef81d */
[----:B------:R-:W-:Y:S02]  /*d810*/  PRMT R51, R40, 0x7054, R51 ;  /* 0x0000705428337816 */ /* 0x000fe40000000033 */
[----:B------:R-:W-:Y:S02]  /*d820*/  PRMT R53, R42, 0x7054, R53 ;  /* 0x000070542a357816 */ /* 0x000fe40000000035 */
[----:B------:R-:W-:Y:S02]  /*d830*/  PRMT R45, R36, 0x7054, R45 ;  /* 0x00007054242d7816 */ /* 0x000fe4000000002d */
[----:B------:R-:W-:-:S02]  /*d840*/  LOP3.LUT R40, R35, 0xff000000, R32, 0xf8, !PT ;  /* 0xff00000023287812 */ /* 0x000fc400078ef820 */
[----:B------:R-:W-:Y:S02]  /*d850*/  LOP3.LUT R42, R37, 0xff000000, R33, 0xf8, !PT ;  /* 0xff000000252a7812 */ /* 0x000fe400078ef821 */
[----:B------:R-:W-:Y:S02]  /*d860*/  F2FP.F16.E4M3.UNPACK_B R48, R49.H1 ;  /* 0x00000031ff30723e */ /* 0x000fe400030006ff */
[----:B0-----:R-:W-:Y:S02]  /*d870*/  F2FP.F16.E4M3.UNPACK_B R35, R25.H1 ;  /* 0x00000019ff23723e */ /* 0x001fe400030006ff */
[----:B------:R-:W-:Y:S02]  /*d880*/  LOP3.LUT R46, R43, 0xff000000, R31, 0xf8, !PT ;  /* 0xff0000002b2e7812 */ /* 0x000fe400078ef81f */
[----:B------:R-:W-:Y:S02]  /*d890*/  LOP3.LUT R47, R45, 0xff000000, R28, 0xf8, !PT ;  /* 0xff0000002d2f7812 */ /* 0x000fe400078ef81c */
[----:B------:R-:W-:Y:S01]  /*d8a0*/  LOP3.LUT R50, R51, 0xff000000, R20, 0xf8, !PT ;  /* 0xff00000033327812 */ /* 0x000fe200078ef814 */
[--C-:B------:R-:W-:Y:S01]  /*d8b0*/  HADD2.F32 R51, -RZ, R48.reuse.H0_H0 ;  /* 0x20000030ff337230 */ /* 0x100fe20000004100 */
[----:B------:R-:W-:Y:S01]  /*d8c0*/  F2FP.F16.E4M3.UNPACK_B R43, R42.H1 ;  /* 0x0000002aff2b723e */ /* 0x000fe200030006ff */
[----:B------:R-:W-:Y:S01]  /*d8d0*/  HADD2.F32 R48, -RZ, R48.H1_H1 ;  /* 0x30000030ff307230 */ /* 0x000fe20000004100 */
[----:B-1----:R-:W-:-:S02]  /*d8e0*/  F2FP.F16.E4M3.UNPACK_B R31, R15 ;  /* 0x0000000fff1f723e */ /* 0x002fc400020006ff */
[----:B------:R-:W-:Y:S01]  /*d8f0*/  F2FP.F16.E4M3.UNPACK_B R32, R15.H1 ;  /* 0x0000000fff20723e */ /* 0x000fe200030006ff */
[--C-:B------:R-:W-:Y:S01]  /*d900*/  HADD2.F32 R45, -RZ, R43.reuse.H0_H0 ;  /* 0x2000002bff2d7230 */ /* 0x100fe20000004100 */
[-C--:B------:R-:W-:Y:S01]  /*d910*/  F2FP.F16.E4M3.UNPACK_B R28, R13.reuse.H1 ;  /* 0x0000000dff1c723e */ /* 0x080fe200030006ff */
[----:B------:R-:W-:Y:S01]  /*d920*/  HADD2.F32 R44, -RZ, R43.H1_H1 ;  /* 0x3000002bff2c7230 */ /* 0x000fe20000004100 */
[-C--:B------:R-:W-:Y:S02]  /*d930*/  F2FP.F16.E4M3.UNPACK_B R15, R12.reuse ;  /* 0x0000000cff0f723e */ /* 0x080fe400020006ff */
[----:B------:R-:W-:Y:S01]  /*d940*/  F2FP.F16.E4M3.UNPACK_B R20, R12.H1 ;  /* 0x0000000cff14723e */ /* 0x000fe200030006ff */
[--C-:B------:R-:W-:Y:S01]  /*d950*/  HADD2.F32 R12, -RZ, R35.reuse.H0_H0 ;  /* 0x20000023ff0c7230 */ /* 0x100fe20000004100 */
[----:B------:R-:W-:Y:S01]  /*d960*/  LOP3.LUT R53, R53, 0xff000000, R21, 0xf8, !PT ;  /* 0xff00000035357812 */ /* 0x000fe200078ef815 */
[----:B------:R-:W-:Y:S01]  /*d970*/  HADD2.F32 R35, -RZ, R35.H1_H1 ;  /* 0x30000023ff237230 */ /* 0x000fe20000004100 */
[----:B------:R-:W-:-:S02]  /*d980*/  F2FP.F16.E4M3.UNPACK_B R21, R13 ;  /* 0x0000000dff15723e */ /* 0x000fc400020006ff */
[-C--:B------:R-:W-:Y:S01]  /*d990*/  F2FP.F16.E4M3.UNPACK_B R13, R14.reuse ;  /* 0x0000000eff0d723e */ /* 0x080fe200020006ff */
[----:B------:R-:W-:Y:S01]  /*d9a0*/  FMUL.FTZ R55, R12, R51 ;  /* 0x000000330c377220 */ /* 0x000fe20000410000 */
[----:B------:R-:W-:Y:S01]  /*d9b0*/  F2FP.F16.E4M3.UNPACK_B R29, R14.H1 ;  /* 0x0000000eff1d723e */ /* 0x000fe200030006ff */
[--C-:B------:R-:W-:Y:S01]  /*d9c0*/  HADD2.F32 R14, -RZ, R28.reuse.H0_H0 ;  /* 0x2000001cff0e7230 */ /* 0x100fe20000004100 */
[----:B------:R-:W-:Y:S01]  /*d9d0*/  LOP3.LUT R30, R39, 0xff000000, R30, 0xf8, !PT ;  /* 0xff000000271e7812 */ /* 0x000fe200078ef81e */
[----:B------:R-:W-:Y:S01]  /*d9e0*/  HADD2.F32 R28, -RZ, R28.H1_H1 ;  /* 0x3000001cff1c7230 */ /* 0x000fe20000004100 */
[----:B------:R-:W-:Y:S01]  /*d9f0*/  F2FP.F16.E4M3.UNPACK_B R33, R25 ;  /* 0x00000019ff21723e */ /* 0x000fe200020006ff */
[----:B------:R-:W-:Y:S01]  /*da00*/  FMUL.FTZ R57, R35, R44 ;  /* 0x0000002c23397220 */ /* 0x000fe20000410000 */
[----:B------:R-:W-:Y:S02]  /*da10*/  F2FP.F16.E4M3.UNPACK_B R49, R49 ;  /* 0x00000031ff31723e */ /* 0x000fe400020006ff */
[-C--:B------:R-:W-:Y:S01]  /*da20*/  F2FP.F16.E4M3.UNPACK_B R38, R27.reuse ;  /* 0x0000001bff26723e */ /* 0x080fe200020006ff */
[----:B------:R-:W-:Y:S01]  /*da30*/  FFMA.FTZ R57, R28, R48, R57 ;  /* 0x000000301c397223 */ /* 0x000fe20000010039 */
[----:B------:R-:W-:-:S02]  /*da40*/  F2FP.F16.E4M3.UNPACK_B R39, R27.H1 ;  /* 0x0000001bff27723e */ /* 0x000fc400030006ff */
[-C--:B------:R-:W-:Y:S02]  /*da50*/  F2FP.F16.E4M3.UNPACK_B R25, R24.reuse ;  /* 0x00000018ff19723e */ /* 0x080fe400020006ff */
[----:B------:R-:W-:Y:S01]  /*da60*/  F2FP.F16.E4M3.UNPACK_B R27, R24.H1 ;  /* 0x00000018ff1b723e */ /* 0x000fe200030006ff */
[-C--:B------:R-:W-:Y:S01]  /*da70*/  FMUL.FTZ R24, R12, R45.reuse ;  /* 0x0000002d0c187220 */ /* 0x080fe20000410000 */
[-C--:B------:R-:W-:Y:S01]  /*da80*/  F2FP.F16.E4M3.UNPACK_B R36, R26.reuse ;  /* 0x0000001aff24723e */ /* 0x080fe200020006ff */
[C---:B------:R-:W-:Y:S01]  /*da90*/  FFMA.FTZ R12, R14.reuse, R45, -R55 ;  /* 0x0000002d0e0c7223 */ /* 0x040fe20000010837 */
[----:B------:R-:W-:Y:S01]  /*daa0*/  F2FP.F16.E4M3.UNPACK_B R37, R26.H1 ;  /* 0x0000001aff25723e */ /* 0x000fe200030006ff */
[----:B------:R-:W-:Y:S01]  /*dab0*/  HADD2.F32 R45, -RZ, R49.H0_H0 ;  /* 0x20000031ff2d7230 */ /* 0x000fe20000004100 */
[----:B------:R-:W-:Y:S01]  /*dac0*/  F2FP.F16.E4M3.UNPACK_B R42, R42 ;  /* 0x0000002aff2a723e */ /* 0x000fe200020006ff */
[----:B------:R-:W-:Y:S02]  /*dad0*/  HADD2.F32 R26, -RZ, R33.H0_H0 ;  /* 0x20000021ff1a7230 */ /* 0x000fe40000004100 */
[----:B------:R-:W-:Y:S01]  /*dae0*/  FFMA.FTZ R14, R14, R51, R24 ;  /* 0x000000330e0e7223 */ /* 0x000fe20000010018 */
[----:B------:R-:W-:-:S02]  /*daf0*/  HADD2.F32 R24, -RZ, R21.H0_H0 ;  /* 0x20000015ff187230 */ /* 0x000fc40000004100 */
[----:B------:R-:W-:Y:S01]  /*db00*/  FMUL.FTZ R51, R35, R48 ;  /* 0x0000003023337220 */ /* 0x000fe20000410000 */
[----:B------:R-:W-:Y:S02]  /*db10*/  HADD2.F32 R43, -RZ, R42.H0_H0 ;  /* 0x2000002aff2b7230 */ /* 0x000fe40000004100 */
[----:B------:R-:W-:Y:S01]  /*db20*/  FMUL.FTZ R35, R26, R45 ;  /* 0x0000002d1a237220 */ /* 0x000fe20000410000 */
[----:B------:R-:W-:Y:S02]  /*db30*/  HADD2.F32 R33, -RZ, R33.H1_H1 ;  /* 0x30000021ff217230 */ /* 0x000fe40000004100 */
[----:B------:R-:W-:Y:S01]  /*db40*/  FFMA.FTZ R55, R28, R44, -R51 ;  /* 0x0000002c1c377223 */ /* 0x000fe20000010833 */
[----:B------:R-:W-:Y:S01]  /*db50*/  F2FP.F16.E4M3.UNPACK_B R28, R46.H1 ;  /* 0x0000002eff1c723e */ /* 0x000fe200030006ff */
[-C--:B------:R-:W-:Y:S01]  /*db60*/  FMUL.FTZ R26, R26, R43.reuse ;  /* 0x0000002b1a1a7220 */ /* 0x080fe20000410000 */
[----:B------:R-:W-:Y:S01]  /*db70*/  FFMA.FTZ R48, R24, R43, -R35 ;  /* 0x0000002b18307223 */ /* 0x000fe20000010823 */
[----:B------:R-:W-:Y:S01]  /*db80*/  F2FP.F16.E4M3.UNPACK_B R43, R53.H1 ;  /* 0x00000035ff2b723e */ /* 0x000fe200030006ff */
[----:B------:R-:W-:-:S02]  /*db90*/  HADD2.F32 R44, -RZ, R49.H1_H1 ;  /* 0x30000031ff2c7230 */ /* 0x000fc40000004100 */
[----:B------:R-:W-:Y:S01]  /*dba0*/  FFMA.FTZ R51, R24, R45, R26 ;  /* 0x0000002d18337223 */ /* 0x000fe2000001001a */
[----:B------:R-:W-:Y:S01]  /*dbb0*/  HADD2.F32 R26, -RZ, R39.H0_H0 ;  /* 0x20000027ff1a7230 */ /* 0x000fe20000004100 */
[----:B------:R-:W-:Y:S01]  /*dbc0*/  F2FP.F16.E4M3.UNPACK_B R53, R53 ;  /* 0x00000035ff35723e */ /* 0x000fe200020006ff */
[----:B------:R-:W-:Y:S02]  /*dbd0*/  HADD2.F32 R45, -RZ, R43.H0_H0 ;  /* 0x2000002bff2d7230 */ /* 0x000fe40000004100 */
[----:B------:R-:W-:Y:S01]  /*dbe0*/  FMUL.FTZ R52, R33, R44 ;  /* 0x0000002c21347220 */ /* 0x000fe20000410000 */
[----:B------:R-:W-:Y:S01]  /*dbf0*/  HADD2.F32 R42, -RZ, R42.H1_H1 ;  /* 0x3000002aff2a7230 */ /* 0x000fe20000004100 */
[----:B------:R-:W-:Y:S01]  /*dc00*/  F2FP.F16.E4M3.UNPACK_B R46, R46 ;  /* 0x0000002eff2e723e */ /* 0x000fe200020006ff */
[----:B------:R-:W-:Y:S02]  /*dc10*/  HADD2.F32 R35, -RZ, R28.H0_H0 ;  /* 0x2000001cff237230 */ /* 0x000fe40000004100 */
[----:B------:R-:W-:Y:S01]  /*dc20*/  FMUL.FTZ R59, R26, R45 ;  /* 0x0000002d1a3b7220 */ /* 0x000fe20000410000 */
[----:B------:R-:W-:-:S02]  /*dc30*/  HADD2.F32 R21, -RZ, R21.H1_H1 ;  /* 0x30000015ff157230 */ /* 0x000fc40000004100 */
[----:B------:R-:W-:Y:S01]  /*dc40*/  FMUL.FTZ R33, R33, R42 ;  /* 0x0000002a21217220 */ /* 0x000fe20000410000 */
[----:B------:R-:W-:Y:S02]  /*dc50*/  HADD2.F32 R24, -RZ, R32.H0_H0 ;  /* 0x20000020ff187230 */ /* 0x000fe40000004100 */
[-C--:B------:R-:W-:Y:S01]  /*dc60*/  FMUL.FTZ R26, R26, R35.reuse ;  /* 0x000000231a1a7220 */ /* 0x080fe20000410000 */
[----:B------:R-:W-:Y:S02]  /*dc70*/  HADD2.F32 R28, -RZ, R28.H1_H1 ;  /* 0x3000001cff1c7230 */ /* 0x000fe40000004100 */
[----:B------:R-:W-:Y:S01]  /*dc80*/  FFMA.FTZ R44, R21, R44, R33 ;  /* 0x0000002c152c7223 */ /* 0x000fe20000010021 */
[----:B------:R-:W-:Y:S02]  /*dc90*/  HADD2.F32 R43, -RZ, R43.H1_H1 ;  /* 0x3000002bff2b7230 */ /* 0x000fe40000004100 */
[C---:B------:R-:W-:Y:S01]  /*dca0*/  FFMA.FTZ R59, R24.reuse, R35, -R59 ;  /* 0x00000023183b7223 */ /* 0x040fe2000001083b */
[----:B------:R-:W-:Y:S01]  /*dcb0*/  FFMA.FTZ R58, R24, R45, R26 ;  /* 0x0000002d183a7223 */ /* 0x000fe2000001001a */
[----:B------:R-:W-:-:S02]  /*dcc0*/  HADD2.F32 R39, -RZ, R39.H1_H1 ;  /* 0x30000027ff277230 */ /* 0x000fc40000004100 */
[----:B------:R-:W-:Y:S01]  /*dcd0*/  FFMA.FTZ R49, R21, R42, -R52 ;  /* 0x0000002a15317223 */ /* 0x000fe20000010834 */
[----:B------:R-:W-:Y:S02]  /*dce0*/  HADD2.F32 R33, -RZ, R53.H0_H0 ;  /* 0x20000035ff217230 */ /* 0x000fe40000004100 */
[----:B------:R-:W-:Y:S02]  /*dcf0*/  HADD2.F32 R24, -RZ, R38.H0_H0 ;  /* 0x20000026ff187230 */ /* 0x000fe40000004100 */
[C---:B------:R-:W-:Y:S01]  /*dd00*/  FMUL.FTZ R35, R39.reuse, R43 ;  /* 0x0000002b27237220 */ /* 0x040fe20000410000 */
[----:B------:R-:W-:Y:S02]  /*dd10*/  HADD2.F32 R32, -RZ, R32.H1_H1 ;  /* 0x30000020ff207230 */ /* 0x000fe40000004100 */
[----:B------:R-:W-:Y:S01]  /*dd20*/  FMUL.FTZ R52, R39, R28 ;  /* 0x0000001c27347220 */ /* 0x000fe20000410000 */
[----:B------:R-:W-:Y:S02]  /*dd30*/  HADD2.F32 R26, -RZ, R46.H0_H0 ;  /* 0x2000002eff1a7230 */ /* 0x000fe40000004100 */
[----:B------:R-:W-:Y:S01]  /*dd40*/  FMUL.FTZ R42, R24, R33 ;  /* 0x00000021182a7220 */ /* 0x000fe20000410000 */
[----:B------:R-:W-:-:S02]  /*dd50*/  HADD2.F32 R21, -RZ, R31.H0_H0 ;  /* 0x2000001fff157230 */ /* 0x000fc40000004100 */
[C---:B------:R-:W-:Y:S01]  /*dd60*/  FFMA.FTZ R60, R32.reuse, R28, -R35 ;  /* 0x0000001c203c7223 */ /* 0x040fe20000010823 */
[----:B------:R-:W-:Y:S01]  /*dd70*/  FFMA.FTZ R61, R32, R43, R52 ;  /* 0x0000002b203d7223 */ /* 0x000fe20000010034 */
[-C--:B------:R-:W-:Y:S01]  /*dd80*/  FMUL.FTZ R24, R24, R26.reuse ;  /* 0x0000001a18187220 */ /* 0x080fe20000410000 */
[----:B------:R-:W-:Y:S01]  /*dd90*/  F2FP.F16.E4M3.UNPACK_B R32, R47.H1 ;  /* 0x0000002fff20723e */ /* 0x000fe200030006ff */
[C---:B------:R-:W-:Y:S01]  /*dda0*/  FFMA.FTZ R45, R21.reuse, R26, -R42 ;  /* 0x0000001a152d7223 */ /* 0x040fe2000001082a */
[-C--:B------:R-:W-:Y:S01]  /*ddb0*/  F2FP.F16.E4M3.UNPACK_B R26, R40.reuse.H1 ;  /* 0x00000028ff1a723e */ /* 0x080fe200030006ff */
[----:B------:R-:W-:Y:S01]  /*ddc0*/  FFMA.FTZ R54, R21, R33, R24 ;  /* 0x0000002115367223 */ /* 0x000fe20000010018 */
[----:B------:R-:W-:Y:S01]  /*ddd0*/  HADD2.F32 R46, -RZ, R46.H1_H1 ;  /* 0x3000002eff2e7230 */ /* 0x000fe20000004100 */
[----:B------:R-:W-:Y:S01]  /*dde0*/  F2FP.F16.E4M3.UNPACK_B R47, R47 ;  /* 0x0000002fff2f723e */ /* 0x000fe200020006ff */
[----:B------:R-:W-:Y:S01]  /*ddf0*/  HADD2.F32 R53, -RZ, R53.H1_H1 ;  /* 0x30000035ff357230 */ /* 0x000fe20000004100 */
[----:B------:R-:W-:Y:S01]  /*de00*/  F2FP.F16.E4M3.UNPACK_B R40, R40 ;  /* 0x00000028ff28723e */ /* 0x000fe200020006ff */
        /* <DEDUP_REMOVED lines=11> */
[C---:B------:R-:W-:Y:S01]  /*dec0*/  FFMA.FTZ R56, R31.reuse, R46, -R42 ;  /* 0x0000002e1f387223 */ /* 0x040fe2000001082a */
[----:B------:R-:W-:Y:S02]  /*ded0*/  HADD2.F32 R27, -RZ, R27.H1_H1 ;  /* 0x3000001bff1b7230 */ /* 0x000fe40000004100 */
[----:B------:R-:W-:Y:S01]  /*dee0*/  FFMA.FTZ R53, R31, R53, R52 ;  /* 0x000000351f357223 */ /* 0x000fe20000010034 */
[----:B------:R-:W-:Y:S02]  /*def0*/  HADD2.F32 R26, -RZ, R26.H1_H1 ;  /* 0x3000001aff1a7230 */ /* 0x000fe40000004100 */
[C---:B------:R-:W-:Y:S01]  /*df00*/  FFMA.FTZ R35, R21.reuse, R33, R24 ;  /* 0x0000002115237223 */ /* 0x040fe20000010018 */
[----:B------:R-:W-:Y:S01]  /*df10*/  FFMA.FTZ R38, R21, R28, -R38 ;  /* 0x0000001c15267223 */ /* 0x000fe20000010826 */
[----:B------:R-:W-:-:S02]  /*df20*/  HADD2.F32 R20, -RZ, R20.H1_H1 ;  /* 0x30000014ff147230 */ /* 0x000fc40000004100 */
[C---:B------:R-:W-:Y:S01]  /*df30*/  FMUL.FTZ R31, R27.reuse, R32 ;  /* 0x000000201b1f7220 */ /* 0x040fe20000410000 */
[----:B------:R-:W-:Y:S01]  /*df40*/  FMUL.FTZ R33, R27, R26 ;  /* 0x0000001a1b217220 */ /* 0x000fe20000410000 */
[----:B------:R-:W-:Y:S01]  /*df50*/  HADD2.F32 R27, -RZ, R47.H0_H0 ;  /* 0x2000002fff1b7230 */ /* 0x000fe20000004100 */
[----:B------:R-:W-:Y:S01]  /*df60*/  F2FP.F16.E4M3.UNPACK_B R28, R50.H1 ;  /* 0x00000032ff1c723e */ /* 0x000fe200030006ff */
[----:B------:R-:W-:Y:S02]  /*df70*/  HADD2.F32 R21, -RZ, R25.H0_H0 ;  /* 0x20000019ff157230 */ /* 0x000fe40000004100 */
[C---:B------:R-:W-:Y:S01]  /*df80*/  FFMA.FTZ R39, R20.reuse, R26, -R31 ;  /* 0x0000001a14277223 */ /* 0x040fe2000001081f */
[----:B------:R-:W-:Y:S02]  /*df90*/  HADD2.F32 R24, -RZ, R40.H0_H0 ;  /* 0x20000028ff187230 */ /* 0x000fe40000004100 */
[----:B------:R-:W-:Y:S01]  /*dfa0*/  FFMA.FTZ R42, R20, R32, R33 ;  /* 0x00000020142a7223 */ /* 0x000fe20000010021 */
[----:B------:R-:W-:-:S02]  /*dfb0*/  HADD2.F32 R20, -RZ, R15.H0_H0 ;  /* 0x2000000fff147230 */ /* 0x000fc40000004100 */
[CC--:B------:R-:W-:Y:S01]  /*dfc0*/  FMUL.FTZ R31, R21.reuse, R27.reuse ;  /* 0x0000001b151f7220 */ /* 0x0c0fe20000410000 */
[----:B------:R-:W-:Y:S02]  /*dfd0*/  HADD2.F32 R26, -RZ, R47.H1_H1 ;  /* 0x3000002fff1a7230 */ /* 0x000fe40000004100 */
[-C--:B------:R-:W-:Y:S01]  /*dfe0*/  FMUL.FTZ R21, R21, R24.reuse ;  /* 0x0000001815157220 */ /* 0x080fe20000410000 */
[----:B------:R-:W-:Y:S02]  /*dff0*/  HADD2.F32 R25, -RZ, R25.H1_H1 ;  /* 0x30000019ff197230 */ /* 0x000fe40000004100 */
[C---:B------:R-:W-:Y:S01]  /*e000*/  FFMA.FTZ R31, R20.reuse, R24, -R31 ;  /* 0x00000018141f7223 */ /* 0x040fe2000001081f */
[----:B------:R-:W-:Y:S02]  /*e010*/  HADD2.F32 R40, -RZ, R40.H1_H1 ;  /* 0x30000028ff287230 */ /* 0x000fe40000004100 */
[----:B------:R-:W-:Y:S01]  /*e020*/  FFMA.FTZ R32, R20, R27, R21 ;  /* 0x0000001b14207223 */ /* 0x000fe20000010015 */
[----:B------:R-:W-:-:S02]  /*e030*/  HADD2.F32 R15, -RZ, R15.H1_H1 ;  /* 0x3000000fff0f7230 */ /* 0x000fc40000004100 */
[C---:B------:R-:W-:Y:S01]  /*e040*/  FMUL.FTZ R24, R25.reuse, R26 ;  /* 0x0000001a19187220 */ /* 0x040fe20000410000 */
[----:B------:R-:W-:Y:S01]  /*e050*/  F2FP.F16.E4M3.UNPACK_B R21, R30.H1 ;  /* 0x0000001eff15723e */ /* 0x000fe200030006ff */
[-C--:B------:R-:W-:Y:S01]  /*e060*/  FMUL.FTZ R27, R25, R40.reuse ;  /* 0x00000028191b7220 */ /* 0x080fe20000410000 */
[----:B------:R-:W-:Y:S02]  /*e070*/  HADD2.F32 R25, -RZ, R28.H0_H0 ;  /* 0x2000001cff197230 */ /* 0x000fe40000004100 */
        /* <DEDUP_REMOVED lines=10> */
[----:B------:R-:W-:Y:S01]  /*e120*/  FFMA.FTZ R46, R15, R24, -R46 ;  /* 0x000000180f2e7223 */ /* 0x000fe2000001082e */
[----:B------:R-:W-:Y:S01]  /*e130*/  HADD2.F32 R37, -RZ, R37.H1_H1 ;  /* 0x30000025ff257230 */ /* 0x000fe20000004100 */
[----:B------:R-:W-:Y:S01]  /*e140*/  F2FP.F16.E4M3.UNPACK_B R50, R50 ;  /* 0x00000032ff32723e */ /* 0x000fe200020006ff */
[----:B------:R-:W-:-:S03]  /*e150*/  HADD2.F32 R29, -RZ, R29.H1_H1 ;  /* 0x3000001dff1d7230 */ /* 0x000fc60000004100 */
[C---:B------:R-:W-:Y:S01]  /*e160*/  FMUL.FTZ R24, R37.reuse, R28 ;  /* 0x0000001c25187220 */ /* 0x040fe20000410000 */
[-C--:B------:R-:W-:Y:S01]  /*e170*/  FMUL.FTZ R21, R37, R26.reuse ;  /* 0x0000001a25157220 */ /* 0x080fe20000410000 */
[----:B------:R-:W-:Y:S01]  /*e180*/  FFMA.FTZ R37, R15, R25, R20 ;  /* 0x000000190f257223 */ /* 0x000fe20000010014 */
[----:B------:R-:W-:Y:S02]  /*e190*/  HADD2.F32 R20, -RZ, R36.H0_H0 ;  /* 0x20000024ff147230 */ /* 0x000fe40000004100 */
[C---:B------:R-:W-:Y:S01]  /*e1a0*/  FFMA.FTZ R43, R29.reuse, R26, -R24 ;  /* 0x0000001a1d2b7223 */ /* 0x040fe20000010818 */
[----:B------:R-:W-:Y:S01]  /*e1b0*/  FFMA.FTZ R52, R29, R28, R21 ;  /* 0x0000001c1d347223 */ /* 0x000fe20000010015 */
[----:B------:R-:W-:Y:S02]  /*e1c0*/  HADD2.F32 R21, -RZ, R30.H0_H0 ;  /* 0x2000001eff157230 */ /* 0x000fe40000004100 */
[----:B------:R-:W-:Y:S02]  /*e1d0*/  HADD2.F32 R24, -RZ, R50.H0_H0 ;  /* 0x20000032ff187230 */ /* 0x000fe40000004100 */
[----:B------:R-:W-:-:S02]  /*e1e0*/  HADD2.F32 R30, -RZ, R30.H1_H1 ;  /* 0x3000001eff1e7230 */ /* 0x000fc40000004100 */
[C---:B------:R-:W-:Y:S01]  /*e1f0*/  FMUL.FTZ R25, R20.reuse, R21 ;  /* 0x0000001514197220 */ /* 0x040fe20000410000 */
[----:B------:R-:W-:Y:S02]  /*e200*/  HADD2.F32 R50, -RZ, R50.H1_H1 ;  /* 0x30000032ff327230 */ /* 0x000fe40000004100 */
[----:B------:R-:W-:Y:S01]  /*e210*/  FMUL.FTZ R26, R20, R24 ;  /* 0x00000018141a7220 */ /* 0x000fe20000410000 */
[----:B------:R-:W-:Y:S01]  /*e220*/  HADD2.F32 R36, -RZ, R36.H1_H1 ;  /* 0x30000024ff247230 */ /* 0x000fe20000004100 */
[----:B------:R-:W-:Y:S01]  /*e230*/  F2FP.SATFINITE.E4M3.F32.PACK_AB_MERGE_C R37, R52, R37, RZ ;  /* 0x000000253425723e */ /* 0x000fe200048070ff */
[--C-:B------:R-:W-:Y:S02]  /*e240*/  HADD2.F32 R15, -RZ, R13.reuse.H0_H0 ;  /* 0x2000000dff0f7230 */ /* 0x100fe40000004100 */
[----:B------:R-:W-:Y:S02]  /*e250*/  HADD2.F32 R13, -RZ, R13.H1_H1 ;  /* 0x3000000dff0d7230 */ /* 0x000fe40000004100 */
[C---:B------:R-:W-:Y:S01]  /*e260*/  FMUL.FTZ R28, R36.reuse, R50 ;  /* 0x00000032241c7220 */ /* 0x040fe20000410000 */
[----:B------:R-:W-:Y:S01]  /*e270*/  FMUL.FTZ R27, R36, R30 ;  /* 0x0000001e241b7220 */ /* 0x000fe20000410000 */
[C---:B------:R-:W-:Y:S01]  /*e280*/  FFMA.FTZ R26, R15.reuse, R21, -R26 ;  /* 0x000000150f1a7223 */ /* 0x040fe2000001081a */
[----:B------:R-:W-:Y:S01]  /*e290*/  FFMA.FTZ R20, R15, R24, R25 ;  /* 0x000000180f147223 */ /* 0x000fe20000010019 */
[C---:B------:R-:W-:Y:S01]  /*e2a0*/  FFMA.FTZ R21, R13.reuse, R30, -R28 ;  /* 0x0000001e0d157223 */ /* 0x040fe2000001081c */
[----:B------:R-:W-:Y:S01]  /*e2b0*/  FFMA.FTZ R29, R13, R50, R27 ;  /* 0x000000320d1d7223 */ /* 0x000fe2000001001b */
[----:B------:R-:W-:-:S02]  /*e2c0*/  F2FP.SATFINITE.E4M3.F32.PACK_AB_MERGE_C R13, R55, R12, RZ ;  /* 0x0000000c370d723e */ /* 0x000fc400048070ff */
[----:B------:R-:W-:Y:S02]  /*e2d0*/  F2FP.SATFINITE.E4M3.F32.PACK_AB_MERGE_C R25, R57, R14, RZ ;  /* 0x0000000e3919723e */ /* 0x000fe400048070ff */
[----:B------:R-:W-:Y:S02]  /*e2e0*/  F2FP.SATFINITE.E4M3.F32.PACK_AB_MERGE_C R15, R60, R59, RZ ;  /* 0x0000003b3c0f723e */ /* 0x000fe400048070ff */
[----:B------:R-:W-:Y:S02]  /*e2f0*/  F2FP.SATFINITE.E4M3.F32.PACK_AB_MERGE_C R12, R39, R38, RZ ;  /* 0x00000026270c723e */ /* 0x000fe400048070ff */
[----:B------:R-:W-:Y:S02]  /*e300*/  F2FP.SATFINITE.E4M3.F32.PACK_AB_MERGE_C R14, R43, R46, RZ ;  /* 0x0000002e2b0e723e */ /* 0x000fe400048070ff */
[----:B------:R-:W-:Y:S02]  /*e310*/  F2FP.SATFINITE.E4M3.F32.PACK_AB_MERGE_C R27, R61, R58, RZ ;  /* 0x0000003a3d1b723e */ /* 0x000fe400048070ff */
[----:B------:R-:W-:-:S02]  /*e320*/  F2FP.SATFINITE.E4M3.F32.PACK_AB_MERGE_C R24, R42, R35, RZ ;  /* 0x000000232a18723e */ /* 0x000fc400048070ff */
[----:B------:R-:W-:Y:S02]  /*e330*/  F2FP.SATFINITE.E4M3.F32.PACK_AB_MERGE_C R13, R49, R48, R13 ;  /* 0x00000030310d723e */ /* 0x000fe4000480700d */
[----:B------:R-:W-:Y:S02]  /*e340*/  F2FP.SATFINITE.E4M3.F32.PACK_AB_MERGE_C R15, R56, R45, R15 ;  /* 0x0000002d380f723e */ /* 0x000fe4000480700f */
[----:B------:R-:W-:Y:S02]  /*e350*/  F2FP.SATFINITE.E4M3.F32.PACK_AB_MERGE_C R12, R40, R31, R12 ;  /* 0x0000001f280c723e */ /* 0x000fe4000480700c */
[----:B------:R-:W-:Y:S02]  /*e360*/  F2FP.SATFINITE.E4M3.F32.PACK_AB_MERGE_C R14, R21, R26, R14 ;  /* 0x0000001a150e723e */ /* 0x000fe4000480700e */
[----:B------:R-:W-:Y:S02]  /*e370*/  F2FP.SATFINITE.E4M3.F32.PACK_AB_MERGE_C R25, R44, R51, R25 ;  /* 0x000000332c19723e */ /* 0x000fe40004807019 */
[----:B------:R-:W-:Y:S01]  /*e380*/  F2FP.SATFINITE.E4M3.F32.PACK_AB_MERGE_C R27, R53, R54, R27 ;  /* 0x00000036351b723e */ /* 0x000fe2000480701b */
[----:B------:R1:W-:Y:S01]  /*e390*/  STS.128 [R0+0x14400], R12 ;  /* 0x0144000c00007388 */ /* 0x0003e20000000c00 */
[----:B------:R-:W-:-:S02]  /*e3a0*/  F2FP.SATFINITE.E4M3.F32.PACK_AB_MERGE_C R24, R33, R32, R24 ;  /* 0x000000202118723e */ /* 0x000fc40004807018 */
[----:B------:R-:W-:-:S05]  /*e3b0*/  F2FP.SATFINITE.E4M3.F32.PACK_AB_MERGE_C R26, R29, R20, R37 ;  /* 0x000000141d1a723e */ /* 0x000fca0004807025 */
[----:B------:R1:W-:Y:S02]  /*e3c0*/  STS.128 [R3+0x14400], R24 ;  /* 0x0144001803007388 */ /* 0x0003e40000000c00 */
.L_x_1913:
[----:B------:R-:W-:Y:S05]  /*e3d0*/  BSYNC B1 ;  /* 0x0000000000017941 */ /* 0x000fea0003800000 */
.L_x_1912:
[----:B------:R-:W-:Y:S05]  /*e3e0*/  @P0 BRA `(.L_x_1904) ;  /* 0x0000000c00c80947 */ /* 0x000fea0003800000 */
[----:B------:R-:W2:Y:S01]  /*e3f0*/  LDL R49, [R1+0xc] ;  /* 0x00000c0001317983 */ /* 0x000ea20000100800 */
[----:B-1---5:R-:W-:Y:S01]  /*e400*/  SHF.R.U32.HI R13, RZ, 0x8, R9 ;  /* 0x00000008ff0d7819 */ /* 0x022fe20000011609 */
[----:B------:R-:W-:Y:S01]  /*e410*/  IMAD.IADD R41, R18, 0x1, R41 ;  /* 0x0000000112297824 */ /* 0x000fe200078e0229 */
[----:B------:R-:W-:Y:S02]  /*e420*/  SHF.R.U32.HI R3, RZ, 0x8, R8 ;  /* 0x00000008ff037819 */ /* 0x000fe40000011608 */
[----:B------:R-:W-:Y:S02]  /*e430*/  LOP3.LUT R12, R9, 0xff, RZ, 0xc0, !PT ;  /* 0x000000ff090c7812 */ /* 0x000fe400078ec0ff */
[----:B------:R-:W-:Y:S02]  /*e440*/  LOP3.LUT R13, R13, 0xff, RZ, 0xc0, !PT ;  /* 0x000000ff0d0d7812 */ /* 0x000fe400078ec0ff */
[----:B0-----:R-:W-:Y:S02]  /*e450*/  LOP3.LUT R0, R8, 0xff, RZ, 0xc0, !PT ;  /* 0x000000ff08007812 */ /* 0x001fe400078ec0ff */
[----:B------:R-:W-:-:S02]  /*e460*/  LOP3.LUT R3, R3, 0xff, RZ, 0xc0, !PT ;  /* 0x000000ff03037812 */ /* 0x000fc400078ec0ff */
[----:B------:R-:W-:Y:S02]  /*e470*/  PRMT R20, R13, 0x7604, R12 ;  /* 0x000076040d147816 */ /* 0x000fe4000000000c */
[----:B------:R-:W-:Y:S02]  /*e480*/  SHF.R.U32.HI R12, RZ, 0x8, R10 ;  /* 0x00000008ff0c7819 */ /* 0x000fe4000001160a */
[----:B------:R-:W-:Y:S02]  /*e490*/  PRMT R3, R3, 0x7604, R0 ;  /* 0x0000760403037816 */ /* 0x000fe40000000000 */
[----:B------:R-:W-:Y:S02]  /*e4a0*/  LOP3.LUT R0, R10, 0xff, RZ, 0xc0, !PT ;  /* 0x000000ff0a007812 */ /* 0x000fe400078ec0ff */
[----:B------:R-:W-:Y:S02]  /*e4b0*/  LOP3.LUT R13, R12, 0xff, RZ, 0xc0, !PT ;  /* 0x000000ff0c0d7812 */ /* 0x000fe400078ec0ff */
[----:B------:R-:W-:-:S02]  /*e4c0*/  SHF.R.U32.HI R24, RZ, 0x3, R206 ;  /* 0x00000003ff187819 */ /* 0x000fc400000116ce */
[----:B------:R-:W-:Y:S02]  /*e4d0*/  PRMT R29, R13, 0x7604, R0 ;  /* 0x000076040d1d7816 */ /* 0x000fe40000000000 */
[----:B------:R-:W-:Y:S02]  /*e4e0*/  LOP3.LUT R0, R206, 0x70, R41, 0xf8, !PT ;  /* 0x00000070ce007812 */ /* 0x000fe400078ef829 */
[----:B------:R-:W-:Y:S02]  /*e4f0*/  SHF.R.U32.HI R15, RZ, 0x8, R11 ;  /* 0x00000008ff0f7819 */ /* 0x000fe4000001160b */
[----:B------:R-:W-:Y:S02]  /*e500*/  LOP3.LUT R0, R0, R24, RZ, 0x3c, !PT ;  /* 0x0000001800007212 */ /* 0x000fe400078e3cff */
[----:B------:R-:W-:Y:S02]  /*e510*/  SHF.R.U32.HI R21, RZ, 0x8, R4 ;  /* 0x00000008ff157819 */ /* 0x000fe40000011604 */
[----:B------:R-:W-:-:S02]  /*e520*/  IADD3 R0, R17, R0, R212 ;  /* 0x0000000011007210 */ /* 0x000fc40007ffe0d4 */
[----:B------:R-:W-:Y:S02]  /*e530*/  LOP3.LUT R14, R11, 0xff, RZ, 0xc0, !PT ;  /* 0x000000ff0b0e7812 */ /* 0x000fe400078ec0ff */
[----:B------:R-:W-:Y:S01]  /*e540*/  LOP3.LUT R12, R4, 0xff, RZ, 0xc0, !PT ;  /* 0x000000ff040c7812 */ /* 0x000fe200078ec0ff */
[----:B------:R-:W0:Y:S01]  /*e550*/  LDS.128 R24, [R0+0x14400] ;  /* 0x0144000000187984 */ /* 0x000e220000000c00 */
[----:B------:R-:W-:Y:S02]  /*e560*/  LOP3.LUT R15, R15, 0xff, RZ, 0xc0, !PT ;  /* 0x000000ff0f0f7812 */ /* 0x000fe400078ec0ff */
[----:B------:R-:W-:Y:S02]  /*e570*/  LOP3.LUT R21, R21, 0xff, RZ, 0xc0, !PT ;  /* 0x000000ff15157812 */ /* 0x000fe400078ec0ff */
[----:B------:R-:W-:Y:S02]  /*e580*/  PRMT R28, R15, 0x7604, R14 ;  /* 0x000076040f1c7816 */ /* 0x000fe4000000000e */
[----:B------:R-:W-:-:S02]  /*e590*/  PRMT R35, R21, 0x7604, R12 ;  /* 0x0000760415237816 */ /* 0x000fc4000000000c */
[----:B------:R-:W-:Y:S02]  /*e5a0*/  SHF.R.U32.HI R30, RZ, 0x8, R5 ;  /* 0x00000008ff1e7819 */ /* 0x000fe40000011605 */
[----:B------:R-:W-:Y:S02]  /*e5b0*/  SHF.R.U32.HI R32, RZ, 0x8, R6 ;  /* 0x00000008ff207819 */ /* 0x000fe40000011606 */
[----:B------:R-:W-:Y:S02]  /*e5c0*/  LOP3.LUT R21, R5, 0xff, RZ, 0xc0, !PT ;  /* 0x000000ff05157812 */ /* 0x000fe400078ec0ff */
[----:B------:R-:W-:Y:S02]  /*e5d0*/  LOP3.LUT R30, R30, 0xff, RZ, 0xc0, !PT ;  /* 0x000000ff1e1e7812 */ /* 0x000fe400078ec0ff */
[----:B------:R-:W-:Y:S02]  /*e5e0*/  LOP3.LUT R31, R6, 0xff, RZ, 0xc0, !PT ;  /* 0x000000ff061f7812 */ /* 0x000fe400078ec0ff */
[----:B------:R-:W-:-:S02]  /*e5f0*/  LOP3.LUT R32, R32, 0xff, RZ, 0xc0, !PT ;  /* 0x000000ff20207812 */ /* 0x000fc400078ec0ff */
[----:B------:R-:W-:Y:S02]  /*e600*/  PRMT R30, R30, 0x7604, R21 ;  /* 0x000076041e1e7816 */ /* 0x000fe40000000015 */
[----:B------:R-:W-:Y:S02]  /*e610*/  SHF.R.U32.HI R37, RZ, 0x10, R5 ;  /* 0x00000010ff257819 */ /* 0x000fe40000011605 */
[----:B------:R-:W-:Y:S02]  /*e620*/  SHF.R.U32.HI R21, RZ, 0x10, R9 ;  /* 0x00000010ff157819 */ /* 0x000fe40000011609 */
[----:B------:R-:W-:Y:S01]  /*e630*/  PRMT R39, R32, 0x7604, R31 ;  /* 0x0000760420277816 */ /* 0x000fe2000000001f */
[----:B------:R-:W-:Y:S01]  /*e640*/  IMAD.U32 R37, R37, 0x10000, RZ ;  /* 0x0001000025257824 */ /* 0x000fe200078e00ff */
[----:B------:R-:W-:Y:S01]  /*e650*/  SHF.R.U32.HI R31, RZ, 0x10, R11 ;  /* 0x00000010ff1f7819 */ /* 0x000fe2000001160b */
[----:B------:R-:W-:Y:S01]  /*e660*/  IMAD.U32 R21, R21, 0x10000, RZ ;  /* 0x0001000015157824 */ /* 0x000fe200078e00ff */
[----:B------:R-:W-:-:S02]  /*e670*/  SHF.R.U32.HI R36, RZ, 0x8, R7 ;  /* 0x00000008ff247819 */ /* 0x000fc40000011607 */
[----:B------:R-:W-:Y:S01]  /*e680*/  LOP3.LUT R33, R7, 0xff, RZ, 0xc0, !PT ;  /* 0x000000ff07217812 */ /* 0x000fe200078ec0ff */
[----:B------:R-:W-:Y:S01]  /*e690*/  IMAD.U32 R31, R31, 0x10000, RZ ;  /* 0x000100001f1f7824 */ /* 0x000fe200078e00ff */
[----:B------:R-:W-:Y:S02]  /*e6a0*/  LOP3.LUT R36, R36, 0xff, RZ, 0xc0, !PT ;  /* 0x000000ff24247812 */ /* 0x000fe400078ec0ff */
[----:B------:R-:W-:Y:S02]  /*e6b0*/  SHF.R.U32.HI R41, RZ, 0x10, R7 ;  /* 0x00000010ff297819 */ /* 0x000fe40000011607 */
[----:B------:R-:W-:Y:S02]  /*e6c0*/  LOP3.LUT R37, R30, 0xff0000, R37, 0xf8, !PT ;  /* 0x00ff00001e257812 */ /* 0x000fe400078ef825 */
[----:B------:R-:W-:Y:S01]  /*e6d0*/  LOP3.LUT R21, R20, 0xff0000, R21, 0xf8, !PT ;  /* 0x00ff000014157812 */ /* 0x000fe200078ef815 */
[----:B------:R-:W-:Y:S01]  /*e6e0*/  IMAD.U32 R41, R41, 0x10000, RZ ;  /* 0x0001000029297824 */ /* 0x000fe200078e00ff */
[----:B------:R-:W-:-:S02]  /*e6f0*/  LOP3.LUT R3, R3, 0xff0000, R8, 0xf8, !PT ;  /* 0x00ff000003037812 */ /* 0x000fc400078ef808 */
[----:B------:R-:W-:Y:S02]  /*e700*/  PRMT R36, R36, 0x7604, R33 ;  /* 0x0000760424247816 */ /* 0x000fe40000000021 */
[----:B------:R-:W-:Y:S02]  /*e710*/  LOP3.LUT R33, R28, 0xff0000, R31, 0xf8, !PT ;  /* 0x00ff00001c217812 */ /* 0x000fe400078ef81f */
[----:B------:R-:W-:Y:S02]  /*e720*/  LOP3.LUT R39, R39, 0xff0000, R6, 0xf8, !PT ;  /* 0x00ff000027277812 */ /* 0x000fe400078ef806 */
[----:B------:R-:W-:Y:S02]  /*e730*/  LOP3.LUT R31, R29, 0xff0000, R10, 0xf8, !PT ;  /* 0x00ff00001d1f7812 */ /* 0x000fe400078ef80a */
[----:B------:R-:W-:Y:S02]  /*e740*/  LOP3.LUT R37, R37, 0xff000000, R5, 0xf8, !PT ;  /* 0xff00000025257812 */ /* 0x000fe400078ef805 */
[----:B------:R-:W-:-:S02]  /*e750*/  LOP3.LUT R29, R3, 0xff000000, R8, 0xf8, !PT ;  /* 0xff000000031d7812 */ /* 0x000fc400078ef808 */
[----:B------:R-:W-:Y:S02]  /*e760*/  LOP3.LUT R20, R21, 0xff000000, R9, 0xf8, !PT ;  /* 0xff00000015147812 */ /* 0x000fe400078ef809 */
[----:B------:R-:W-:Y:S02]  /*e770*/  LOP3.LUT R3, R35, 0xff0000, R4, 0xf8, !PT ;  /* 0x00ff000023037812 */ /* 0x000fe400078ef804 */
[----:B------:R-:W-:Y:S02]  /*e780*/  LOP3.LUT R35, R33, 0xff000000, R11, 0xf8, !PT ;  /* 0xff00000021237812 */ /* 0x000fe400078ef80b */
[----:B------:R-:W-:Y:S02]  /*e790*/  LOP3.LUT R40, R39, 0xff000000, R6, 0xf8, !PT ;  /* 0xff00000027287812 */ /* 0x000fe400078ef806 */
[----:B------:R-:W-:Y:S02]  /*e7a0*/  F2FP.F16.E4M3.UNPACK_B R33, R37 ;  /* 0x00000025ff21723e */ /* 0x000fe400020006ff */
[----:B0-----:R-:W-:-:S02]  /*e7b0*/  F2FP.F16.E4M3.UNPACK_B R6, R25 ;  /* 0x00000019ff06723e */ /* 0x001fc400020006ff */
[----:B------:R-:W-:Y:S01]  /*e7c0*/  F2FP.F16.E4M3.UNPACK_B R11, R20 ;  /* 0x00000014ff0b723e */ /* 0x000fe200020006ff */
[----:B------:R-:W-:Y:S01]  /*e7d0*/  HADD2.F32 R38, -RZ, R33.H0_H0 ;  /* 0x20000021ff267230 */ /* 0x000fe20000004100 */
[----:B------:R-:W-:Y:S01]  /*e7e0*/  LOP3.LUT R41, R36, 0xff0000, R41, 0xf8, !PT ;  /* 0x00ff000024297812 */ /* 0x000fe200078ef829 */
[----:B------:R-:W-:Y:S01]  /*e7f0*/  HADD2.F32 R5, -RZ, R6.H0_H0 ;  /* 0x20000006ff057230 */ /* 0x000fe20000004100 */
[----:B------:R-:W-:Y:S01]  /*e800*/  LOP3.LUT R36, R3, 0xff000000, R4, 0xf8, !PT ;  /* 0xff00000003247812 */ /* 0x000fe200078ef804 */
[----:B------:R-:W-:Y:S01]  /*e810*/  HADD2.F32 R30, -RZ, R11.H0_H0 ;  /* 0x2000000bff1e7230 */ /* 0x000fe20000004100 */
[----:B------:R-:W-:Y:S02]  /*e820*/  LOP3.LUT R32, R31, 0xff000000, R10, 0xf8, !PT ;  /* 0xff0000001f207812 */ /* 0x000fe400078ef80a */
[C---:B------:R-:W-:Y:S01]  /*e830*/  FMUL.FTZ R42, R5.reuse, R38 ;  /* 0x00000026052a7220 */ /* 0x040fe20000410000 */
[----:B------:R-:W-:Y:S01]  /*e840*/  F2FP.F16.E4M3.UNPACK_B R25, R25.H1 ;  /* 0x00000019ff19723e */ /* 0x000fe200030006ff */
[----:B------:R-:W-:Y:S01]  /*e850*/  FMUL.FTZ R31, R5, R30 ;  /* 0x0000001e051f7220 */ /* 0x000fe20000410000 */
[----:B------:R-:W-:-:S02]  /*e860*/  F2FP.F16.E4M3.UNPACK_B R37, R37.H1 ;  /* 0x00000025ff25723e */ /* 0x000fc400030006ff */
[----:B------:R-:W-:Y:S02]  /*e870*/  LOP3.LUT R41, R41, 0xff000000, R7, 0xf8, !PT ;  /* 0xff00000029297812 */ /* 0x000fe400078ef807 */
[-C--:B------:R-:W-:Y:S01]  /*e880*/  F2FP.F16.E4M3.UNPACK_B R28, R27.reuse ;  /* 0x0000001bff1c723e */ /* 0x080fe200020006ff */
[----:B------:R-:W-:Y:S01]  /*e890*/  HADD2.F32 R39, -RZ, R37.H0_H0 ;  /* 0x20000025ff277230 */ /* 0x000fe20000004100 */
[----:B------:R-:W-:Y:S02]  /*e8a0*/  F2FP.F16.E4M3.UNPACK_B R27, R27.H1 ;  /* 0x0000001bff1b723e */ /* 0x000fe400030006ff */
[-C--:B------:R-:W-:Y:S02]  /*e8b0*/  F2FP.F16.E4M3.UNPACK_B R10, R24.reuse ;  /* 0x00000018ff0a723e */ /* 0x080fe400020006ff */
[----:B------:R-:W-:Y:S02]  /*e8c0*/  F2FP.F16.E4M3.UNPACK_B R24, R24.H1 ;  /* 0x00000018ff18723e */ /* 0x000fe400030006ff */
[----:B------:R-:W-:-:S02]  /*e8d0*/  F2FP.F16.E4M3.UNPACK_B R21, R26 ;  /* 0x0000001aff15723e */ /* 0x000fc400020006ff */
[----:B------:R-:W-:Y:S01]  /*e8e0*/  F2FP.F16.E4M3.UNPACK_B R26, R26.H1 ;  /* 0x0000001aff1a723e */ /* 0x000fe200030006ff */
[----:B--2---:R-:W0:Y:S02]  /*e8f0*/  LDS.128 R12, [R49+0x14400] ;  /* 0x01440000310c7984 */ /* 0x004e240000000c00 */
[-C--:B0-----:R-:W-:Y:S02]  /*e900*/  F2FP.F16.E4M3.UNPACK_B R4, R13.reuse ;  /* 0x0000000dff04723e */ /* 0x081fe400020006ff */
[----:B------:R-:W-:Y:S02]  /*e910*/  F2FP.F16.E4M3.UNPACK_B R13, R13.H1 ;  /* 0x0000000dff0d723e */ /* 0x000fe400030006ff */
[-C--:B------:R-:W-:Y:S01]  /*e920*/  F2FP.F16.E4M3.UNPACK_B R8, R15.reuse ;  /* 0x0000000fff08723e */ /* 0x080fe200020006ff */
[--C-:B------:R-:W-:Y:S01]  /*e930*/  HADD2.F32 R9, -RZ, R4.reuse.H0_H0 ;  /* 0x20000004ff097230 */ /* 0x100fe20000004100 */
[----:B------:R-:W-:Y:S01]  /*e940*/  F2FP.F16.E4M3.UNPACK_B R15, R15.H1 ;  /* 0x0000000fff0f723e */ /* 0x000fe200030006ff */
[----:B------:R-:W-:Y:S01]  /*e950*/  HADD2.F32 R4, -RZ, R4.H1_H1 ;  /* 0x30000004ff047230 */ /* 0x000fe20000004100 */
[----:B------:R-:W-:-:S02]  /*e960*/  F2FP.F16.E4M3.UNPACK_B R3, R12 ;  /* 0x0000000cff03723e */ /* 0x000fc400020006ff */
[C---:B------:R-:W-:Y:S01]  /*e970*/  FFMA.FTZ R5, R9.reuse, R30, -R42 ;  /* 0x0000001e09057223 */ /* 0x040fe2000001082a */
[----:B------:R-:W-:Y:S01]  /*e980*/  FFMA.FTZ R9, R9, R38, R31 ;  /* 0x0000002609097223 */ /* 0x000fe2000001001f */
[----:B------:R-:W-:Y:S01]  /*e990*/  HADD2.F32 R31, -RZ, R11.H1_H1 ;  /* 0x3000000bff1f7230 */ /* 0x000fe20000004100 */
[----:B------:R-:W-:Y:S01]  /*e9a0*/  F2FP.F16.E4M3.UNPACK_B R30, R20.H1 ;  /* 0x00000014ff1e723e */ /* 0x000fe200030006ff */
[----:B------:R-:W-:Y:S01]  /*e9b0*/  HADD2.F32 R38, -RZ, R33.H1_H1 ;  /* 0x30000021ff267230 */ /* 0x000fe20000004100 */
[----:B------:R-:W-:Y:S01]  /*e9c0*/  F2FP.F16.E4M3.UNPACK_B R12, R12.H1 ;  /* 0x0000000cff0c723e */ /* 0x000fe200030006ff */
[----:B------:R-:W-:Y:S01]  /*e9d0*/  HADD2.F32 R11, -RZ, R6.H1_H1 ;  /* 0x30000006ff0b7230 */ /* 0x000fe20000004100 */
[-C--:B------:R-:W-:Y:S01]  /*e9e0*/  F2FP.F16.E4M3.UNPACK_B R7, R14.reuse ;  /* 0x0000000eff07723e */ /* 0x080fe200020006ff */
[----:B------:R-:W-:Y:S01]  /*e9f0*/  HADD2.F32 R20, -RZ, R25.H0_H0 ;  /* 0x20000019ff147230 */ /* 0x000fe20000004100 */
[----:B------:R-:W-:Y:S01]  /*ea00*/  F2FP.F16.E4M3.UNPACK_B R14, R14.H1 ;  /* 0x0000000eff0e723e */ /* 0x000fe200030006ff */
[----:B------:R-:W-:-:S02]  /*ea10*/  HADD2.F32 R33, -RZ, R30.H0_H0 ;  /* 0x2000001eff217230 */ /* 0x000fc40000004100 */
[CC--:B------:R-:W-:Y:S01]  /*ea20*/  FMUL.FTZ R43, R11.reuse, R38.reuse ;  /* 0x000000260b2b7220 */ /* 0x0c0fe20000410000 */
[----:B------:R-:W-:Y:S02]  /*ea30*/  HADD2.F32 R6, -RZ, R13.H0_H0 ;  /* 0x2000000dff067230 */ /* 0x000fe40000004100 */
[C---:B------:R-:W-:Y:S01]  /*ea40*/  FMUL.FTZ R45, R20.reuse, R39 ;  /* 0x00000027142d7220 */ /* 0x040fe20000410000 */
[----:B------:R-:W-:Y:S01]  /*ea50*/  FMUL.FTZ R11, R11, R31 ;  /* 0x0000001f0b0b7220 */ /* 0x000fe20000410000 */
[----:B------:R-:W-:Y:S01]  /*ea60*/  FMUL.FTZ R20, R20, R33 ;  /* 0x0000002114147220 */ /* 0x000fe20000410000 */
[----:B------:R-:W-:Y:S01]  /*ea70*/  FFMA.FTZ R42, R4, R31, -R43 ;  /* 0x0000001f042a7223 */ /* 0x000fe2000001082b */
[----:B------:R-:W-:Y:S01]  /*ea80*/  FFMA.FTZ R45, R6, R33, -R45 ;  /* 0x00000021062d7223 */ /* 0x000fe2000001082d */
[----:B------:R-:W-:Y:S01]  /*ea90*/  FFMA.FTZ R38, R4, R38, R11 ;  /* 0x0000002604267223 */ /* 0x000fe2000001000b */
[----:B------:R-:W-:Y:S01]  /*eaa0*/  F2FP.F16.E4M3.UNPACK_B R33, R41 ;  /* 0x00000029ff21723e */ /* 0x000fe200020006ff */
[----:B------:R-:W-:Y:S01]  /*eab0*/  FFMA.FTZ R39, R6, R39, R20 ;  /* 0x0000002706277223 */ /* 0x000fe20000010014 */
[----:B------:R-:W-:Y:S01]  /*eac0*/  F2FP.F16.E4M3.UNPACK_B R11, R35 ;  /* 0x00000023ff0b723e */ /* 0x000fe200020006ff */
[----:B------:R-:W-:Y:S01]  /*ead0*/  HADD2.F32 R20, -RZ, R37.H1_H1 ;  /* 0x30000025ff147230 */ /* 0x000fe20000004100 */
[----:B------:R-:W-:Y:S01]  /*eae0*/  F2FP.F16.E4M3.UNPACK_B R41, R41.H1 ;  /* 0x00000029ff29723e */ /* 0x000fe200030006ff */
[----:B------:R-:W-:Y:S01]  /*eaf0*/  HADD2.F32 R25, -RZ, R25.H1_H1 ;  /* 0x30000019ff197230 */ /* 0x000fe20000004100 */
[----:B------:R-:W-:Y:S01]  /*eb00*/  F2FP.F16.E4M3.UNPACK_B R35, R35.H1 ;  /* 0x00000023ff23723e */ /* 0x000fe200030006ff */
[----:B------:R-:W-:-:S02]  /*eb10*/  HADD2.F32 R37, -RZ, R33.H0_H0 ;  /* 0x20000021ff257230 */ /* 0x000fc40000004100 */
[----:B------:R-:W-:Y:S02]  /*eb20*/  HADD2.F32 R6, -RZ, R28.H0_H0 ;  /* 0x2000001cff067230 */ /* 0x000fe40000004100 */
[C---:B------:R-:W-:Y:S01]  /*eb30*/  FMUL.FTZ R44, R25.reuse, R20 ;  /* 0x00000014192c7220 */ /* 0x040fe20000410000 */
[----:B------:R-:W-:Y:S02]  /*eb40*/  HADD2.F32 R30, -RZ, R30.H1_H1 ;  /* 0x3000001eff1e7230 */ /* 0x000fe40000004100 */
        /* <DEDUP_REMOVED lines=8> */
[----:B------:R-:W-:Y:S01]  /*ebd0*/  FFMA.FTZ R30, R13, R20, R25 ;  /* 0x000000140d1e7223 */ /* 0x000fe20000010019 */
[C---:B------:R-:W-:Y:S01]  /*ebe0*/  FFMA.FTZ R37, R4.reuse, R37, R6 ;  /* 0x0000002504257223 */ /* 0x040fe20000010006 */
[----:B------:R-:W-:Y:S02]  /*ebf0*/  HADD2.F32 R25, -RZ, R41.H0_H0 ;  /* 0x20000029ff197230 */ /* 0x000fe40000004100 */
[----:B------:R-:W-:Y:S01]  /*ec00*/  FFMA.FTZ R43, R4, R31, -R43 ;  /* 0x0000001f042b7223 */ /* 0x000fe2000001082b */
[----:B------:R-:W-:Y:S01]  /*ec10*/  HADD2.F32 R6, -RZ, R27.H0_H0 ;  /* 0x2000001bff067230 */ /* 0x000fe20000004100 */
[----:B------:R-:W-:Y:S01]  /*ec20*/  F2FP.SATFINITE.E4M3.F32.PACK_AB_MERGE_C R44, R44, R45, RZ ;  /* 0x0000002d2c2c723e */ /* 0x000fe200048070ff */
[----:B------:R-:W-:Y:S01]  /*ec30*/  HADD2.F32 R28, -RZ, R28.H1_H1 ;  /* 0x3000001cff1c7230 */ /* 0x000fe20000004100 */
[----:B------:R-:W-:Y:S01]  /*ec40*/  F2FP.SATFINITE.E4M3.F32.PACK_AB_MERGE_C R30, R30, R39, RZ ;  /* 0x000000271e1e723e */ /* 0x000fe200048070ff */
[----:B------:R-:W-:-:S02]  /*ec50*/  HADD2.F32 R11, -RZ, R11.H1_H1 ;  /* 0x3000000bff0b7230 */ /* 0x000fc40000004100 */
[----:B------:R-:W-:Y:S01]  /*ec60*/  FMUL.FTZ R47, R6, R25 ;  /* 0x00000019062f7220 */ /* 0x000fe20000410000 */
[----:B------:R-:W-:Y:S02]  /*ec70*/  HADD2.F32 R13, -RZ, R35.H0_H0 ;  /* 0x20000023ff0d7230 */ /* 0x000fe40000004100 */
[C---:B------:R-:W-:Y:S01]  /*ec80*/  FMUL.FTZ R31, R28.reuse, R33 ;  /* 0x000000211c1f7220 */ /* 0x040fe20000410000 */
[----:B------:R-:W-:Y:S02]  /*ec90*/  HADD2.F32 R4, -RZ, R15.H0_H0 ;  /* 0x2000000fff047230 */ /* 0x000fe40000004100 */
[----:B------:R-:W-:Y:S01]  /*eca0*/  FMUL.FTZ R28, R28, R11 ;  /* 0x0000000b1c1c7220 */ /* 0x000fe20000410000 */
[----:B------:R-:W-:Y:S02]  /*ecb0*/  HADD2.F32 R8, -RZ, R8.H1_H1 ;  /* 0x30000008ff087230 */ /* 0x000fe40000004100 */
[----:B------:R-:W-:Y:S01]  /*ecc0*/  FMUL.FTZ R6, R6, R13 ;  /* 0x0000000d06067220 */ /* 0x000fe20000410000 */
[----:B------:R-:W-:-:S02]  /*ecd0*/  HADD2.F32 R20, -RZ, R35.H1_H1 ;  /* 0x30000023ff147230 */ /* 0x000fc40000004100 */
[----:B------:R-:W-:Y:S01]  /*ece0*/  FFMA.FTZ R47, R4, R13, -R47 ;  /* 0x0000000d042f7223 */ /* 0x000fe2000001082f */
[-C--:B------:R-:W-:Y:S01]  /*ecf0*/  F2FP.F16.E4M3.UNPACK_B R13, R36.reuse.H1 ;  /* 0x00000024ff0d723e */ /* 0x080fe200030006ff */
[C---:B------:R-:W-:Y:S01]  /*ed00*/  FFMA.FTZ R46, R8.reuse, R11, -R31 ;  /* 0x0000000b082e7223 */ /* 0x040fe2000001081f */
[----:B------:R-:W-:Y:S01]  /*ed10*/  FFMA.FTZ R48, R8, R33, R28 ;  /* 0x0000002108307223 */ /* 0x000fe2000001001c */
[----:B------:R-:W-:Y:S01]  /*ed20*/  HADD2.F32 R28, -RZ, R41.H1_H1 ;  /* 0x30000029ff1c7230 */ /* 0x000fe20000004100 */
[----:B------:R-:W-:Y:S01]  /*ed30*/  F2FP.F16.E4M3.UNPACK_B R8, R29.H1 ;  /* 0x0000001dff08723e */ /* 0x000fe200030006ff */
[----:B------:R-:W-:Y:S02]  /*ed40*/  HADD2.F32 R27, -RZ, R27.H1_H1 ;  /* 0x3000001bff1b7230 */ /* 0x000fe40000004100 */
[----:B------:R-:W-:Y:S01]  /*ed50*/  FFMA.FTZ R33, R4, R25, R6 ;  /* 0x0000001904217223 */ /* 0x000fe20000010006 */
[----:B------:R-:W-:Y:S01]  /*ed60*/  HADD2.F32 R25, -RZ, R13.H0_H0 ;  /* 0x2000000dff197230 */ /* 0x000fe20000004100 */
[----:B------:R-:W-:Y:S01]  /*ed70*/  F2FP.F16.E4M3.UNPACK_B R36, R36 ;  /* 0x00000024ff24723e */ /* 0x000fe200020006ff */
[----:B------:R-:W-:-:S02]  /*ed80*/  HADD2.F32 R6, -RZ, R24.H0_H0 ;  /* 0x20000018ff067230 */ /* 0x000fc40000004100 */
[C---:B------:R-:W-:Y:S01]  /*ed90*/  FMUL.FTZ R50, R27.reuse, R28 ;  /* 0x0000001c1b327220 */ /* 0x040fe20000410000 */
[----:B------:R-:W-:Y:S02]  /*eda0*/  HADD2.F32 R15, -RZ, R15.H1_H1 ;  /* 0x3000000fff0f7230 */ /* 0x000fe40000004100 */
[-C--:B------:R-:W-:Y:S01]  /*edb0*/  FMUL.FTZ R31, R27, R20.reuse ;  /* 0x000000141b1f7220 */ /* 0x080fe20000410000 */
[----:B------:R-:W-:Y:S02]  /*edc0*/  HADD2.F32 R11, -RZ, R8.H0_H0 ;  /* 0x20000008ff0b7230 */ /* 0x000fe40000004100 */
[C---:B------:R-:W-:Y:S01]  /*edd0*/  FMUL.FTZ R27, R6.reuse, R25 ;  /* 0x00000019061b7220 */ /* 0x040fe20000410000 */
[----:B------:R-:W-:Y:S02]  /*ede0*/  HADD2.F32 R4, -RZ, R12.H0_H0 ;  /* 0x2000000cff047230 */ /* 0x000fe40000004100 */
[C---:B------:R-:W-:Y:S01]  /*edf0*/  FFMA.FTZ R50, R15.reuse, R20, -R50 ;  /* 0x000000140f327223 */ /* 0x040fe20000010832 */
[----:B------:R-:W-:Y:S01]  /*ee00*/  FFMA.FTZ R52, R15, R28, R31 ;  /* 0x0000001c0f347223 */ /* 0x000fe2000001001f */
[----:B------:R-:W-:Y:S01]  /*ee10*/  FMUL.FTZ R6, R6, R11 ;  /* 0x0000000b06067220 */ /* 0x000fe20000410000 */
[----:B------:R-:W-:-:S02]  /*ee20*/  HADD2.F32 R15, -RZ, R13.H1_H1 ;  /* 0x3000000dff0f7230 */ /* 0x000fc40000004100 */
[C---:B------:R-:W-:Y:S01]  /*ee30*/  FFMA.FTZ R27, R4.reuse, R11, -R27 ;  /* 0x0000000b041b7223 */ /* 0x040fe2000001081b */
[----:B------:R-:W-:Y:S02]  /*ee40*/  HADD2.F32 R24, -RZ, R24.H1_H1 ;  /* 0x30000018ff187230 */ /* 0x000fe40000004100 */
[----:B------:R-:W-:Y:S01]  /*ee50*/  FFMA.FTZ R28, R4, R25, R6 ;  /* 0x00000019041c7223 */ /* 0x000fe20000010006 */
[----:B------:R-:W-:Y:S01]  /*ee60*/  HADD2.F32 R11, -RZ, R8.H1_H1 ;  /* 0x30000008ff0b7230 */ /* 0x000fe20000004100 */
[----:B------:R-:W-:Y:S01]  /*ee70*/  F2FP.F16.E4M3.UNPACK_B R29, R29 ;  /* 0x0000001dff1d723e */ /* 0x000fe200020006ff */
[----:B------:R-:W-:Y:S02]  /*ee80*/  HADD2.F32 R12, -RZ, R12.H1_H1 ;  /* 0x3000000cff0c7230 */ /* 0x000fe40000004100 */
[C---:B------:R-:W-:Y:S01]  /*ee90*/  FMUL.FTZ R25, R24.reuse, R15 ;  /* 0x0000000f18197220 */ /* 0x040fe20000410000 */
[----:B------:R-:W-:Y:S02]  /*eea0*/  HADD2.F32 R13, -RZ, R36.H0_H0 ;  /* 0x20000024ff0d7230 */ /* 0x000fe40000004100 */
[----:B------:R-:W-:Y:S01]  /*eeb0*/  FMUL.FTZ R4, R24, R11 ;  /* 0x0000000b18047220 */ /* 0x000fe20000410000 */
        /* <DEDUP_REMOVED lines=8> */
[----:B------:R-:W-:Y:S01]  /*ef40*/  HADD2.F32 R10, -RZ, R10.H1_H1 ;  /* 0x3000000aff0a7230 */ /* 0x000fe20000004100 */
[----:B------:R-:W-:Y:S01]  /*ef50*/  F2FP.F16.E4M3.UNPACK_B R12, R40.H1 ;  /* 0x00000028ff0c723e */ /* 0x000fe200030006ff */
[----:B------:R-:W-:-:S02]  /*ef60*/  HADD2.F32 R29, -RZ, R29.H1_H1 ;  /* 0x3000001dff1d7230 */ /* 0x000fc40000004100 */
[----:B------:R-:W-:Y:S01]  /*ef70*/  FFMA.FTZ R15, R4, R11, -R15 ;  /* 0x0000000b040f7223 */ /* 0x000fe2000001080f */
[----:B------:R-:W-:Y:S02]  /*ef80*/  HADD2.F32 R3, -RZ, R3.H1_H1 ;  /* 0x30000003ff037230 */ /* 0x000fe40000004100 */
[----:B------:R-:W-:Y:S01]  /*ef90*/  FMUL.FTZ R8, R10, R36 ;  /* 0x000000240a087220 */ /* 0x000fe20000410000 */
[----:B------:R-:W-:Y:S01]  /*efa0*/  FFMA.FTZ R25, R4, R13, R25 ;  /* 0x0000000d04197223 */ /* 0x000fe20000010019 */
[----:B------:R-:W-:Y:S01]  /*efb0*/  F2FP.F16.E4M3.UNPACK_B R6, R32.H1 ;  /* 0x00000020ff06723e */ /* 0x000fe200030006ff */
[-C--:B------:R-:W-:Y:S01]  /*efc0*/  FMUL.FTZ R11, R10, R29.reuse ;  /* 0x0000001d0a0b7220 */ /* 0x080fe20000410000 */
[----:B------:R-:W-:Y:S02]  /*efd0*/  HADD2.F32 R10, -RZ, R12.H0_H0 ;  /* 0x2000000cff0a7230 */ /* 0x000fe40000004100 */
[----:B------:R-:W-:Y:S01]  /*efe0*/  FFMA.FTZ R20, R3, R29, -R8 ;  /* 0x0000001d03147223 */ /* 0x000fe20000010808 */
[----:B------:R-:W-:-:S02]  /*eff0*/  HADD2.F32 R4, -RZ, R26.H0_H0 ;  /* 0x2000001aff047230 */ /* 0x000fc40000004100 */
[----:B------:R-:W-:Y:S01]  /*f000*/  FFMA.FTZ R36, R3, R36, R11 ;  /* 0x0000002403247223 */ /* 0x000fe2000001000b */
[--C-:B------:R-:W-:Y:S01]  /*f010*/  HADD2.F32 R8, -RZ, R6.reuse.H0_H0 ;  /* 0x20000006ff087230 */ /* 0x100fe20000004100 */
[----:B------:R-:W-:Y:S01]  /*f020*/  F2FP.F16.E4M3.UNPACK_B R32, R32 ;  /* 0x00000020ff20723e */ /* 0x000fe200020006ff */
[----:B------:R-:W-:Y:S02]  /*f030*/  HADD2.F32 R11, -RZ, R6.H1_H1 ;  /* 0x30000006ff0b7230 */ /* 0x000fe40000004100 */
[C---:B------:R-:W-:Y:S01]  /*f040*/  FMUL.FTZ R6, R4.reuse, R10 ;  /* 0x0000000a04067220 */ /* 0x040fe20000410000 */
[----:B------:R-:W-:Y:S02]  /*f050*/  HADD2.F32 R3, -RZ, R14.H0_H0 ;  /* 0x2000000eff037230 */ /* 0x000fe40000004100 */
[----:B------:R-:W-:Y:S01]  /*f060*/  FMUL.FTZ R4, R4, R8 ;  /* 0x0000000804047220 */ /* 0x000fe20000410000 */
[----:B------:R-:W-:Y:S01]  /*f070*/  HADD2.F32 R26, -RZ, R26.H1_H1 ;  /* 0x3000001aff1a7230 */ /* 0x000fe20000004100 */
[----:B------:R-:W-:Y:S01]  /*f080*/  F2FP.F16.E4M3.UNPACK_B R40, R40 ;  /* 0x00000028ff28723e */ /* 0x000fe200020006ff */
[----:B------:R-:W-:-:S02]  /*f090*/  HADD2.F32 R13, -RZ, R12.H1_H1 ;  /* 0x3000000cff0d7230 */ /* 0x000fc40000004100 */
[C---:B------:R-:W-:Y:S01]  /*f0a0*/  FFMA.FTZ R12, R3.reuse, R8, -R6 ;  /* 0x00000008030c7223 */ /* 0x040fe20000010806 */
[----:B------:R-:W-:Y:S02]  /*f0b0*/  HADD2.F32 R14, -RZ, R14.H1_H1 ;  /* 0x3000000eff0e7230 */ /* 0x000fe40000004100 */
[C---:B------:R-:W-:Y:S01]  /*f0c0*/  FMUL.FTZ R6, R26.reuse, R11 ;  /* 0x0000000b1a067220 */ /* 0x040fe20000410000 */
[----:B------:R-:W-:Y:S02]  /*f0d0*/  HADD2.F32 R8, -RZ, R40.H0_H0 ;  /* 0x20000028ff087230 */ /* 0x000fe40000004100 */
[-C--:B------:R-:W-:Y:S01]  /*f0e0*/  FMUL.FTZ R29, R26, R13.reuse ;  /* 0x0000000d1a1d7220 */ /* 0x080fe20000410000 */
[----:B------:R-:W-:Y:S01]  /*f0f0*/  FFMA.FTZ R26, R3, R10, R4 ;  /* 0x0000000a031a7223 */ /* 0x000fe20000010004 */
[C---:B------:R-:W-:Y:S01]  /*f100*/  FFMA.FTZ R13, R14.reuse, R13, R6 ;  /* 0x0000000d0e0d7223 */ /* 0x040fe20000010006 */
[----:B------:R-:W-:Y:S02]  /*f110*/  HADD2.F32 R6, -RZ, R32.H0_H0 ;  /* 0x20000020ff067230 */ /* 0x000fe40000004100 */
[----:B------:R-:W-:Y:S01]  /*f120*/  FFMA.FTZ R29, R14, R11, -R29 ;  /* 0x0000000b0e1d7223 */ /* 0x000fe2000001081d */
[--C-:B------:R-:W-:Y:S01]  /*f130*/  HADD2.F32 R4, -RZ, R21.reuse.H0_H0 ;  /* 0x20000015ff047230 */ /* 0x100fe20000004100 */
[----:B------:R-:W-:Y:S01]  /*f140*/  F2FP.SATFINITE.E4M3.F32.PACK_AB_MERGE_C R5, R42, R5, R44 ;  /* 0x000000052a05723e */ /* 0x000fe2000480702c */
[----:B------:R-:W-:Y:S01]  /*f150*/  HADD2.F32 R40, -RZ, R40.H1_H1 ;  /* 0x30000028ff287230 */ /* 0x000fe20000004100 */
[----:B------:R-:W-:Y:S01]  /*f160*/  F2FP.SATFINITE.E4M3.F32.PACK_AB_MERGE_C R13, R13, R26, RZ ;  /* 0x0000001a0d0d723e */ /* 0x000fe200048070ff */
[----:B------:R-:W-:-:S02]  /*f170*/  HADD2.F32 R21, -RZ, R21.H1_H1 ;  /* 0x30000015ff157230 */ /* 0x000fc40000004100 */
[C---:B------:R-:W-:Y:S01]  /*f180*/  FMUL.FTZ R10, R4.reuse, R8 ;  /* 0x00000008040a7220 */ /* 0x040fe20000410000 */
[----:B------:R-:W-:Y:S02]  /*f190*/  HADD2.F32 R32, -RZ, R32.H1_H1 ;  /* 0x30000020ff207230 */ /* 0x000fe40000004100 */
[----:B------:R-:W-:Y:S01]  /*f1a0*/  FMUL.FTZ R11, R4, R6 ;  /* 0x00000006040b7220 */ /* 0x000fe20000410000 */
[--C-:B------:R-:W-:Y:S02]  /*f1b0*/  HADD2.F32 R3, -RZ, R7.reuse.H0_H0 ;  /* 0x20000007ff037230 */ /* 0x100fe40000004100 */
[C---:B------:R-:W-:Y:S01]  /*f1c0*/  FMUL.FTZ R4, R21.reuse, R40 ;  /* 0x0000002815047220 */ /* 0x040fe20000410000 */
[----:B------:R-:W-:Y:S02]  /*f1d0*/  HADD2.F32 R7, -RZ, R7.H1_H1 ;  /* 0x30000007ff077230 */ /* 0x000fe40000004100 */
[----:B------:R-:W-:Y:S01]  /*f1e0*/  FMUL.FTZ R21, R21, R32 ;  /* 0x0000002015157220 */ /* 0x000fe20000410000 */
[----:B------:R-:W-:Y:S01]  /*f1f0*/  F2FP.SATFINITE.E4M3.F32.PACK_AB_MERGE_C R12, R29, R12, RZ ;  /* 0x0000000c1d0c723e */ /* 0x000fe200048070ff */
        /* <DEDUP_REMOVED lines=8> */
[----:B------:R-:W-:Y:S02]  /*f280*/  F2FP.SATFINITE.E4M3.F32.PACK_AB_MERGE_C R7, R46, R43, R7 ;  /* 0x0000002b2e07723e */ /* 0x000fe40004807007 */
[----:B------:R-:W-:Y:S02]  /*f290*/  F2FP.SATFINITE.E4M3.F32.PACK_AB_MERGE_C R4, R20, R15, R4 ;  /* 0x0000000f1404723e */ /* 0x000fe40004807004 */
[----:B------:R-:W-:-:S02]  /*f2a0*/  F2FP.SATFINITE.E4M3.F32.PACK_AB_MERGE_C R6, R3, R6, R12 ;  /* 0x000000060306723e */ /* 0x000fc4000480700c */
[----:B------:R-:W-:Y:S02]  /*f2b0*/  F2FP.SATFINITE.E4M3.F32.PACK_AB_MERGE_C R9, R38, R9, R30 ;  /* 0x000000092609723e */ /* 0x000fe4000480701e */
[----:B------:R-:W-:Y:S01]  /*f2c0*/  F2FP.SATFINITE.E4M3.F32.PACK_AB_MERGE_C R11, R48, R37, R11 ;  /* 0x00000025300b723e */ /* 0x000fe2000480700b */
[----:B------:R2:W-:Y:S01]  /*f2d0*/  STS.128 [R49+0x14400], R4 ;  /* 0x0144000431007388 */ /* 0x0005e20000000c00 */
[----:B------:R-:W-:Y:S02]  /*f2e0*/  F2FP.SATFINITE.E4M3.F32.PACK_AB_MERGE_C R8, R36, R25, R8 ;  /* 0x000000192408723e */ /* 0x000fe40004807008 */
[----:B------:R-:W-:-:S05]  /*f2f0*/  F2FP.SATFINITE.E4M3.F32.PACK_AB_MERGE_C R10, R21, R10, R13 ;  /* 0x0000000a150a723e */ /* 0x000fca000480700d */
[----:B------:R2:W-:Y:S02]  /*f300*/  STS.128 [R0+0x14400], R8 ;  /* 0x0144000800007388 */ /* 0x0005e40000000c00 */
.L_x_1904:
[----:B------:R-:W-:Y:S05]  /*f310*/  BSYNC B0 ;  /* 0x0000000000007941 */ /* 0x000fea0003800000 */
.L_x_1890:
[----:B------:R-:W-:Y:S01]  /*f320*/  @!PT LDS RZ, [RZ] ;  /* 0x00000000fffff984 */ /* 0x000fe20000000800 */
[----:B------:R-:W-:Y:S01]  /*f330*/  @!PT LDS RZ, [RZ] ;  /* 0x00000000fffff984 */ /* 0x000fe20000000800 */
[----:B------:R-:W-:Y:S01]  /*f340*/  @!PT LDS RZ, [RZ] ;  /* 0x00000000fffff984 */ /* 0x000fe20000000800 */
[----:B------:R-:W-:Y:S01]  /*f350*/  @!PT LDS RZ, [RZ] ;  /* 0x00000000fffff984 */ /* 0x000fe20000000800 */
[----:B------:R0:W-:Y:S06]  /*f360*/  MEMBAR.ALL.CTA ;  /* 0x0000000000007992 */ /* 0x0001ec0000008000 */
[----:B0-----:R-:W0:Y:S01]  /*f370*/  FENCE.VIEW.ASYNC.S ;  /* 0x00000000000073c6 */ /* 0x001e220000000000 */
[----:B------:R-:W-:Y:S05]  /*f380*/  WARPSYNC.ALL ;  /* 0x0000000000007948 */ /* 0x000fea0003800000 */
[----:B0-----:R-:W-:Y:S06]  /*f390*/  BAR.SYNC.DEFER_BLOCKING 0xd, 0x100 ;  /* 0x0344000000007b1d */ /* 0x001fec0000010000 */
.L_x_1887:
[----:B------:R-:W-:-:S13]  /*f3a0*/  ISETP.NE.AND P0, PT, R200, 0x3, PT ;  /* 0x00000003c800780c */ /* 0x000fda0003f05270 */
[----:B------:R-:W-:Y:S05]  /*f3b0*/  @!P0 BRA `(.L_x_1914) ;  /* 0x0000000000048947 */ /* 0x000fea0003800000 */
[----:B------:R-:W-:Y:S01]  /*f3c0*/  BPT.TRAP 0x1 ;  /* 0x000000040000795c */ /* 0x000fe20000300000 */
.L_x_1914:
[----:B-1--4-:R-:W-:Y:S01]  /*f3d0*/  IMAD R14, R194, 0x8, R17 ;  /* 0x00000008c20e7824 */ /* 0x012fe200078e0211 */
[----:B------:R-:W-:-:S04]  /*f3e0*/  SHF.L.U32 R3, R196, 0x1f, RZ ;  /* 0x0000001fc4037819 */ /* 0x000fc800000006ff */
[----:B------:R1:W4:Y:S01]  /*f3f0*/  SYNCS.PHASECHK.TRANS64.TRYWAIT P1, [R14+URZ+0x22830], R3 ;  /* 0x022830030e0075a7 */ /* 0x000322000802017f */
[----:B------:R-:W-:Y:S05]  /*f400*/  @!P0 BRA `(.L_x_1915) ;  /* 0x0000000000048947 */ /* 0x000fea0003800000 */
[----:B------:R-:W-:Y:S01]  /*f410*/  BPT.TRAP 0x1 ;  /* 0x000000040000795c */ /* 0x000fe20000300000 */
.L_x_1915:
[----:B0-2---:R-:W-:-:S05]  /*f420*/  VIADD R0, R17, 0x18400 ;  /* 0x0001840011007836 */ /* 0x005fca0000000000 */
[----:B------:R-:W-:-:S04]  /*f430*/  SHF.R.U32.HI R0, RZ, 0x4, R0 ;  /* 0x00000004ff007819 */ /* 0x000fc80000011600 */
[----:B------:R-:W-:-:S04]  /*f440*/  LOP3.LUT R0, R0, 0x3fff, RZ, 0xc0, !PT ;  /* 0x00003fff00007812 */ /* 0x000fc800078ec0ff */
[----:B-----5:R-:W-:-:S05]  /*f450*/  LOP3.LUT R13, R0, 0x10000, RZ, 0xfc, !PT ;  /* 0x00010000000d7812 */ /* 0x020fca00078efcff */
[----:B------:R-:W-:Y:S01]  /*f460*/  IMAD R4, R194, 0x500, R13 ;  /* 0x00000500c2047824 */ /* 0x000fe200078e020d */
[----:B----4-:R-:W-:Y:S06]  /*f470*/  @P1 BRA `(.L_x_1916) ;  /* 0x0000000000081947 */ /* 0x010fec0003800000 */
[----:B------:R-:W0:Y:S02]  /*f480*/  SYNCS.PHASECHK.TRANS64.TRYWAIT P1, [R14+URZ+0x22830], R3 ;  /* 0x022830030e0075a7 */ /* 0x000e24000802017f */
[----:B0-----:R-:W-:Y:S05]  /*f490*/  @!P1 BRA `(.L_x_1917) ;  /* 0x000001fc00989947 */ /* 0x001fea0003800000 */
.L_x_1916:
[----:B---3--:R-:W-:Y:S01]  /*f4a0*/  IMAD.MOV.U32 R5, RZ, RZ, 0x40000040 ;  /* 0x40000040ff057424 */ /* 0x008fe200078e00ff */
[----:B------:R-:W-:Y:S01]  /*f4b0*/  LOP3.LUT R10, R34, 0x10000, RZ, 0xfc, !PT ;  /* 0x00010000220a7812 */ /* 0x000fe200078efcff */
[----:B------:R-:W-:Y:S01]  /*f4c0*/  IMAD.MOV.U32 R11, RZ, RZ, 0x40000040 ;  /* 0x40000040ff0b7424 */ /* 0x000fe200078e00ff */
[----:B------:R-:W-:Y:S05]  /*f4d0*/  WARPSYNC.ALL ;  /* 0x0000000000007948 */ /* 0x000fea0003800000 */
[C---:B------:R-:W-:Y:S01]  /*f4e0*/  R2UR UR6, R4.reuse ;  /* 0x00000000040672ca */ /* 0x040fe200000e0000 */
[----:B------:R-:W-:Y:S01]  /*f4f0*/  WARPGROUP.ARRIVE ;  /* 0x00000000000079c5 */ /* 0x000fe20000000000 */
[----:B------:R-:W-:Y:S01]  /*f500*/  R2UR UR7, R5 ;  /* 0x00000000050772ca */ /* 0x000fe200000e0000 */
[----:B------:R-:W-:Y:S01]  /*f510*/  VIADD R6, R4, 0x100 ;  /* 0x0000010004067836 */ /* 0x000fe20000000000 */
[----:B------:R-:W-:Y:S01]  /*f520*/  R2UR UR4, R10 ;  /* 0x000000000a0472ca */ /* 0x000fe200000e0000 */
[----:B------:R-:W-:Y:S01]  /*f530*/  IMAD.MOV.U32 R7, RZ, RZ, 0x40000040 ;  /* 0x40000040ff077424 */ /* 0x000fe200078e00ff */
[----:B------:R-:W-:Y:S01]  /*f540*/  R2UR UR5, R11 ;  /* 0x000000000b0572ca */ /* 0x000fe200000e0000 */
[----:B------:R-:W-:Y:S01]  /*f550*/  VIADD R8, R4, 0x200 ;  /* 0x0000020004087836 */ /* 0x000fe20000000000 */
[----:B------:R-:W-:Y:S01]  /*f560*/  R2UR UR10, R6 ;  /* 0x00000000060a72ca */ /* 0x000fe200000e0000 */
[----:B------:R-:W-:Y:S01]  /*f570*/  IMAD.MOV.U32 R9, RZ, RZ, 0x40000040 ;  /* 0x40000040ff097424 */ /* 0x000fe200078e00ff */
[----:B------:R-:W-:Y:S01]  /*f580*/  R2UR UR11, R7 ;  /* 0x00000000070b72ca */ /* 0x000fe200000e0000 */
[----:B------:R-:W-:Y:S01]  /*f590*/  VIADD R6, R4, 0x300 ;  /* 0x0000030004067836 */ /* 0x000fe20000000000 */
[----:B------:R-:W-:Y:S01]  /*f5a0*/  R2UR UR8, R10 ;  /* 0x000000000a0872ca */ /* 0x000fe200000e0000 */
[----:B------:R-:W-:Y:S01]  /*f5b0*/  VIADD R20, R4, 0x400 ;  /* 0x0000040004147836 */ /* 0x000fe20000000000 */
[----:B------:R-:W-:Y:S01]  /*f5c0*/  R2UR UR9, R11 ;  /* 0x000000000b0972ca */ /* 0x000fe200000e0000 */
[----:B------:R-:W-:Y:S01]  /*f5d0*/  IMAD.MOV.U32 R21, RZ, RZ, 0x40000040 ;  /* 0x40000040ff157424 */ /* 0x000fe200078e00ff */
[----:B------:R-:W-:Y:S01]  /*f5e0*/  R2UR UR14, R8 ;  /* 0x00000000080e72ca */ /* 0x000fe200000e0000 */
[----:B------:R-:W-:Y:S01]  /*f5f0*/  VIADD R8, R4, 0x102 ;  /* 0x0000010204087836 */ /* 0x000fe20000000000 */
[----:B------:R-:W-:Y:S01]  /*f600*/  R2UR UR15, R9 ;  /* 0x00000000090f72ca */ /* 0x000fe200000e0000 */
[----:B------:R-:W-:Y:S01]  /*f610*/  QGMMA.64x32x32.F32.E4M3.E4M3 R88, gdesc[UR4], RZ, !UPT, gsb0 ;  /* 0x00600000045879f3 */ /* 0x000fe2000c0008ff */
        /* <DEDUP_REMOVED lines=19> */
[----:B------:R-:W-:Y:S01]  /*f750*/  IMAD.MOV.U32 R111, RZ, RZ, 0x40000040 ;  /* 0x40000040ff6f7424 */ /* 0x000fe200078e00ff */
[----:B------:R-:W-:Y:S01]  /*f760*/  R2UR UR6, R6 ;  /* 0x00000000060672ca */ /* 0x000fe200000e0000 */
[----:B------:R-:W-:Y:S01]  /*f770*/  VIADD R6, R4, 0x202 ;  /* 0x0000020204067836 */ /* 0x000fe20000000000 */
[----:B------:R-:W-:Y:S01]  /*f780*/  R2UR UR7, R7 ;  /* 0x00000000070772ca */ /* 0x000fe200000e0000 */
[----:B------:R-:W-:Y:S01]  /*f790*/  IMAD.MOV.U32 R7, RZ, RZ, 0x40000040 ;  /* 0x40000040ff077424 */ /* 0x000fe200078e00ff */
[----:B------:R-:W-:-:S02]  /*f7a0*/  WARPGROUP.DEPBAR.LE gsb0, 0x0 ;  /* 0x00008000000079c5 */ /* 0x000fc40000010000 */
[----:B------:R-:W-:-:S06]  /*f7b0*/  WARPGROUP.ARRIVE ;  /* 0x00000000000079c5 */ /* 0x000fcc0000000000 */
[----:B------:R-:W-:Y:S01]  /*f7c0*/  QGMMA.64x32x32.F32.E4M3.E4M3 R72, gdesc[UR8], RZ, !UPT, gsb0 ;  /* 0x00600000084879f3 */ /* 0x000fe2000c0008ff */
[----:B------:R-:W-:Y:S01]  /*f7d0*/  R2UR UR10, R8 ;  /* 0x00000000080a72ca */ /* 0x000fe200000e0000 */
[----:B------:R-:W-:Y:S01]  /*f7e0*/  VIADD R8, R10, 0x2 ;  /* 0x000000020a087836 */ /* 0x000fe20000000000 */
[----:B------:R-:W-:Y:S01]  /*f7f0*/  R2UR UR11, R9 ;  /* 0x00000000090b72ca */ /* 0x000fe200000e0000 */
[----:B------:R-:W-:-:S03]  /*f800*/  IMAD.MOV.U32 R9, RZ, RZ, 0x40000040 ;  /* 0x40000040ff097424 */ /* 0x000fc600078e00ff */
[C---:B------:R-:W-:Y:S02]  /*f810*/  R2UR UR4, R8.reuse ;  /* 0x00000000080472ca */ /* 0x040fe400000e0000 */
[C---:B------:R-:W-:Y:S02]  /*f820*/  R2UR UR5, R9.reuse ;  /* 0x00000000090572ca */ /* 0x040fe400000e0000 */
        /* <DEDUP_REMOVED lines=49> */
[----:B------:R-:W-:-:S03]  /*fb40*/  IMAD.MOV.U32 R7, RZ, RZ, 0x40000040 ;  /* 0x40000040ff077424 */ /* 0x000fc600078e00ff */
[C---:B------:R-:W-:Y:S02]  /*fb50*/  R2UR UR4, R6.reuse ;  /* 0x00000000060472ca */ /* 0x040fe400000e0000 */
[C---:B------:R-:W-:Y:S02]  /*fb60*/  R2UR UR5, R7.reuse ;  /* 0x00000000070572ca */ /* 0x040fe400000e0000 */
[C---:B------:R-:W-:Y:S02]  /*fb70*/  R2UR UR8, R6.reuse ;  /* 0x00000000060872ca */ /* 0x040fe400000e0000 */
[C---:B------:R-:W-:Y:S02]  /*fb80*/  R2UR UR9, R7.reuse ;  /* 0x00000000070972ca */ /* 0x040fe400000e0000 */
[----:B------:R-:W-:Y:S02]  /*fb90*/  R2UR UR12, R6 ;  /* 0x00000000060c72ca */ /* 0x000fe400000e0000 */
[----:B------:R-:W-:Y:S01]  /*fba0*/  R2UR UR13, R7 ;  /* 0x00000000070d72ca */ /* 0x000fe200000e0000 */
[----:B------:R-:W-:-:S02]  /*fbb0*/  WARPGROUP.DEPBAR.LE gsb0, 0x0 ;  /* 0x00008000000079c5 */ /* 0x000fc40000010000 */
        /* <DEDUP_REMOVED lines=24> */
[----:B------:R-:W-:Y:S01]  /*fd40*/  R2UR UR5, R5 ;  /* 0x00000000050572ca */ /* 0x000fe200000e0000 */
[----:B------:R-:W-:Y:S02]  /*fd50*/  WARPGROUP.DEPBAR.LE gsb0, 0x0 ;  /* 0x00008000000079c5 */ /* 0x000fe40000010000 */
[----:B------:R-:W-:-:S06]  /*fd60*/  WARPGROUP.ARRIVE ;  /* 0x00000000000079c5 */ /* 0x000fcc0000000000 */
[----:B------:R-:W-:Y:S01]  /*fd70*/  QGMMA.64x32x32.F32.E4M3.E4M3 R72, gdesc[UR8], R72, gsb0 ;  /* 0x00600000084879f3 */ /* 0x000fe20008000848 */
[----:B------:R-:W-:Y:S01]  /*fd80*/  R2UR UR10, R108 ;  /* 0x000000006c0a72ca */ /* 0x000fe200000e0000 */
[----:B------:R-:W-:Y:S01]  /*fd90*/  VIADD R108, R4, 0x306 ;  /* 0x00000306046c7836 */ /* 0x000fe20000000000 */
[----:B------:R-:W-:Y:S01]  /*fda0*/  R2UR UR11, R109 ;  /* 0x000000006d0b72ca */ /* 0x000fe200000e0000 */
[----:B------:R-:W-:Y:S01]  /*fdb0*/  VIADD R4, R10, 0x6 ;  /* 0x000000060a047836 */ /* 0x000fe20000000000 */
[----:B------:R-:W-:Y:S01]  /*fdc0*/  R2UR UR9, R5 ;  /* 0x00000000050972ca */ /* 0x000fe200000e0000 */
[----:B------:R-:W-:-:S03]  /*fdd0*/  IMAD.MOV.U32 R109, RZ, RZ, 0x40000040 ;  /* 0x40000040ff6d7424 */ /* 0x000fc600078e00ff */
[C---:B------:R-:W-:Y:S02]  /*fde0*/  R2UR UR4, R4.reuse ;  /* 0x00000000040472ca */ /* 0x040fe400000e0000 */
        /* <DEDUP_REMOVED lines=40> */
.L_x_1918:
[----:B------:R-:W2:Y:S01]  /*10070*/  LDC R145, c[0x0][0x448] ;  /* 0x00011200ff917b82 */ /* 0x000ea20000000800 */
[----:B------:R-:W3:Y:S01]  /*10080*/  S2R R109, SR_CgaCtaId ;  /* 0x00000000006d7919 */ /* 0x000ee20000008800 */
[C---:B------:R-:W-:Y:S01]  /*10090*/  FMUL.FTZ R130, R2.reuse, R24 ;  /* 0x0000001802827220 */ /* 0x040fe20000410000 */
[C---:B------:R-:W-:Y:S01]  /*100a0*/  FMUL.FTZ R132, R2.reuse, R25 ;  /* 0x0000001902847220 */ /* 0x040fe20000410000 */
[C---:B------:R-:W-:Y:S01]  /*100b0*/  FMUL.FTZ R124, R2.reuse, R49 ;  /* 0x00000031027c7220 */ /* 0x040fe20000410000 */
[----:B------:R-:W-:Y:S02]  /*100c0*/  IMAD.IADD R49, R205, 0x1, R202 ;  /* 0x00000001cd317824 */ /* 0x000fe400078e02ca */
[C---:B------:R-:W-:Y:S01]  /*100d0*/  FMUL.FTZ R12, R2.reuse, R88 ;  /* 0x00000058020c7220 */ /* 0x040fe20000410000 */
[C---:B------:R-:W-:Y:S01]  /*100e0*/  FMUL.FTZ R116, R2.reuse, R41 ;  /* 0x0000002902747220 */ /* 0x040fe20000410000 */
[----:B------:R-:W4:Y:S01]  /*100f0*/  LDC.64 R24, c[0x0][0x9e0] ;  /* 0x00027800ff187b82 */ /* 0x000f220000000a00 */
        /* <DEDUP_REMOVED lines=15> */
[----:B--2---:R-:W-:Y:S01]  /*101f0*/  ISETP.NE.AND P1, PT, R145, 0x1, PT ;  /* 0x000000019100780c */ /* 0x004fe20003f25270 */
[----:B------:R-:W-:-:S02]  /*10200*/  IMAD.MOV.U32 R55, RZ, RZ, -0xa0 ;  /* 0xffffff60ff377424 */ /* 0x000fc400078e00ff */
[C---:B------:R-:W-:Y:S01]  /*10210*/  FMUL.FTZ R99, R2.reuse, R72 ;  /* 0x0000004802637220 */ /* 0x040fe20000410000 */
[C---:B------:R-:W-:Y:S01]  /*10220*/  FMUL.FTZ R98, R2.reuse, R73 ;  /* 0x0000004902627220 */ /* 0x040fe20000410000 */
[C---:B------:R-:W-:Y:S01]  /*10230*/  FMUL.FTZ R76, R2.reuse, R82 ;  /* 0x00000052024c7220 */ /* 0x040fe20000410000 */
[----:B------:R-:W-:Y:S01]  /*10240*/  FMUL.FTZ R77, R2, R83 ;  /* 0x00000053024d7220 */ /* 0x000fe20000410000 */
[----:B01----:R-:W-:Y:S02]  /*10250*/  VIADD R14, R14, 0x22840 ;  /* 0x000228400e0e7836 */ /* 0x003fe40000000000 */
[C---:B------:R-:W-:Y:S01]  /*10260*/  FMUL.FTZ R72, R2.reuse, R74 ;  /* 0x0000004a02487220 */ /* 0x040fe20000410000 */
[C---:B------:R-:W-:Y:S01]  /*10270*/  FMUL.FTZ R73, R2.reuse, R75 ;  /* 0x0000004b02497220 */ /* 0x040fe20000410000 */
[C---:B------:R-:W-:Y:S01]  /*10280*/  FMUL.FTZ R82, R2.reuse, R84 ;  /* 0x0000005402527220 */ /* 0x040fe20000410000 */
        /* <DEDUP_REMOVED lines=16> */
[----:B------:R-:W-:Y:S01]  /*10390*/  FMUL.FTZ R28, R2, R30 ;  /* 0x0000001e021c7220 */ /* 0x000fe20000410000 */
[----:B------:R-:W-:Y:S01]  /*103a0*/  LOP3.LUT R22, R22, 0xffffffef, RZ, 0xc0, !PT ;  /* 0xffffffef16167812 */ /* 0x000fe200078ec0ff */
[----:B------:R-:W-:-:S02]  /*103b0*/  IMAD R55, R106, R55, 0xa1 ;  /* 0x000000a16a377424 */ /* 0x000fc400078e0237 */
        /* <DEDUP_REMOVED lines=40> */
[----:B---3--:R-:W-:Y:S01]  /*10640*/  PRMT R14, R109, 0x654, R14 ;  /* 0x000006546d0e7816 */ /* 0x008fe2000000000e */
[----:B------:R-:W-:Y:S01]  /*10650*/  FMUL.FTZ R33, R2, R39 ;  /* 0x0000002702217220 */ /* 0x000fe20000410000 */
[----:B------:R-:W-:Y:S01]  /*10660*/  @P1 LOP3.LUT R22, R22, 0x10, RZ, 0xfc, !PT ;  /* 0x0000001016161812 */ /* 0x000fe200078efcff */
[----:B------:R-:W-:Y:S01]  /*10670*/  IMAD R144, R204, -0x2, R55 ;  /* 0xfffffffecc907824 */ /* 0x000fe200078e0237 */
[----:B----4-:R-:W-:Y:S01]  /*10680*/  ISETP.GE.AND P1, PT, R25, 0x1, PT ;  /* 0x000000011900780c */ /* 0x010fe20003f26270 */
[----:B------:R1:W-:Y:S01]  /*10690*/  SYNCS.ARRIVE.TRANS64.RED.A1T0 RZ, [R14+URZ], RZ ;  /* 0x000000ff0eff79a7 */ /* 0x0003e2000810043f */
[----:B------:R-:W-:Y:S01]  /*106a0*/  ULDC UR4, c[0x0][0x9dc] ;  /* 0x0002770000047ab9 */ /* 0x000fe20000000800 */
[----:B------:R-:W2:Y:S01]  /*106b0*/  MUFU.TANH R12, R12 ;  /* 0x0000000c000c7308 */ /* 0x000ea20000002400 */
[----:B------:R-:W-:Y:S01]  /*106c0*/  ULOP3.LUT UR5, URZ, UR4, URZ, 0x33, !UPT ;  /* 0x000000043f057292 */ /* 0x000fe2000f8e333f */
[----:B------:R-:W-:Y:S01]  /*106d0*/  IADD3 R39, -R188, R144, R189 ;  /* 0x00000090bc277210 */ /* 0x000fe20007ffe1bd */
[----:B------:R-:W-:Y:S01]  /*106e0*/  VIADD R55, R55, 0xffffffff ;  /* 0xffffffff37377836 */ /* 0x000fe20000000000 */
[----:B------:R-:W-:Y:S01]  /*106f0*/  LOP3.LUT R22, R22, 0xfffffff7, RZ, 0xc0, !PT ;  /* 0xfffffff716167812 */ /* 0x000fe200078ec0ff */
[----:B------:R-:W-:-:S02]  /*10700*/  VIADD R144, R144, 0xffffffff ;  /* 0xffffffff90907836 */ /* 0x000fc40000000000 */
[----:B-1----:R-:W-:Y:S01]  /*10710*/  IMAD R14, R106, -0xa0, R189 ;  /* 0xffffff606a0e7824 */ /* 0x002fe200078e02bd */
[----:B------:R-:W1:Y:S01]  /*10720*/  MUFU.TANH R105, R105 ;  /* 0x0000006900697308 */ /* 0x000e620000002400 */
[C---:B------:R-:W-:Y:S01]  /*10730*/  VIADD R37, R39.reuse, UR5 ;  /* 0x0000000527257c36 */ /* 0x040fe20008000000 */
[----:B------:R-:W-:Y:S01]  /*10740*/  @P1 LOP3.LUT R22, R22, 0x8, RZ, 0xfc, !PT ;  /* 0x0000000816161812 */ /* 0x000fe200078efcff */
[----:B------:R-:W-:Y:S02]  /*10750*/  VIADD R21, R14, 0xa0 ;  /* 0x000000a00e157836 */ /* 0x000fe40000000000 */
[----:B------:R-:W-:Y:S02]  /*10760*/  IMAD.IADD R39, R39, 0x1, R24 ;  /* 0x0000000127277824 */ /* 0x000fe400078e0218 */
[----:B------:R-:W-:Y:S01]  /*10770*/  IMAD R180, R204, -0x2, R21 ;  /* 0xfffffffeccb47824 */ /* 0x000fe200078e0215 */
[----:B------:R-:W3:Y:S01]  /*10780*/  MUFU.TANH R0, R0 ;  /* 0x0000000000007308 */ /* 0x000ee20000002400 */
[----:B------:R-:W-:-:S02]  /*10790*/  IMAD.U32 R14, RZ, RZ, UR5 ;  /* 0x00000005ff0e7e24 */ /* 0x000fc4000f8e00ff */
[----:B0-----:R-:W-:Y:S01]  /*107a0*/  IMAD.IADD R53, R37, 0x1, R20 ;  /* 0x0000000125357824 */ /* 0x001fe200078e0214 */
[----:B------:R-:W-:-:S04]  /*107b0*/  VIADDMNMX R146, R20, R39, R180, PT ;  /* 0x0000002714927246 */ /* 0x000fc800038001b4 */
[----:B------:R-:W0:Y:S08]  /*107c0*/  MUFU.TANH R3, R3 ;  /* 0x0000000300037308 */ /* 0x000e300000002400 */
        /* <DEDUP_REMOVED lines=88> */
.L_x_1921:
[----:B------:R-:W-:-:S13]  /*10d50*/  ISETP.NE.AND P1, PT, R25, 0x1, PT ;  /* 0x000000011900780c */ /* 0x000fda0003f25270 */
[----:B------:R-:W1:Y:S02]  /*10d60*/  @P1 LDC.64 R20, c[0x0][0x9e8] ;  /* 0x00027a00ff141b82 */ /* 0x000e640000000a00 */
[----:B-1----:R-:W-:-:S05]  /*10d70*/  @P1 IMAD.HI.U32 R20, R51, R20, RZ ;  /* 0x0000001433141227 */ /* 0x002fca00078e00ff */
[----:B------:R-:W-:-:S07]  /*10d80*/  @P1 SHF.R.U32.HI R51, RZ, R21, R20 ;  /* 0x00000015ff331219 */ /* 0x000fce0000011614 */
.L_x_1922:
[----:B------:R-:W-:Y:S05]  /*10d90*/  BSYNC B0 ;  /* 0x0000000000007941 */ /* 0x000fea0003800000 */
.L_x_1920:
[----:B------:R-:W-:-:S05]  /*10da0*/  IMAD R20, R51, R25, R144 ;  /* 0x0000001933147224 */ /* 0x000fca00078e0290 */
[----:B------:R-:W-:Y:S02]  /*10db0*/  VIMNMX R53, R53, R20, !PT ;  /* 0x0000001435357248 */ /* 0x000fe40007fe0100 */
[----:B------:R-:W-:-:S07]  /*10dc0*/  VIADDMNMX R146, R20, R25, R146, PT ;  /* 0x0000001914927246 */ /* 0x000fce0003800192 */
.L_x_1919:
[C---:B------:R-:W-:Y:S01]  /*10dd0*/  ISETP.GE.AND P1, PT, R55.reuse, 0x2, PT ;  /* 0x000000023700780c */ /* 0x040fe20003f26270 */
[----:B------:R-:W1:Y:S01]  /*10de0*/  SHFL.IDX PT, R20, R49, 0x1, 0x1c1f ;  /* 0x003c1f0031147f89 */ /* 0x000e6200000e0000 */
[----:B------:R-:W-:Y:S02]  /*10df0*/  ISETP.GE.AND P5, PT, R55, 0x11, PT ;  /* 0x000000113700780c */ /* 0x000fe40003fa6270 */
[----:B------:R-:W-:Y:S02]  /*10e00*/  ISETP.GT.AND P2, PT, R53, 0x1, !P1 ;  /* 0x000000013500780c */ /* 0x000fe40004f44270 */
[----:B------:R-:W-:Y:S02]  /*10e10*/  P2R R121, PR, RZ, 0x20 ;  /* 0x00000020ff797803 */ /* 0x000fe40000000000 */
[----:B------:R-:W-:Y:S02]  /*10e20*/  ISETP.LT.OR P3, PT, R146, 0x2, P2 ;  /* 0x000000029200780c */ /* 0x000fe40001761670 */
[----:B------:R-:W-:-:S02]  /*10e30*/  ISETP.GE.AND P2, PT, R55, 0x9, PT ;  /* 0x000000093700780c */ /* 0x000fc40003f46270 */
[----:B------:R-:W-:Y:S02]  /*10e40*/  FSEL R34, R105, -INF , !P3 ;  /* 0xff80000069227808 */ /* 0x000fe40005800000 */
[----:B------:R-:W-:-:S04]  /*10e50*/  ISETP.GT.AND P3, PT, R53, 0x8, !P2 ;  /* 0x000000083500780c */ /* 0x000fc80005764270 */
[----:B------:R-:W-:-:S04]  /*10e60*/  ISETP.LT.OR P3, PT, R146, 0x9, P3 ;  /* 0x000000099200780c */ /* 0x000fc80001f61670 */
[----:B------:R-:W-:Y:S02]  /*10e70*/  FSEL R36, R107, -INF , !P3 ;  /* 0xff8000006b247808 */ /* 0x000fe40005800000 */
[----:B------:R-:W-:Y:S02]  /*10e80*/  ISETP.GE.AND P3, PT, R55, 0xa, PT ;  /* 0x0000000a3700780c */ /* 0x000fe40003f66270 */
[----:B-1----:R-:W-:Y:S02]  /*10e90*/  VIADDMNMX R180, R20, R39, R180, PT ;  /* 0x0000002714b47246 */ /* 0x002fe400038001b4 */
[----:B------:R-:W-:-:S04]  /*10ea0*/  ISETP.GT.AND P4, PT, R53, 0x9, !P3 ;  /* 0x000000093500780c */ /* 0x000fc80005f84270 */
[----:B------:R-:W-:-:S04]  /*10eb0*/  ISETP.LT.OR P4, PT, R146, 0xa, P4 ;  /* 0x0000000a9200780c */ /* 0x000fc80002781670 */
[----:B0-----:R-:W-:Y:S02]  /*10ec0*/  FSEL R38, R93, -INF , !P4 ;  /* 0xff8000005d267808 */ /* 0x001fe40006000000 */
        /* <DEDUP_REMOVED lines=17> */
[----:B------:R-:W-:Y:S02]  /*10fe0*/  ISETP.LT.OR P4, PT, R146, 0x1a, P4 ;  /* 0x0000001a9200780c */ /* 0x000fe40002781670 */
        /* <DEDUP_REMOVED lines=154> */
[----:B------:R-:W-:Y:S02]  /*11990*/  P2R R123, PR, RZ, 0x40 ;  /* 0x00000040ff7b7803 */ /* 0x000fe40000000000 */
[----:B------:R-:W-:-:S04]  /*119a0*/  ISETP.GT.AND P6, PT, R53, RZ, !P6 ;  /* 0x000000ff3500720c */ /* 0x000fc800077c4270 */
[----:B------:R-:W-:-:S04]  /*119b0*/  ISETP.LT.OR P6, PT, R146, 0x1, P6 ;  /* 0x000000019200780c */ /* 0x000fc800037c1670 */
[----:B------:R-:W-:Y:S02]  /*119c0*/  FSEL R51, R12, -INF , !P6 ;  /* 0xff8000000c337808 */ /* 0x000fe40007000000 */
[----:B------:R-:W-:-:S04]  /*119d0*/  ISETP.GE.AND P6, PT, R55, 0x9a, PT ;  /* 0x0000009a3700780c */ /* 0x000fc80003fc6270 */
[----:B------:R-:W-:Y:S02]  /*119e0*/  P2R R55, PR, RZ, 0x40 ;  /* 0x00000040ff377803 */ /* 0x000fe40000000000 */
[----:B------:R-:W-:-:S04]  /*119f0*/  ISETP.GT.AND P6, PT, R53, 0x99, !P6 ;  /* 0x000000993500780c */ /* 0x000fc800077c4270 */
[----:B------:R-:W-:-:S04]  /*11a00*/  ISETP.LT.OR P6, PT, R146, 0x9a, P6 ;  /* 0x0000009a9200780c */ /* 0x000fc800037c1670 */
[----:B------:R-:W-:Y:S01]  /*11a10*/  FSEL R12, R35, -INF , !P6 ;  /* 0xff800000230c7808 */ /* 0x000fe20007000000 */
[----:B------:R-:W-:Y:S01]  /*11a20*/  IMAD.IADD R35, R37, 0x1, R20 ;  /* 0x0000000125237824 */ /* 0x000fe200078e0214 */
[----:B------:R-:W-:-:S13]  /*11a30*/  ISETP.GE.AND P6, PT, R25, 0x1, PT ;  /* 0x000000011900780c */ /* 0x000fda0003fc6270 */
[----:B------:R-:W-:Y:S05]  /*11a40*/  @!P6 BRA `(.L_x_1923) ;  /* 0x00000000004ce947 */ /* 0x000fea0003800000 */
[----:B------:R-:W-:Y:S01]  /*11a50*/  IADD3 R37, -R188, R189, R20 ;  /* 0x000000bdbc257210 */ /* 0x000fe20007ffe114 */
[----:B------:R-:W-:Y:S03]  /*11a60*/  BSSY B0, `(.L_x_1924) ;  /* 0x000000e000007945 */ /* 0x000fe60003800000 */
        /* <DEDUP_REMOVED lines=9> */
.L_x_1925:
[----:B------:R-:W-:-:S13]  /*11b00*/  ISETP.NE.AND P6, PT, R25, 0x1, PT ;  /* 0x000000011900780c */ /* 0x000fda0003fc5270 */
[----:B------:R-:W0:Y:S02]  /*11b10*/  @P6 LDC.64 R20, c[0x0][0x9e8] ;  /* 0x00027a00ff146b82 */ /* 0x000e240000000a00 */
[----:B0-----:R-:W-:-:S05]  /*11b20*/  @P6 IMAD.HI.U32 R20, R37, R20, RZ ;  /* 0x0000001425146227 */ /* 0x001fca00078e00ff */
[----:B------:R-:W-:-:S07]  /*11b30*/  @P6 SHF.R.U32.HI R37, RZ, R21, R20 ;  /* 0x00000015ff256219 */ /* 0x000fce0000011614 */
.L_x_1926:
[----:B------:R-:W-:Y:S05]  /*11b40*/  BSYNC B0 ;  /* 0x0000000000007941 */ /* 0x000fea0003800000 */
.L_x_1924:
[----:B------:R-:W-:-:S05]  /*11b50*/  IMAD R144, R37, R25, R144 ;  /* 0x0000001925907224 */ /* 0x000fca00078e0290 */
[----:B------:R-:W-:Y:S02]  /*11b60*/  VIMNMX R35, R35, R144, !PT ;  /* 0x0000009023237248 */ /* 0x000fe40007fe0100 */
[----:B------:R-:W-:-:S07]  /*11b70*/  VIADDMNMX R180, R144, R25, R180, PT ;  /* 0x0000001990b47246 */ /* 0x000fce00038001b4 */
.L_x_1923:
[----:B------:R-:W-:Y:S01]  /*11b80*/  ISETP.GT.AND P1, PT, R35, 0x1, !P1 ;  /* 0x000000012300780c */ /* 0x000fe20004f24270 */
[----:B------:R-:W-:Y:S01]  /*11b90*/  ULDC UR4, c[0x0][0x988] ;  /* 0x0002620000047ab9 */ /* 0x000fe20000000800 */
[----:B------:R-:W-:Y:S01]  /*11ba0*/  ISETP.NE.AND P6, PT, R125, RZ, PT ;  /* 0x000000ff7d00720c */ /* 0x000fe20003fc5270 */
[----:B------:R-:W-:Y:S01]  /*11bb0*/  IMAD.U32 R21, RZ, RZ, UR4 ;  /* 0x00000004ff157e24 */ /* 0x000fe2000f8e00ff */
[----:B------:R-:W-:Y:S02]  /*11bc0*/  ISETP.LT.OR P1, PT, R180, 0x2, P1 ;  /* 0x00000002b400780c */ /* 0x000fe40000f21670 */
[----:B------:R-:W-:Y:S02]  /*11bd0*/  ISETP.GT.AND P3, PT, R35, 0x9, !P3 ;  /* 0x000000092300780c */ /* 0x000fe40005f64270 */
[----:B------:R-:W-:Y:S02]  /*11be0*/  FSEL R20, R3, -INF , !P1 ;  /* 0xff80000003147808 */ /* 0x000fe40004800000 */
[----:B------:R-:W-:-:S02]  /*11bf0*/  ISETP.NE.AND P1, PT, R121, RZ, PT ;  /* 0x000000ff7900720c */ /* 0x000fc40003f25270 */
[----:B------:R-:W-:Y:S02]  /*11c00*/  ISETP.LT.OR P3, PT, R180, 0xa, P3 ;  /* 0x0000000ab400780c */ /* 0x000fe40001f61670 */
[C---:B------:R-:W-:Y:S02]  /*11c10*/  ISETP.GT.AND P1, PT, R35.reuse, 0x10, !P1 ;  /* 0x000000102300780c */ /* 0x040fe40004f24270 */
[----:B------:R-:W-:Y:S02]  /*11c20*/  FSEL R88, R88, -INF , !P3 ;  /* 0xff80000058587808 */ /* 0x000fe40005800000 */
[----:B------:R-:W-:Y:S02]  /*11c30*/  ISETP.LT.OR P1, PT, R180, 0x11, P1 ;  /* 0x00000011b400780c */ /* 0x000fe40000f21670 */
[----:B------:R-:W-:Y:S02]  /*11c40*/  ISETP.GT.AND P2, PT, R35, 0x8, !P2 ;  /* 0x000000082300780c */ /* 0x000fe40005744270 */
[----:B------:R-:W-:-:S02]  /*11c50*/  FSEL R146, R89, -INF , !P1 ;  /* 0xff80000059927808 */ /* 0x000fc40004800000 */
[----:B------:R-:W-:Y:S02]  /*11c60*/  ISETP.GT.AND P1, PT, R35, 0x11, !P6 ;  /* 0x000000112300780c */ /* 0x000fe40007724270 */
[----:B------:R-:W-:Y:S02]  /*11c70*/  ISETP.NE.AND P3, PT, R127, RZ, PT ;  /* 0x000000ff7f00720c */ /* 0x000fe40003f65270 */
[C---:B------:R-:W-:Y:S02]  /*11c80*/  ISETP.LT.OR P1, PT, R180.reuse, 0x12, P1 ;  /* 0x00000012b400780c */ /* 0x040fe40000f21670 */
[----:B------:R-:W-:Y:S02]  /*11c90*/  ISETP.LT.OR P2, PT, R180, 0x9, P2 ;  /* 0x00000009b400780c */ /* 0x000fe40001741670 */
[----:B------:R-:W-:Y:S02]  /*11ca0*/  FSEL R90, R90, -INF , !P1 ;  /* 0xff8000005a5a7808 */ /* 0x000fe40004800000 */
[----:B------:R-:W-:-:S02]  /*11cb0*/  ISETP.NE.AND P1, PT, R119, RZ, PT ;  /* 0x000000ff7700720c */ /* 0x000fc40003f25270 */
[----:B------:R-:W-:Y:S02]  /*11cc0*/  FSEL R144, R15, -INF , !P2 ;  /* 0xff8000000f907808 */ /* 0x000fe40005000000 */
[----:B------:R-:W-:Y:S02]  /*11cd0*/  ISETP.GT.AND P1, PT, R35, 0x18, !P1 ;  /* 0x000000182300780c */ /* 0x000fe40004f24270 */
[----:B------:R-:W-:Y:S02]  /*11ce0*/  ISETP.NE.AND P2, PT, R141, RZ, PT ;  /* 0x000000ff8d00720c */ /* 0x000fe40003f45270 */
[----:B------:R-:W-:Y:S02]  /*11cf0*/  ISETP.LT.OR P1, PT, R180, 0x19, P1 ;  /* 0x00000019b400780c */ /* 0x000fe40000f21670 */
[----:B------:R-:W-:Y:S02]  /*11d00*/  ISETP.NE.AND P6, PT, R139, RZ, PT ;  /* 0x000000ff8b00720c */ /* 0x000fe40003fc5270 */
        /* <DEDUP_REMOVED lines=53> */
[----:B------:R-:W-:Y:S02]  /*12060*/  ISETP.GT.AND P1, PT, R35, 0x39, !P6 ;  /* 0x000000392300780c */ /* 0x000fe40007724270 */
[----:B------:R-:W-:-:S02]  /*12070*/  ISETP.NE.AND P6, PT, R133, RZ, PT ;  /* 0x000000ff8500720c */ /* 0x000fc40003fc5270 */
        /* <DEDUP_REMOVED lines=46> */
[----:B------:R-:W0:Y:S01]  /*12360*/  SHFL.BFLY PT, R182, R3, 0x2, 0x1f ;  /* 0x0c401f0003b67f89 */ /* 0x000e2200000e0000 */
[C---:B------:R-:W-:Y:S02]  /*12370*/  ISETP.GT.AND P4, PT, R35.reuse, 0x91, !P4 ;  /* 0x000000912300780c */ /* 0x040fe40006784270 */
[----:B------:R-:W-:-:S02]  /*12380*/  ISETP.GT.AND P1, PT, R35, 0x58, !P1 ;  /* 0x000000582300780c */ /* 0x000fc40004f24270 */
[C---:B------:R-:W-:Y:S02]  /*12390*/  ISETP.GT.AND P5, PT, R35.reuse, 0x98, !P5 ;  /* 0x000000982300780c */ /* 0x040fe40006fa4270 */
[C---:B------:R-:W-:Y:S02]  /*123a0*/  ISETP.LT.OR P1, PT, R180.reuse, 0x59, P1 ;  /* 0x00000059b400780c */ /* 0x040fe40000f21670 */
[----:B------:R-:W-:Y:S02]  /*123b0*/  ISETP.LT.OR P4, PT, R180, 0x92, P4 ;  /* 0x00000092b400780c */ /* 0x000fe40002781670 */
[----:B------:R-:W-:Y:S02]  /*123c0*/  FSEL R62, R62, -INF , !P1 ;  /* 0xff8000003e3e7808 */ /* 0x000fe40004800000 */
[----:B------:R-:W-:Y:S02]  /*123d0*/  ISETP.GT.AND P1, PT, R35, 0x59, !P3 ;  /* 0x000000592300780c */ /* 0x000fe40005f24270 */
[----:B------:R-:W-:-:S02]  /*123e0*/  ISETP.NE.AND P3, PT, R131, RZ, PT ;  /* 0x000000ff8300720c */ /* 0x000fc40003f65270 */
[C---:B------:R-:W-:Y:S02]  /*123f0*/  ISETP.LT.OR P1, PT, R180.reuse, 0x5a, P1 ;  /* 0x0000005ab400780c */ /* 0x040fe40000f21670 */
[C---:B------:R-:W-:Y:S02]  /*12400*/  ISETP.LT.OR P5, PT, R180.reuse, 0x99, P5 ;  /* 0x00000099b400780c */ /* 0x040fe40002fa1670 */
[----:B------:R-:W-:Y:S02]  /*12410*/  FSEL R164, R63, -INF , !P1 ;  /* 0xff8000003fa47808 */ /* 0x000fe40004800000 */
[----:B------:R-:W-:Y:S02]  /*12420*/  ISETP.GT.AND P1, PT, R35, 0x60, !P2 ;  /* 0x000000602300780c */ /* 0x000fe40005724270 */
[----:B0-----:R-:W-:Y:S02]  /*12430*/  FMNMX.FTZ R182, R3, R182, !PT ;  /* 0x000000b603b67209 */ /* 0x001fe40007810000 */
[----:B------:R-:W-:-:S02]  /*12440*/  ISETP.LT.OR P1, PT, R180, 0x61, P1 ;  /* 0x00000061b400780c */ /* 0x000fc40000f21670 */
[----:B------:R-:W-:Y:S01]  /*12450*/  ISETP.NE.AND P2, PT, R129, RZ, PT ;  /* 0x000000ff8100720c */ /* 0x000fe20003f45270 */
[----:B------:R-:W0:Y:S01]  /*12460*/  SHFL.BFLY PT, R15, R182, 0x1, 0x1f ;  /* 0x0c201f00b60f7f89 */ /* 0x000e2200000e0000 */
[----:B------:R-:W-:Y:S02]  /*12470*/  FSEL R40, R40, -INF , !P1 ;  /* 0xff80000028287808 */ /* 0x000fe40004800000 */
[----:B------:R-:W-:Y:S02]  /*12480*/  ISETP.GT.AND P1, PT, R35, 0x61, !P6 ;  /* 0x000000612300780c */ /* 0x000fe40007724270 */
[----:B------:R-:W-:Y:S02]  /*12490*/  ISETP.NE.AND P6, PT, R143, RZ, PT ;  /* 0x000000ff8f00720c */ /* 0x000fe40003fc5270 */
[----:B------:R-:W-:Y:S02]  /*124a0*/  ISETP.LT.OR P1, PT, R180, 0x62, P1 ;  /* 0x00000062b400780c */ /* 0x000fe40000f21670 */
[----:B------:R-:W-:-:S02]  /*124b0*/  FSEL R30, R30, -INF , !P4 ;  /* 0xff8000001e1e7808 */ /* 0x000fc40006000000 */
[----:B------:R-:W-:Y:S02]  /*124c0*/  FSEL R166, R41, -INF , !P1 ;  /* 0xff80000029a67808 */ /* 0x000fe40004800000 */
[----:B------:R-:W-:Y:S02]  /*124d0*/  ISETP.NE.AND P1, PT, R87, RZ, PT ;  /* 0x000000ff5700720c */ /* 0x000fe40003f25270 */
[----:B------:R-:W-:Y:S02]  /*124e0*/  FSEL R32, R32, -INF , !P5 ;  /* 0xff80000020207808 */ /* 0x000fe40006800000 */
[----:B------:R-:W-:-:S04]  /*124f0*/  ISETP.GT.AND P1, PT, R35, 0x68, !P1 ;  /* 0x000000682300780c */ /* 0x000fc80004f24270 */
[----:B------:R-:W-:Y:S02]  /*12500*/  ISETP.LT.OR P1, PT, R180, 0x69, P1 ;  /* 0x00000069b400780c */ /* 0x000fe40000f21670 */
[----:B0-----:R-:W-:Y:S02]  /*12510*/  FMNMX.FTZ R220, R182, R15, !PT ;  /* 0x0000000fb6dc7209 */ /* 0x001fe40007810000 */
[----:B------:R-:W-:Y:S02]  /*12520*/  FSEL R42, R42, -INF , !P1 ;  /* 0xff8000002a2a7808 */ /* 0x000fe40004800000 */
[----:B------:R-:W-:-:S04]  /*12530*/  ISETP.NE.AND P1, PT, R85, RZ, PT ;  /* 0x000000ff5500720c */ /* 0x000fc80003f25270 */
[----:B------:R-:W-:-:S04]  /*12540*/  ISETP.GT.AND P1, PT, R35, 0x69, !P1 ;  /* 0x000000692300780c */ /* 0x000fc80004f24270 */
[----:B------:R-:W-:-:S04]  /*12550*/  ISETP.LT.OR P1, PT, R180, 0x6a, P1 ;  /* 0x0000006ab400780c */ /* 0x000fc80000f21670 */
[----:B------:R-:W-:Y:S01]  /*12560*/  FSEL R168, R43, -INF , !P1 ;  /* 0xff8000002ba87808 */ /* 0x000fe20004800000 */
[----:B------:R-:W-:-:S01]  /*12570*/  FFMA.FTZ R43, R220, R21, -8 ;  /* 0xc1000000dc2b7423 */ /* 0x000fc20000010015 */
        /* <DEDUP_REMOVED lines=24> */
[----:B------:R-:W-:-:S04]  /*12700*/  ISETP.GT.AND P1, PT, R35, 0x88, !P3 ;  /* 0x000000882300780c */ /* 0x000fc80005f24270 */
[----:B------:R-:W-:-:S04]  /*12710*/  ISETP.LT.OR P1, PT, R180, 0x89, P1 ;  /* 0x00000089b400780c */ /* 0x000fc80000f21670 */
[----:B------:R-:W-:Y:S02]  /*12720*/  FSEL R28, R28, -INF , !P1 ;  /* 0xff8000001c1c7808 */ /* 0x000fe40004800000 */
[----:B------:R-:W-:-:S04]  /*12730*/  ISETP.GT.AND P1, PT, R35, 0x89, !P2 ;  /* 0x000000892300780c */ /* 0x000fc80005724270 */
        /* <DEDUP_REMOVED lines=8> */
[----:B------:R-:W-:Y:S02]  /*127c0*/  ISETP.GT.AND P1, PT, R35, RZ, !P6 ;  /* 0x000000ff2300720c */ /* 0x000fe40007724270 */
[----:B------:R-:W-:Y:S01]  /*127d0*/  ISETP.NE.AND P6, PT, R55, RZ, PT ;  /* 0x000000ff3700720c */ /* 0x000fe20003fc5270 */
[----:B------:R-:W-:-:S01]  /*127e0*/  FFMA.FTZ R64, R64, R21, -R43 ;  /* 0x0000001540407223 */ /* 0x000fc2000001082b */
[----:B------:R-:W-:Y:S01]  /*127f0*/  ISETP.LT.OR P1, PT, R180, 0x1, P1 ;  /* 0x00000001b400780c */ /* 0x000fe20000f21670 */
[----:B------:R-:W-:-:S01]  /*12800*/  FFMA.FTZ R27, R36, R21, -R43 ;  /* 0x00000015241b7223 */ /* 0x000fc2000001082b */
[-CC-:B------:R-:W-:Y:S01]  /*12810*/  FFMA.FTZ R36, R38, R21.reuse, -R43.reuse ;  /* 0x0000001526247223 */ /* 0x180fe2000001082b */
[----:B------:R-:W-:-:S01]  /*12820*/  FFMA.FTZ R38, R96, R21, -R43 ;  /* 0x0000001560267223 */ /* 0x000fc2000001082b */
[----:B------:R-:W-:Y:S01]  /*12830*/  FSEL R45, R0, -INF , !P1 ;  /* 0xff800000002d7808 */ /* 0x000fe20004800000 */
[----:B------:R-:W-:-:S01]  /*12840*/  FFMA.FTZ R0, R51, R21, -R43 ;  /* 0x0000001533007223 */ /* 0x000fc2000001082b */
[----:B------:R-:W-:Y:S01]  /*12850*/  ISETP.GT.AND P1, PT, R35, 0x99, !P6 ;  /* 0x000000992300780c */ /* 0x000fe20007724270 */
[----:B------:R-:W-:-:S01]  /*12860*/  FFMA.FTZ R102, R102, R21, -R43 ;  /* 0x0000001566667223 */ /* 0x000fc2000001082b */
[----:B------:R-:W-:Y:S01]  /*12870*/  FMNMX.FTZ R31, R45, R20, !PT ;  /* 0x000000142d1f7209 */ /* 0x000fe20007810000 */
[----:B------:R-:W-:-:S01]  /*12880*/  FFMA.FTZ R3, R34, R21, -R43 ;  /* 0x0000001522037223 */ /* 0x000fc2000001082b */
[----:B------:R-:W-:Y:S01]  /*12890*/  ISETP.LT.OR P1, PT, R180, 0x9a, P1 ;  /* 0x0000009ab400780c */ /* 0x000fe20000f21670 */
[----:B------:R-:W-:-:S01]  /*128a0*/  FFMA.FTZ R52, R52, R21, -R43 ;  /* 0x0000001534347223 */ /* 0x000fc2000001082b */
[----:B------:R-:W-:Y:S01]  /*128b0*/  FMNMX.FTZ R37, R144, R31, !PT ;  /* 0x0000001f90257209 */ /* 0x000fe20007810000 */
[----:B------:R-:W-:-:S01]  /*128c0*/  FFMA.FTZ R54, R54, R21, -R43 ;  /* 0x0000001536367223 */ /* 0x000fc2000001082b */
[----:B------:R-:W-:Y:S01]  /*128d0*/  MUFU.EX2 R0, R0 ;  /* 0x0000000000007308 */ /* 0x000fe20000000800 */
[----:B------:R-:W-:-:S01]  /*128e0*/  FFMA.FTZ R68, R68, R21, -R43 ;  /* 0x0000001544447223 */ /* 0x000fc2000001082b */
[----:B------:R-:W-:Y:S01]  /*128f0*/  FMNMX.FTZ R37, R88, R37, !PT ;  /* 0x0000002558257209 */ /* 0x000fe20007810000 */
[----:B------:R-:W-:-:S01]  /*12900*/  FFMA.FTZ R80, R80, R21, -R43 ;  /* 0x0000001550507223 */ /* 0x000fc2000001082b */
[-CC-:B------:R-:W-:Y:S01]  /*12910*/  FFMA.FTZ R84, R84, R21.reuse, -R43.reuse ;  /* 0x0000001554547223 */ /* 0x180fe2000001082b */
        /* <DEDUP_REMOVED lines=20> */
[----:B0-----:R-:W-:-:S01]  /*12a60*/  FFMA.FTZ R52, R66, R21, -R43 ;  /* 0x0000001542347223 */ /* 0x001fc2000001082b */
[----:B------:R-:W-:Y:S01]  /*12a70*/  FMNMX.FTZ R39, R150, R39, !PT ;  /* 0x0000002796277209 */ /* 0x000fe20007810000 */
[----:B------:R-:W-:-:S01]  /*12a80*/  FFMA.FTZ R66, R86, R21, -R43 ;  /* 0x0000001556427223 */ /* 0x000fc2000001082b */
[-CC-:B------:R-:W-:Y:S01]  /*12a90*/  FFMA.FTZ R86, R124, R21.reuse, -R43.reuse ;  /* 0x000000157c567223 */ /* 0x180fe2000001082b */
[----:B------:R-:W-:-:S01]  /*12aa0*/  FFMA.FTZ R63, R138, R21, -R43 ;  /* 0x000000158a3f7223 */ /* 0x000fc2000001082b */
[----:B------:R-:W-:Y:S01]  /*12ab0*/  FMNMX.FTZ R41, R74, R39, !PT ;  /* 0x000000274a297209 */ /* 0x000fe20007810000 */
[----:B------:R-:W-:-:S01]  /*12ac0*/  FFMA.FTZ R100, R142, R21, -R43 ;  /* 0x000000158e647223 */ /* 0x000fc2000001082b */
[----:B------:R0:W-:Y:S01]  /*12ad0*/  MUFU.EX2 R39, R64 ;  /* 0x0000004000277308 */ /* 0x0001e20000000800 */
[----:B-1----:R-:W-:-:S01]  /*12ae0*/  FFMA.FTZ R54, R70, R21, -R43 ;  /* 0x0000001546367223 */ /* 0x002fc2000001082b */
[----:B------:R-:W-:Y:S01]  /*12af0*/  FMNMX.FTZ R41, R152, R41, !PT ;  /* 0x0000002998297209 */ /* 0x000fe20007810000 */
[----:B------:R-:W-:-:S01]  /*12b00*/  FFMA.FTZ R70, R112, R21, -R43 ;  /* 0x0000001570467223 */ /* 0x000fc2000001082b */
[----:B------:R-:W-:Y:S01]  /*12b10*/  FFMA.FTZ R12, R12, R21, -R43 ;  /* 0x000000150c0c7223 */ /* 0x000fe2000001082b */
[----:B------:R-:W-:-:S02]  /*12b20*/  ISETP.NE.AND P6, PT, R145, 0x1, PT ;  /* 0x000000019100780c */ /* 0x000fc40003fc5270 */
[----:B------:R-:W-:Y:S01]  /*12b30*/  FMNMX.FTZ R41, R76, R41, !PT ;  /* 0x000000294c297209 */ /* 0x000fe20007810000 */
[----:B------:R-:W-:Y:S01]  /*12b40*/  MUFU.EX2 R27, R27 ;  /* 0x0000001b001b7308 */ /* 0x000fe20000000800 */
[----:B0-----:R-:W-:-:S01]  /*12b50*/  FFMA.FTZ R64, R82, R21, -R43 ;  /* 0x0000001552407223 */ /* 0x001fc2000001082b */
[----:B------:R-:W-:Y:S01]  /*12b60*/  FSEL R82, R33, -INF , !P1 ;  /* 0xff80000021527808 */ /* 0x000fe20004800000 */
[----:B------:R-:W-:-:S01]  /*12b70*/  FFMA.FTZ R33, R118, R21, -R43 ;  /* 0x0000001576217223 */ /* 0x000fc2000001082b */
[----:B------:R-:W-:-:S04]  /*12b80*/  FMNMX.FTZ R41, R154, R41, !PT ;  /* 0x000000299a297209 */ /* 0x000fc80007810000 */
[----:B------:R-:W-:Y:S01]  /*12b90*/  FMNMX.FTZ R47, R78, R41, !PT ;  /* 0x000000294e2f7209 */ /* 0x000fe20007810000 */
[----:B------:R-:W0:Y:S03]  /*12ba0*/  MUFU.EX2 R36, R36 ;  /* 0x0000002400247308 */ /* 0x000e260000000800 */
[----:B------:R-:W-:-:S04]  /*12bb0*/  FMNMX.FTZ R47, R156, R47, !PT ;  /* 0x0000002f9c2f7209 */ /* 0x000fc80007810000 */
[----:B------:R-:W-:Y:S01]  /*12bc0*/  FMNMX.FTZ R47, R56, R47, !PT ;  /* 0x0000002f382f7209 */ /* 0x000fe20007810000 */
[----:B------:R1:W-:Y:S03]  /*12bd0*/  MUFU.EX2 R41, R68 ;  /* 0x0000004400297308 */ /* 0x0003e60000000800 */
[----:B------:R-:W-:-:S04]  /*12be0*/  FMNMX.FTZ R47, R158, R47, !PT ;  /* 0x0000002f9e2f7209 */ /* 0x000fc80007810000 */
[----:B------:R-:W-:Y:S01]  /*12bf0*/  FMNMX.FTZ R49, R58, R47, !PT ;  /* 0x0000002f3a317209 */ /* 0x000fe20007810000 */
[----:B------:R-:W-:Y:S01]  /*12c00*/  MUFU.EX2 R15, R15 ;  /* 0x0000000f000f7308 */ /* 0x000fe20000000800 */
[----:B-1----:R-:W-:-:S01]  /*12c10*/  FFMA.FTZ R68, R108, R21, -R43 ;  /* 0x000000156c447223 */ /* 0x002fc2000001082b */
[----:B0-----:R-:W-:Y:S02]  /*12c20*/  F2FP.SATFINITE.E4M3.F32.PACK_AB_MERGE_C R184, R36, R27, RZ ;  /* 0x0000001b24b8723e */ /* 0x001fe400048070ff */
[----:B------:R-:W-:Y:S02]  /*12c30*/  FMNMX.FTZ R49, R160, R49, !PT ;  /* 0x00000031a0317209 */ /* 0x000fe40007810000 */
[----:B------:R-:W-:Y:S02]  /*12c40*/  F2FP.SATFINITE.E4M3.F32.PACK_AB_MERGE_C R184, R3, R0, R184 ;  /* 0x0000000003b8723e */ /* 0x000fe400048070b8 */
[----:B------:R-:W-:Y:S01]  /*12c50*/  FMNMX.FTZ R49, R60, R49, !PT ;  /* 0x000000313c317209 */ /* 0x000fe20007810000 */
[----:B------:R0:W-:Y:S03]  /*12c60*/  MUFU.EX2 R47, R80 ;  /* 0x00000050002f7308 */ /* 0x0001e60000000800 */
[----:B------:R-:W-:-:S04]  /*12c70*/  FMNMX.FTZ R49, R162, R49, !PT ;  /* 0x00000031a2317209 */ /* 0x000fc80007810000 */
[----:B------:R-:W-:Y:S01]  /*12c80*/  FMNMX.FTZ R51, R62, R49, !PT ;  /* 0x000000313e337209 */ /* 0x000fe20007810000 */
[----:B------:R-:W-:Y:S01]  /*12c90*/  MUFU.EX2 R34, R34 ;  /* 0x0000002200227308 */ /* 0x000fe20000000800 */
[----:B0-----:R-:W-:-:S02]  /*12ca0*/  FFMA.FTZ R80, R116, R21, -R43 ;  /* 0x0000001574507223 */ /* 0x001fc4000001082b */
[----:B------:R-:W-:-:S04]  /*12cb0*/  FMNMX.FTZ R51, R164, R51, !PT ;  /* 0x00000033a4337209 */ /* 0x000fc80007810000 */
        /* <DEDUP_REMOVED lines=8> */
[----:B------:R-:W-:Y:S03]  /*12d40*/  MUFU.EX2 R51, R102 ;  /* 0x0000006600337308 */ /* 0x000fe60000000800 */
[----:B------:R-:W-:-:S04]  /*12d50*/  FMNMX.FTZ R53, R170, R53, !PT ;  /* 0x00000035aa357209 */ /* 0x000fc80007810000 */
[----:B------:R-:W-:Y:S01]  /*12d60*/  FMNMX.FTZ R55, R46, R53, !PT ;  /* 0x000000352e377209 */ /* 0x000fe20007810000 */
[----:B------:R-:W0:Y:S03]  /*12d70*/  MUFU.EX2 R38, R38 ;  /* 0x0000002600267308 */ /* 0x000e260000000800 */
[----:B------:R-:W-:-:S04]  /*12d80*/  FMNMX.FTZ R55, R172, R55, !PT ;  /* 0x00000037ac377209 */ /* 0x000fc80007810000 */
[----:B------:R-:W-:Y:S01]  /*12d90*/  FMNMX.FTZ R55, R26, R55, !PT ;  /* 0x000000371a377209 */ /* 0x000fe20007810000 */
[----:B------:R-:W-:Y:S03]  /*12da0*/  MUFU.EX2 R48, R48 ;  /* 0x0000003000307308 */ /* 0x000fe60000000800 */
[----:B------:R-:W-:-:S04]  /*12db0*/  FMNMX.FTZ R55, R174, R55, !PT ;  /* 0x00000037ae377209 */ /* 0x000fc80007810000 */
[----:B------:R-:W-:Y:S01]  /*12dc0*/  FMNMX.FTZ R55, R28, R55, !PT ;  /* 0x000000371c377209 */ /* 0x000fe20007810000 */
[----:B------:R-:W1:Y:S01]  /*12dd0*/  MUFU.EX2 R50, R50 ;  /* 0x0000003200327308 */ /* 0x000e620000000800 */
[----:B0-----:R-:W-:Y:S02]  /*12de0*/  F2FP.SATFINITE.E4M3.F32.PACK_AB_MERGE_C R186, R38, R29, RZ ;  /* 0x0000001d26ba723e */ /* 0x001fe400048070ff */
[----:B------:R-:W-:Y:S02]  /*12df0*/  FMNMX.FTZ R55, R176, R55, !PT ;  /* 0x00000037b0377209 */ /* 0x000fe40007810000 */
[----:B------:R-:W-:Y:S02]  /*12e00*/  F2FP.SATFINITE.E4M3.F32.PACK_AB_MERGE_C R186, R34, R15, R186 ;  /* 0x0000000f22ba723e */ /* 0x000fe400048070ba */
[----:B------:R-:W-:Y:S01]  /*12e10*/  FMNMX.FTZ R55, R178, R55, !PT ;  /* 0x00000037b2377209 */ /* 0x000fe20007810000 */
[----:B------:R-:W-:Y:S03]  /*12e20*/  MUFU.EX2 R52, R52 ;  /* 0x0000003400347308 */ /* 0x000fe60000000800 */
[----:B------:R-:W-:-:S04]  /*12e30*/  FMNMX.FTZ R55, R30, R55, !PT ;  /* 0x000000371e377209 */ /* 0x000fc80007810000 */
[----:B------:R-:W-:Y:S01]  /*12e40*/  FMNMX.FTZ R55, R32, R55, !PT ;  /* 0x0000003720377209 */ /* 0x000fe20007810000 */
[----:B------:R-:W0:Y:S01]  /*12e50*/  MUFU.EX2 R54, R54 ;  /* 0x0000003600367308 */ /* 0x000e220000000800 */
[----:B-1----:R-:W-:Y:S02]  /*12e60*/  F2FP.SATFINITE.E4M3.F32.PACK_AB_MERGE_C R180, R50, R37, RZ ;  /* 0x0000002532b4723e */ /* 0x002fe400048070ff */
[----:B------:R-:W-:Y:S01]  /*12e70*/  FMNMX.FTZ R59, R82, R55, !PT ;  /* 0x00000037523b7209 */ /* 0x000fe20007810000 */
[----:B------:R-:W-:-:S01]  /*12e80*/  FFMA.FTZ R55, R122, R21, -R43 ;  /* 0x000000157a377223 */ /* 0x000fc2000001082b */
[----:B------:R-:W-:-:S03]  /*12e90*/  F2FP.SATFINITE.E4M3.F32.PACK_AB_MERGE_C R180, R48, R31, R180 ;  /* 0x0000001f30b4723e */ /* 0x000fc600048070b4 */
[----:B------:R-:W1:Y:S01]  /*12ea0*/  SHFL.BFLY PT, R96, R59, 0x2, 0x1f ;  /* 0x0c401f003b607f89 */ /* 0x000e6200000e0000 */
[----:B------:R-:W-:Y:S08]  /*12eb0*/  MUFU.EX2 R64, R64 ;  /* 0x0000004000407308 */ /* 0x000ff00000000800 */
[----:B------:R-:W-:Y:S01]  /*12ec0*/  MUFU.EX2 R66, R66 ;  /* 0x0000004200427308 */ /* 0x000fe20000000800 */
[----:B0-----:R-:W-:-:S04]  /*12ed0*/  F2FP.SATFINITE.E4M3.F32.PACK_AB_MERGE_C R182, R54, R41, RZ ;  /* 0x0000002936b6723e */ /* 0x001fc800048070ff */
[----:B------:R-:W-:-:S03]  /*12ee0*/  F2FP.SATFINITE.E4M3.F32.PACK_AB_MERGE_C R182, R52, R39, R182 ;  /* 0x0000002734b6723e */ /* 0x000fc600048070b6 */
[----:B------:R-:W-:Y:S01]  /*12ef0*/  MUFU.EX2 R53, R110 ;  /* 0x0000006e00357308 */ /* 0x000fe20000000800 */
[----:B-1----:R-:W-:Y:S01]  /*12f00*/  FMNMX.FTZ R65, R59, R96, !PT ;  /* 0x000000603b417209 */ /* 0x002fe20007810000 */
        /* <DEDUP_REMOVED lines=11> */
[----:B------:R-:W-:-:S05]  /*12fc0*/  FSEL R43, R67, RZ, P1 ;  /* 0x000000ff432b7208 */ /* 0x000fca0000800000 */
[----:B------:R-:W-:Y:S01]  /*12fd0*/  MUFU.EX2 R80, R80 ;  /* 0x0000005000507308 */ /* 0x000fe20000000800 */
[----:B------:R-:W-:-:S01]  /*12fe0*/  FFMA.FTZ R45, R45, R21, -R43 ;  /* 0x000000152d2d7223 */ /* 0x000fc2000001082b */
[-CC-:B------:R-:W-:Y:S01]  /*12ff0*/  FFMA.FTZ R20, R20, R21.reuse, -R43.reuse ;  /* 0x0000001514147223 */ /* 0x180fe2000001082b */
[----:B------:R-:W-:-:S01]  /*13000*/  FFMA.FTZ R102, R88, R21, -R43 ;  /* 0x0000001558667223 */ /* 0x000fc2000001082b */
[-CC-:B------:R-:W-:Y:S01]  /*13010*/  FFMA.FTZ R67, R144, R21.reuse, -R43.reuse ;  /* 0x0000001590437223 */ /* 0x180fe2000001082b */
[----:B------:R-:W-:-:S01]  /*13020*/  FFMA.FTZ R88, R90, R21, -R43 ;  /* 0x000000155a587223 */ /* 0x000fc2000001082b */
[----:B------:R-:W-:Y:S01]  /*13030*/  FFMA.FTZ R90, R92, R21, -R43 ;  /* 0x000000155c5a7223 */ /* 0x000fe2000001082b */
[----:B------:R-:W-:-:S01]  /*13040*/  FADD.FTZ R92, R0, R3 ;  /* 0x00000003005c7221 */ /* 0x000fc20000010000 */
[----:B------:R-:W-:Y:S01]  /*13050*/  MUFU.EX2 R45, R45 ;  /* 0x0000002d002d7308 */ /* 0x000fe20000000800 */
[----:B------:R-:W-:-:S01]  /*13060*/  FFMA.FTZ R69, R146, R21, -R43 ;  /* 0x0000001592457223 */ /* 0x000fc2000001082b */
[----:B------:R-:W-:Y:S01]  /*13070*/  FFMA.FTZ R71, R148, R21, -R43 ;  /* 0x0000001594477223 */ /* 0x000fe2000001082b */
[----:B------:R-:W-:-:S01]  /*13080*/  FADD.FTZ R87, R27, R92 ;  /* 0x0000005c1b577221 */ /* 0x000fc20000010000 */
[-CC-:B------:R-:W-:Y:S01]  /*13090*/  FFMA.FTZ R72, R72, R21.reuse, -R43.reuse ;  /* 0x0000001548487223 */ /* 0x180fe2000001082b */
[----:B------:R-:W-:-:S01]  /*130a0*/  FFMA.FTZ R73, R150, R21, -R43 ;  /* 0x0000001596497223 */ /* 0x000fc2000001082b */
[----:B------:R-:W-:Y:S01]  /*130b0*/  FFMA.FTZ R74, R74, R21, -R43 ;  /* 0x000000154a4a7223 */ /* 0x000fe2000001082b */
[----:B------:R-:W-:-:S01]  /*130c0*/  FADD.FTZ R92, R36, R87 ;  /* 0x00000057245c7221 */ /* 0x000fc20000010000 */
[----:B------:R-:W0:Y:S01]  /*130d0*/  MUFU.EX2 R20, R20 ;  /* 0x0000001400147308 */ /* 0x000e220000000800 */
[----:B------:R-:W-:-:S01]  /*130e0*/  FFMA.FTZ R77, R152, R21, -R43 ;  /* 0x00000015984d7223 */ /* 0x000fc2000001082b */
[----:B------:R-:W-:Y:S01]  /*130f0*/  FFMA.FTZ R75, R76, R21, -R43 ;  /* 0x000000154c4b7223 */ /* 0x000fe2000001082b */
[----:B------:R-:W-:-:S01]  /*13100*/  FADD.FTZ R89, R15, R92 ;  /* 0x0000005c0f597221 */ /* 0x000fc20000010000 */
[-CC-:B------:R-:W-:Y:S01]  /*13110*/  FFMA.FTZ R76, R154, R21.reuse, -R43.reuse ;  /* 0x000000159a4c7223 */ /* 0x180fe2000001082b */
[----:B------:R-:W-:-:S01]  /*13120*/  FFMA.FTZ R78, R78, R21, -R43 ;  /* 0x000000154e4e7223 */ /* 0x000fc2000001082b */
[----:B------:R-:W-:Y:S01]  /*13130*/  FFMA.FTZ R81, R156, R21, -R43 ;  /* 0x000000159c517223 */ /* 0x000fe2000001082b */
[----:B------:R-:W-:-:S01]  /*13140*/  FADD.FTZ R108, R34, R89 ;  /* 0x00000059226c7221 */ /* 0x000fc20000010000 */
[----:B------:R-:W1:Y:S01]  /*13150*/  MUFU.EX2 R67, R67 ;  /* 0x0000004300437308 */ /* 0x000e620000000800 */
[----:B------:R-:W-:-:S01]  /*13160*/  FFMA.FTZ R56, R56, R21, -R43 ;  /* 0x0000001538387223 */ /* 0x000fc2000001082b */
[----:B------:R-:W-:Y:S01]  /*13170*/  FFMA.FTZ R79, R158, R21, -R43 ;  /* 0x000000159e4f7223 */ /* 0x000fe2000001082b */
[----:B------:R-:W-:-:S01]  /*13180*/  FADD.FTZ R91, R29, R108 ;  /* 0x0000006c1d5b7221 */ /* 0x000fc20000010000 */
[-CC-:B------:R-:W-:Y:S01]  /*13190*/  FFMA.FTZ R58, R58, R21.reuse, -R43.reuse ;  /* 0x000000153a3a7223 */ /* 0x180fe2000001082b */
[----:B------:R-:W-:-:S01]  /*131a0*/  FFMA.FTZ R85, R160, R21, -R43 ;  /* 0x00000015a0557223 */ /* 0x000fc2000001082b */
[----:B------:R-:W-:Y:S01]  /*131b0*/  FFMA.FTZ R60, R60, R21, -R43 ;  /* 0x000000153c3c7223 */ /* 0x000fe2000001082b */
[----:B------:R-:W-:-:S01]  /*131c0*/  FADD.FTZ R108, R38, R91 ;  /* 0x0000005b266c7221 */ /* 0x000fc20000010000 */
[----:B------:R-:W2:Y:S01]  /*131d0*/  MUFU.EX2 R102, R102 ;  /* 0x0000006600667308 */ /* 0x000ea20000000800 */
[----:B0-----:R-:W-:-:S01]  /*131e0*/  FADD.FTZ R92, R45, R20 ;  /* 0x000000142d5c7221 */ /* 0x001fc20000010000 */
[----:B------:R-:W-:Y:S01]  /*131f0*/  FFMA.FTZ R83, R162, R21, -R43 ;  /* 0x00000015a2537223 */ /* 0x000fe2000001082b */
[----:B------:R-:W-:-:S01]  /*13200*/  FADD.FTZ R91, R31, R108 ;  /* 0x0000006c1f5b7221 */ /* 0x000fc20000010000 */
[----:B------:R-:W-:Y:S01]  /*13210*/  F2FP.SATFINITE.E4M3.F32.PACK_AB_MERGE_C R31, R66, R49, RZ ;  /* 0x00000031421f723e */ /* 0x000fe200048070ff */
        /* <DEDUP_REMOVED lines=12> */
[----:B--2---:R-:W-:-:S01]  /*132e0*/  FADD.FTZ R92, R102, R89 ;  /* 0x00000059665c7221 */ /* 0x004fc20000010000 */
[-CC-:B------:R-:W-:Y:S01]  /*132f0*/  FFMA.FTZ R26, R26, R21.reuse, -R43.reuse ;  /* 0x000000151a1a7223 */ /* 0x180fe2000001082b */
[----:B------:R-:W-:-:S01]  /*13300*/  FFMA.FTZ R174, R174, R21, -R43 ;  /* 0x00000015aeae7223 */ /* 0x000fc2000001082b */
[----:B------:R-:W-:Y:S01]  /*13310*/  F2FP.SATFINITE.E4M3.F32.PACK_AB_MERGE_C R67, R102, R67, RZ ;  /* 0x000000436643723e */ /* 0x000fe200048070ff */
[----:B------:R-:W-:-:S01]  /*13320*/  FFMA.FTZ R30, R30, R21, -R43 ;  /* 0x000000151e1e7223 */ /* 0x000fc2000001082b */
[-CC-:B------:R-:W-:Y:S01]  /*13330*/  FFMA.FTZ R28, R28, R21.reuse, -R43.reuse ;  /* 0x000000151c1c7223 */ /* 0x180fe2000001082b */
[----:B------:R-:W-:-:S01]  /*13340*/  FFMA.FTZ R176, R176, R21, -R43 ;  /* 0x00000015b0b07223 */ /* 0x000fc2000001082b */
[----:B------:R-:W2:Y:S01]  /*13350*/  MUFU.EX2 R71, R71 ;  /* 0x0000004700477308 */ /* 0x000ea20000000800 */
[----:B0-----:R-:W-:-:S01]  /*13360*/  FADD.FTZ R89, R69, R92 ;  /* 0x0000005c45597221 */ /* 0x001fc20000010000 */
[----:B------:R-:W-:Y:S01]  /*13370*/  FADD.FTZ R92, R48, R91 ;  /* 0x0000005b305c7221 */ /* 0x000fe20000010000 */
[----:B------:R-:W-:Y:S01]  /*13380*/  F2FP.SATFINITE.E4M3.F32.PACK_AB_MERGE_C R185, R20, R45, R67 ;  /* 0x0000002d14b9723e */ /* 0x000fe20004807043 */
[-CC-:B------:R-:W-:Y:S01]  /*13390*/  FFMA.FTZ R178, R178, R21.reuse, -R43.reuse ;  /* 0x00000015b2b27223 */ /* 0x180fe2000001082b */
[----:B------:R-:W-:-:S01]  /*133a0*/  FFMA.FTZ R32, R32, R21, -R43 ;  /* 0x0000001520207223 */ /* 0x000fc2000001082b */
[----:B------:R-:W-:-:S02]  /*133b0*/  FADD.FTZ R91, R37, R92 ;  /* 0x0000005c255b7221 */ /* 0x000fc40000010000 */
[----:B------:R-:W0:Y:S01]  /*133c0*/  MUFU.EX2 R90, R90 ;  /* 0x0000005a005a7308 */ /* 0x000e220000000800 */
[----:B-1----:R-:W-:-:S07]  /*133d0*/  FADD.FTZ R36, R88, R89 ;  /* 0x0000005958247221 */ /* 0x002fce0000010000 */
[----:B------:R-:W1:Y:S01]  /*133e0*/  MUFU.EX2 R72, R72 ;  /* 0x0000004800487308 */ /* 0x000e620000000800 */
[----:B--2---:R-:W-:-:S01]  /*133f0*/  FADD.FTZ R89, R71, R36 ;  /* 0x0000002447597221 */ /* 0x004fc20000010000 */
[----:B------:R-:W-:-:S04]  /*13400*/  FADD.FTZ R36, R50, R91 ;  /* 0x0000005b32247221 */ /* 0x000fc80000010000 */
[----:B------:R-:W-:Y:S02]  /*13410*/  FADD.FTZ R37, R39, R36 ;  /* 0x0000002427257221 */ /* 0x000fe40000010000 */
[----:B------:R-:W2:Y:S01]  /*13420*/  MUFU.EX2 R73, R73 ;  /* 0x0000004900497308 */ /* 0x000ea20000000800 */
[----:B0-----:R-:W-:-:S01]  /*13430*/  FADD.FTZ R89, R90, R89 ;  /* 0x000000595a597221 */ /* 0x001fc20000010000 */
[----:B------:R-:W-:Y:S01]  /*13440*/  FADD.FTZ R36, R52, R37 ;  /* 0x0000002534247221 */ /* 0x000fe20000010000 */
[----:B------:R-:W-:-:S03]  /*13450*/  F2FP.SATFINITE.E4M3.F32.PACK_AB_MERGE_C R71, R90, R71, RZ ;  /* 0x000000475a47723e */ /* 0x000fc600048070ff */
[----:B------:R-:W-:Y:S01]  /*13460*/  FADD.FTZ R15, R41, R36 ;  /* 0x00000024290f7221 */ /* 0x000fe20000010000 */
[----:B------:R-:W-:Y:S01]  /*13470*/  F2FP.SATFINITE.E4M3.F32.PACK_AB_MERGE_C R36, R70, R53, RZ ;  /* 0x000000354624723e */ /* 0x000fe200048070ff */
[----:B------:R-:W0:Y:S01]  /*13480*/  MUFU.EX2 R74, R74 ;  /* 0x0000004a004a7308 */ /* 0x000e220000000800 */
[----:B-1----:R-:W-:-:S01]  /*13490*/  FADD.FTZ R0, R72, R89 ;  /* 0x0000005948007221 */ /* 0x002fc20000010000 */
[----:B------:R-:W-:Y:S01]  /*134a0*/  FADD.FTZ R54, R54, R15 ;  /* 0x0000000f36367221 */ /* 0x000fe20000010000 */
[----:B------:R-:W-:-:S03]  /*134b0*/  F2FP.SATFINITE.E4M3.F32.PACK_AB_MERGE_C R187, R88, R69, R71 ;  /* 0x0000004558bb723e */ /* 0x000fc60004807047 */
[----:B------:R-:W-:Y:S01]  /*134c0*/  FADD.FTZ R15, R47, R54 ;  /* 0x000000362f0f7221 */ /* 0x000fe20000010000 */
[----:B------:R-:W-:Y:S01]  /*134d0*/  F2FP.SATFINITE.E4M3.F32.PACK_AB_MERGE_C R47, R64, R47, R31 ;  /* 0x0000002f402f723e */ /* 0x000fe2000480701f */
[----:B------:R-:W1:Y:S01]  /*134e0*/  MUFU.EX2 R77, R77 ;  /* 0x0000004d004d7308 */ /* 0x000e620000000800 */
[----:B--2---:R-:W-:-:S01]  /*134f0*/  FADD.FTZ R3, R73, R0 ;  /* 0x0000000049037221 */ /* 0x004fc20000010000 */
[-CC-:B------:R-:W-:Y:S01]  /*13500*/  FFMA.FTZ R0, R44, R21.reuse, -R43.reuse ;  /* 0x000000152c007223 */ /* 0x180fe2000001082b */
[----:B------:R-:W-:-:S05]  /*13510*/  FFMA.FTZ R43, R82, R21, -R43 ;  /* 0x00000015522b7223 */ /* 0x000fca000001082b */
[----:B------:R-:W2:Y:S01]  /*13520*/  MUFU.EX2 R75, R75 ;  /* 0x0000004b004b7308 */ /* 0x000ea20000000800 */
[----:B0-----:R-:W-:-:S07]  /*13530*/  FADD.FTZ R34, R74, R3 ;  /* 0x000000034a227221 */ /* 0x001fce0000010000 */
[----:B------:R-:W0:Y:S01]  /*13540*/  MUFU.EX2 R76, R76 ;  /* 0x0000004c004c7308 */ /* 0x000e220000000800 */
[----:B-1----:R-:W-:-:S01]  /*13550*/  FADD.FTZ R34, R77, R34 ;  /* 0x000000224d227221 */ /* 0x002fc20000010000 */
[----:B------:R-:W-:-:S04]  /*13560*/  F2FP.SATFINITE.E4M3.F32.PACK_AB_MERGE_C R74, R77, R74, RZ ;  /* 0x0000004a4d4a723e */ /* 0x000fc800048070ff */
[----:B------:R-:W-:Y:S02]  /*13570*/  F2FP.SATFINITE.E4M3.F32.PACK_AB_MERGE_C R181, R73, R72, R74 ;  /* 0x0000004849b5723e */ /* 0x000fe4000480704a */
[----:B------:R-:W1:Y:S01]  /*13580*/  MUFU.EX2 R78, R78 ;  /* 0x0000004e004e7308 */ /* 0x000e620000000800 */
[----:B--2---:R-:W-:-:S01]  /*13590*/  FADD.FTZ R3, R75, R34 ;  /* 0x000000224b037221 */ /* 0x004fc20000010000 */
[----:B------:R-:W-:-:S04]  /*135a0*/  FADD.FTZ R34, R64, R15 ;  /* 0x0000000f40227221 */ /* 0x000fc80000010000 */
[----:B------:R-:W-:Y:S02]  /*135b0*/  FADD.FTZ R49, R49, R34 ;  /* 0x0000002231317221 */ /* 0x000fe40000010000 */
[----:B------:R-:W2:Y:S01]  /*135c0*/  MUFU.EX2 R81, R81 ;  /* 0x0000005100517308 */ /* 0x000ea20000000800 */
[----:B0-----:R-:W-:-:S01]  /*135d0*/  FADD.FTZ R15, R76, R3 ;  /* 0x000000034c0f7221 */ /* 0x001fc20000010000 */
[----:B------:R-:W-:-:S04]  /*135e0*/  FADD.FTZ R66, R66, R49 ;  /* 0x0000003142427221 */ /* 0x000fc80000010000 */
[----:B------:R-:W-:Y:S01]  /*135f0*/  FADD.FTZ R31, R51, R66 ;  /* 0x00000042331f7221 */ /* 0x000fe20000010000 */
[----:B------:R-:W-:Y:S01]  /*13600*/  F2FP.SATFINITE.E4M3.F32.PACK_AB_MERGE_C R51, R68, R51, R36 ;  /* 0x000000334433723e */ /* 0x000fe20004807024 */
[----:B------:R-:W0:Y:S01]  /*13610*/  MUFU.EX2 R56, R56 ;  /* 0x0000003800387308 */ /* 0x000e220000000800 */
[----:B-1----:R-:W-:-:S01]  /*13620*/  FADD.FTZ R34, R78, R15 ;  /* 0x0000000f4e227221 */ /* 0x002fc20000010000 */
[----:B------:R-:W-:Y:S01]  /*13630*/  FADD.FTZ R68, R68, R31 ;  /* 0x0000001f44447221 */ /* 0x000fe20000010000 */
[----:B------:R-:W-:-:S03]  /*13640*/  F2FP.SATFINITE.E4M3.F32.PACK_AB_MERGE_C R36, R84, R33, RZ ;  /* 0x000000215424723e */ /* 0x000fc600048070ff */
[----:B------:R-:W-:Y:S02]  /*13650*/  FADD.FTZ R53, R53, R68 ;  /* 0x0000004435357221 */ /* 0x000fe40000010000 */
[----:B------:R-:W1:Y:S01]  /*13660*/  MUFU.EX2 R79, R79 ;  /* 0x0000004f004f7308 */ /* 0x000e620000000800 */
[----:B--2---:R-:W-:-:S01]  /*13670*/  FADD.FTZ R15, R81, R34 ;  /* 0x00000022510f7221 */ /* 0x004fc20000010000 */
[----:B------:R-:W-:Y:S01]  /*13680*/  FADD.FTZ R70, R70, R53 ;  /* 0x0000003546467221 */ /* 0x000fe20000010000 */
[----:B------:R-:W-:-:S04]  /*13690*/  F2FP.SATFINITE.E4M3.F32.PACK_AB_MERGE_C R78, R81, R78, RZ ;  /* 0x0000004e514e723e */ /* 0x000fc800048070ff */
[----:B------:R-:W-:Y:S01]  /*136a0*/  F2FP.SATFINITE.E4M3.F32.PACK_AB_MERGE_C R183, R76, R75, R78 ;  /* 0x0000004b4cb7723e */ /* 0x000fe2000480704e */
        /* <DEDUP_REMOVED lines=8> */
[----:B------:R-:W-:-:S04]  /*13730*/  F2FP.SATFINITE.E4M3.F32.PACK_AB_MERGE_C R58, R85, R58, RZ ;  /* 0x0000003a553a723e */ /* 0x000fc800048070ff */
[----:B------:R-:W-:Y:S02]  /*13740*/  F2FP.SATFINITE.E4M3.F32.PACK_AB_MERGE_C R177, R79, R56, R58 ;  /* 0x000000384fb1723e */ /* 0x000fe4000480703a */
[----:B------:R-:W0:Y:S01]  /*13750*/  MUFU.EX2 R62, R62 ;  /* 0x0000003e003e7308 */ /* 0x000e220000000800 */
[----:B-1----:R-:W-:-:S07]  /*13760*/  FADD.FTZ R34, R60, R31 ;  /* 0x0000001f3c227221 */ /* 0x002fce0000010000 */
[----:B------:R-:W1:Y:S01]  /*13770*/  MUFU.EX2 R87, R87 ;  /* 0x0000005700577308 */ /* 0x000e620000000800 */
[----:B--2---:R-:W-:-:S07]  /*13780*/  FADD.FTZ R37, R83, R34 ;  /* 0x0000002253257221 */ /* 0x004fce0000010000 */
[----:B------:R-:W-:Y:S01]  /*13790*/  MUFU.EX2 R40, R40 ;  /* 0x0000002800287308 */ /* 0x000fe20000000800 */
[----:B0-----:R-:W-:-:S01]  /*137a0*/  FADD.FTZ R34, R62, R37 ;  /* 0x000000253e227221 */ /* 0x001fc20000010000 */
[----:B------:R-:W-:-:S06]  /*137b0*/  FADD.FTZ R37, R35, R70 ;  /* 0x0000004623257221 */ /* 0x000fcc0000010000 */
[----:B------:R-:W-:Y:S01]  /*137c0*/  MUFU.EX2 R27, R166 ;  /* 0x000000a6001b7308 */ /* 0x000fe20000000800 */
[----:B-1----:R-:W-:-:S04]  /*137d0*/  F2FP.SATFINITE.E4M3.F32.PACK_AB_MERGE_C R62, R87, R62, RZ ;  /* 0x0000003e573e723e */ /* 0x002fc800048070ff */
[----:B------:R-:W-:-:S03]  /*137e0*/  F2FP.SATFINITE.E4M3.F32.PACK_AB_MERGE_C R179, R83, R60, R62 ;  /* 0x0000003c53b3723e */ /* 0x000fc6000480703e */
[----:B------:R-:W-:Y:S08]  /*137f0*/  MUFU.EX2 R29, R29 ;  /* 0x0000001d001d7308 */ /* 0x000ff00000000800 */
[----:B------:R-:W-:Y:S08]  /*13800*/  MUFU.EX2 R57, R57 ;  /* 0x0000003900397308 */ /* 0x000ff00000000800 */
[----:B------:R-:W0:Y:S08]  /*13810*/  MUFU.EX2 R94, R94 ;  /* 0x0000005e005e7308 */ /* 0x000e300000000800 */
[----:B------:R1:W-:Y:S08]  /*13820*/  MUFU.EX2 R15, R172 ;  /* 0x000000ac000f7308 */ /* 0x0003f00000000800 */
[----:B------:R-:W2:Y:S01]  /*13830*/  MUFU.EX2 R168, R168 ;  /* 0x000000a800a87308 */ /* 0x000ea20000000800 */
[C---:B-1----:R-:W-:Y:S01]  /*13840*/  F2FP.SATFINITE.E4M3.F32.PACK_AB_MERGE_C R172, R80.reuse, R35, R36 ;  /* 0x0000002350ac723e */ /* 0x042fe20004807024 */
[----:B------:R-:W-:Y:S01]  /*13850*/  FADD.FTZ R35, R87, R34 ;  /* 0x0000002257237221 */ /* 0x000fe20000010000 */
[----:B------:R-:W-:-:S01]  /*13860*/  FADD.FTZ R80, R80, R37 ;  /* 0x0000002550507221 */ /* 0x000fc20000010000 */
[----:B0-----:R-:W-:Y:S01]  /*13870*/  F2FP.SATFINITE.E4M3.F32.PACK_AB_MERGE_C R36, R94, R57, RZ ;  /* 0x000000395e24723e */ /* 0x001fe200048070ff */
[----:B------:R-:W0:Y:S01]  /*13880*/  @P6 LDC R37, c[0x0][0x44c] ;  /* 0x00011300ff256b82 */ /* 0x000e220000000800 */
[----:B------:R-:W-:-:S01]  /*13890*/  FADD.FTZ R34, R40, R35 ;  /* 0x0000002328227221 */ /* 0x000fc20000010000 */
[----:B------:R-:W-:Y:S01]  /*138a0*/  FADD.FTZ R35, R33, R80 ;  /* 0x0000005021237221 */ /* 0x000fe20000010000 */
[----:B------:R-:W-:Y:S02]  /*138b0*/  MUFU.EX2 R55, R55 ;  /* 0x0000003700377308 */ /* 0x000fe40000000800 */
[----:B------:R-:W-:-:S01]  /*138c0*/  FADD.FTZ R34, R27, R34 ;  /* 0x000000221b227221 */ /* 0x000fc20000010000 */
[----:B------:R-:W-:-:S03]  /*138d0*/  FADD.FTZ R84, R84, R35 ;  /* 0x0000002354547221 */ /* 0x000fc60000010000 */
[----:B------:R-:W-:Y:S02]  /*138e0*/  FADD.FTZ R35, R29, R34 ;  /* 0x000000221d237221 */ /* 0x000fe40000010000 */
[----:B------:R-:W-:Y:S01]  /*138f0*/  MUFU.EX2 R86, R86 ;  /* 0x0000005600567308 */ /* 0x000fe20000000800 */
[C---:B--2---:R-:W-:Y:S01]  /*13900*/  F2FP.SATFINITE.E4M3.F32.PACK_AB_MERGE_C R34, R168.reuse, R29, RZ ;  /* 0x0000001da822723e */ /* 0x044fe200048070ff */
[----:B------:R-:W-:-:S03]  /*13910*/  FADD.FTZ R35, R168, R35 ;  /* 0x00000023a8237221 */ /* 0x000fc60000010000 */
[----:B------:R-:W-:-:S03]  /*13920*/  F2FP.SATFINITE.E4M3.F32.PACK_AB_MERGE_C R173, R27, R40, R34 ;  /* 0x000000281bad723e */ /* 0x000fc60004807022 */
[----:B------:R-:W1:Y:S01]  /*13930*/  MUFU.EX2 R0, R0 ;  /* 0x0000000000007308 */ /* 0x000e620000000800 */
[----:B0-----:R-:W-:-:S07]  /*13940*/  @P6 IMAD.HI.U32 R37, R202, R37, RZ ;  /* 0x00000025ca256227 */ /* 0x001fce00078e00ff */
[----:B------:R-:W0:Y:S08]  /*13950*/  MUFU.EX2 R3, R170 ;  /* 0x000000aa00037308 */ /* 0x000e300000000800 */
[----:B------:R-:W2:Y:S01]  /*13960*/  MUFU.EX2 R46, R46 ;  /* 0x0000002e002e7308 */ /* 0x000ea20000000800 */
[----:B-1----:R-:W-:-:S07]  /*13970*/  FADD.FTZ R20, R0, R35 ;  /* 0x0000002300147221 */ /* 0x002fce0000010000 */
[----:B------:R-:W-:Y:S01]  /*13980*/  MUFU.EX2 R61, R61 ;  /* 0x0000003d003d7308 */ /* 0x000fe20000000800 */
[----:B0-----:R-:W-:-:S07]  /*13990*/  FADD.FTZ R35, R3, R20 ;  /* 0x0000001403237221 */ /* 0x001fce0000010000 */
[----:B------:R-:W0:Y:S01]  /*139a0*/  MUFU.EX2 R98, R98 ;  /* 0x0000006200627308 */ /* 0x000e220000000800 */
[----:B--2---:R-:W-:-:S01]  /*139b0*/  FADD.FTZ R20, R46, R35 ;  /* 0x000000232e147221 */ /* 0x004fc20000010000 */
[----:B------:R-:W-:-:S03]  /*139c0*/  F2FP.SATFINITE.E4M3.F32.PACK_AB_MERGE_C R46, R15, R46, RZ ;  /* 0x0000002e0f2e723e */ /* 0x000fc600048070ff */
[----:B------:R-:W-:Y:S01]  /*139d0*/  FADD.FTZ R15, R15, R20 ;  /* 0x000000140f0f7221 */ /* 0x000fe20000010000 */
[----:B------:R-:W-:Y:S02]  /*139e0*/  F2FP.SATFINITE.E4M3.F32.PACK_AB_MERGE_C R175, R3, R0, R46 ;  /* 0x0000000003af723e */ /* 0x000fe4000480702e */
[----:B------:R-:W-:Y:S08]  /*139f0*/  MUFU.EX2 R59, R130 ;  /* 0x00000082003b7308 */ /* 0x000ff00000000800 */
[----:B------:R-:W1:Y:S01]  /*13a00*/  MUFU.EX2 R96, R96 ;  /* 0x0000006000607308 */ /* 0x000e620000000800 */
[----:B0-----:R-:W-:-:S07]  /*13a10*/  F2FP.SATFINITE.E4M3.F32.PACK_AB_MERGE_C R35, R98, R61, RZ ;  /* 0x0000003d6223723e */ /* 0x001fce00048070ff */
[----:B------:R0:W-:Y:S08]  /*13a20*/  MUFU.EX2 R31, R174 ;  /* 0x000000ae001f7308 */ /* 0x0001f00000000800 */
[----:B------:R-:W2:Y:S01]  /*13a30*/  MUFU.EX2 R26, R26 ;  /* 0x0000001a001a7308 */ /* 0x000ea20000000800 */
[----:B0-----:R-:W-:Y:S01]  /*13a40*/  F2FP.SATFINITE.E4M3.F32.PACK_AB_MERGE_C R174, R86, R55, R36 ;  /* 0x0000003756ae723e */ /* 0x001fe20004807024 */
[----:B------:R-:W-:Y:S01]  /*13a50*/  FADD.FTZ R55, R55, R84 ;  /* 0x0000005437377221 */ /* 0x000fe20000010000 */
[----:B-1----:R-:W-:-:S03]  /*13a60*/  F2FP.SATFINITE.E4M3.F32.PACK_AB_MERGE_C R168, R96, R59, R35 ;  /* 0x0000003b60a8723e */ /* 0x002fc60004807023 */
[----:B------:R-:W-:Y:S02]  /*13a70*/  FADD.FTZ R86, R86, R55 ;  /* 0x0000003756567221 */ /* 0x000fe40000010000 */
[----:B------:R0:W-:Y:S02]  /*13a80*/  MUFU.EX2 R29, R30 ;  /* 0x0000001e001d7308 */ /* 0x0001e40000000800 */
[----:B------:R-:W-:-:S04]  /*13a90*/  FADD.FTZ R57, R57, R86 ;  /* 0x0000005639397221 */ /* 0x000fc80000010000 */
[----:B------:R-:W-:Y:S02]  /*13aa0*/  FADD.FTZ R94, R94, R57 ;  /* 0x000000395e5e7221 */ /* 0x000fe40000010000 */
[----:B------:R-:W1:Y:S01]  /*13ab0*/  MUFU.EX2 R28, R28 ;  /* 0x0000001c001c7308 */ /* 0x000e620000000800 */
[----:B0-----:R-:W0:Y:S01]  /*13ac0*/  @P6 LDC R30, c[0x0][0x450] ;  /* 0x00011400ff1e6b82 */ /* 0x001e220000000800 */
[----:B------:R-:W-:-:S01]  /*13ad0*/  FADD.FTZ R59, R59, R94 ;  /* 0x0000005e3b3b7221 */ /* 0x000fc20000010000 */
[----:B--2---:R-:W-:-:S03]  /*13ae0*/  FADD.FTZ R20, R26, R15 ;  /* 0x0000000f1a147221 */ /* 0x004fc60000010000 */
[----:B------:R-:W-:Y:S01]  /*13af0*/  FADD.FTZ R96, R96, R59 ;  /* 0x0000003b60607221 */ /* 0x000fe20000010000 */
[----:B------:R-:W-:-:S01]  /*13b00*/  FADD.FTZ R15, R31, R20 ;  /* 0x000000141f0f7221 */ /* 0x000fc20000010000 */
[----:B------:R-:W-:Y:S02]  /*13b10*/  MUFU.EX2 R65, R65 ;  /* 0x0000004100417308 */ /* 0x000fe40000000800 */
[----:B------:R-:W-:-:S04]  /*13b20*/  FADD.FTZ R61, R61, R96 ;  /* 0x000000603d3d7221 */ /* 0x000fc80000010000 */
[----:B------:R-:W-:Y:S02]  /*13b30*/  FADD.FTZ R98, R98, R61 ;  /* 0x0000003d62627221 */ /* 0x000fe40000010000 */
[----:B------:R-:W2:Y:S01]  /*13b40*/  MUFU.EX2 R12, R12 ;  /* 0x0000000c000c7308 */ /* 0x000ea20000000800 */
[----:B-1----:R-:W-:-:S01]  /*13b50*/  FADD.FTZ R0, R28, R15 ;  /* 0x0000000f1c007221 */ /* 0x002fc20000010000 */
[----:B------:R-:W-:-:S06]  /*13b60*/  IMAD.MOV.U32 R15, RZ, RZ, R202 ;  /* 0x000000ffff0f7224 */ /* 0x000fcc00078e00ca */
[----:B------:R1:W3:Y:S01]  /*13b70*/  MUFU.EX2 R33, R176 ;  /* 0x000000b000217308 */ /* 0x0002e20000000800 */
[----:B0-----:R-:W-:Y:S02]  /*13b80*/  @P6 SHF.R.U32.HI R15, RZ, R30, R37 ;  /* 0x0000001eff0f6219 */ /* 0x001fe40000011625 */
[----:B------:R-:W-:-:S03]  /*13b90*/  ISETP.GE.AND P6, PT, R25, 0x1, PT ;  /* 0x000000011900780c */ /* 0x000fc60003fc6270 */
[----:B------:R-:W-:Y:S02]  /*13ba0*/  IMAD.IADD R27, R104, 0x1, R15 ;  /* 0x00000001681b7824 */ /* 0x000fe400078e020f */
[----:B------:R-:W-:Y:S01]  /*13bb0*/  MUFU.EX2 R63, R63 ;  /* 0x0000003f003f7308 */ /* 0x000fe20000000800 */
[----:B--2---:R-:W-:Y:S01]  /*13bc0*/  F2FP.SATFINITE.E4M3.F32.PACK_AB_MERGE_C R3, R12, R65, RZ ;  /* 0x000000410c03723e */ /* 0x004fe200048070ff */
[----:B------:R-:W-:Y:S02]  /*13bd0*/  IMAD.IADD R24, R27, 0x1, R24 ;  /* 0x000000011b187824 */ /* 0x000fe400078e0218 */
[----:B-1----:R-:W-:-:S04]  /*13be0*/  IMAD.MOV.U32 R176, RZ, RZ, R47 ;  /* 0x000000ffffb07224 */ /* 0x002fc800078e002f */
[----:B------:R-:W0:Y:S01]  /*13bf0*/  MUFU.EX2 R100, R100 ;  /* 0x0000006400647308 */ /* 0x000e220000000800 */
[C---:B---3--:R-:W-:Y:S01]  /*13c00*/  F2FP.SATFINITE.E4M3.F32.PACK_AB_MERGE_C R28, R33.reuse, R28, RZ ;  /* 0x0000001c211c723e */ /* 0x048fe200048070ff */
[----:B------:R-:W-:-:S03]  /*13c10*/  FADD.FTZ R33, R33, R0 ;  /* 0x0000000021217221 */ /* 0x000fc60000010000 */
[----:B------:R-:W-:-:S03]  /*13c20*/  F2FP.SATFINITE.E4M3.F32.PACK_AB_MERGE_C R169, R31, R26, R28 ;  /* 0x0000001a1fa9723e */ /* 0x000fc6000480701c */
[----:B------:R-:W1:Y:S08]  /*13c30*/  MUFU.EX2 R178, R178 ;  /* 0x000000b200b27308 */ /* 0x000e700000000800 */
[----:B------:R-:W-:Y:S01]  /*13c40*/  MUFU.EX2 R32, R32 ;  /* 0x0000002000207308 */ /* 0x000fe20000000800 */
[----:B0-----:R-:W-:Y:S01]  /*13c50*/  F2FP.SATFINITE.E4M3.F32.PACK_AB_MERGE_C R170, R100, R63, R3 ;  /* 0x0000003f64aa723e */ /* 0x001fe20004807003 */
[----:B------:R-:W-:-:S04]  /*13c60*/  FADD.FTZ R63, R63, R98 ;  /* 0x000000623f3f7221 */ /* 0x000fc80000010000 */
[----:B------:R-:W-:Y:S02]  /*13c70*/  FADD.FTZ R100, R100, R63 ;  /* 0x0000003f64647221 */ /* 0x000fe40000010000 */
[----:B------:R-:W0:Y:S01]  /*13c80*/  MUFU.EX2 R43, R43 ;  /* 0x0000002b002b7308 */ /* 0x000e220000000800 */
[----:B-1----:R-:W-:-:S01]  /*13c90*/  FADD.FTZ R0, R178, R33 ;  /* 0x00000021b2007221 */ /* 0x002fc20000010000 */
[----:B------:R-:W-:-:S03]  /*13ca0*/  FADD.FTZ R65, R65, R100 ;  /* 0x0000006441417221 */ /* 0x000fc60000010000 */
[----:B------:R-:W-:Y:S01]  /*13cb0*/  FADD.FTZ R3, R29, R0 ;  /* 0x000000001d037221 */ /* 0x000fe20000010000 */
[----:B------:R-:W-:-:S01]  /*13cc0*/  FADD.FTZ R12, R12, R65 ;  /* 0x000000410c0c7221 */ /* 0x000fc20000010000 */
[----:B0-----:R-:W-:Y:S02]  /*13cd0*/  F2FP.SATFINITE.E4M3.F32.PACK_AB_MERGE_C R0, R43, R32, RZ ;  /* 0x000000202b00723e */ /* 0x001fe400048070ff */
[----:B------:R-:W-:-:S02]  /*13ce0*/  FADD.FTZ R32, R32, R3 ;  /* 0x0000000320207221 */ /* 0x000fc40000010000 */
[----:B------:R-:W-:Y:S02]  /*13cf0*/  F2FP.SATFINITE.E4M3.F32.PACK_AB_MERGE_C R171, R29, R178, R0 ;  /* 0x000000b21dab723e */ /* 0x000fe40004807000 */
[----:B------:R-:W-:-:S01]  /*13d00*/  FADD.FTZ R3, R43, R32 ;  /* 0x000000202b037221 */ /* 0x000fc20000010000 */
[----:B------:R-:W-:Y:S02]  /*13d10*/  VIADD R0, R106, 0xfffffffe ;  /* 0xfffffffe6a007836 */ /* 0x000fe40000000000 */
[----:B------:R-:W-:Y:S01]  /*13d20*/  IMAD.MOV.U32 R178, RZ, RZ, R51 ;  /* 0x000000ffffb27224 */ /* 0x000fe200078e0033 */
        /* <DEDUP_REMOVED lines=12> */
.L_x_1929:
[----:B------:R-:W-:-:S13]  /*13df0*/  ISETP.NE.AND P1, PT, R25, 0x1, PT ;  /* 0x000000011900780c */ /* 0x000fda0003f25270 */
[----:B------:R-:W0:Y:S02]  /*13e00*/  @P1 LDC.64 R26, c[0x0][0x9e8] ;  /* 0x00027a00ff1a1b82 */ /* 0x000e240000000a00 */
[----:B0-----:R-:W-:-:S05]  /*13e10*/  @P1 IMAD.HI.U32 R20, R15, R26, RZ ;  /* 0x0000001a0f141227 */ /* 0x001fca00078e00ff */
[----:B------:R-:W-:-:S07]  /*13e20*/  @P1 SHF.R.U32.HI R15, RZ, R27, R20 ;  /* 0x0000001bff0f1219 */ /* 0x000fce0000011614 */
.L_x_1930:
[----:B------:R-:W-:Y:S05]  /*13e30*/  BSYNC B0 ;  /* 0x0000000000007941 */ /* 0x000fea0003800000 */
.L_x_1928:
[----:B------:R-:W-:-:S05]  /*13e40*/  IMAD R15, R15, R25, R25 ;  /* 0x000000190f0f7224 */ /* 0x000fca00078e0219 */
[----:B------:R-:W-:-:S07]  /*13e50*/  VIMNMX R24, R24, R15, PT ;  /* 0x0000000f18187248 */ /* 0x000fce0003fe0100 */
.L_x_1927:
[----:B------:R-:W-:Y:S01]  /*13e60*/  IMAD.HI R24, R24, 0x66666667, RZ ;  /* 0x6666666718187827 */ /* 0x000fe200078e02ff */
[----:B------:R-:W-:Y:S02]  /*13e70*/  CS2R R86, SRZ ;  /* 0x0000000000567805 */ /* 0x000fe4000001ff00 */
        /* <DEDUP_REMOVED lines=10> */
[----:B------:R-:W-:-:S02]  /*13f20*/  CS2R R68, SRZ ;  /* 0x0000000000447805 */ /* 0x000fc4000001ff00 */
[----:B------:R-:W-:Y:S02]  /*13f30*/  VIMNMX R15, R209, R24, !PT ;  /* 0x00000018d10f7248 */ /* 0x000fe40007fe0100 */
[----:B------:R-:W-:Y:S02]  /*13f40*/  CS2R R66, SRZ ;  /* 0x0000000000427805 */ /* 0x000fe4000001ff00 */
[----:B------:R-:W-:Y:S02]  /*13f50*/  CS2R R64, SRZ ;  /* 0x0000000000407805 */ /* 0x000fe4000001ff00 */
[----:B------:R-:W-:Y:S02]  /*13f60*/  CS2R R62, SRZ ;  /* 0x00000000003e7805 */ /* 0x000fe4000001ff00 */
[----:B------:R-:W-:Y:S02]  /*13f70*/  ISETP.GE.AND P1, PT, R0, R15, PT ;  /* 0x0000000f0000720c */ /* 0x000fe40003f26270 */
        /* <DEDUP_REMOVED lines=19> */
[----:B------:R-:W-:Y:S06]  /*140b0*/  @!P1 BRA `(.L_x_1931) ;  /* 0x00000054002c9947 */ /* 0x000fec0003800000 */
[----:B------:R-:W-:-:S07]  /*140c0*/  IMAD.MOV.U32 R87, RZ, RZ, RZ ;  /* 0x000000ffff577224 */ /* 0x000fce00078e00ff */
.L_x_1951:
[----:B------:R-:W-:Y:S01]  /*140d0*/  ISETP.NE.AND P1, PT, R203, RZ, PT ;  /* 0x000000ffcb00720c */ /* 0x000fe20003f25270 */
[----:B------:R-:W-:Y:S01]  /*140e0*/  VIADD R215, R194, 0x1 ;  /* 0x00000001c2d77836 */ /* 0x000fe20000000000 */
[----:B------:R-:W-:Y:S05]  /*140f0*/  YIELD ;  /* 0x0000000000007946 */ /* 0x000fea0003800000 */
[----:B------:R-:W-:-:S04]  /*14100*/  ISETP.NE.AND P2, PT, R215, 0x2, PT ;  /* 0x00000002d700780c */ /* 0x000fc80003f45270 */
[----:B------:R-:W-:Y:S02]  /*14110*/  SEL R21, RZ, 0x1, P2 ;  /* 0x00000001ff157807 */ /* 0x000fe40001000000 */
[----:B------:R-:W-:Y:S02]  /*14120*/  SEL R215, R215, RZ, P2 ;  /* 0x000000ffd7d77207 */ /* 0x000fe40001000000 */
[----:B------:R-:W-:Y:S01]  /*14130*/  LOP3.LUT R216, R196, R21, RZ, 0x3c, !PT ;  /* 0x00000015c4d87212 */ /* 0x000fe200078e3cff */
[----:B------:R-:W-:Y:S06]  /*14140*/  @P1 BRA `(.L_x_1932) ;  /* 0x0000000000301947 */ /* 0x000fec0003800000 */
[----:B------:R-:W-:Y:S05]  /*14150*/  @!P0 BRA `(.L_x_1933) ;  /* 0x0000000000048947 */ /* 0x000fea0003800000 */
[----:B------:R-:W-:Y:S01]  /*14160*/  BPT.TRAP 0x1 ;  /* 0x000000040000795c */ /* 0x000fe20000300000 */
.L_x_1933:
[----:B------:R-:W-:Y:S01]  /*14170*/  IMAD R21, R215, 0x8, R17 ;  /* 0x00000008d7157824 */ /* 0x000fe200078e0211 */
[----:B------:R-:W-:-:S04]  /*14180*/  SHF.L.U32 R20, R216, 0x1f, RZ ;  /* 0x0000001fd8147819 */ /* 0x000fc800000006ff */
[----:B------:R0:W1:Y:S01]  /*14190*/  SYNCS.PHASECHK.TRANS64.TRYWAIT P2, [R21+URZ+0x22830], R20 ;  /* 0x02283014150075a7 */ /* 0x000062000804017f */
[----:B------:R-:W-:Y:S05]  /*141a0*/  @!P0 BRA `(.L_x_1934) ;  /* 0x0000000000048947 */ /* 0x000fea0003800000 */
[----:B------:R-:W-:Y:S01]  /*141b0*/  BPT.TRAP 0x1 ;  /* 0x000000040000795c */ /* 0x000fe20000300000 */
.L_x_1934:
[----:B------:R-:W-:Y:S04]  /*141c0*/  BSSY B0, `(.L_x_1932) ;  /* 0x0000004000007945 */ /* 0x000fe80003800000 */
[----:B-1----:R-:W-:Y:S05]  /*141d0*/  @P2 BRA `(.L_x_1935) ;  /* 0x0000000000082947 */ /* 0x002fea0003800000 */
[----:B------:R-:W1:Y:S02]  /*141e0*/  SYNCS.PHASECHK.TRANS64.TRYWAIT P2, [R21+URZ+0x22830], R20 ;  /* 0x02283014150075a7 */ /* 0x000e64000804017f */
[----:B-1----:R-:W-:Y:S05]  /*141f0*/  @!P2 BRA `(.L_x_1936) ;  /* 0x000001b00054a947 */ /* 0x002fea0003800000 */
.L_x_1935:
[----:B------:R-:W-:Y:S05]  /*14200*/  BSYNC B0 ;  /* 0x0000000000007941 */ /* 0x000fea0003800000 */
.L_x_1932:
[----:B01----:R-:W0:Y:S01]  /*14210*/  S2R R20, SR_TID.X ;  /* 0x0000000000147919 */ /* 0x003e220000002100 */
[----:B------:R-:W-:Y:S05]  /*14220*/  WARPSYNC.ALL ;  /* 0x0000000000007948 */ /* 0x000fea0003800000 */
[----:B------:R-:W-:Y:S01]  /*14230*/  IMAD R88, R215, 0x500, R13 ;  /* 0x00000500d7587824 */ /* 0x000fe200078e020d */
[----:B------:R-:W-:Y:S01]  /*14240*/  R2UR UR28, R10 ;  /* 0x000000000a1c72ca */ /* 0x000fe200000e0000 */
[----:B------:R-:W-:Y:S01]  /*14250*/  IMAD.MOV.U32 R89, RZ, RZ, 0x40000040 ;  /* 0x40000040ff597424 */ /* 0x000fe200078e00ff */
[----:B------:R-:W-:Y:S01]  /*14260*/  R2UR UR29, R11 ;  /* 0x000000000b1d72ca */ /* 0x000fe200000e0000 */
[----:B------:R-:W-:Y:S01]  /*14270*/  IMAD.MOV.U32 R21, RZ, RZ, 0x40000040 ;  /* 0x40000040ff157424 */ /* 0x000fe200078e00ff */
[C---:B------:R-:W-:Y:S01]  /*14280*/  R2UR UR30, R88.reuse ;  /* 0x00000000581e72ca */ /* 0x040fe200000e0000 */
[C---:B------:R-:W-:Y:S01]  /*14290*/  VIADD R90, R88.reuse, 0x200 ;  /* 0x00000200585a7836 */ /* 0x040fe20000000000 */
[----:B------:R-:W-:Y:S01]  /*142a0*/  R2UR UR31, R89 ;  /* 0x00000000591f72ca */ /* 0x000fe200000e0000 */
[----:B------:R-:W-:Y:S01]  /*142b0*/  IMAD.MOV.U32 R91, RZ, RZ, 0x40000040 ;  /* 0x40000040ff5b7424 */ /* 0x000fe200078e00ff */
        /* <DEDUP_REMOVED lines=10> */
[----:B------:R-:W-:-:S02]  /*14360*/  R2UR UR36, R10 ;  /* 0x000000000a2472ca */ /* 0x000fc400000e0000 */
[----:B------:R-:W-:Y:S02]  /*14370*/  R2UR UR37, R11 ;  /* 0x000000000b2572ca */ /* 0x000fe400000e0000 */
[----:B------:R-:W-:Y:S01]  /*14380*/  R2UR UR50, R90 ;  /* 0x000000005a3272ca */ /* 0x000fe200000e0000 */
[----:B------:R-:W-:Y:S01]  /*14390*/  VIADD R90, R88, 0x402 ;  /* 0x00000402585a7836 */ /* 0x000fe20000000000 */
[----:B------:R-:W-:Y:S02]  /*143a0*/  R2UR UR51, R91 ;  /* 0x000000005b3372ca */ /* 0x000fe400000e0000 */
[----:B0-----:R-:W-:Y:S02]  /*143b0*/  SHF.R.U32.HI R20, RZ, 0x7, R20 ;  /* 0x00000007ff147819 */ /* 0x001fe40000011614 */
[----:B------:R-:W-:Y:S01]  /*143c0*/  R2UR UR6, R92 ;  /* 0x000000005c0672ca */ /* 0x000fe200000e0000 */
[----:B------:R-:W-:Y:S01]  /*143d0*/  VIADD R92, R88, 0x2 ;  /* 0x00000002585c7836 */ /* 0x000fe20000000000 */
[----:B------:R-:W-:Y:S01]  /*143e0*/  R2UR UR7, R93 ;  /* 0x000000005d0772ca */ /* 0x000fe200000e0000 */
[----:B------:R-:W-:Y:S01]  /*143f0*/  VIADD R94, R20, 0x8 ;  /* 0x00000008145e7836 */ /* 0x000fe20000000000 */
[----:B------:R-:W-:Y:S01]  /*14400*/  R2UR UR48, R10 ;  /* 0x000000000a3072ca */ /* 0x000fe200000e0000 */
[----:B------:R-:W-:Y:S01]  /*14410*/  VIADD R20, R88, 0x100 ;  /* 0x0000010058147836 */ /* 0x000fe20000000000 */
[----:B------:R-:W-:-:S02]  /*14420*/  R2UR UR49, R11 ;  /* 0x000000000b3172ca */ /* 0x000fc400000e0000 */
[----:B------:R0:W-:Y:S01]  /*14430*/  BAR.SYNC.DEFER_BLOCKING R94, 0x100 ;  /* 0x0004005e0000751d */ /* 0x0001e20000010000 */
[----:B------:R-:W-:Y:S02]  /*14440*/  R2UR UR4, R92 ;  /* 0x000000005c0472ca */ /* 0x000fe400000e0000 */
[----:B------:R-:W-:Y:S01]  /*14450*/  R2UR UR34, R20 ;  /* 0x00000000142272ca */ /* 0x000fe200000e0000 */
[----:B------:R-:W-:Y:S01]  /*14460*/  VIADD R20, R88, 0x400 ;  /* 0x0000040058147836 */ /* 0x000fe20000000000 */
[----:B------:R-:W-:Y:S02]  /*14470*/  R2UR UR5, R93 ;  /* 0x000000005d0572ca */ /* 0x000fe400000e0000 */
[----:B------:R-:W-:Y:S01]  /*14480*/  MOV R92, UR51 ;  /* 0x00000033005c7c02 */ /* 0x000fe20008000f00 */
[----:B------:R-:W-:Y:S01]  /*14490*/  UMOV UR51, UR7 ;  /* 0x0000000700337c82 */ /* 0x000fe20008000000 */
[----:B------:R-:W-:Y:S01]  /*144a0*/  MOV R93, UR50 ;  /* 0x00000032005d7c02 */ /* 0x000fe20008000f00 */
[----:B------:R-:W-:Y:S01]  /*144b0*/  UMOV UR50, UR6 ;  /* 0x0000000600327c82 */ /* 0x000fe20008000000 */
[----:B------:R-:W-:Y:S01]  /*144c0*/  R2UR UR8, R20 ;  /* 0x00000000140872ca */ /* 0x000fe200000e0000 */
[----:B------:R-:W-:Y:S01]  /*144d0*/  VIADD R20, R88, 0x302 ;  /* 0x0000030258147836 */ /* 0x000fe20000000000 */
[----:B------:R-:W-:Y:S01]  /*144e0*/  R2UR UR58, R90 ;  /* 0x000000005a3a72ca */ /* 0x000fe200000e0000 */
[C---:B0-----:R-:W-:Y:S01]  /*144f0*/  VIADD R94, R88.reuse, 0x102 ;  /* 0x00000102585e7836 */ /* 0x041fe20000000000 */
[----:B------:R-:W-:Y:S01]  /*14500*/  R2UR UR47, R95 ;  /* 0x000000005f2f72ca */ /* 0x000fe200000e0000 */
[----:B------:R-:W-:Y:S01]  /*14510*/  VIADD R90, R88, 0x204 ;  /* 0x00000204585a7836 */ /* 0x000fe20000000000 */
[----:B------:R-:W-:Y:S01]  /*14520*/  R2UR UR54, R20 ;  /* 0x00000000143672ca */ /* 0x000fe200000e0000 */
[----:B------:R-:W-:Y:S01]  /*14530*/  VIADD R20, R88, 0x104 ;  /* 0x0000010458147836 */ /* 0x000fe20000000000 */
[----:B------:R-:W-:Y:S01]  /*14540*/  R2UR UR46, R94 ;  /* 0x000000005e2e72ca */ /* 0x000fe200000e0000 */
[----:B------:R-:W-:Y:S01]  /*14550*/  VIADD R94, R88, 0x4 ;  /* 0x00000004585e7836 */ /* 0x000fe20000000000 */
[----:B------:R-:W-:Y:S01]  /*14560*/  R2UR UR14, R90 ;  /* 0x000000005a0e72ca */ /* 0x000fe200000e0000 */
[----:B------:R-:W-:Y:S01]  /*14570*/  VIADD R90, R88, 0x404 ;  /* 0x00000404585a7836 */ /* 0x000fe20000000000 */
[----:B------:R-:W-:Y:S01]  /*14580*/  R2UR UR10, R20 ;  /* 0x00000000140a72ca */ /* 0x000fe200000e0000 */
[----:B------:R-:W-:Y:S01]  /*14590*/  WARPGROUP.ARRIVE ;  /* 0x00000000000079c5 */ /* 0x000fe20000000000 */
[----:B------:R-:W-:Y:S01]  /*145a0*/  VIADD R20, R88, 0x304 ;  /* 0x0000030458147836 */ /* 0x000fe20000000000 */
[----:B------:R-:W-:-:S02]  /*145b0*/  R2UR UR9, R21 ;  /* 0x00000000150972ca */ /* 0x000fc400000e0000 */
[----:B------:R-:W-:Y:S01]  /*145c0*/  R2UR UR6, R94 ;  /* 0x000000005e0672ca */ /* 0x000fe200000e0000 */
[----:B------:R-:W-:Y:S01]  /*145d0*/  VIADD R94, R88, 0x6 ;  /* 0x00000006585e7836 */ /* 0x000fe20000000000 */
[----:B------:R-:W-:Y:S01]  /*145e0*/  QGMMA.64x32x32.F32.E4M3.E4M3 R152, gdesc[UR28], RZ, !UPT, gsb0 ;  /* 0x006000001c9879f3 */ /* 0x000fe2000c0008ff */
[----:B------:R-:W-:Y:S01]  /*145f0*/  R2UR UR18, R20 ;  /* 0x00000000141272ca */ /* 0x000fe200000e0000 */
[----:B------:R-:W-:Y:S01]  /*14600*/  VIADD R20, R88, 0x106 ;  /* 0x0000010658147836 */ /* 0x000fe20000000000 */
[----:B------:R-:W-:Y:S01]  /*14610*/  R2UR UR22, R90 ;  /* 0x000000005a1672ca */ /* 0x000fe200000e0000 */
[----:B------:R-:W-:Y:S01]  /*14620*/  VIADD R90, R88, 0x206 ;  /* 0x00000206585a7836 */ /* 0x000fe20000000000 */
[C---:B------:R-:W-:Y:S02]  /*14630*/  R2UR UR59, R91.reuse ;  /* 0x000000005b3b72ca */ /* 0x040fe400000e0000 */
[----:B------:R-:W-:Y:S01]  /*14640*/  R2UR UR30, R20 ;  /* 0x00000000141e72ca */ /* 0x000fe200000e0000 */
[C---:B------:R-:W-:Y:S01]  /*14650*/  VIADD R20, R88.reuse, 0x306 ;  /* 0x0000030658147836 */ /* 0x040fe20000000000 */
[C---:B------:R-:W-:Y:S01]  /*14660*/  R2UR UR15, R91.reuse ;  /* 0x000000005b0f72ca */ /* 0x040fe200000e0000 */
[----:B------:R-:W-:Y:S01]  /*14670*/  VIADD R88, R88, 0x406 ;  /* 0x0000040658587836 */ /* 0x000fe20000000000 */
[----:B------:R-:W-:Y:S01]  /*14680*/  R2UR UR23, R91 ;  /* 0x000000005b1772ca */ /* 0x000fe200000e0000 */
[----:B------:R-:W-:Y:S01]  /*14690*/  IMAD.MOV.U32 R91, RZ, RZ, 0x40000040 ;  /* 0x40000040ff5b7424 */ /* 0x000fe200078e00ff */
[----:B------:R-:W-:-:S02]  /*146a0*/  R2UR UR44, R10 ;  /* 0x000000000a2c72ca */ /* 0x000fc400000e0000 */
[----:B------:R-:W-:Y:S02]  /*146b0*/  R2UR UR45, R11 ;  /* 0x000000000b2d72ca */ /* 0x000fe400000e0000 */
[C---:B------:R-:W-:Y:S02]  /*146c0*/  R2UR UR7, R95.reuse ;  /* 0x000000005f0772ca */ /* 0x040fe400000e0000 */
[----:B------:R-:W-:Y:S02]  /*146d0*/  R2UR UR26, R94 ;  /* 0x000000005e1a72ca */ /* 0x000fe400000e0000 */
[----:B------:R-:W-:Y:S02]  /*146e0*/  R2UR UR27, R95 ;  /* 0x000000005f1b72ca */ /* 0x000fe400000e0000 */
[----:B------:R-:W-:Y:S02]  /*146f0*/  R2UR UR42, R88 ;  /* 0x00000000582a72ca */ /* 0x000fe400000e0000 */
[----:B------:R-:W-:-:S02]  /*14700*/  R2UR UR43, R89 ;  /* 0x00000000592b72ca */ /* 0x000fc400000e0000 */
[----:B------:R-:W-:Y:S01]  /*14710*/  MOV R224, UR47 ;  /* 0x0000002f00e07c02 */ /* 0x000fe20008000f00 */
[----:B------:R-:W-:Y:S01]  /*14720*/  UMOV UR47, UR9 ;  /* 0x00000009002f7c82 */ /* 0x000fe20008000000 */
[----:B------:R-:W-:Y:S01]  /*14730*/  MOV R223, UR46 ;  /* 0x0000002e00df7c02 */ /* 0x000fe20008000f00 */
[----:B------:R-:W-:Y:S01]  /*14740*/  UMOV UR46, UR8 ;  /* 0x00000008002e7c82 */ /* 0x000fe20008000000 */
[----:B------:R-:W-:Y:S01]  /*14750*/  MOV R217, UR7 ;  /* 0x0000000700d97c02 */ /* 0x000fe20008000f00 */
[----:B------:R-:W-:Y:S01]  /*14760*/  UMOV UR7, UR5 ;  /* 0x0000000500077c82 */ /* 0x000fe20008000000 */
[----:B------:R-:W-:Y:S01]  /*14770*/  MOV R222, UR6 ;  /* 0x0000000600de7c02 */ /* 0x000fe20008000f00 */
[----:B------:R-:W-:Y:S01]  /*14780*/  UMOV UR6, UR4 ;  /* 0x0000000400067c82 */ /* 0x000fe20008000000 */
[----:B------:R-:W-:Y:S02]  /*14790*/  R2UR UR4, R8 ;  /* 0x00000000080472ca */ /* 0x000fe400000e0000 */
[----:B------:R-:W-:-:S02]  /*147a0*/  R2UR UR5, R9 ;  /* 0x00000000090572ca */ /* 0x000fc400000e0000 */
[----:B------:R-:W-:Y:S02]  /*147b0*/  R2UR UR55, R21 ;  /* 0x00000000153772ca */ /* 0x000fe400000e0000 */
[C---:B------:R-:W-:Y:S02]  /*147c0*/  R2UR UR52, R8.reuse ;  /* 0x00000000083472ca */ /* 0x040fe400000e0000 */
[C---:B------:R-:W-:Y:S02]  /*147d0*/  R2UR UR53, R9.reuse ;  /* 0x00000000093572ca */ /* 0x040fe400000e0000 */
[----:B------:R-:W-:Y:S02]  /*147e0*/  R2UR UR56, R8 ;  /* 0x00000000083872ca */ /* 0x000fe400000e0000 */
[----:B------:R-:W-:Y:S02]  /*147f0*/  R2UR UR57, R9 ;  /* 0x00000000093972ca */ /* 0x000fe400000e0000 */
[----:B------:R-:W-:-:S02]  /*14800*/  R2UR UR11, R21 ;  /* 0x00000000150b72ca */ /* 0x000fc400000e0000 */
[C---:B------:R-:W-:Y:S02]  /*14810*/  R2UR UR8, R6.reuse ;  /* 0x00000000060872ca */ /* 0x040fe400000e0000 */
[C---:B------:R-:W-:Y:S02]  /*14820*/  R2UR UR9, R7.reuse ;  /* 0x00000000070972ca */ /* 0x040fe400000e0000 */
[C---:B------:R-:W-:Y:S02]  /*14830*/  R2UR UR12, R6.reuse ;  /* 0x00000000060c72ca */ /* 0x040fe400000e0000 */
[----:B------:R-:W-:Y:S02]  /*14840*/  R2UR UR13, R7 ;  /* 0x00000000070d72ca */ /* 0x000fe400000e0000 */
[----:B------:R-:W-:Y:S01]  /*14850*/  R2UR UR19, R21 ;  /* 0x00000000151372ca */ /* 0x000fe200000e0000 */
[----:B------:R-:W-:Y:S02]  /*14860*/  WARPGROUP.DEPBAR.LE gsb0, 0x0 ;  /* 0x00008000000079c5 */ /* 0x000fe40000010000 */
[----:B------:R-:W-:Y:S01]  /*14870*/  WARPGROUP.ARRIVE ;  /* 0x00000000000079c5 */ /* 0x000fe20000000000 */
[----:B------:R-:W-:-:S02]  /*14880*/  R2UR UR16, R6 ;  /* 0x00000000061072ca */ /* 0x000fc400000e0000 */
[----:B------:R-:W-:Y:S02]  /*14890*/  R2UR UR17, R7 ;  /* 0x00000000071172ca */ /* 0x000fe400000e0000 */
[----:B------:R-:W-:Y:S01]  /*148a0*/  R2UR UR20, R6 ;  /* 0x00000000061472ca */ /* 0x000fe200000e0000 */
[----:B------:R-:W-:Y:S01]  /*148b0*/  QGMMA.64x32x32.F32.E4M3.E4M3 R136, gdesc[UR32], RZ, !UPT, gsb0 ;  /* 0x00600000208879f3 */ /* 0x000fe2000c0008ff */
[----:B------:R-:W-:Y:S02]  /*148c0*/  R2UR UR34, R90 ;  /* 0x000000005a2272ca */ /* 0x000fe400000e0000 */
[----:B------:R-:W-:Y:S02]  /*148d0*/  R2UR UR35, R91 ;  /* 0x000000005b2372ca */ /* 0x000fe400000e0000 */
[----:B------:R-:W-:Y:S02]  /*148e0*/  R2UR UR21, R7 ;  /* 0x00000000071572ca */ /* 0x000fe400000e0000 */
[----:B------:R-:W-:-:S02]  /*148f0*/  R2UR UR24, R4 ;  /* 0x00000000041872ca */ /* 0x000fc400000e0000 */
[----:B------:R-:W-:Y:S02]  /*14900*/  R2UR UR25, R5 ;  /* 0x00000000051972ca */ /* 0x000fe400000e0000 */
[----:B------:R-:W-:Y:S01]  /*14910*/  R2UR UR31, R21 ;  /* 0x00000000151f72ca */ /* 0x000fe200000e0000 */
[----:B------:R-:W-:Y:S01]  /*14920*/  IMAD.MOV.U32 R21, RZ, RZ, 0x40000040 ;  /* 0x40000040ff157424 */ /* 0x000fe200078e00ff */
[C---:B------:R-:W-:Y:S02]  /*14930*/  R2UR UR28, R4.reuse ;  /* 0x00000000041c72ca */ /* 0x040fe400000e0000 */
[C---:B------:R-:W-:Y:S02]  /*14940*/  R2UR UR29, R5.reuse ;  /* 0x00000000051d72ca */ /* 0x040fe400000e0000 */
[----:B------:R-:W-:Y:S02]  /*14950*/  R2UR UR32, R4 ;  /* 0x00000000042072ca */ /* 0x000fe400000e0000 */
[----:B------:R-:W-:-:S02]  /*14960*/  R2UR UR33, R5 ;  /* 0x00000000052172ca */ /* 0x000fc400000e0000 */
        /* <DEDUP_REMOVED lines=76> */
.L_x_1938:
[----:B------:R-:W-:Y:S01]  /*14e30*/  SHF.L.U32 R20, R196, 0x1f, RZ ;  /* 0x0000001fc4147819 */ /* 0x000fe200000006ff */
[----:B------:R-:W-:-:S04]  /*14e40*/  IMAD R21, R194, 0x8, R17 ;  /* 0x00000008c2157824 */ /* 0x000fc800078e0211 */
[----:B------:R0:W1:Y:S01]  /*14e50*/  SYNCS.PHASECHK.TRANS64.TRYWAIT P1, [R21+URZ+0x22850], R20 ;  /* 0x02285014150075a7 */ /* 0x000062000802017f */
[----:B------:R-:W-:Y:S05]  /*14e60*/  @!P0 BRA `(.L_x_1939) ;  /* 0x0000000000048947 */ /* 0x000fea0003800000 */
[----:B------:R-:W-:Y:S01]  /*14e70*/  BPT.TRAP 0x1 ;  /* 0x000000040000795c */ /* 0x000fe20000300000 */
.L_x_1939:
[----:B-1----:R-:W-:Y:S05]  /*14e80*/  @P1 BRA `(.L_x_1937) ;  /* 0x0000000000081947 */ /* 0x002fea0003800000 */
[----:B------:R-:W1:Y:S02]  /*14e90*/  SYNCS.PHASECHK.TRANS64.TRYWAIT P1, [R21+URZ+0x22850], R20 ;  /* 0x02285014150075a7 */ /* 0x000e64000802017f */
[----:B-1----:R-:W-:Y:S05]  /*14ea0*/  @!P1 BRA `(.L_x_1940) ;  /* 0x000001a4003c9947 */ /* 0x002fea0003800000 */
.L_x_1937:
[----:B01----:R-:W-:Y:S01]  /*14eb0*/  VIADD R20, R17, 0x400 ;  /* 0x0000040011147836 */ /* 0x003fe20000000000 */
[----:B------:R-:W-:Y:S05]  /*14ec0*/  WARPSYNC.ALL ;  /* 0x0000000000007948 */ /* 0x000fea0003800000 */
[----:B------:R-:W-:Y:S01]  /*14ed0*/  SHF.R.U32.HI R20, RZ, 0x4, R20 ;  /* 0x00000004ff147819 */ /* 0x000fe20000011614 */
[----:B------:R-:W-:Y:S01]  /*14ee0*/  IMAD.MOV.U32 R21, RZ, RZ, -0x3ffffff0 ;  /* 0xc0000010ff157424 */ /* 0x000fe200078e00ff */
[----:B------:R-:W-:-:S06]  /*14ef0*/  WARPGROUP.ARRIVE ;  /* 0x00000000000079c5 */ /* 0x000fcc0000000000 */
[----:B------:R-:W0:Y:S01]  /*14f00*/  S2R R196, SR_TID.X ;  /* 0x0000000000c47919 */ /* 0x000e220000002100 */
[----:B------:R-:W-:Y:S02]  /*14f10*/  LOP3.LUT R20, R20, 0x3fff, RZ, 0xc0, !PT ;  /* 0x00003fff14147812 */ /* 0x000fe400078ec0ff */
[----:B------:R-:W-:Y:S01]  /*14f20*/  R2UR UR7, R21 ;  /* 0x00000000150772ca */ /* 0x000fe200000e0000 */
[----:B------:R-:W-:Y:S01]  /*14f30*/  IMAD.MOV.U32 R21, RZ, RZ, -0x3ffffff0 ;  /* 0xc0000010ff157424 */ /* 0x000fe200078e00ff */
[----:B------:R-:W-:-:S05]  /*14f40*/  LOP3.LUT R20, R20, 0x10000, RZ, 0xfc, !PT ;  /* 0x0001000014147812 */ /* 0x000fca00078efcff */
[----:B------:R-:W-:-:S05]  /*14f50*/  IMAD R20, R194, 0x500, R20 ;  /* 0x00000500c2147824 */ /* 0x000fca00078e0214 */
[----:B------:R-:W-:-:S13]  /*14f60*/  R2UR UR6, R20 ;  /* 0x00000000140672ca */ /* 0x000fda00000e0000 */
[----:B------:R-:W-:Y:S01]  /*14f70*/  QGMMA.64x128x32.F32.E4M3.E4M3 R24, R184, gdesc[UR4], R24, gsb0 ;  /* 0x01e00004b8187df3 */ /* 0x000fe20008000818 */
[----:B0-----:R-:W-:Y:S02]  /*14f80*/  SHF.R.U32.HI R196, RZ, 0x7, R196 ;  /* 0x00000007ffc47819 */ /* 0x001fe400000116c4 */
[----:B------:R-:W-:Y:S02]  /*14f90*/  WARPGROUP.DEPBAR.LE gsb0, 0x0 ;  /* 0x00008000000079c5 */ /* 0x000fe40000010000 */
[----:B------:R-:W-:Y:S01]  /*14fa0*/  VIADD R184, R20, 0x100 ;  /* 0x0000010014b87836 */ /* 0x000fe20000000000 */
[----:B------:R-:W-:Y:S01]  /*14fb0*/  WARPGROUP.ARRIVE ;  /* 0x00000000000079c5 */ /* 0x000fe20000000000 */
[----:B------:R-:W-:-:S03]  /*14fc0*/  IMAD.MOV.U32 R185, RZ, RZ, -0x3ffffff0 ;  /* 0xc0000010ffb97424 */ /* 0x000fc600078e00ff */
[----:B------:R-:W-:Y:S02]  /*14fd0*/  R2UR UR6, R184 ;  /* 0x00000000b80672ca */ /* 0x000fe400000e0000 */
[----:B------:R-:W-:-:S13]  /*14fe0*/  R2UR UR7, R185 ;  /* 0x00000000b90772ca */ /* 0x000fda00000e0000 */
[----:B------:R-:W-:Y:S03]  /*14ff0*/  QGMMA.64x128x32.F32.E4M3.E4M3 R24, R180, gdesc[UR4], R24, gsb0 ;  /* 0x01e00004b4187df3 */ /* 0x000fe60008000818 */
        /* <DEDUP_REMOVED lines=8> */
[C---:B------:R-:W-:Y:S01]  /*15080*/  VIADD R176, R20.reuse, 0x300 ;  /* 0x0000030014b07836 */ /* 0x040fe20000000000 */
[----:B------:R-:W-:Y:S01]  /*15090*/  WARPGROUP.ARRIVE ;  /* 0x00000000000079c5 */ /* 0x000fe20000000000 */
[----:B------:R-:W-:Y:S02]  /*150a0*/  IMAD.MOV.U32 R177, RZ, RZ, -0x3ffffff0 ;  /* 0xc0000010ffb17424 */ /* 0x000fe400078e00ff */
[----:B------:R-:W-:Y:S01]  /*150b0*/  VIADD R20, R20, 0x400 ;  /* 0x0000040014147836 */ /* 0x000fe20000000000 */
[----:B------:R-:W-:-:S02]  /*150c0*/  R2UR UR6, R176 ;  /* 0x00000000b00672ca */ /* 0x000fc400000e0000 */
[----:B------:R-:W-:-:S13]  /*150d0*/  R2UR UR7, R177 ;  /* 0x00000000b10772ca */ /* 0x000fda00000e0000 */
        /* <DEDUP_REMOVED lines=11> */
.L_x_1941:
[----:B0-----:R-:W0:Y:S01]  /*15190*/  LDC R20, c[0x0][0x448] ;  /* 0x00011200ff147b82 */ /* 0x001e220000000800 */
[----:B------:R-:W1:Y:S01]  /*151a0*/  S2R R217, SR_CgaCtaId ;  /* 0x0000000000d97919 */ /* 0x000e620000008800 */
[C---:B------:R-:W-:Y:S01]  /*151b0*/  FMUL.FTZ R169, R2.reuse, R92 ;  /* 0x0000005c02a97220 */ /* 0x040fe20000410000 */
[C---:B------:R-:W-:Y:S01]  /*151c0*/  FMUL.FTZ R92, R2.reuse, R94 ;  /* 0x0000005e025c7220 */ /* 0x040fe20000410000 */
[C---:B------:R-:W-:Y:S01]  /*151d0*/  FMUL.FTZ R94, R2.reuse, R98 ;  /* 0x00000062025e7220 */ /* 0x040fe20000410000 */
[----:B------:R-:W-:Y:S01]  /*151e0*/  FMUL.FTZ R98, R2, R102 ;  /* 0x0000006602627220 */ /* 0x000fe20000410000 */
[----:B------:R-:W-:Y:S02]  /*151f0*/  IMAD R102, R0, -0xa0, RZ ;  /* 0xffffff6000667824 */ /* 0x000fe400078e02ff */
        /* <DEDUP_REMOVED lines=17> */
[----:B0-----:R-:W-:Y:S01]  /*15310*/  ISETP.NE.AND P1, PT, R20, 0x1, PT ;  /* 0x000000011400780c */ /* 0x001fe20003f25270 */
[----:B------:R-:W-:-:S02]  /*15320*/  IMAD.IADD R20, R205, 0x1, R202 ;  /* 0x00000001cd147824 */ /* 0x000fc400078e02ca */
        /* <DEDUP_REMOVED lines=22> */
[----:B------:R-:W-:Y:S01]  /*15490*/  FMUL.FTZ R100, R2, R103 ;  /* 0x0000006702647220 */ /* 0x000fe20000410000 */
[----:B------:R-:W-:Y:S01]  /*154a0*/  R2UR UR4, R14 ;  /* 0x000000000e0472ca */ /* 0x000fe200000e0000 */
[----:B------:R-:W3:Y:S01]  /*154b0*/  MUFU.TANH R136, R136 ;  /* 0x0000008800887308 */ /* 0x000ee20000002400 */
[----:B------:R-:W-:-:S07]  /*154c0*/  ULDC UR5, c[0x0][0x9e0] ;  /* 0x0002780000057ab9 */ /* 0x000fce0000000800 */
[----:B------:R-:W4:Y:S01]  /*154d0*/  MUFU.TANH R137, R137 ;  /* 0x0000008900897308 */ /* 0x000f220000002400 */
[----:B0-----:R-:W-:-:S07]  /*154e0*/  @P1 IMAD.HI.U32 R21, R20, R21, RZ ;  /* 0x0000001514151227 */ /* 0x001fce00078e00ff */
[----:B------:R-:W0:Y:S01]  /*154f0*/  MUFU.TANH R138, R138 ;  /* 0x0000008a008a7308 */ /* 0x000e220000002400 */
[----:B--2---:R-:W-:Y:S01]  /*15500*/  @P1 SHF.R.U32.HI R20, RZ, R168, R21 ;  /* 0x000000a8ff141219 */ /* 0x004fe20000011615 */
        /* <DEDUP_REMOVED lines=28> */
[----:B------:R-:W2:Y:S01]  /*156d0*/  SHFL.IDX PT, R175, R20, RZ, 0x1c1f ;  /* 0x001c1fff14af7589 */ /* 0x000ea200000e0000 */
        /* <DEDUP_REMOVED lines=10> */
[----:B------:R-:W-:Y:S01]  /*15780*/  FMUL.FTZ R118, R2, R88 ;  /* 0x0000005802767220 */ /* 0x000fe20000410000 */
[----:B------:R-:W-:Y:S01]  /*15790*/  IMAD R88, R215, 0x8, R17 ;  /* 0x00000008d7587824 */ /* 0x000fe200078e0211 */
[----:B------:R-:W-:Y:S01]  /*157a0*/  LOP3.LUT P1, RZ, R22, 0x8, RZ, 0xc0, !PT ;  /* 0x0000000816ff7812 */ /* 0x000fe2000782c0ff */
[----:B------:R-:W-:Y:S01]  /*157b0*/  IMAD R89, R204, -0x2, R89 ;  /* 0xfffffffecc597824 */ /* 0x000fe200078e0259 */
[----:B------:R-:W0:Y:S01]  /*157c0*/  MUFU.TANH R21, R21 ;  /* 0x0000001500157308 */ /* 0x000e220000002400 */
[----:B------:R-:W-:Y:S02]  /*157d0*/  VIADD R88, R88, 0x22840 ;  /* 0x0002284058587836 */ /* 0x000fe40000000000 */
[----:B------:R-:W-:Y:S01]  /*157e0*/  VIADD R99, R89, 0xffffffff ;  /* 0xffffffff59637836 */ /* 0x000fe20000000000 */
[----:B------:R-:W-:Y:S02]  /*157f0*/  IADD3 R172, -R188, R89, R189 ;  /* 0x00000059bcac7210 */ /* 0x000fe40007ffe1bd */
[----:B-1----:R-:W-:-:S02]  /*15800*/  PRMT R88, R217, 0x654, R88 ;  /* 0x00000654d9587816 */ /* 0x002fc40000000058 */
[----:B------:R-:W1:Y:S01]  /*15810*/  MUFU.TANH R152, R152 ;  /* 0x0000009800987308 */ /* 0x000e620000002400 */
[C---:B------:R-:W-:Y:S01]  /*15820*/  VIADD R103, R172.reuse, UR5 ;  /* 0x00000005ac677c36 */ /* 0x040fe20008000000 */
[----:B------:R0:W-:Y:S01]  /*15830*/  SYNCS.ARRIVE.TRANS64.RED.A1T0 RZ, [R88+URZ], RZ ;  /* 0x000000ff58ff79a7 */ /* 0x0001e2000810043f */
[----:B------:R-:W-:Y:S02]  /*15840*/  VIADD R172, R172, UR4 ;  /* 0x00000004acac7c36 */ /* 0x000fe40008000000 */
[--C-:B--2---:R-:W-:Y:S02]  /*15850*/  IMAD.IADD R173, R103, 0x1, R175.reuse ;  /* 0x0000000167ad7824 */ /* 0x104fe400078e02af */
[----:B------:R-:W-:Y:S01]  /*15860*/  IMAD.IADD R174, R172, 0x1, R175 ;  /* 0x00000001acae7824 */ /* 0x000fe200078e02af */
[----:B------:R-:W2:Y:S08]  /*15870*/  MUFU.TANH R153, R153 ;  /* 0x0000009900997308 */ /* 0x000eb00000002400 */
        /* <DEDUP_REMOVED lines=83> */
[----:B0-----:R-:W0:Y:S02]  /*15db0*/  @P1 LDC.64 R88, c[0x0][0x9e8] ;  /* 0x00027a00ff581b82 */ /* 0x001e240000000a00 */
[----:B0-----:R-:W-:-:S05]  /*15dc0*/  @P1 IMAD.HI.U32 R88, R175, R88, RZ ;  /* 0x00000058af581227 */ /* 0x001fca00078e00ff */
[----:B------:R-:W-:-:S04]  /*15dd0*/  @P1 SHF.R.U32.HI R175, RZ, R89, R88 ;  /* 0x00000059ffaf1219 */ /* 0x000fc80000011658 */
[----:B------:R-:W-:Y:S01]  /*15de0*/  LOP3.LUT R175, RZ, R175, RZ, 0x33, !PT ;  /* 0x000000afffaf7212 */ /* 0x000fe200078e33ff */
[----:B------:R-:W-:Y:S06]  /*15df0*/  BRA `(.L_x_1945) ;  /* 0x0000000000187947 */ /* 0x000fec0003800000 */
.L_x_1944:
[----:B------:R-:W-:Y:S02]  /*15e00*/  ULDC UR4, c[0x0][0x9e4] ;  /* 0x0002790000047ab9 */ /* 0x000fe40000000800 */
[----:B------:R-:W-:-:S05]  /*15e10*/  IMAD.U32 R176, RZ, RZ, UR4 ;  /* 0x00000004ffb07e24 */ /* 0x000fca000f8e00ff */
[----:B------:R-:W-:-:S13]  /*15e20*/  ISETP.NE.AND P1, PT, R176, 0x1, PT ;  /* 0x00000001b000780c */ /* 0x000fda0003f25270 */
[----:B0-----:R-:W0:Y:S02]  /*15e30*/  @P1 LDC.64 R88, c[0x0][0x9e8] ;  /* 0x00027a00ff581b82 */ /* 0x001e240000000a00 */
[----:B0-----:R-:W-:-:S05]  /*15e40*/  @P1 IMAD.HI.U32 R88, R175, R88, RZ ;  /* 0x00000058af581227 */ /* 0x001fca00078e00ff */
[----:B------:R-:W-:-:S07]  /*15e50*/  @P1 SHF.R.U32.HI R175, RZ, R89, R88 ;  /* 0x00000059ffaf1219 */ /* 0x000fce0000011658 */
.L_x_1945:
[----:B------:R-:W-:Y:S05]  /*15e60*/  BSYNC B0 ;  /* 0x0000000000007941 */ /* 0x000fea0003800000 */
.L_x_1943:
[----:B------:R-:W-:-:S05]  /*15e70*/  IMAD R175, R175, R176, R99 ;  /* 0x000000b0afaf7224 */ /* 0x000fca00078e0263 */
[----:B------:R-:W-:Y:S02]  /*15e80*/  VIADDMNMX R173, R175, R176, R173, PT ;  /* 0x000000b0afad7246 */ /* 0x000fe400038001ad */
[----:B------:R-:W-:-:S07]  /*15e90*/  VIMNMX R174, R174, R175, !PT ;  /* 0x000000afaeae7248 */ /* 0x000fce0007fe0100 */
.L_x_1942:
[C---:B------:R-:W-:Y:S01]  /*15ea0*/  ISETP.GE.AND P1, PT, R102.reuse, 0x2, PT ;  /* 0x000000026600780c */ /* 0x040fe20003f26270 */
[----:B------:R-:W1:Y:S01]  /*15eb0*/  SHFL.IDX PT, R20, R20, 0x1, 0x1c1f ;  /* 0x003c1f0014147f89 */ /* 0x000e6200000e0000 */
[----:B------:R-:W-:Y:S02]  /*15ec0*/  ISETP.GE.AND P3, PT, R102, 0x9, PT ;  /* 0x000000096600780c */ /* 0x000fe40003f66270 */
[----:B------:R-:W-:Y:S02]  /*15ed0*/  ISETP.GT.AND P2, PT, R174, 0x1, !P1 ;  /* 0x00000001ae00780c */ /* 0x000fe40004f44270 */
[----:B------:R-:W-:Y:S02]  /*15ee0*/  LOP3.LUT R16, R16, 0xfffffffd, RZ, 0xc0, !PT ;  /* 0xfffffffd10107812 */ /* 0x000fe400078ec0ff */
[----:B------:R-:W-:Y:S02]  /*15ef0*/  ISETP.LT.OR P2, PT, R173, 0x2, P2 ;  /* 0x00000002ad00780c */ /* 0x000fe40001741670 */
[----:B------:R-:W-:-:S02]  /*15f00*/  LOP3.LUT R22, R22, 0xfffffffd, RZ, 0xc0, !PT ;  /* 0xfffffffd16167812 */ /* 0x000fc400078ec0ff */
[----:B------:R-:W-:Y:S02]  /*15f10*/  FSEL R152, R152, -INF , !P2 ;  /* 0xff80000098987808 */ /* 0x000fe40005000000 */
[----:B------:R-:W-:Y:S02]  /*15f20*/  ISETP.GT.AND P2, PT, R174, 0x8, !P3 ;  /* 0x00000008ae00780c */ /* 0x000fe40005f44270 */
[----:B------:R-:W-:Y:S02]  /*15f30*/  @P3 LOP3.LUT R16, R16, 0x2, RZ, 0xfc, !PT ;  /* 0x0000000210103812 */ /* 0x000fe400078efcff */
[----:B------:R-:W-:Y:S02]  /*15f40*/  ISETP.GE.AND P3, PT, R102, 0xa, PT ;  /* 0x0000000a6600780c */ /* 0x000fe40003f66270 */
[----:B------:R-:W-:Y:S02]  /*15f50*/  ISETP.LT.OR P2, PT, R173, 0x9, P2 ;  /* 0x00000009ad00780c */ /* 0x000fe40001741670 */
[----:B------:R-:W-:-:S02]  /*15f60*/  LOP3.LUT R16, R16, 0xfffffffb, RZ, 0xc0, !PT ;  /* 0xfffffffb10107812 */ /* 0x000fc400078ec0ff */
[----:B0-----:R-:W-:Y:S01]  /*15f70*/  FSEL R155, R155, -INF , !P2 ;  /* 0xff8000009b9b7808 */ /* 0x001fe20005000000 */
[--C-:B-1----:R-:W-:Y:S01]  /*15f80*/  IMAD.IADD R103, R103, 0x1, R20.reuse ;  /* 0x0000000167677824 */ /* 0x102fe200078e0214 */
[----:B------:R-:W-:Y:S01]  /*15f90*/  ISETP.GT.AND P2, PT, R174, 0x9, !P3 ;  /* 0x00000009ae00780c */ /* 0x000fe20005f44270 */
[----:B------:R-:W-:-:S03]  /*15fa0*/  IMAD.IADD R172, R172, 0x1, R20 ;  /* 0x00000001acac7824 */ /* 0x000fc600078e0214 */
[----:B------:R-:W-:Y:S02]  /*15fb0*/  ISETP.LT.OR P2, PT, R173, 0xa, P2 ;  /* 0x0000000aad00780c */ /* 0x000fe40001741670 */
[----:B------:R-:W-:Y:S02]  /*15fc0*/  @P3 LOP3.LUT R16, R16, 0x4, RZ, 0xfc, !PT ;  /* 0x0000000410103812 */ /* 0x000fe400078efcff */
[----:B------:R-:W-:Y:S02]  /*15fd0*/  ISETP.GE.AND P3, PT, R102, 0x11, PT ;  /* 0x000000116600780c */ /* 0x000fe40003f66270 */
[----:B------:R-:W-:Y:S02]  /*15fe0*/  LOP3.LUT R16, R16, 0xfffffff7, RZ, 0xc0, !PT ;  /* 0xfffffff710107812 */ /* 0x000fe400078ec0ff */
[----:B------:R-:W-:Y:S02]  /*15ff0*/  FSEL R156, R156, -INF , !P2 ;  /* 0xff8000009c9c7808 */ /* 0x000fe40005000000 */
[----:B------:R-:W-:-:S04]  /*16000*/  ISETP.GT.AND P2, PT, R174, 0x10, !P3 ;  /* 0x00000010ae00780c */ /* 0x000fc80005f44270 */
[----:B------:R-:W-:-:S03]  /*16010*/  ISETP.LT.OR P2, PT, R173, 0x11, P2 ;  /* 0x00000011ad00780c */ /* 0x000fc60001741670 */
        /* <DEDUP_REMOVED lines=8> */
[----:B------:R-:W-:Y:S02]  /*160a0*/  FSEL R160, R160, -INF , !P2 ;  /* 0xff800000a0a07808 */ /* 0x000fe40005000000 */
[----:B------:R-:W-:Y:S02]  /*160b0*/  ISETP.GT.AND P2, PT, R174, 0x18, !P3 ;  /* 0x00000018ae00780c */ /* 0x000fe40005f44270 */
[----:B------:R-:W-:Y:S02]  /*160c0*/  LOP3.LUT R16, R16, 0x7fffffff, RZ, 0xc0, !PT ;  /* 0x7fffffff10107812 */ /* 0x000fe400078ec0ff */
        /* <DEDUP_REMOVED lines=192> */
[----:B------:R-:W-:Y:S02]  /*16cd0*/  FSEL R89, R21, -INF , !P6 ;  /* 0xff80000015597808 */ /* 0x000fe40007000000 */
        /* <DEDUP_REMOVED lines=20> */
.L_x_1948:
[----:B------:R-:W-:Y:S02]  /*16e20*/  ULDC UR4, c[0x0][0x9e4] ;  /* 0x0002790000047ab9 */ /* 0x000fe40000000800 */
[----:B------:R-:W-:-:S05]  /*16e30*/  IMAD.U32 R174, RZ, RZ, UR4 ;  /* 0x00000004ffae7e24 */ /* 0x000fca000f8e00ff */
[----:B------:R-:W-:-:S13]  /*16e40*/  ISETP.NE.AND P6, PT, R174, 0x1, PT ;  /* 0x00000001ae00780c */ /* 0x000fda0003fc5270 */
[----:B------:R-:W0:Y:S02]  /*16e50*/  @P6 LDC.64 R20, c[0x0][0x9e8] ;  /* 0x00027a00ff146b82 */ /* 0x000e240000000a00 */
[----:B0-----:R-:W-:-:S05]  /*16e60*/  @P6 IMAD.HI.U32 R20, R101, R20, RZ ;  /* 0x0000001465146227 */ /* 0x001fca00078e00ff */
[----:B------:R-:W-:-:S07]  /*16e70*/  @P6 SHF.R.U32.HI R101, RZ, R21, R20 ;  /* 0x00000015ff656219 */ /* 0x000fce0000011614 */
.L_x_1949:
[----:B------:R-:W-:Y:S05]  /*16e80*/  BSYNC B0 ;  /* 0x0000000000007941 */ /* 0x000fea0003800000 */
.L_x_1947:
[----:B------:R-:W-:-:S05]  /*16e90*/  IMAD R99, R101, R174, R99 ;  /* 0x000000ae65637224 */ /* 0x000fca00078e0263 */
[----:B------:R-:W-:Y:S02]  /*16ea0*/  VIADDMNMX R103, R99, R174, R103, PT ;  /* 0x000000ae63677246 */ /* 0x000fe40003800167 */
[----:B------:R-:W-:-:S07]  /*16eb0*/  VIMNMX R172, R172, R99, !PT ;  /* 0x00000063acac7248 */ /* 0x000fce0007fe0100 */
.L_x_1946:
[----:B------:R-:W-:Y:S02]  /*16ec0*/  ISETP.GT.AND P1, PT, R172, 0x1, !P1 ;  /* 0x00000001ac00780c */ /* 0x000fe40004f24270 */
[----:B------:R-:W-:Y:S02]  /*16ed0*/  LOP3.LUT P6, RZ, R16, 0x8000000, RZ, 0xc0, !PT ;  /* 0x0800000010ff7812 */ /* 0x000fe400078cc0ff */
[----:B------:R-:W-:Y:S02]  /*16ee0*/  ISETP.LT.OR P1, PT, R103, 0x2, P1 ;  /* 0x000000026700780c */ /* 0x000fe40000f21670 */
[----:B------:R-:W-:Y:S02]  /*16ef0*/  FMNMX.FTZ R21, R89, R220, !PT ;  /* 0x000000dc59157209 */ /* 0x000fe40007810000 */
[----:B------:R-:W-:Y:S02]  /*16f00*/  FSEL R154, R154, -INF , !P1 ;  /* 0xff8000009a9a7808 */ /* 0x000fe40004800000 */
[----:B------:R-:W-:-:S02]  /*16f10*/  LOP3.LUT P1, RZ, R16, 0x2, RZ, 0xc0, !PT ;  /* 0x0000000210ff7812 */ /* 0x000fc4000782c0ff */
[C---:B------:R-:W-:Y:S02]  /*16f20*/  ISETP.GT.AND P2, PT, R172.reuse, 0x89, !P2 ;  /* 0x00000089ac00780c */ /* 0x040fe40005744270 */
[----:B------:R-:W-:Y:S02]  /*16f30*/  ISETP.GT.AND P1, PT, R172, 0x8, !P1 ;  /* 0x00000008ac00780c */ /* 0x000fe40004f24270 */
[C---:B------:R-:W-:Y:S02]  /*16f40*/  ISETP.LT.OR P2, PT, R103.reuse, 0x8a, P2 ;  /* 0x0000008a6700780c */ /* 0x040fe40001741670 */
[----:B------:R-:W-:Y:S02]  /*16f50*/  ISETP.LT.OR P1, PT, R103, 0x9, P1 ;  /* 0x000000096700780c */ /* 0x000fe40000f21670 */
[----:B------:R-:W-:Y:S02]  /*16f60*/  FSEL R93, R93, -INF , !P2 ;  /* 0xff8000005d5d7808 */ /* 0x000fe40005000000 */
[----:B------:R-:W-:-:S02]  /*16f70*/  FSEL R20, R157, -INF , !P1 ;  /* 0xff8000009d147808 */ /* 0x000fc40004800000 */
[----:B------:R-:W-:Y:S02]  /*16f80*/  LOP3.LUT P1, RZ, R16, 0x4, RZ, 0xc0, !PT ;  /* 0x0000000410ff7812 */ /* 0x000fe4000782c0ff */
[C---:B------:R-:W-:Y:S02]  /*16f90*/  ISETP.GT.AND P3, PT, R172.reuse, 0x90, !P3 ;  /* 0x00000090ac00780c */ /* 0x040fe40005f64270 */
[C---:B------:R-:W-:Y:S02]  /*16fa0*/  ISETP.GT.AND P1, PT, R172.reuse, 0x9, !P1 ;  /* 0x00000009ac00780c */ /* 0x040fe40004f24270 */
[C---:B------:R-:W-:Y:S02]  /*16fb0*/  ISETP.GT.AND P4, PT, R172.reuse, 0x91, !P4 ;  /* 0x00000091ac00780c */ /* 0x040fe40006784270 */
[----:B------:R-:W-:Y:S02]  /*16fc0*/  ISETP.LT.OR P1, PT, R103, 0xa, P1 ;  /* 0x0000000a6700780c */ /* 0x000fe40000f21670 */
[----:B------:R-:W-:-:S02]  /*16fd0*/  ISETP.GT.AND P5, PT, R172, 0x98, !P5 ;  /* 0x00000098ac00780c */ /* 0x000fc40006fa4270 */
[----:B------:R-:W-:Y:S02]  /*16fe0*/  FSEL R158, R158, -INF , !P1 ;  /* 0xff8000009e9e7808 */ /* 0x000fe40004800000 */
[----:B------:R-:W-:Y:S02]  /*16ff0*/  LOP3.LUT P1, RZ, R16, 0x8, RZ, 0xc0, !PT ;  /* 0x0000000810ff7812 */ /* 0x000fe4000782c0ff */
[C---:B------:R-:W-:Y:S02]  /*17000*/  ISETP.LT.OR P3, PT, R103.reuse, 0x91, P3 ;  /* 0x000000916700780c */ /* 0x040fe40001f61670 */
[----:B------:R-:W-:Y:S02]  /*17010*/  ISETP.GT.AND P1, PT, R172, 0x10, !P1 ;  /* 0x00000010ac00780c */ /* 0x000fe40004f24270 */
[C---:B------:R-:W-:Y:S02]  /*17020*/  ISETP.LT.OR P4, PT, R103.reuse, 0x92, P4 ;  /* 0x000000926700780c */ /* 0x040fe40002781670 */
[----:B------:R-:W-:-:S02]  /*17030*/  ISETP.LT.OR P1, PT, R103, 0x11, P1 ;  /* 0x000000116700780c */ /* 0x000fc40000f21670 */
[----:B------:R-:W-:Y:S02]  /*17040*/  ISETP.LT.OR P5, PT, R103, 0x99, P5 ;  /* 0x000000996700780c */ /* 0x000fe40002fa1670 */
        /* <DEDUP_REMOVED lines=115> */
[----:B------:R-:W-:Y:S02]  /*17780*/  FMNMX.FTZ R90, R152, R21, !PT ;  /* 0x00000015985a7209 */ /* 0x000fe40007810000 */
[----:B------:R-:W-:Y:S02]  /*17790*/  LOP3.LUT P1, RZ, R16, 0x40, RZ, 0xc0, !PT ;  /* 0x0000004010ff7812 */ /* 0x000fe4000782c0ff */
[----:B------:R-:W-:Y:S02]  /*177a0*/  FMNMX.FTZ R21, R155, R90, !PT ;  /* 0x0000005a9b157209 */ /* 0x000fe40007810000 */
[----:B------:R-:W-:Y:S02]  /*177b0*/  ISETP.GT.AND P1, PT, R172, 0x81, !P1 ;  /* 0x00000081ac00780c */ /* 0x000fe40004f24270 */
[----:B------:R-:W-:-:S02]  /*177c0*/  FMNMX.FTZ R90, R156, R21, !PT ;  /* 0x000000159c5a7209 */ /* 0x000fc40007810000 */
[----:B------:R-:W-:Y:S02]  /*177d0*/  ISETP.LT.OR P1, PT, R103, 0x82, P1 ;  /* 0x000000826700780c */ /* 0x000fe40000f21670 */
[----:B------:R-:W-:Y:S02]  /*177e0*/  FMNMX.FTZ R21, R159, R90, !PT ;  /* 0x0000005a9f157209 */ /* 0x000fe40007810000 */
[----:B------:R-:W-:Y:S02]  /*177f0*/  FSEL R91, R91, -INF , !P1 ;  /* 0xff8000005b5b7808 */ /* 0x000fe40004800000 */
[----:B------:R-:W-:Y:S02]  /*17800*/  FMNMX.FTZ R90, R160, R21, !PT ;  /* 0x00000015a05a7209 */ /* 0x000fe40007810000 */
[----:B------:R-:W-:Y:S02]  /*17810*/  ISETP.GT.AND P1, PT, R172, 0x88, !P6 ;  /* 0x00000088ac00780c */ /* 0x000fe40007724270 */
[----:B------:R-:W-:-:S02]  /*17820*/  FMNMX.FTZ R21, R163, R90, !PT ;  /* 0x0000005aa3157209 */ /* 0x000fc40007810000 */
[----:B------:R-:W-:Y:S02]  /*17830*/  ISETP.LT.OR P1, PT, R103, 0x89, P1 ;  /* 0x000000896700780c */ /* 0x000fe40000f21670 */
[----:B------:R-:W-:Y:S02]  /*17840*/  FMNMX.FTZ R21, R164, R21, !PT ;  /* 0x00000015a4157209 */ /* 0x000fe40007810000 */
[----:B------:R-:W-:Y:S02]  /*17850*/  FSEL R92, R92, -INF , !P1 ;  /* 0xff8000005c5c7808 */ /* 0x000fe40004800000 */
[----:B------:R-:W-:Y:S02]  /*17860*/  FMNMX.FTZ R90, R136, R21, !PT ;  /* 0x00000015885a7209 */ /* 0x000fe40007810000 */
[----:B------:R-:W-:Y:S02]  /*17870*/  LOP3.LUT P1, RZ, R16, 0x1, RZ, 0xc0, !PT ;  /* 0x0000000110ff7812 */ /* 0x000fe4000782c0ff */
[----:B------:R-:W-:-:S02]  /*17880*/  FMNMX.FTZ R21, R137, R90, !PT ;  /* 0x0000005a89157209 */ /* 0x000fc40007810000 */
[----:B------:R-:W-:Y:S02]  /*17890*/  ISETP.GT.AND P1, PT, R172, RZ, !P1 ;  /* 0x000000ffac00720c */ /* 0x000fe40004f24270 */
[----:B------:R-:W-:Y:S02]  /*178a0*/  FMNMX.FTZ R21, R140, R21, !PT ;  /* 0x000000158c157209 */ /* 0x000fe40007810000 */
[----:B------:R-:W-:Y:S02]  /*178b0*/  ISETP.LT.OR P1, PT, R103, 0x1, P1 ;  /* 0x000000016700780c */ /* 0x000fe40000f21670 */
[----:B------:R-:W-:Y:S02]  /*178c0*/  FMNMX.FTZ R21, R88, R21, !PT ;  /* 0x0000001558157209 */ /* 0x000fe40007810000 */
[----:B------:R-:W-:Y:S02]  /*178d0*/  FSEL R153, R153, -INF , !P1 ;  /* 0xff80000099997808 */ /* 0x000fe40004800000 */
[----:B------:R-:W-:-:S02]  /*178e0*/  FMNMX.FTZ R21, R144, R21, !PT ;  /* 0x0000001590157209 */ /* 0x000fc40007810000 */
[----:B------:R-:W-:Y:S02]  /*178f0*/  FMNMX.FTZ R129, R153, R219, !PT ;  /* 0x000000db99817209 */ /* 0x000fe40007810000 */
[----:B------:R-:W-:Y:S02]  /*17900*/  FMNMX.FTZ R21, R176, R21, !PT ;  /* 0x00000015b0157209 */ /* 0x000fe40007810000 */
[----:B------:R-:W-:Y:S02]  /*17910*/  FMNMX.FTZ R129, R154, R129, !PT ;  /* 0x000000819a817209 */ /* 0x000fe40007810000 */
[----:B------:R-:W-:Y:S02]  /*17920*/  FMNMX.FTZ R21, R148, R21, !PT ;  /* 0x0000001594157209 */ /* 0x000fe40007810000 */
[----:B------:R-:W-:Y:S02]  /*17930*/  LOP3.LUT P6, RZ, R22, 0x4, RZ, 0xc0, !PT ;  /* 0x0000000416ff7812 */ /* 0x000fe400078cc0ff */
[----:B------:R-:W-:-:S02]  /*17940*/  FMNMX.FTZ R21, R178, R21, !PT ;  /* 0x00000015b2157209 */ /* 0x000fc40007810000 */
[----:B------:R-:W-:Y:S02]  /*17950*/  FMNMX.FTZ R129, R20, R129, !PT ;  /* 0x0000008114817209 */ /* 0x000fe40007810000 */
[----:B------:R-:W-:Y:S02]  /*17960*/  FMNMX.FTZ R21, R180, R21, !PT ;  /* 0x00000015b4157209 */ /* 0x000fe40007810000 */
[----:B------:R-:W-:Y:S02]  /*17970*/  ISETP.GT.AND P2, PT, R172, 0x99, !P6 ;  /* 0x00000099ac00780c */ /* 0x000fe40007744270 */
[----:B------:R-:W-:Y:S02]  /*17980*/  FMNMX.FTZ R21, R168, R21, !PT ;  /* 0x00000015a8157209 */ /* 0x000fe40007810000 */
[----:B------:R-:W-:Y:S02]  /*17990*/  FMNMX.FTZ R129, R158, R129, !PT ;  /* 0x000000819e817209 */ /* 0x000fe40007810000 */
[----:B------:R-:W-:-:S02]  /*179a0*/  FMNMX.FTZ R21, R124, R21, !PT ;  /* 0x000000157c157209 */ /* 0x000fc40007810000 */
[----:B------:R-:W-:Y:S02]  /*179b0*/  ISETP.LT.OR P2, PT, R103, 0x9a, P2 ;  /* 0x0000009a6700780c */ /* 0x000fe40001741670 */
[----:B------:R-:W-:Y:S02]  /*179c0*/  FMNMX.FTZ R21, R182, R21, !PT ;  /* 0x00000015b6157209 */ /* 0x000fe40007810000 */
[----:B------:R-:W-:Y:S02]  /*179d0*/  FMNMX.FTZ R133, R174, R129, !PT ;  /* 0x00000081ae857209 */ /* 0x000fe40007810000 */
[----:B------:R-:W-:Y:S02]  /*179e0*/  FMNMX.FTZ R21, R128, R21, !PT ;  /* 0x0000001580157209 */ /* 0x000fe40007810000 */
[----:B------:R-:W-:Y:S02]  /*179f0*/  FSEL R100, R100, -INF , !P2 ;  /* 0xff80000064647808 */ /* 0x000fe40005000000 */
[----:B------:R-:W-:-:S04]  /*17a00*/  FMNMX.FTZ R21, R184, R21, !PT ;  /* 0x00000015b8157209 */ /* 0x000fc80007810000 */
        /* <DEDUP_REMOVED lines=17> */
[----:B------:R-:W-:Y:S02]  /*17b20*/  FMNMX.FTZ R109, R102, R21, !PT ;  /* 0x00000015666d7209 */ /* 0x000fe40007810000 */
[----:B------:R-:W0:Y:S03]  /*17b30*/  LDC R21, c[0x0][0x988] ;  /* 0x00026200ff157b82 */ /* 0x000e260000000800 */
[----:B------:R-:W1:Y:S02]  /*17b40*/  SHFL.BFLY PT, R90, R109, 0x2, 0x1f ;  /* 0x0c401f006d5a7f89 */ /* 0x000e6400000e0000 */
[----:B-1----:R-:W-:-:S05]  /*17b50*/  FMNMX.FTZ R113, R109, R90, !PT ;  /* 0x0000005a6d717209 */ /* 0x002fca0007810000 */
[----:B------:R-:W1:Y:S02]  /*17b60*/  SHFL.BFLY PT, R90, R113, 0x1, 0x1f ;  /* 0x0c201f00715a7f89 */ /* 0x000e6400000e0000 */
[----:B-1----:R-:W-:-:S04]  /*17b70*/  FMNMX.FTZ R90, R113, R90, !PT ;  /* 0x0000005a715a7209 */ /* 0x002fc80007810000 */
[C---:B------:R-:W-:Y:S01]  /*17b80*/  FSETP.NEU.FTZ.AND P1, PT, R90.reuse, -INF , PT ;  /* 0xff8000005a00780b */ /* 0x040fe20003f3d000 */
[----:B0-----:R-:W-:-:S05]  /*17b90*/  FFMA.FTZ R101, R90, R21, -8 ;  /* 0xc10000005a657423 */ /* 0x001fca0000010015 */
[----:B------:R-:W-:-:S05]  /*17ba0*/  FSEL R101, R101, RZ, P1 ;  /* 0x000000ff65657208 */ /* 0x000fca0000800000 */
        /* <DEDUP_REMOVED lines=9> */
[----:B------:R-:W-:-:S01]  /*17c40*/  FFMA.FTZ R113, R159, R21, -R101 ;  /* 0x000000159f717223 */ /* 0x000fc20000010865 */
[--C-:B------:R-:W-:Y:S01]  /*17c50*/  FFMA.FTZ R159, R108, R21, -R101.reuse ;  /* 0x000000156c9f7223 */ /* 0x100fe20000010865 */
[----:B------:R-:W-:Y:S01]  /*17c60*/  FMNMX.FTZ R133, R166, R133, !PT ;  /* 0x00000085a6857209 */ /* 0x000fe20007810000 */
[-CC-:B------:R-:W-:Y:S01]  /*17c70*/  FFMA.FTZ R125, R163, R21.reuse, -R101.reuse ;  /* 0x00000015a37d7223 */ /* 0x180fe20000010865 */
[----:B------:R-:W-:Y:S01]  /*17c80*/  FSEL R108, R98, -INF , !P5 ;  /* 0xff800000626c7808 */ /* 0x000fe20006800000 */
        /* <DEDUP_REMOVED lines=21> */
[----:B0-----:R-:W-:Y:S01]  /*17de0*/  FMNMX.FTZ R137, R147, R144, !PT ;  /* 0x0000009093897209 */ /* 0x001fe20007810000 */
        /* <DEDUP_REMOVED lines=14> */
[----:B------:R-:W-:Y:S01]  /*17ed0*/  MUFU.EX2 R89, R89 ;  /* 0x0000005900597308 */ /* 0x000fe20000000800 */
[----:B-1----:R-:W-:Y:S01]  /*17ee0*/  FMNMX.FTZ R141, R121, R148, !PT ;  /* 0x00000094798d7209 */ /* 0x002fe20007810000 */
[----:B------:R-:W-:-:S03]  /*17ef0*/  FFMA.FTZ R148, R168, R21, -R101 ;  /* 0x00000015a8947223 */ /* 0x000fc60000010865 */
        /* <DEDUP_REMOVED lines=8> */
[----:B--2---:R-:W-:-:S04]  /*17f80*/  FMNMX.FTZ R145, R131, R168, !PT ;  /* 0x000000a883917209 */ /* 0x004fc80007810000 */
        /* <DEDUP_REMOVED lines=23> */
[----:B------:R-:W-:-:S05]  /*18100*/  FMNMX.FTZ R161, R100, R161, !PT ;  /* 0x000000a164a17209 */ /* 0x000fca0007810000 */
[----:B------:R-:W0:Y:S02]  /*18110*/  SHFL.BFLY PT, R168, R161, 0x2, 0x1f ;  /* 0x0c401f00a1a87f89 */ /* 0x000e2400000e0000 */
[----:B------:R-:W-:Y:S08]  /*18120*/  MUFU.EX2 R144, R144 ;  /* 0x0000009000907308 */ /* 0x000ff00000000800 */
[----:B------:R-:W-:Y:S08]  /*18130*/  MUFU.EX2 R137, R180 ;  /* 0x000000b400897308 */ /* 0x000ff00000000800 */
[----:B------:R-:W-:Y:S01]  /*18140*/  MUFU.EX2 R148, R148 ;  /* 0x0000009400947308 */ /* 0x000fe20000000800 */
[----:B0-----:R-:W-:Y:S01]  /*18150*/  FMNMX.FTZ R167, R161, R168, !PT ;  /* 0x000000a8a1a77209 */ /* 0x001fe20007810000 */
[-CC-:B------:R-:W-:Y:S01]  /*18160*/  FFMA.FTZ R168, R170, R21.reuse, -R101.reuse ;  /* 0x00000015aaa87223 */ /* 0x180fe20000010865 */
[----:B------:R-:W-:-:S01]  /*18170*/  FFMA.FTZ R161, R169, R21, -R101 ;  /* 0x00000015a9a17223 */ /* 0x000fc20000010865 */
[-CC-:B------:R-:W-:Y:S01]  /*18180*/  FFMA.FTZ R170, R97, R21.reuse, -R101.reuse ;  /* 0x0000001561aa7223 */ /* 0x180fe20000010865 */
[----:B------:R-:W-:-:S01]  /*18190*/  FFMA.FTZ R97, R171, R21, -R101 ;  /* 0x00000015ab617223 */ /* 0x000fc20000010865 */
[----:B------:R-:W0:Y:S01]  /*181a0*/  SHFL.BFLY PT, R172, R167, 0x1, 0x1f ;  /* 0x0c201f00a7ac7f89 */ /* 0x000e2200000e0000 */
[----:B------:R-:W-:-:S01]  /*181b0*/  FFMA.FTZ R169, R102, R21, -R101 ;  /* 0x0000001566a97223 */ /* 0x000fc20000010865 */
[----:B------:R-:W-:Y:S01]  /*181c0*/  FSEL R101, R90, RZ, P1 ;  /* 0x000000ff5a657208 */ /* 0x000fe20000800000 */
[----:B------:R-:W-:Y:S04]  /*181d0*/  MUFU.EX2 R124, R124 ;  /* 0x0000007c007c7308 */ /* 0x000fe80000000800 */
[----:B------:R-:W-:-:S04]  /*181e0*/  FADD.FTZ R102, -R101, R220 ;  /* 0x000000dc65667221 */ /* 0x000fc80000010100 */
[----:B------:R-:W-:Y:S01]  /*181f0*/  FMUL.FTZ R102, R102, R21 ;  /* 0x0000001566667220 */ /* 0x000fe20000410000 */
[----:B------:R-:W-:Y:S08]  /*18200*/  MUFU.EX2 R141, R182 ;  /* 0x000000b6008d7308 */ /* 0x000ff00000000800 */
[----:B------:R-:W1:Y:S01]  /*18210*/  MUFU.EX2 R102, R102 ;  /* 0x0000006600667308 */ /* 0x000e620000000800 */
[----:B0-----:R-:W-:-:S04]  /*18220*/  FMNMX.FTZ R96, R167, R172, !PT ;  /* 0x000000aca7607209 */ /* 0x001fc80007810000 */
[C---:B------:R-:W-:Y:S01]  /*18230*/  FSETP.NEU.FTZ.AND P1, PT, R96.reuse, -INF , PT ;  /* 0xff8000006000780b */ /* 0x040fe20003f3d000 */
[----:B------:R-:W-:-:S02]  /*18240*/  FFMA.FTZ R176, R96, R21, -8 ;  /* 0xc100000060b07423 */ /* 0x000fc40000010015 */
[----:B------:R0:W-:Y:S03]  /*18250*/  MUFU.EX2 R172, R169 ;  /* 0x000000a900ac7308 */ /* 0x0001e60000000800 */
[----:B------:R-:W-:Y:S01]  /*18260*/  FSEL R176, R176, RZ, P1 ;  /* 0x000000ffb0b07208 */ /* 0x000fe20000800000 */
[----:B-1----:R-:W-:-:S04]  /*18270*/  FFMA.FTZ R171, R102, R12, R89 ;  /* 0x0000000c66ab7223 */ /* 0x002fc80000010059 */
[----:B------:R-:W-:Y:S01]  /*18280*/  MUFU.EX2 R128, R128 ;  /* 0x0000008000807308 */ /* 0x000fe20000000800 */
[----:B------:R-:W-:-:S01]  /*18290*/  FFMA.FTZ R167, R162, R21, -R176 ;  /* 0x00000015a2a77223 */ /* 0x000fc200000108b0 */
[----:B------:R-:W-:Y:S01]  /*182a0*/  FSEL R162, R96, RZ, P1 ;  /* 0x000000ff60a27208 */ /* 0x000fe20000800000 */
[----:B------:R-:W-:-:S01]  /*182b0*/  FFMA.FTZ R178, R153, R21, -R176 ;  /* 0x0000001599b27223 */ /* 0x000fc200000108b0 */
[-CC-:B------:R-:W-:Y:S01]  /*182c0*/  FFMA.FTZ R153, R158, R21.reuse, -R176.reuse ;  /* 0x000000159e997223 */ /* 0x180fe200000108b0 */
[----:B------:R-:W-:-:S01]  /*182d0*/  FFMA.FTZ R158, R165, R21, -R176 ;  /* 0x00000015a59e7223 */ /* 0x000fc200000108b0 */
[----:B------:R-:W-:Y:S01]  /*182e0*/  FFMA.FTZ R165, R166, R21, -R176 ;  /* 0x00000015a6a57223 */ /* 0x000fe200000108b0 */
[----:B------:R-:W-:-:S01]  /*182f0*/  FADD.FTZ R162, -R162, R219 ;  /* 0x000000dba2a27221 */ /* 0x000fc20000010100 */
[-CC-:B------:R-:W-:Y:S01]  /*18300*/  FFMA.FTZ R101, R154, R21.reuse, -R176.reuse ;  /* 0x000000159a657223 */ /* 0x180fe200000108b0 */
[----:B------:R-:W-:-:S01]  /*18310*/  FFMA.FTZ R166, R126, R21, -R176 ;  /* 0x000000157ea67223 */ /* 0x000fc200000108b0 */
[-CC-:B------:R-:W-:Y:S01]  /*18320*/  FFMA.FTZ R126, R127, R21.reuse, -R176.reuse ;  /* 0x000000157f7e7223 */ /* 0x180fe200000108b0 */
[-C--:B0-----:R-:W-:Y:S01]  /*18330*/  FMUL.FTZ R169, R162, R21.reuse ;  /* 0x00000015a2a97220 */ /* 0x081fe20000410000 */
        /* <DEDUP_REMOVED lines=41> */
[----:B------:R2:W-:Y:S01]  /*185d0*/  MUFU.EX2 R110, R166 ;  /* 0x000000a6006e7308 */ /* 0x0005e20000000800 */
[----:B0-----:R-:W-:-:S07]  /*185e0*/  FADD.FTZ R3, R153, R12 ;  /* 0x0000000c99037221 */ /* 0x001fce0000010000 */
[----:B------:R-:W0:Y:S01]  /*185f0*/  MUFU.EX2 R167, R167 ;  /* 0x000000a700a77308 */ /* 0x000e220000000800 */
[----:B--2---:R-:W-:-:S01]  /*18600*/  FADD.FTZ R166, R152, R171 ;  /* 0x000000ab98a67221 */ /* 0x004fc20000010000 */
[----:B-1----:R-:W-:-:S03]  /*18610*/  FADD.FTZ R12, R154, R3 ;  /* 0x000000039a0c7221 */ /* 0x002fc60000010000 */
[----:B------:R-:W-:-:S03]  /*18620*/  FADD.FTZ R171, R109, R166 ;  /* 0x000000a66dab7221 */ /* 0x000fc60000010000 */
[----:B------:R-:W1:Y:S08]  /*18630*/  MUFU.EX2 R158, R158 ;  /* 0x0000009e009e7308 */ /* 0x000e700000000800 */
[----:B------:R2:W-:Y:S01]  /*18640*/  MUFU.EX2 R169, R126 ;  /* 0x0000007e00a97308 */ /* 0x0005e20000000800 */
[----:B0-----:R-:W-:-:S07]  /*18650*/  FADD.FTZ R3, R167, R12 ;  /* 0x0000000ca7037221 */ /* 0x001fce0000010000 */
[----:B------:R-:W0:Y:S01]  /*18660*/  MUFU.EX2 R165, R165 ;  /* 0x000000a500a57308 */ /* 0x000e220000000800 */
[----:B--2---:R-:W-:-:S01]  /*18670*/  FADD.FTZ R126, R156, R171 ;  /* 0x000000ab9c7e7221 */ /* 0x004fc20000010000 */
[----:B-1----:R-:W-:-:S03]  /*18680*/  FADD.FTZ R12, R158, R3 ;  /* 0x000000039e0c7221 */ /* 0x002fc60000010000 */
[----:B------:R-:W-:-:S03]  /*18690*/  FADD.FTZ R171, R113, R126 ;  /* 0x0000007e71ab7221 */ /* 0x000fc60000010000 */
[----:B------:R-:W1:Y:S01]  /*186a0*/  MUFU.EX2 R138, R138 ;  /* 0x0000008a008a7308 */ /* 0x000e620000000800 */
[----:B------:R-:W-:-:S04]  /*186b0*/  FADD.FTZ R126, R160, R171 ;  /* 0x000000aba07e7221 */ /* 0x000fc80000010000 */
[----:B------:R-:W-:-:S03]  /*186c0*/  FADD.FTZ R171, R125, R126 ;  /* 0x0000007e7dab7221 */ /* 0x000fc60000010000 */
[----:B------:R-:W2:Y:S01]  /*186d0*/  MUFU.EX2 R139, R139 ;  /* 0x0000008b008b7308 */ /* 0x000ea20000000800 */
[----:B------:R-:W-:-:S01]  /*186e0*/  FADD.FTZ R126, R164, R171 ;  /* 0x000000aba47e7221 */ /* 0x000fc20000010000 */
[----:B0-----:R-:W-:-:S03]  /*186f0*/  FADD.FTZ R3, R165, R12 ;  /* 0x0000000ca5037221 */ /* 0x001fc60000010000 */
[----:B------:R-:W-:-:S03]  /*18700*/  FADD.FTZ R171, R103, R126 ;  /* 0x0000007e67ab7221 */ /* 0x000fc60000010000 */
        /* <DEDUP_REMOVED lines=35> */
[----:B0-----:R-:W-:-:S04]  /*18940*/  FADD.FTZ R171, R123, R126 ;  /* 0x0000007e7bab7221 */ /* 0x001fc80000010000 */
[----:B------:R-:W-:-:S03]  /*18950*/  FADD.FTZ R126, R110, R171 ;  /* 0x000000ab6e7e7221 */ /* 0x000fc60000010000 */
[----:B------:R-:W0:Y:S01]  /*18960*/  MUFU.EX2 R130, R130 ;  /* 0x0000008200827308 */ /* 0x000e220000000800 */
[----:B-1----:R-:W-:-:S01]  /*18970*/  FADD.FTZ R3, R145, R12 ;  /* 0x0000000c91037221 */ /* 0x002fc20000010000 */
[----:B------:R-:W-:-:S06]  /*18980*/  FADD.FTZ R171, R169, R126 ;  /* 0x0000007ea9ab7221 */ /* 0x000fcc0000010000 */
        /* <DEDUP_REMOVED lines=44> */
[----:B--2---:R-:W-:-:S04]  /*18c50*/  FADD.FTZ R3, R99, R166 ;  /* 0x000000a663037221 */ /* 0x004fc80000010000 */
[----:B------:R-:W-:-:S03]  /*18c60*/  FADD.FTZ R3, R126, R3 ;  /* 0x000000037e037221 */ /* 0x000fc60000010000 */
        /* <DEDUP_REMOVED lines=20> */
[----:B------:R-:W-:Y:S01]  /*18db0*/  FADD.FTZ R12, R172, R171 ;  /* 0x000000abac0c7221 */ /* 0x000fe20000010000 */
[----:B0-----:R-:W-:-:S04]  /*18dc0*/  FADD.FTZ R166, R108, R3 ;  /* 0x000000036ca67221 */ /* 0x001fc80000010000 */
[----:B-1----:R-:W-:Y:S01]  /*18dd0*/  FADD.FTZ R3, R91, R166 ;  /* 0x000000a65b037221 */ /* 0x002fe20000010000 */
[----:B------:R-:W-:Y:S06]  /*18de0*/  @!P0 BRA `(.L_x_1950) ;  /* 0x0000000000048947 */ /* 0x000fec0003800000 */
[----:B------:R-:W-:Y:S01]  /*18df0*/  BPT.TRAP 0x1 ;  /* 0x000000040000795c */ /* 0x000fe20000300000 */
.L_x_1950:
[----:B------:R-:W-:Y:S01]  /*18e00*/  F2FP.SATFINITE.E4M3.F32.PACK_AB_MERGE_C R20, R153, R20, RZ ;  /* 0x000000149914723e */ /* 0x000fe200048070ff */
[-C--:B------:R-:W-:Y:S01]  /*18e10*/  FMUL.FTZ R24, R24, R102.reuse ;  /* 0x0000006618187220 */ /* 0x080fe20000410000 */
[----:B------:R-:W-:Y:S01]  /*18e20*/  ISETP.GT.AND P1, PT, R0, R15, PT ;  /* 0x0000000f0000720c */ /* 0x000fe20003f24270 */
[----:B------:R-:W-:Y:S01]  /*18e30*/  FMUL.FTZ R25, R25, R102 ;  /* 0x0000006619197220 */ /* 0x000fe20000410000 */
[----:B------:R-:W-:Y:S01]  /*18e40*/  F2FP.SATFINITE.E4M3.F32.PACK_AB_MERGE_C R185, R101, R178, R20 ;  /* 0x000000b265b9723e */ /* 0x000fe20004807014 */
[----:B------:R-:W-:Y:S01]  /*18e50*/  IMAD R20, R194, 0x8, R17 ;  /* 0x00000008c2147824 */ /* 0x000fe200078e0211 */
[----:B------:R-:W-:Y:S01]  /*18e60*/  F2FP.SATFINITE.E4M3.F32.PACK_AB_MERGE_C R130, R131, R130, RZ ;  /* 0x000000828382723e */ /* 0x000fe200048070ff */
[-C--:B------:R-:W-:Y:S01]  /*18e70*/  FMUL.FTZ R28, R28, R102.reuse ;  /* 0x000000661c1c7220 */ /* 0x080fe20000410000 */
[----:B------:R-:W-:Y:S01]  /*18e80*/  F2FP.SATFINITE.E4M3.F32.PACK_AB_MERGE_C R109, R156, R109, RZ ;  /* 0x0000006d9c6d723e */ /* 0x000fe200048070ff */
[----:B------:R-:W-:Y:S01]  /*18e90*/  VIADD R20, R20, 0x22860 ;  /* 0x0002286014147836 */ /* 0x000fe20000000000 */
[----:B------:R-:W-:Y:S01]  /*18ea0*/  F2FP.SATFINITE.E4M3.F32.PACK_AB_MERGE_C R125, R164, R125, RZ ;  /* 0x0000007da47d723e */ /* 0x000fe200048070ff */
[----:B------:R-:W-:Y:S01]  /*18eb0*/  FMUL.FTZ R29, R29, R102 ;  /* 0x000000661d1d7220 */ /* 0x000fe20000410000 */
[----:B------:R-:W-:Y:S01]  /*18ec0*/  F2FP.SATFINITE.E4M3.F32.PACK_AB_MERGE_C R158, R165, R158, RZ ;  /* 0x0000009ea59e723e */ /* 0x000fe200048070ff */
[-C--:B------:R-:W-:Y:S01]  /*18ed0*/  FMUL.FTZ R32, R32, R102.reuse ;  /* 0x0000006620207220 */ /* 0x080fe20000410000 */
[----:B------:R-:W-:Y:S01]  /*18ee0*/  PRMT R20, R217, 0x654, R20 ;  /* 0x00000654d9147816 */ /* 0x000fe20000000014 */
[-C--:B------:R-:W-:Y:S01]  /*18ef0*/  FMUL.FTZ R33, R33, R102.reuse ;  /* 0x0000006621217220 */ /* 0x080fe20000410000 */
[----:B------:R-:W-:Y:S01]  /*18f00*/  F2FP.SATFINITE.E4M3.F32.PACK_AB_MERGE_C R88, R88, R129, RZ ;  /* 0x000000815858723e */ /* 0x000fe200048070ff */
[----:B------:R-:W-:Y:S01]  /*18f10*/  FMUL.FTZ R36, R36, R102 ;  /* 0x0000006624247220 */ /* 0x000fe20000410000 */
[----:B------:R-:W-:Y:S01]  /*18f20*/  F2FP.SATFINITE.E4M3.F32.PACK_AB_MERGE_C R142, R143, R142, RZ ;  /* 0x0000008e8f8e723e */ /* 0x000fe200048070ff */
[----:B------:R0:W-:Y:S01]  /*18f30*/  SYNCS.ARRIVE.TRANS64.RED.A1T0 RZ, [R20+URZ], RZ ;  /* 0x000000ff14ff79a7 */ /* 0x0001e2000810043f */
        /* <DEDUP_REMOVED lines=89> */
[----:B------:R-:W-:-:S02]  /*194d0*/  VIADD R0, R0, 0xffffffff ;  /* 0xffffffff00007836 */ /* 0x000fc40000000000 */
[----:B------:R-:W-:Y:S02]  /*194e0*/  IMAD.MOV.U32 R219, RZ, RZ, R96 ;  /* 0x000000ffffdb7224 */ /* 0x000fe400078e0060 */
[----:B------:R-:W-:Y:S02]  /*194f0*/  IMAD.MOV.U32 R220, RZ, RZ, R90 ;  /* 0x000000ffffdc7224 */ /* 0x000fe400078e005a */
[----:B------:R-:W-:Y:S02]  /*19500*/  IMAD.MOV.U32 R196, RZ, RZ, R216 ;  /* 0x000000ffffc47224 */ /* 0x000fe400078e00d8 */
[----:B------:R-:W-:Y:S01]  /*19510*/  IMAD.MOV.U32 R194, RZ, RZ, R215 ;  /* 0x000000ffffc27224 */ /* 0x000fe200078e00d7 */
[----:B0-----:R-:W-:Y:S06]  /*19520*/  @P1 BRA `(.L_x_1951) ;  /* 0xffffffa800e81947 */ /* 0x001fec000383ffff */
[----:B------:R-:W-:Y:S02]  /*19530*/  IMAD.MOV.U32 R219, RZ, RZ, R96 ;  /* 0x000000ffffdb7224 */ /* 0x000fe400078e0060 */
[----:B------:R-:W-:Y:S02]  /*19540*/  IMAD.MOV.U32 R220, RZ, RZ, R90 ;  /* 0x000000ffffdc7224 */ /* 0x000fe400078e005a */
[----:B------:R-:W-:Y:S02]  /*19550*/  IMAD.MOV.U32 R194, RZ, RZ, R215 ;  /* 0x000000ffffc27224 */ /* 0x000fe400078e00d7 */
[----:B------:R-:W-:-:S07]  /*19560*/  IMAD.MOV.U32 R196, RZ, RZ, R216 ;  /* 0x000000ffffc47224 */ /* 0x000fce00078e00d8 */
.L_x_1931:
[----:B------:R-:W0:Y:S01]  /*19570*/  LDC R15, c[0x0][0x448] ;  /* 0x00011200ff0f7b82 */ /* 0x000e220000000800 */
[----:B------:R-:W-:Y:S01]  /*19580*/  LOP3.LUT R22, R22, 0xfffffff7, RZ, 0xc0, !PT ;  /* 0xfffffff716167812 */ /* 0x000fe200078ec0ff */
[----:B------:R-:W-:Y:S01]  /*19590*/  ULDC UR4, c[0x0][0x9dc] ;  /* 0x0002770000047ab9 */ /* 0x000fe20000000800 */
[----:B------:R-:W-:-:S05]  /*195a0*/  IADD3 R88, R189, 0x1, -R188 ;  /* 0x00000001bd587810 */ /* 0x000fca0007ffe8bc */
[----:B------:R-:W1:Y:S01]  /*195b0*/  LDC R90, c[0x0][0x9e4] ;  /* 0x00027900ff5a7b82 */ /* 0x000e620000000800 */
[----:B0-----:R-:W-:Y:S01]  /*195c0*/  ISETP.NE.AND P1, PT, R15, 0x1, PT ;  /* 0x000000010f00780c */ /* 0x001fe20003f25270 */
[----:B------:R-:W-:-:S12]  /*195d0*/  VIADD R15, R202, 0x7f ;  /* 0x0000007fca0f7836 */ /* 0x000fd80000000000 */
[----:B------:R-:W0:Y:S01]  /*195e0*/  @P1 LDC R20, c[0x0][0x44c] ;  /* 0x00011300ff141b82 */ /* 0x000e220000000800 */
[----:B------:R-:W-:-:S04]  /*195f0*/  @P1 LOP3.LUT R22, R22, 0x8, RZ, 0xfc, !PT ;  /* 0x0000000816161812 */ /* 0x000fc800078efcff */
[----:B------:R-:W-:-:S03]  /*19600*/  LOP3.LUT R22, R22, 0xffffffef, RZ, 0xc0, !PT ;  /* 0xffffffef16167812 */ /* 0x000fc600078ec0ff */
[----:B------:R-:W2:Y:S01]  /*19610*/  @P1 LDC R89, c[0x0][0x450] ;  /* 0x00011400ff591b82 */ /* 0x000ea20000000800 */
[----:B0-----:R-:W-:-:S05]  /*19620*/  @P1 IMAD.HI.U32 R20, R15, R20, RZ ;  /* 0x000000140f141227 */ /* 0x001fca00078e00ff */
[----:B--2---:R-:W-:Y:S02]  /*19630*/  @P1 SHF.R.U32.HI R15, RZ, R89, R20 ;  /* 0x00000059ff0f1219 */ /* 0x004fe40000011614 */
[----:B-1----:R-:W-:-:S03]  /*19640*/  ISETP.GE.AND P1, PT, R90, 0x1, PT ;  /* 0x000000015a00780c */ /* 0x002fc60003f26270 */
[----:B------:R-:W-:-:S04]  /*19650*/  IMAD.IADD R15, R88, 0x1, R15 ;  /* 0x00000001580f7824 */ /* 0x000fc800078e020f */
[----:B------:R-:W-:-:S06]  /*19660*/  VIADD R20, R15, -UR4 ;  /* 0x800000040f147c36 */ /* 0x000fcc0008000000 */
[----:B------:R-:W-:Y:S01]  /*19670*/  @P1 LOP3.LUT R22, R22, 0x10, RZ, 0xfc, !PT ;  /* 0x0000001016161812 */ /* 0x000fe200078efcff */
        /* <DEDUP_REMOVED lines=11> */
.L_x_1954:
[----:B------:R-:W-:-:S13]  /*19730*/  ISETP.NE.AND P1, PT, R90, 0x1, PT ;  /* 0x000000015a00780c */ /* 0x000fda0003f25270 */
[----:B------:R-:W0:Y:S02]  /*19740*/  @P1 LDC.64 R88, c[0x0][0x9e8] ;  /* 0x00027a00ff581b82 */ /* 0x000e240000000a00 */
[----:B0-----:R-:W-:-:S05]  /*19750*/  @P1 IMAD.HI.U32 R88, R15, R88, RZ ;  /* 0x000000580f581227 */ /* 0x001fca00078e00ff */
[----:B------:R-:W-:-:S07]  /*19760*/  @P1 SHF.R.U32.HI R15, RZ, R89, R88 ;  /* 0x00000059ff0f1219 */ /* 0x000fce0000011658 */
.L_x_1955:
[----:B------:R-:W-:Y:S05]  /*19770*/  BSYNC B0 ;  /* 0x0000000000007941 */ /* 0x000fea0003800000 */
.L_x_1953:
[----:B------:R-:W-:-:S05]  /*19780*/  IMAD R15, R15, R90, RZ ;  /* 0x0000005a0f0f7224 */ /* 0x000fca00078e02ff */
[----:B------:R-:W-:-:S07]  /*19790*/  VIMNMX R20, R20, R15, !PT ;  /* 0x0000000f14147248 */ /* 0x000fce0007fe0100 */
.L_x_1952:
[----:B------:R-:W-:-:S04]  /*197a0*/  VIADD R20, R20, 0x9f ;  /* 0x0000009f14147836 */ /* 0x000fc80000000000 */
[----:B------:R-:W-:-:S05]  /*197b0*/  IMAD.HI R20, R20, 0x66666667, RZ ;  /* 0x6666666714147827 */ /* 0x000fca00078e02ff */
[----:B------:R-:W-:-:S04]  /*197c0*/  SHF.R.U32.HI R15, RZ, 0x1f, R20 ;  /* 0x0000001fff0f7819 */ /* 0x000fc80000011614 */
[----:B------:R-:W-:-:S04]  /*197d0*/  LEA.HI.SX32 R20, R20, R15, 0x1a ;  /* 0x0000000f14147211 */ /* 0x000fc800078fd2ff */
[----:B------:R-:W-:-:S04]  /*197e0*/  VIMNMX R15, R209, R20, !PT ;  /* 0x00000014d10f7248 */ /* 0x000fc80007fe0100 */
[----:B------:R-:W-:-:S13]  /*197f0*/  ISETP.GE.AND P1, PT, R0, R15, PT ;  /* 0x0000000f0000720c */ /* 0x000fda0003f26270 */
[----:B------:R-:W-:Y:S05]  /*19800*/  @!P1 BRA `(.L_x_1956) ;  /* 0x0000003400fc9947 */ /* 0x000fea0003800000 */
[----:B------:R-:W-:Y:S02]  /*19810*/  IMAD.MOV.U32 R215, RZ, RZ, R219 ;  /* 0x000000ffffd77224 */ /* 0x000fe400078e00db */
[----:B------:R-:W-:Y:S02]  /*19820*/  IMAD.MOV.U32 R216, RZ, RZ, R220 ;  /* 0x000000ffffd87224 */ /* 0x000fe400078e00dc */
[----:B------:R-:W-:Y:S02]  /*19830*/  IMAD.MOV.U32 R222, RZ, RZ, R196 ;  /* 0x000000ffffde7224 */ /* 0x000fe400078e00c4 */
[----:B------:R-:W-:-:S07]  /*19840*/  IMAD.MOV.U32 R217, RZ, RZ, R194 ;  /* 0x000000ffffd97224 */ /* 0x000fce00078e00c2 */
.L_x_1968:
        /* <DEDUP_REMOVED lines=8> */
.L_x_1958:
[----:B------:R-:W-:Y:S01]  /*198d0*/  VIADD R20, R217, 0x1 ;  /* 0x00000001d9147836 */ /* 0x000fe20000000000 */
[----:B------:R-:W-:-:S04]  /*198e0*/  SHF.L.U32 R21, R196, 0x1f, RZ ;  /* 0x0000001fc4157819 */ /* 0x000fc800000006ff */
[----:B------:R-:W-:-:S04]  /*198f0*/  ISETP.NE.AND P2, PT, R20, 0x2, PT ;  /* 0x000000021400780c */ /* 0x000fc80003f45270 */
[----:B------:R-:W-:-:S05]  /*19900*/  SEL R20, R20, RZ, P2 ;  /* 0x000000ff14147207 */ /* 0x000fca0001000000 */
[----:B------:R-:W-:-:S04]  /*19910*/  IMAD R20, R20, 0x8, R17 ;  /* 0x0000000814147824 */ /* 0x000fc800078e0211 */
[----:B------:R0:W1:Y:S01]  /*19920*/  SYNCS.PHASECHK.TRANS64.TRYWAIT P2, [R20+URZ+0x22830], R21 ;  /* 0x02283015140075a7 */ /* 0x000062000804017f */
[----:B------:R-:W-:Y:S05]  /*19930*/  @!P0 BRA `(.L_x_1959) ;  /* 0x0000000000048947 */ /* 0x000fea0003800000 */
[----:B------:R-:W-:Y:S01]  /*19940*/  BPT.TRAP 0x1 ;  /* 0x000000040000795c */ /* 0x000fe20000300000 */
.L_x_1959:
[----:B------:R-:W-:Y:S04]  /*19950*/  BSSY B0, `(.L_x_1957) ;  /* 0x0000004000007945 */ /* 0x000fe80003800000 */
[----:B-1----:R-:W-:Y:S05]  /*19960*/  @P2 BRA `(.L_x_1960) ;  /* 0x0000000000082947 */ /* 0x002fea0003800000 */
[----:B------:R-:W1:Y:S02]  /*19970*/  SYNCS.PHASECHK.TRANS64.TRYWAIT P2, [R20+URZ+0x22830], R21 ;  /* 0x02283015140075a7 */ /* 0x000e64000804017f */
[----:B-1----:R-:W-:Y:S05]  /*19980*/  @!P2 BRA `(.L_x_1961) ;  /* 0x000001580098a947 */ /* 0x002fea0003800000 */
.L_x_1960:
[----:B------:R-:W-:Y:S05]  /*19990*/  BSYNC B0 ;  /* 0x0000000000007941 */ /* 0x000fea0003800000 */
.L_x_1957:
[----:B01----:R-:W0:Y:S01]  /*199a0*/  S2R R20, SR_TID.X ;  /* 0x0000000000147919 */ /* 0x003e220000002100 */
[----:B------:R-:W-:Y:S01]  /*199b0*/  VIADD R194, R217, 0x1 ;  /* 0x00000001d9c27836 */ /* 0x000fe20000000000 */
[----:B------:R-:W-:Y:S05]  /*199c0*/  WARPSYNC.ALL ;  /* 0x0000000000007948 */ /* 0x000fea0003800000 */
[----:B------:R-:W-:Y:S01]  /*199d0*/  ISETP.NE.AND P2, PT, R194, 0x2, PT ;  /* 0x00000002c200780c */ /* 0x000fe20003f45270 */
        /* <DEDUP_REMOVED lines=9> */
[----:B------:R-:W-:Y:S01]  /*19a70*/  R2UR UR35, R91 ;  /* 0x000000005b2372ca */ /* 0x000fe200000e0000 */
[----:B------:R-:W-:Y:S01]  /*19a80*/  IMAD.MOV.U32 R95, RZ, RZ, 0x40000040 ;  /* 0x40000040ff5f7424 */ /* 0x000fe200078e00ff */
[----:B------:R-:W-:Y:S01]  /*19a90*/  R2UR UR32, R10 ;  /* 0x000000000a2072ca */ /* 0x000fe200000e0000 */
[C---:B------:R-:W-:Y:S01]  /*19aa0*/  VIADD R90, R88.reuse, 0x100 ;  /* 0x00000100585a7836 */ /* 0x040fe20000000000 */
[C---:B------:R-:W-:Y:S01]  /*19ab0*/  R2UR UR30, R88.reuse ;  /* 0x00000000581e72ca */ /* 0x040fe200000e0000 */
[----:B------:R-:W-:Y:S01]  /*19ac0*/  VIADD R92, R88, 0x300 ;  /* 0x00000300585c7836 */ /* 0x000fe20000000000 */
[----:B------:R-:W-:Y:S01]  /*19ad0*/  R2UR UR33, R11 ;  /* 0x000000000b2172ca */ /* 0x000fe200000e0000 */
[----:B------:R-:W-:Y:S01]  /*19ae0*/  IMAD.MOV.U32 R89, RZ, RZ, 0x40000040 ;  /* 0x40000040ff597424 */ /* 0x000fe200078e00ff */
[----:B------:R-:W-:Y:S01]  /*19af0*/  R2UR UR34, R90 ;  /* 0x000000005a2272ca */ /* 0x000fe200000e0000 */
[----:B------:R-:W-:Y:S01]  /*19b00*/  VIADD R90, R88, 0x400 ;  /* 0x00000400585a7836 */ /* 0x000fe20000000000 */
[----:B------:R-:W-:-:S02]  /*19b10*/  R2UR UR39, R21 ;  /* 0x00000000152772ca */ /* 0x000fc400000e0000 */
[----:B------:R-:W-:Y:S02]  /*19b20*/  R2UR UR36, R10 ;  /* 0x000000000a2472ca */ /* 0x000fe400000e0000 */
        /* <DEDUP_REMOVED lines=8> */
[----:B------:R-:W-:Y:S01]  /*19bb0*/  R2UR UR50, R90 ;  /* 0x000000005a3272ca */ /* 0x000fe200000e0000 */
[C---:B------:R-:W-:Y:S01]  /*19bc0*/  VIADD R92, R88.reuse, 0x102 ;  /* 0x00000102585c7836 */ /* 0x040fe20000000000 */
[----:B------:R0:W-:Y:S01]  /*19bd0*/  BAR.SYNC.DEFER_BLOCKING R94, 0x100 ;  /* 0x0004005e0000751d */ /* 0x0001e20000010000 */
[----:B------:R-:W-:Y:S01]  /*19be0*/  R2UR UR7, R93 ;  /* 0x000000005d0772ca */ /* 0x000fe200000e0000 */
[----:B------:R-:W-:Y:S01]  /*19bf0*/  VIADD R90, R88, 0x402 ;  /* 0x00000402585a7836 */ /* 0x000fe20000000000 */
[----:B------:R-:W-:Y:S01]  /*19c00*/  R2UR UR38, R20 ;  /* 0x00000000142672ca */ /* 0x000fe200000e0000 */
[----:B------:R-:W-:Y:S01]  /*19c10*/  VIADD R20, R88, 0x2 ;  /* 0x0000000258147836 */ /* 0x000fe20000000000 */
[----:B------:R-:W-:-:S02]  /*19c20*/  R2UR UR48, R10 ;  /* 0x000000000a3072ca */ /* 0x000fc400000e0000 */
[----:B------:R-:W-:Y:S01]  /*19c30*/  R2UR UR49, R11 ;  /* 0x000000000b3172ca */ /* 0x000fe200000e0000 */
[----:B0-----:R-:W-:Y:S01]  /*19c40*/  VIADD R94, R88, 0x4 ;  /* 0x00000004585e7836 */ /* 0x001fe20000000000 */
[----:B------:R-:W-:Y:S02]  /*19c50*/  R2UR UR46, R92 ;  /* 0x000000005c2e72ca */ /* 0x000fe400000e0000 */
        /* <DEDUP_REMOVED lines=8> */
[----:B------:R-:W-:Y:S01]  /*19ce0*/  VIADD R90, R88, 0x204 ;  /* 0x00000204585a7836 */ /* 0x000fe20000000000 */
[----:B------:R-:W-:-:S02]  /*19cf0*/  R2UR UR9, R91 ;  /* 0x000000005b0972ca */ /* 0x000fc400000e0000 */
[----:B------:R-:W-:Y:S01]  /*19d00*/  R2UR UR54, R20 ;  /* 0x00000000143672ca */ /* 0x000fe200000e0000 */
[----:B------:R-:W-:Y:S01]  /*19d10*/  WARPGROUP.ARRIVE ;  /* 0x00000000000079c5 */ /* 0x000fe20000000000 */
[----:B------:R-:W-:Y:S01]  /*19d20*/  VIADD R20, R88, 0x104 ;  /* 0x0000010458147836 */ /* 0x000fe20000000000 */
[----:B------:R-:W-:Y:S01]  /*19d30*/  R2UR UR14, R90 ;  /* 0x000000005a0e72ca */ /* 0x000fe200000e0000 */
[----:B------:R-:W-:Y:S01]  /*19d40*/  VIADD R90, R88, 0x404 ;  /* 0x00000404585a7836 */ /* 0x000fe20000000000 */
[----:B------:R-:W-:Y:S01]  /*19d50*/  R2UR UR6, R94 ;  /* 0x000000005e0672ca */ /* 0x000fe200000e0000 */
[----:B------:R-:W-:Y:S01]  /*19d60*/  VIADD R94, R88, 0x6 ;  /* 0x00000006585e7836 */ /* 0x000fe20000000000 */
[----:B------:R-:W-:Y:S01]  /*19d70*/  QGMMA.64x32x32.F32.E4M3.E4M3 R152, gdesc[UR28], RZ, !UPT, gsb0 ;  /* 0x006000001c9879f3 */ /* 0x000fe2000c0008ff */
[----:B------:R-:W-:Y:S01]  /*19d80*/  R2UR UR10, R20 ;  /* 0x00000000140a72ca */ /* 0x000fe200000e0000 */
[----:B------:R-:W-:Y:S01]  /*19d90*/  VIADD R20, R88, 0x304 ;  /* 0x0000030458147836 */ /* 0x000fe20000000000 */
[----:B------:R-:W-:Y:S01]  /*19da0*/  R2UR UR22, R90 ;  /* 0x000000005a1672ca */ /* 0x000fe200000e0000 */
[----:B------:R-:W-:Y:S01]  /*19db0*/  VIADD R90, R88, 0x206 ;  /* 0x00000206585a7836 */ /* 0x000fe20000000000 */
[----:B------:R-:W-:-:S02]  /*19dc0*/  R2UR UR59, R91 ;  /* 0x000000005b3b72ca */ /* 0x000fc400000e0000 */
[----:B------:R-:W-:Y:S01]  /*19dd0*/  R2UR UR18, R20 ;  /* 0x00000000141272ca */ /* 0x000fe200000e0000 */
[----:B------:R-:W-:Y:S01]  /*19de0*/  VIADD R20, R88, 0x106 ;  /* 0x0000010658147836 */ /* 0x000fe20000000000 */
[C---:B------:R-:W-:Y:S02]  /*19df0*/  R2UR UR15, R91.reuse ;  /* 0x000000005b0f72ca */ /* 0x040fe400000e0000 */
[----:B------:R-:W-:Y:S01]  /*19e00*/  R2UR UR23, R91 ;  /* 0x000000005b1772ca */ /* 0x000fe200000e0000 */
[----:B------:R-:W-:Y:S01]  /*19e10*/  IMAD.MOV.U32 R91, RZ, RZ, 0x40000040 ;  /* 0x40000040ff5b7424 */ /* 0x000fe200078e00ff */
[----:B------:R-:W-:Y:S01]  /*19e20*/  R2UR UR30, R20 ;  /* 0x00000000141e72ca */ /* 0x000fe200000e0000 */
[----:B------:R-:W-:Y:S01]  /*19e30*/  VIADD R20, R88, 0x306 ;  /* 0x0000030658147836 */ /* 0x000fe20000000000 */
[----:B------:R-:W-:Y:S01]  /*19e40*/  R2UR UR44, R10 ;  /* 0x000000000a2c72ca */ /* 0x000fe200000e0000 */
[----:B------:R-:W-:Y:S01]  /*19e50*/  VIADD R88, R88, 0x406 ;  /* 0x0000040658587836 */ /* 0x000fe20000000000 */
[----:B------:R-:W-:-:S02]  /*19e60*/  R2UR UR45, R11 ;  /* 0x000000000b2d72ca */ /* 0x000fc400000e0000 */
[C---:B------:R-:W-:Y:S02]  /*19e70*/  R2UR UR7, R95.reuse ;  /* 0x000000005f0772ca */ /* 0x040fe400000e0000 */
[----:B------:R-:W-:Y:S02]  /*19e80*/  R2UR UR26, R94 ;  /* 0x000000005e1a72ca */ /* 0x000fe400000e0000 */
[----:B------:R-:W-:Y:S02]  /*19e90*/  R2UR UR27, R95 ;  /* 0x000000005f1b72ca */ /* 0x000fe400000e0000 */
[----:B------:R-:W-:Y:S02]  /*19ea0*/  R2UR UR42, R88 ;  /* 0x00000000582a72ca */ /* 0x000fe400000e0000 */
[----:B------:R-:W-:Y:S02]  /*19eb0*/  R2UR UR43, R89 ;  /* 0x00000000592b72ca */ /* 0x000fe400000e0000 */
[----:B------:R-:W-:Y:S01]  /*19ec0*/  MOV R224, UR47 ;  /* 0x0000002f00e07c02 */ /* 0x000fe20008000f00 */
[----:B------:R-:W-:Y:S01]  /*19ed0*/  UMOV UR47, UR9 ;  /* 0x00000009002f7c82 */ /* 0x000fe20008000000 */
[----:B------:R-:W-:Y:S01]  /*19ee0*/  MOV R223, UR46 ;  /* 0x0000002e00df7c02 */ /* 0x000fe20008000f00 */
[----:B------:R-:W-:Y:S01]  /*19ef0*/  UMOV UR46, UR8 ;  /* 0x00000008002e7c82 */ /* 0x000fe20008000000 */
[----:B------:R-:W-:-:S02]  /*19f00*/  R2UR UR5, R21 ;  /* 0x00000000150572ca */ /* 0x000fc400000e0000 */
[----:B------:R-:W-:Y:S02]  /*19f10*/  MOV R219, UR7 ;  /* 0x0000000700db7c02 */ /* 0x000fe40008000f00 */
[----:B------:R-:W-:Y:S01]  /*19f20*/  MOV R220, UR6 ;  /* 0x0000000600dc7c02 */ /* 0x000fe20008000f00 */
[----:B------:R-:W-:Y:S01]  /*19f30*/  UMOV UR6, UR4 ;  /* 0x0000000400067c82 */ /* 0x000fe20008000000 */
[C---:B------:R-:W-:Y:S02]  /*19f40*/  R2UR UR4, R8.reuse ;  /* 0x00000000080472ca */ /* 0x040fe400000e0000 */
[----:B------:R-:W-:Y:S02]  /*19f50*/  R2UR UR55, R21 ;  /* 0x00000000153772ca */ /* 0x000fe400000e0000 */
[----:B------:R-:W-:Y:S02]  /*19f60*/  R2UR UR52, R8 ;  /* 0x00000000083472ca */ /* 0x000fe400000e0000 */
[C---:B------:R-:W-:Y:S01]  /*19f70*/  R2UR UR53, R9.reuse ;  /* 0x00000000093572ca */ /* 0x040fe200000e0000 */
[----:B------:R-:W-:Y:S01]  /*19f80*/  UMOV UR7, UR5 ;  /* 0x0000000500077c82 */ /* 0x000fe20008000000 */
[----:B------:R-:W-:-:S02]  /*19f90*/  R2UR UR5, R9 ;  /* 0x00000000090572ca */ /* 0x000fc400000e0000 */
[----:B------:R-:W-:Y:S02]  /*19fa0*/  R2UR UR56, R8 ;  /* 0x00000000083872ca */ /* 0x000fe400000e0000 */
[----:B------:R-:W-:Y:S02]  /*19fb0*/  R2UR UR57, R9 ;  /* 0x00000000093972ca */ /* 0x000fe400000e0000 */
[----:B------:R-:W-:Y:S02]  /*19fc0*/  R2UR UR11, R21 ;  /* 0x00000000150b72ca */ /* 0x000fe400000e0000 */
[C---:B------:R-:W-:Y:S02]  /*19fd0*/  R2UR UR8, R6.reuse ;  /* 0x00000000060872ca */ /* 0x040fe400000e0000 */
[----:B------:R-:W-:Y:S02]  /*19fe0*/  R2UR UR9, R7 ;  /* 0x00000000070972ca */ /* 0x000fe400000e0000 */
[----:B------:R-:W-:Y:S01]  /*19ff0*/  R2UR UR12, R6 ;  /* 0x00000000060c72ca */ /* 0x000fe200000e0000 */
[----:B------:R-:W-:-:S02]  /*1a000*/  WARPGROUP.DEPBAR.LE gsb0, 0x0 ;  /* 0x00008000000079c5 */ /* 0x000fc40000010000 */
[----:B------:R-:W-:Y:S01]  /*1a010*/  WARPGROUP.ARRIVE ;  /* 0x00000000000079c5 */ /* 0x000fe20000000000 */
[----:B------:R-:W-:Y:S02]  /*1a020*/  R2UR UR13, R7 ;  /* 0x00000000070d72ca */ /* 0x000fe400000e0000 */
[----:B------:R-:W-:Y:S02]  /*1a030*/  R2UR UR19, R21 ;  /* 0x00000000151372ca */ /* 0x000fe400000e0000 */
[----:B------:R-:W-:Y:S01]  /*1a040*/  R2UR UR16, R6 ;  /* 0x00000000061072ca */ /* 0x000fe200000e0000 */
[----:B------:R-:W-:Y:S01]  /*1a050*/  QGMMA.64x32x32.F32.E4M3.E4M3 R136, gdesc[UR32], RZ, !UPT, gsb0 ;  /* 0x00600000208879f3 */ /* 0x000fe2000c0008ff */
[----:B------:R-:W-:Y:S02]  /*1a060*/  R2UR UR34, R90 ;  /* 0x000000005a2272ca */ /* 0x000fe400000e0000 */
[----:B------:R-:W-:Y:S02]  /*1a070*/  R2UR UR35, R91 ;  /* 0x000000005b2372ca */ /* 0x000fe400000e0000 */
[----:B------:R-:W-:-:S02]  /*1a080*/  R2UR UR17, R7 ;  /* 0x00000000071172ca */ /* 0x000fc400000e0000 */
[----:B------:R-:W-:Y:S02]  /*1a090*/  R2UR UR20, R6 ;  /* 0x00000000061472ca */ /* 0x000fe400000e0000 */
[----:B------:R-:W-:Y:S02]  /*1a0a0*/  R2UR UR21, R7 ;  /* 0x00000000071572ca */ /* 0x000fe400000e0000 */
[C---:B------:R-:W-:Y:S02]  /*1a0b0*/  R2UR UR24, R4.reuse ;  /* 0x00000000041872ca */ /* 0x040fe400000e0000 */
[----:B------:R-:W-:Y:S02]  /*1a0c0*/  R2UR UR25, R5 ;  /* 0x00000000051972ca */ /* 0x000fe400000e0000 */
[----:B------:R-:W-:Y:S01]  /*1a0d0*/  R2UR UR31, R21 ;  /* 0x00000000151f72ca */ /* 0x000fe200000e0000 */
[----:B------:R-:W-:Y:S01]  /*1a0e0*/  IMAD.MOV.U32 R21, RZ, RZ, 0x40000040 ;  /* 0x40000040ff157424 */ /* 0x000fe200078e00ff */
[----:B------:R-:W-:-:S02]  /*1a0f0*/  R2UR UR28, R4 ;  /* 0x00000000041c72ca */ /* 0x000fc400000e0000 */
[C---:B------:R-:W-:Y:S02]  /*1a100*/  R2UR UR29, R5.reuse ;  /* 0x00000000051d72ca */ /* 0x040fe400000e0000 */
[C---:B------:R-:W-:Y:S02]  /*1a110*/  R2UR UR32, R4.reuse ;  /* 0x00000000042072ca */ /* 0x040fe400000e0000 */
[C---:B------:R-:W-:Y:S02]  /*1a120*/  R2UR UR33, R5.reuse ;  /* 0x00000000052172ca */ /* 0x040fe400000e0000 */
        /* <DEDUP_REMOVED lines=76> */
.L_x_1963:
[----:B------:R-:W-:Y:S01]  /*1a5f0*/  SHF.L.U32 R20, R222, 0x1f, RZ ;  /* 0x0000001fde147819 */ /* 0x000fe200000006ff */
[----:B------:R-:W-:-:S04]  /*1a600*/  IMAD R21, R217, 0x8, R17 ;  /* 0x00000008d9157824 */ /* 0x000fc800078e0211 */
[----:B------:R0:W1:Y:S01]  /*1a610*/  SYNCS.PHASECHK.TRANS64.TRYWAIT P1, [R21+URZ+0x22850], R20 ;  /* 0x02285014150075a7 */ /* 0x000062000802017f */
[----:B------:R-:W-:Y:S05]  /*1a620*/  @!P0 BRA `(.L_x_1964) ;  /* 0x0000000000048947 */ /* 0x000fea0003800000 */
[----:B------:R-:W-:Y:S01]  /*1a630*/  BPT.TRAP 0x1 ;  /* 0x000000040000795c */ /* 0x000fe20000300000 */
.L_x_1964:
[----:B-1----:R-:W-:Y:S05]  /*1a640*/  @P1 BRA `(.L_x_1962) ;  /* 0x0000000000081947 */ /* 0x002fea0003800000 */
[----:B------:R-:W1:Y:S02]  /*1a650*/  SYNCS.PHASECHK.TRANS64.TRYWAIT P1, [R21+URZ+0x22850], R20 ;  /* 0x02285014150075a7 */ /* 0x000e64000802017f */
[----:B-1----:R-:W-:Y:S05]  /*1a660*/  @!P1 BRA `(.L_x_1965) ;  /* 0x0000014c00749947 */ /* 0x002fea0003800000 */
.L_x_1962:
        /* <DEDUP_REMOVED lines=46> */
.L_x_1966:
        /* <DEDUP_REMOVED lines=104> */
[----:B------:R-:W1:Y:S06]  /*1afd0*/  S2R R223, SR_CgaCtaId ;  /* 0x0000000000df7919 */ /* 0x000e6c0000008800 */
[----:B------:R-:W3:Y:S01]  /*1afe0*/  MUFU.TANH R166, R166 ;  /* 0x000000a600a67308 */ /* 0x000ee20000002400 */
[----:B--2---:R-:W-:-:S07]  /*1aff0*/  FMNMX.FTZ R21, R176, R21, !PT ;  /* 0x00000015b0157209 */ /* 0x004fce0007810000 */
[----:B------:R-:W2:Y:S01]  /*1b000*/  MUFU.TANH R178, R178 ;  /* 0x000000b200b27308 */ /* 0x000ea20000002400 */
[----:B0-----:R-:W-:-:S07]  /*1b010*/  FMNMX.FTZ R143, R164, R143, !PT ;  /* 0x0000008fa48f7209 */ /* 0x001fce0007810000 */
[----:B------:R-:W0:Y:S01]  /*1b020*/  MUFU.TANH R180, R180 ;  /* 0x000000b400b47308 */ /* 0x000e220000002400 */
[----:B---3--:R-:W-:-:S07]  /*1b030*/  FMNMX.FTZ R21, R166, R21, !PT ;  /* 0x00000015a6157209 */ /* 0x008fce0007810000 */
        /* <DEDUP_REMOVED lines=127> */
[----:B--2---:R-:W-:-:S05]  /*1b830*/  FMNMX.FTZ R143, R101, R220, !PT ;  /* 0x000000dc658f7209 */ /* 0x004fca0007810000 */
[----:B------:R-:W2:Y:S01]  /*1b840*/  SHFL.BFLY PT, R220, R143, 0x2, 0x1f ;  /* 0x0c401f008fdc7f89 */ /* 0x000ea200000e0000 */
[----:B0-----:R-:W-:-:S04]  /*1b850*/  FMNMX.FTZ R21, R102, R21, !PT ;  /* 0x0000001566157209 */ /* 0x001fc80007810000 */
[----:B---3--:R-:W-:-:S05]  /*1b860*/  FMNMX.FTZ R145, R103, R21, !PT ;  /* 0x0000001567917209 */ /* 0x008fca0007810000 */
[----:B------:R-:W0:Y:S01]  /*1b870*/  SHFL.BFLY PT, R21, R145, 0x2, 0x1f ;  /* 0x0c401f0091157f89 */ /* 0x000e2200000e0000 */
[----:B--2---:R-:W-:-:S05]  /*1b880*/  FMNMX.FTZ R147, R143, R220, !PT ;  /* 0x000000dc8f937209 */ /* 0x004fca0007810000 */
[----:B------:R-:W2:Y:S01]  /*1b890*/  SHFL.BFLY PT, R220, R147, 0x1, 0x1f ;  /* 0x0c201f0093dc7f89 */ /* 0x000ea200000e0000 */
[----:B0-----:R-:W-:Y:S02]  /*1b8a0*/  FMNMX.FTZ R149, R145, R21, !PT ;  /* 0x0000001591957209 */ /* 0x001fe40007810000 */
[----:B------:R-:W0:Y:S03]  /*1b8b0*/  LDC R21, c[0x0][0x988] ;  /* 0x00026200ff157b82 */ /* 0x000e260000000800 */
[----:B------:R-:W3:Y:S01]  /*1b8c0*/  SHFL.BFLY PT, R219, R149, 0x1, 0x1f ;  /* 0x0c201f0095db7f89 */ /* 0x000ee200000e0000 */
[----:B--2---:R-:W-:-:S05]  /*1b8d0*/  FMNMX.FTZ R220, R147, R220, !PT ;  /* 0x000000dc93dc7209 */ /* 0x004fca0007810000 */
[C---:B------:R-:W-:Y:S01]  /*1b8e0*/  FADD.FTZ R216, -R220.reuse, R216 ;  /* 0x000000d8dcd87221 */ /* 0x040fe20000010100 */
[----:B0-----:R-:W-:-:S03]  /*1b8f0*/  FFMA.FTZ R145, R220, R21, -8 ;  /* 0xc1000000dc917423 */ /* 0x001fc60000010015 */
[----:B------:R-:W-:Y:S01]  /*1b900*/  FMUL.FTZ R151, R216, R21 ;  /* 0x00000015d8977220 */ /* 0x000fe20000410000 */
[----:B---3--:R-:W-:Y:S01]  /*1b910*/  FMNMX.FTZ R219, R149, R219, !PT ;  /* 0x000000db95db7209 */ /* 0x008fe20007810000 */
[-CC-:B------:R-:W-:Y:S02]  /*1b920*/  FFMA.FTZ R153, R164, R21.reuse, -R145.reuse ;  /* 0x00000015a4997223 */ /* 0x180fe40000010891 */
[----:B------:R0:W-:Y:S01]  /*1b930*/  MUFU.EX2 R143, R151 ;  /* 0x00000097008f7308 */ /* 0x0001e20000000800 */
[----:B------:R-:W-:-:S01]  /*1b940*/  FFMA.FTZ R147, R152, R21, -R145 ;  /* 0x0000001598937223 */ /* 0x000fc20000010891 */
[----:B------:R-:W-:Y:S01]  /*1b950*/  FFMA.FTZ R149, R156, R21, -R145 ;  /* 0x000000159c957223 */ /* 0x000fe20000010891 */
[----:B------:R-:W-:-:S01]  /*1b960*/  FADD.FTZ R216, -R219, R215 ;  /* 0x000000d7dbd87221 */ /* 0x000fc20000010100 */
[-C--:B------:R-:W-:Y:S01]  /*1b970*/  FFMA.FTZ R164, R219, R21.reuse, -8 ;  /* 0xc1000000dba47423 */ /* 0x080fe20000010015 */
        /* <DEDUP_REMOVED lines=73> */
[----:B--2---:R-:W-:-:S01]  /*1be10*/  FFMA.FTZ R3, R216, R3, R145 ;  /* 0x00000003d8037223 */ /* 0x004fc20000010091 */
        /* <DEDUP_REMOVED lines=12> */
[----:B------:R-:W-:Y:S01]  /*1bee0*/  FFMA.FTZ R103, R103, R21, -R164 ;  /* 0x0000001567677223 */ /* 0x000fe200000108a4 */
[----:B------:R-:W-:Y:S01]  /*1bef0*/  IMAD R168, R194, 0x8, R17 ;  /* 0x00000008c2a87824 */ /* 0x000fe200078e0211 */
[----:B------:R-:W0:Y:S01]  /*1bf00*/  MUFU.EX2 R158, R158 ;  /* 0x0000009e009e7308 */ /* 0x000e220000000800 */
[----:B---3--:R-:W-:-:S02]  /*1bf10*/  FADD.FTZ R3, R154, R3 ;  /* 0x000000039a037221 */ /* 0x008fc40000010000 */
[----:B------:R-:W-:-:S05]  /*1bf20*/  VIADD R168, R168, 0x22840 ;  /* 0x00022840a8a87836 */ /* 0x000fca0000000000 */
[----:B------:R-:W3:Y:S01]  /*1bf30*/  MUFU.EX2 R152, R152 ;  /* 0x0000009800987308 */ /* 0x000ee20000000800 */
[----:B--2---:R-:W-:-:S01]  /*1bf40*/  FADD.FTZ R171, R149, R12 ;  /* 0x0000000c95ab7221 */ /* 0x004fc20000010000 */
[----:B-1----:R-:W-:-:S04]  /*1bf50*/  PRMT R168, R223, 0x654, R168 ;  /* 0x00000654dfa87816 */ /* 0x002fc800000000a8 */
[----:B------:R1:W-:Y:S02]  /*1bf60*/  SYNCS.ARRIVE.TRANS64.RED.A1T0 RZ, [R168+URZ], RZ ;  /* 0x000000ffa8ff79a7 */ /* 0x0003e4000810043f */
        /* <DEDUP_REMOVED lines=145> */
[----:B0-----:R-:W-:-:S01]  /*1c880*/  FADD.FTZ R164, R102, R171 ;  /* 0x000000ab66a47221 */ /* 0x001fc20000010000 */
[----:B---3--:R-:W-:-:S03]  /*1c890*/  FADD.FTZ R12, R101, R12 ;  /* 0x0000000c650c7221 */ /* 0x008fc60000010000 */
[----:B--2---:R-:W-:Y:S01]  /*1c8a0*/  FADD.FTZ R3, R103, R164 ;  /* 0x000000a467037221 */ /* 0x004fe20000010000 */
[----:B-1----:R-:W-:Y:S06]  /*1c8b0*/  @!P0 BRA `(.L_x_1967) ;  /* 0x0000000000048947 */ /* 0x002fec0003800000 */
[----:B------:R-:W-:Y:S01]  /*1c8c0*/  BPT.TRAP 0x1 ;  /* 0x000000040000795c */ /* 0x000fe20000300000 */
.L_x_1967:
        /* <DEDUP_REMOVED lines=115> */
.L_x_1956:
[----:B------:R-:W-:-:S13]  /*1d000*/  ISETP.GE.AND P1, PT, R0, R209, PT ;  /* 0x000000d10000720c */ /* 0x000fda0003f26270 */
[----:B------:R-:W-:Y:S05]  /*1d010*/  @!P1 BRA `(.L_x_1969) ;  /* 0x00000054003c9947 */ /* 0x000fea0003800000 */
[----:B------:R-:W-:Y:S02]  /*1d020*/  IMAD.MOV.U32 R15, RZ, RZ, R219 ;  /* 0x000000ffff0f7224 */ /* 0x000fe400078e00db */
[----:B------:R-:W-:Y:S02]  /*1d030*/  IMAD.MOV.U32 R215, RZ, RZ, R220 ;  /* 0x000000ffffd77224 */ /* 0x000fe400078e00dc */
[----:B------:R-:W-:Y:S02]  /*1d040*/  IMAD.MOV.U32 R217, RZ, RZ, R196 ;  /* 0x000000ffffd97224 */ /* 0x000fe400078e00c4 */
[----:B------:R-:W-:-:S07]  /*1d050*/  IMAD.MOV.U32 R216, RZ, RZ, R194 ;  /* 0x000000ffffd87224 */ /* 0x000fce00078e00c2 */
.L_x_1989:
        /* <DEDUP_REMOVED lines=8> */
.L_x_1971:
        /* <DEDUP_REMOVED lines=8> */
.L_x_1972:
[----:B------:R-:W-:Y:S04]  /*1d160*/  BSSY B0, `(.L_x_1970) ;  /* 0x0000004000007945 */ /* 0x000fe80003800000 */
[----:B-1----:R-:W-:Y:S05]  /*1d170*/  @P2 BRA `(.L_x_1973) ;  /* 0x0000000000082947 */ /* 0x002fea0003800000 */
[----:B------:R-:W1:Y:S02]  /*1d180*/  SYNCS.PHASECHK.TRANS64.TRYWAIT P2, [R20+URZ+0x22830], R21 ;  /* 0x02283015140075a7 */ /* 0x000e64000804017f */
[----:B-1----:R-:W-:Y:S05]  /*1d190*/  @!P2 BRA `(.L_x_1974) ;  /* 0x0000012000bca947 */ /* 0x002fea0003800000 */
.L_x_1973:
[----:B------:R-:W-:Y:S05]  /*1d1a0*/  BSYNC B0 ;  /* 0x0000000000007941 */ /* 0x000fea0003800000 */
.L_x_1970:
        /* <DEDUP_REMOVED lines=197> */
.L_x_1976:
[----:B------:R-:W-:Y:S01]  /*1de00*/  SHF.L.U32 R20, R217, 0x1f, RZ ;  /* 0x0000001fd9147819 */ /* 0x000fe200000006ff */
[----:B------:R-:W-:-:S04]  /*1de10*/  IMAD R21, R216, 0x8, R17 ;  /* 0x00000008d8157824 */ /* 0x000fc800078e0211 */
[----:B------:R0:W1:Y:S01]  /*1de20*/  SYNCS.PHASECHK.TRANS64.TRYWAIT P1, [R21+URZ+0x22850], R20 ;  /* 0x02285014150075a7 */ /* 0x000062000802017f */
[----:B------:R-:W-:Y:S05]  /*1de30*/  @!P0 BRA `(.L_x_1977) ;  /* 0x0000000000048947 */ /* 0x000fea0003800000 */
[----:B------:R-:W-:Y:S01]  /*1de40*/  BPT.TRAP 0x1 ;  /* 0x000000040000795c */ /* 0x000fe20000300000 */
.L_x_1977:
[----:B-1----:R-:W-:Y:S05]  /*1de50*/  @P1 BRA `(.L_x_1975) ;  /* 0x0000000000081947 */ /* 0x002fea0003800000 */
[----:B------:R-:W1:Y:S02]  /*1de60*/  SYNCS.PHASECHK.TRANS64.TRYWAIT P1, [R21+URZ+0x22850], R20 ;  /* 0x02285014150075a7 */ /* 0x000e64000802017f */
[----:B-1----:R-:W-:Y:S05]  /*1de70*/  @!P1 BRA `(.L_x_1978) ;  /* 0x0000011400989947 */ /* 0x002fea0003800000 */
.L_x_1975:
        /* <DEDUP_REMOVED lines=46> */
.L_x_1979:
[----:B0-----:R-:W0:Y:S01]  /*1e160*/  LDC R20, c[0x0][0x448] ;  /* 0x00011200ff147b82 */ /* 0x001e220000000800 */
[----:B------:R-:W1:Y:S01]  /*1e170*/  S2R R217, SR_CgaCtaId ;  /* 0x0000000000d97919 */ /* 0x000e620000008800 */
[C---:B------:R-:W-:Y:S01]  /*1e180*/  FMUL.FTZ R171, R2.reuse, R97 ;  /* 0x0000006102ab7220 */ /* 0x040fe20000410000 */
[----:B------:R-:W-:Y:S01]  /*1e190*/  FMUL.FTZ R97, R2, R102 ;  /* 0x0000006602617220 */ /* 0x000fe20000410000 */
[----:B------:R-:W-:Y:S02]  /*1e1a0*/  IMAD R102, R0, -0xa0, RZ ;  /* 0xffffff6000667824 */ /* 0x000fe400078e02ff */
[C---:B------:R-:W-:Y:S01]  /*1e1b0*/  FMUL.FTZ R169, R2.reuse, R92 ;  /* 0x0000005c02a97220 */ /* 0x040fe20000410000 */
[C---:B------:R-:W-:Y:S01]  /*1e1c0*/  FMUL.FTZ R170, R2.reuse, R93 ;  /* 0x0000005d02aa7220 */ /* 0x040fe20000410000 */
[C---:B------:R-:W-:Y:S01]  /*1e1d0*/  FMUL.FTZ R92, R2.reuse, R94 ;  /* 0x0000005e025c7220 */ /* 0x040fe20000410000 */
[----:B------:R-:W2:Y:S01]  /*1e1e0*/  LDC R177, c[0x0][0x9e4] ;  /* 0x00027900ffb17b82 */ /* 0x000ea20000000800 */
        /* <DEDUP_REMOVED lines=36> */
[----:B------:R-:W3:Y:S01]  /*1e430*/  @P1 LDC R168, c[0x0][0x450] ;  /* 0x00011400ffa81b82 */ /* 0x000ee20000000800 */
[C---:B------:R-:W-:Y:S01]  /*1e440*/  FMUL.FTZ R96, R2.reuse, R96 ;  /* 0x0000006002607220 */ /* 0x040fe20000410000 */
[C---:B------:R-:W-:Y:S01]  /*1e450*/  FMUL.FTZ R95, R2.reuse, R99 ;  /* 0x00000063025f7220 */ /* 0x040fe20000410000 */
[C---:B------:R-:W-:Y:S01]  /*1e460*/  FMUL.FTZ R100, R2.reuse, R100 ;  /* 0x0000006402647220 */ /* 0x040fe20000410000 */
[C---:B------:R-:W-:Y:S01]  /*1e470*/  FMUL.FTZ R101, R2.reuse, R101 ;  /* 0x0000006502657220 */ /* 0x040fe20000410000 */
[----:B------:R-:W-:Y:S01]  /*1e480*/  FMUL.FTZ R98, R2, R103 ;  /* 0x0000006702627220 */ /* 0x000fe20000410000 */
[----:B------:R-:W-:Y:S01]  /*1e490*/  R2UR UR4, R14 ;  /* 0x000000000e0472ca */ /* 0x000fe200000e0000 */
[----:B------:R-:W4:Y:S01]  /*1e4a0*/  MUFU.TANH R153, R153 ;  /* 0x0000009900997308 */ /* 0x000f220000002400 */
[----:B------:R-:W-:-:S07]  /*1e4b0*/  ULDC UR5, c[0x0][0x9e0] ;  /* 0x0002780000057ab9 */ /* 0x000fce0000000800 */
[----:B------:R-:W0:Y:S02]  /*1e4c0*/  MUFU.TANH R136, R136 ;  /* 0x0000008800887308 */ /* 0x000e240000002400 */
[----:B0-----:R-:W-:-:S06]  /*1e4d0*/  @P1 IMAD.HI.U32 R21, R20, R21, RZ ;  /* 0x0000001514151227 */ /* 0x001fcc00078e00ff */
[----:B------:R-:W0:Y:S01]  /*1e4e0*/  MUFU.TANH R137, R137 ;  /* 0x0000008900897308 */ /* 0x000e220000002400 */
[----:B---3--:R-:W-:Y:S01]  /*1e4f0*/  @P1 SHF.R.U32.HI R20, RZ, R168, R21 ;  /* 0x000000a8ff141219 */ /* 0x008fe20000011615 */
        /* <DEDUP_REMOVED lines=27> */
[----:B------:R-:W3:Y:S01]  /*1e6b0*/  SHFL.IDX PT, R175, R20, RZ, 0x1c1f ;  /* 0x001c1fff14af7589 */ /* 0x000ee200000e0000 */
        /* <DEDUP_REMOVED lines=12> */
[----:B--2---:R-:W-:Y:S01]  /*1e780*/  ISETP.GE.AND P1, PT, R177, 0x1, PT ;  /* 0x00000001b100780c */ /* 0x004fe20003f26270 */
[----:B------:R-:W-:Y:S01]  /*1e790*/  IMAD R89, R204, -0x2, R89 ;  /* 0xfffffffecc597824 */ /* 0x000fe200078e0259 */
[----:B------:R-:W2:Y:S01]  /*1e7a0*/  MUFU.TANH R21, R21 ;  /* 0x0000001500157308 */ /* 0x000ea20000002400 */
        /* <DEDUP_REMOVED lines=8> */
[--C-:B---3--:R-:W-:Y:S02]  /*1e830*/  IMAD.IADD R173, R103, 0x1, R175.reuse ;  /* 0x0000000167ad7824 */ /* 0x108fe400078e02af */
[----:B------:R-:W-:Y:S01]  /*1e840*/  IMAD.IADD R174, R172, 0x1, R175 ;  /* 0x00000001acae7824 */ /* 0x000fe200078e02af */
[----:B------:R-:W3:Y:S08]  /*1e850*/  MUFU.TANH R154, R154 ;  /* 0x0000009a009a7308 */ /* 0x000ef00000002400 */
        /* <DEDUP_REMOVED lines=88> */
.L_x_1982:
[----:B------:R-:W-:Y:S02]  /*1ede0*/  ULDC UR4, c[0x0][0x9e4] ;  /* 0x0002790000047ab9 */ /* 0x000fe40000000800 */
[----:B------:R-:W-:-:S05]  /*1edf0*/  IMAD.U32 R176, RZ, RZ, UR4 ;  /* 0x00000004ffb07e24 */ /* 0x000fca000f8e00ff */
[----:B------:R-:W-:-:S13]  /*1ee00*/  ISETP.NE.AND P1, PT, R176, 0x1, PT ;  /* 0x00000001b000780c */ /* 0x000fda0003f25270 */
[----:B0-----:R-:W0:Y:S02]  /*1ee10*/  @P1 LDC.64 R88, c[0x0][0x9e8] ;  /* 0x00027a00ff581b82 */ /* 0x001e240000000a00 */
[----:B0-----:R-:W-:-:S05]  /*1ee20*/  @P1 IMAD.HI.U32 R88, R175, R88, RZ ;  /* 0x00000058af581227 */ /* 0x001fca00078e00ff */
[----:B------:R-:W-:-:S07]  /*1ee30*/  @P1 SHF.R.U32.HI R175, RZ, R89, R88 ;  /* 0x00000059ffaf1219 */ /* 0x000fce0000011658 */
.L_x_1983:
[----:B------:R-:W-:Y:S05]  /*1ee40*/  BSYNC B0 ;  /* 0x0000000000007941 */ /* 0x000fea0003800000 */
.L_x_1981:
[----:B------:R-:W-:-:S05]  /*1ee50*/  IMAD R175, R175, R176, R99 ;  /* 0x000000b0afaf7224 */ /* 0x000fca00078e0263 */
[----:B------:R-:W-:Y:S02]  /*1ee60*/  VIADDMNMX R173, R175, R176, R173, PT ;  /* 0x000000b0afad7246 */ /* 0x000fe400038001ad */
[----:B------:R-:W-:-:S07]  /*1ee70*/  VIMNMX R174, R174, R175, !PT ;  /* 0x000000afaeae7248 */ /* 0x000fce0007fe0100 */
.L_x_1980:
        /* <DEDUP_REMOVED lines=233> */
[----:B------:R-:W-:-:S13]  /*1fd10*/  ISETP.GE.AND P6, PT, R177, 0x1, PT ;  /* 0x00000001b100780c */ /* 0x000fda0003fc6270 */
        /* <DEDUP_REMOVED lines=14> */
.L_x_1986:
[----:B------:R-:W-:Y:S02]  /*1fe00*/  ULDC UR4, c[0x0][0x9e4] ;  /* 0x0002790000047ab9 */ /* 0x000fe40000000800 */
[----:B------:R-:W-:-:S05]  /*1fe10*/  IMAD.U32 R174, RZ, RZ, UR4 ;  /* 0x00000004ffae7e24 */ /* 0x000fca000f8e00ff */
[----:B------:R-:W-:-:S13]  /*1fe20*/  ISETP.NE.AND P6, PT, R174, 0x1, PT ;  /* 0x00000001ae00780c */ /* 0x000fda0003fc5270 */
[----:B------:R-:W0:Y:S02]  /*1fe30*/  @P6 LDC.64 R20, c[0x0][0x9e8] ;  /* 0x00027a00ff146b82 */ /* 0x000e240000000a00 */
[----:B0-----:R-:W-:-:S05]  /*1fe40*/  @P6 IMAD.HI.U32 R20, R89, R20, RZ ;  /* 0x0000001459146227 */ /* 0x001fca00078e00ff */
[----:B------:R-:W-:-:S07]  /*1fe50*/  @P6 SHF.R.U32.HI R89, RZ, R21, R20 ;  /* 0x00000015ff596219 */ /* 0x000fce0000011614 */
.L_x_1987:
[----:B------:R-:W-:Y:S05]  /*1fe60*/  BSYNC B0 ;  /* 0x0000000000007941 */ /* 0x000fea0003800000 */
.L_x_1985:
[----:B------:R-:W-:-:S05]  /*1fe70*/  IMAD R89, R89, R174, R99 ;  /* 0x000000ae59597224 */ /* 0x000fca00078e0263 */
[----:B------:R-:W-:Y:S02]  /*1fe80*/  VIADDMNMX R103, R89, R174, R103, PT ;  /* 0x000000ae59677246 */ /* 0x000fe40003800167 */
[----:B------:R-:W-:-:S07]  /*1fe90*/  VIMNMX R172, R172, R89, !PT ;  /* 0x00000059acac7248 */ /* 0x000fce0007fe0100 */
.L_x_1984:
        /* <DEDUP_REMOVED lines=98> */
[----:B------:R-:W-:Y:S01]  /*204c0*/  ISETP.LT.OR P1, PT, R103, 0x3a, P1 ;  /* 0x0000003a6700780c */ /* 0x000fe20000f21670 */
[----:B------:R-:W0:Y:S01]  /*204d0*/  LDC R21, c[0x0][0x988] ;  /* 0x00026200ff157b82 */ /* 0x000e220000000800 */
[----:B------:R-:W-:Y:S01]  /*204e0*/  ISETP.GT.AND P2, PT, R172, 0x89, !P2 ;  /* 0x00000089ac00780c */ /* 0x000fe20005744270 */
[----:B------:R-:W1:Y:S01]  /*204f0*/  SHFL.BFLY PT, R220, R89, 0x2, 0x1f ;  /* 0x0c401f0059dc7f89 */ /* 0x000e6200000e0000 */
[----:B------:R-:W-:Y:S02]  /*20500*/  FSEL R184, R151, -INF , !P1 ;  /* 0xff80000097b87808 */ /* 0x000fe40004800000 */
[----:B------:R-:W-:-:S02]  /*20510*/  LOP3.LUT P1, RZ, R16, 0x800000, RZ, 0xc0, !PT ;  /* 0x0080000010ff7812 */ /* 0x000fc4000782c0ff */
[----:B------:R-:W-:Y:S02]  /*20520*/  ISETP.LT.OR P2, PT, R103, 0x8a, P2 ;  /* 0x0000008a6700780c */ /* 0x000fe40001741670 */
[C---:B------:R-:W-:Y:S02]  /*20530*/  ISETP.GT.AND P1, PT, R172.reuse, 0x40, !P1 ;  /* 0x00000040ac00780c */ /* 0x040fe40004f24270 */
[----:B------:R-:W-:Y:S02]  /*20540*/  FSEL R93, R93, -INF , !P2 ;  /* 0xff8000005d5d7808 */ /* 0x000fe40005000000 */
[----:B------:R-:W-:Y:S02]  /*20550*/  ISETP.LT.OR P1, PT, R103, 0x41, P1 ;  /* 0x000000416700780c */ /* 0x000fe40000f21670 */
[----:B------:R-:W-:Y:S02]  /*20560*/  ISETP.GT.AND P3, PT, R172, 0x90, !P3 ;  /* 0x00000090ac00780c */ /* 0x000fe40005f64270 */
[----:B------:R-:W-:-:S02]  /*20570*/  FSEL R120, R120, -INF , !P1 ;  /* 0xff80000078787808 */ /* 0x000fc40004800000 */
[----:B------:R-:W-:Y:S02]  /*20580*/  LOP3.LUT P1, RZ, R16, 0x400000, RZ, 0xc0, !PT ;  /* 0x0040000010ff7812 */ /* 0x000fe4000782c0ff */
[C---:B------:R-:W-:Y:S02]  /*20590*/  ISETP.GT.AND P4, PT, R172.reuse, 0x91, !P4 ;  /* 0x00000091ac00780c */ /* 0x040fe40006784270 */
[C---:B------:R-:W-:Y:S02]  /*205a0*/  ISETP.GT.AND P1, PT, R172.reuse, 0x41, !P1 ;  /* 0x00000041ac00780c */ /* 0x040fe40004f24270 */
[----:B------:R-:W-:Y:S02]  /*205b0*/  ISETP.GT.AND P5, PT, R172, 0x98, !P5 ;  /* 0x00000098ac00780c */ /* 0x000fe40006fa4270 */
[----:B------:R-:W-:Y:S02]  /*205c0*/  ISETP.LT.OR P1, PT, R103, 0x42, P1 ;  /* 0x000000426700780c */ /* 0x000fe40000f21670 */
[----:B-1----:R-:W-:-:S02]  /*205d0*/  FMNMX.FTZ R101, R89, R220, !PT ;  /* 0x000000dc59657209 */ /* 0x002fc40007810000 */
[----:B------:R-:W-:Y:S02]  /*205e0*/  FSEL R186, R121, -INF , !P1 ;  /* 0xff80000079ba7808 */ /* 0x000fe40004800000 */
[----:B------:R-:W-:Y:S01]  /*205f0*/  LOP3.LUT P1, RZ, R16, 0x200000, RZ, 0xc0, !PT ;  /* 0x0020000010ff7812 */ /* 0x000fe2000782c0ff */
[----:B------:R-:W1:Y:S01]  /*20600*/  SHFL.BFLY PT, R220, R101, 0x1, 0x1f ;  /* 0x0c201f0065dc7f89 */ /* 0x000e6200000e0000 */
        /* <DEDUP_REMOVED lines=10> */
[----:B------:R-:W-:Y:S02]  /*206b0*/  ISETP.LT.OR P1, PT, R103, 0x4a, P1 ;  /* 0x0000004a6700780c */ /* 0x000fe40000f21670 */
[----:B-1----:R-:W-:Y:S02]  /*206c0*/  FMNMX.FTZ R220, R101, R220, !PT ;  /* 0x000000dc65dc7209 */ /* 0x002fe40007810000 */
[----:B------:R-:W-:Y:S02]  /*206d0*/  FSEL R222, R123, -INF , !P1 ;  /* 0xff8000007bde7808 */ /* 0x000fe40004800000 */
[----:B------:R-:W-:Y:S01]  /*206e0*/  LOP3.LUT P1, RZ, R16, 0x80000, RZ, 0xc0, !PT ;  /* 0x0008000010ff7812 */ /* 0x000fe2000782c0ff */
[----:B0-----:R-:W-:-:S03]  /*206f0*/  FFMA.FTZ R99, R220, R21, -8 ;  /* 0xc1000000dc637423 */ /* 0x001fc60000010015 */
        /* <DEDUP_REMOVED lines=57> */
[----:B------:R-:W-:Y:S02]  /*20a90*/  ISETP.LT.OR P1, PT, R103, 0x89, P1 ;  /* 0x000000896700780c */ /* 0x000fe40000f21670 */
[----:B------:R-:W-:Y:S02]  /*20aa0*/  ISETP.GT.AND P2, PT, R172, 0x99, !P6 ;  /* 0x00000099ac00780c */ /* 0x000fe40007744270 */
[----:B------:R-:W-:-:S02]  /*20ab0*/  FSEL R92, R92, -INF , !P1 ;  /* 0xff8000005c5c7808 */ /* 0x000fc40004800000 */
[----:B------:R-:W-:Y:S02]  /*20ac0*/  LOP3.LUT P1, RZ, R16, 0x1, RZ, 0xc0, !PT ;  /* 0x0000000110ff7812 */ /* 0x000fe4000782c0ff */
[C---:B------:R-:W-:Y:S02]  /*20ad0*/  ISETP.LT.OR P2, PT, R103.reuse, 0x9a, P2 ;  /* 0x0000009a6700780c */ /* 0x040fe40001741670 */
[----:B------:R-:W-:Y:S02]  /*20ae0*/  ISETP.GT.AND P1, PT, R172, RZ, !P1 ;  /* 0x000000ffac00720c */ /* 0x000fe40004f24270 */
[----:B------:R-:W-:Y:S02]  /*20af0*/  FSEL R98, R98, -INF , !P2 ;  /* 0xff80000062627808 */ /* 0x000fe40005000000 */
[----:B------:R-:W-:-:S04]  /*20b00*/  ISETP.LT.OR P1, PT, R103, 0x1, P1 ;  /* 0x000000016700780c */ /* 0x000fc80000f21670 */
[----:B------:R-:W-:Y:S02]  /*20b10*/  FSEL R152, R152, -INF , !P1 ;  /* 0xff80000098987808 */ /* 0x000fe40004800000 */
[----:B------:R-:W-:Y:S02]  /*20b20*/  FSETP.NEU.FTZ.AND P1, PT, R220, -INF , PT ;  /* 0xff800000dc00780b */ /* 0x000fe40003f3d000 */
[----:B------:R-:W-:Y:S02]  /*20b30*/  FMNMX.FTZ R127, R152, R15, !PT ;  /* 0x0000000f987f7209 */ /* 0x000fe40007810000 */
[----:B------:R-:W-:Y:S02]  /*20b40*/  FSEL R99, R99, RZ, P1 ;  /* 0x000000ff63637208 */ /* 0x000fe40000800000 */
[----:B------:R-:W-:-:S03]  /*20b50*/  FMNMX.FTZ R127, R154, R127, !PT ;  /* 0x0000007f9a7f7209 */ /* 0x000fc60007810000 */
        /* <DEDUP_REMOVED lines=36> */
[----:B0-----:R-:W-:-:S01]  /*20da0*/  FFMA.FTZ R147, R108, R21, -R99 ;  /* 0x000000156c937223 */ /* 0x001fc20000010863 */
[----:B------:R-:W-:Y:S01]  /*20db0*/  FMNMX.FTZ R139, R180, R139, !PT ;  /* 0x0000008bb48b7209 */ /* 0x000fe20007810000 */
[----:B------:R-:W-:-:S01]  /*20dc0*/  FFMA.FTZ R135, R135, R21, -R99 ;  /* 0x0000001587877223 */ /* 0x000fc20000010863 */
[----:B------:R-:W-:Y:S01]  /*20dd0*/  FSEL R108, R97, -INF , !P5 ;  /* 0xff800000616c7808 */ /* 0x000fe20006800000 */
[----:B------:R-:W-:-:S01]  /*20de0*/  FFMA.FTZ R170, R170, R21, -R99 ;  /* 0x00000015aaaa7223 */ /* 0x000fc20000010863 */
[----:B------:R-:W-:Y:S01]  /*20df0*/  FMNMX.FTZ R141, R146, R139, !PT ;  /* 0x0000008b928d7209 */ /* 0x000fe20007810000 */
[----:B------:R0:W-:Y:S01]  /*20e00*/  MUFU.EX2 R97, R147 ;  /* 0x0000009300617308 */ /* 0x0001e20000000800 */
[----:B------:R-:W-:-:S01]  /*20e10*/  FFMA.FTZ R96, R96, R21, -R99 ;  /* 0x0000001560607223 */ /* 0x000fc20000010863 */
[----:B------:R-:W-:Y:S01]  /*20e20*/  FFMA.FTZ R102, R102, R21, -R99 ;  /* 0x0000001566667223 */ /* 0x000fe20000010863 */
[----:B------:R-:W-:-:S04]  /*20e30*/  FMNMX.FTZ R141, R182, R141, !PT ;  /* 0x0000008db68d7209 */ /* 0x000fc80007810000 */
[----:B------:R-:W-:Y:S01]  /*20e40*/  FMNMX.FTZ R141, R150, R141, !PT ;  /* 0x0000008d968d7209 */ /* 0x000fe20007810000 */
[----:B------:R1:W-:Y:S01]  /*20e50*/  MUFU.EX2 R139, R145 ;  /* 0x00000091008b7308 */ /* 0x0003e20000000800 */
[----:B0-----:R-:W-:-:S01]  /*20e60*/  FFMA.FTZ R147, R100, R21, -R99 ;  /* 0x0000001564937223 */ /* 0x001fc20000010863 */
[----:B------:R-:W-:Y:S02]  /*20e70*/  FSEL R100, R220, RZ, P1 ;  /* 0x000000ffdc647208 */ /* 0x000fe40000800000 */
[----:B------:R-:W-:-:S03]  /*20e80*/  FMNMX.FTZ R141, R184, R141, !PT ;  /* 0x0000008db88d7209 */ /* 0x000fc60007810000 */
[----:B------:R-:W-:Y:S01]  /*20e90*/  FADD.FTZ R100, -R100, R215 ;  /* 0x000000d764647221 */ /* 0x000fe20000010100 */
[----:B------:R-:W-:Y:S01]  /*20ea0*/  FMNMX.FTZ R143, R120, R141, !PT ;  /* 0x0000008d788f7209 */ /* 0x000fe20007810000 */
[----:B------:R-:W-:Y:S02]  /*20eb0*/  MUFU.EX2 R89, R89 ;  /* 0x0000005900597308 */ /* 0x000fe40000000800 */
[----:B------:R-:W-:Y:S01]  /*20ec0*/  FMUL.FTZ R100, R100, R21 ;  /* 0x0000001564647220 */ /* 0x000fe20000410000 */
        /* <DEDUP_REMOVED lines=41> */
[----:B------:R-:W-:Y:S02]  /*21160*/  MUFU.EX2 R140, R140 ;  /* 0x0000008c008c7308 */ /* 0x000fe40000000800 */
[----:B-1----:R-:W1:Y:S06]  /*21170*/  SHFL.BFLY PT, R145, R143, 0x2, 0x1f ;  /* 0x0c401f008f917f89 */ /* 0x002e6c00000e0000 */
[----:B------:R-:W-:Y:S08]  /*21180*/  MUFU.EX2 R144, R144 ;  /* 0x0000009000907308 */ /* 0x000ff00000000800 */
[----:B------:R-:W-:Y:S08]  /*21190*/  MUFU.EX2 R148, R148 ;  /* 0x0000009400947308 */ /* 0x000ff00000000800 */
[----:B------:R-:W-:Y:S01]  /*211a0*/  MUFU.EX2 R141, R167 ;  /* 0x000000a7008d7308 */ /* 0x000fe20000000800 */
[----:B-1----:R-:W-:Y:S01]  /*211b0*/  FMNMX.FTZ R145, R143, R145, !PT ;  /* 0x000000918f917209 */ /* 0x002fe20007810000 */
[----:B------:R-:W-:-:S04]  /*211c0*/  FFMA.FTZ R143, R171, R21, -R99 ;  /* 0x00000015ab8f7223 */ /* 0x000fc80000010863 */
[----:B------:R-:W1:Y:S02]  /*211d0*/  SHFL.BFLY PT, R219, R145, 0x1, 0x1f ;  /* 0x0c201f0091db7f89 */ /* 0x000e6400000e0000 */
[----:B------:R2:W-:Y:S08]  /*211e0*/  MUFU.EX2 R99, R147 ;  /* 0x0000009300637308 */ /* 0x0005f00000000800 */
[----:B------:R-:W-:Y:S08]  /*211f0*/  MUFU.EX2 R168, R168 ;  /* 0x000000a800a87308 */ /* 0x000ff00000000800 */
[----:B------:R-:W-:Y:S01]  /*21200*/  MUFU.EX2 R124, R124 ;  /* 0x0000007c007c7308 */ /* 0x000fe20000000800 */
[----:B-1----:R-:W-:-:S07]  /*21210*/  FMNMX.FTZ R219, R145, R219, !PT ;  /* 0x000000db91db7209 */ /* 0x002fce0007810000 */
[----:B------:R-:W-:Y:S01]  /*21220*/  MUFU.EX2 R125, R125 ;  /* 0x0000007d007d7308 */ /* 0x000fe20000000800 */
[C---:B------:R-:W-:Y:S01]  /*21230*/  FSETP.NEU.FTZ.AND P1, PT, R219.reuse, -INF , PT ;  /* 0xff800000db00780b */ /* 0x040fe20003f3d000 */
[----:B------:R-:W-:-:S06]  /*21240*/  FFMA.FTZ R145, R219, R21, -8 ;  /* 0xc1000000db917423 */ /* 0x000fcc0000010015 */
[----:B------:R-:W-:Y:S01]  /*21250*/  MUFU.EX2 R128, R128 ;  /* 0x0000008000807308 */ /* 0x000fe20000000800 */
[----:B------:R-:W-:-:S05]  /*21260*/  FSEL R145, R145, RZ, P1 ;  /* 0x000000ff91917208 */ /* 0x000fca0000800000 */
[-CC-:B--2---:R-:W-:Y:S01]  /*21270*/  FFMA.FTZ R147, R154, R21.reuse, -R145.reuse ;  /* 0x000000159a937223 */ /* 0x184fe20000010891 */
[----:B------:R-:W-:-:S01]  /*21280*/  FFMA.FTZ R154, R162, R21, -R145 ;  /* 0x00000015a29a7223 */ /* 0x000fc20000010891 */
[----:B------:R-:W-:Y:S01]  /*21290*/  FSEL R162, R219, RZ, P1 ;  /* 0x000000ffdba27208 */ /* 0x000fe20000800000 */
[----:B------:R-:W-:-:S01]  /*212a0*/  FFMA.FTZ R152, R152, R21, -R145 ;  /* 0x0000001598987223 */ /* 0x000fc20000010891 */
[-CC-:B------:R-:W-:Y:S01]  /*212b0*/  FFMA.FTZ R20, R20, R21.reuse, -R145.reuse ;  /* 0x0000001514147223 */ /* 0x180fe20000010891 */
[----:B------:R-:W-:-:S01]  /*212c0*/  FFMA.FTZ R149, R158, R21, -R145 ;  /* 0x000000159e957223 */ /* 0x000fc20000010891 */
[----:B------:R-:W-:Y:S01]  /*212d0*/  MUFU.EX2 R147, R147 ;  /* 0x0000009300937308 */ /* 0x000fe20000000800 */
[----:B------:R-:W-:-:S01]  /*212e0*/  FADD.FTZ R162, -R162, R15 ;  /* 0x0000000fa2a27221 */ /* 0x000fc20000010100 */
[-CC-:B------:R-:W-:Y:S01]  /*212f0*/  FFMA.FTZ R151, R174, R21.reuse, -R145.reuse ;  /* 0x00000015ae977223 */ /* 0x180fe20000010891 */
[----:B------:R-:W-:-:S01]  /*21300*/  FFMA.FTZ R153, R176, R21, -R145 ;  /* 0x00000015b0997223 */ /* 0x000fc20000010891 */
[-CC-:B------:R-:W-:Y:S01]  /*21310*/  FFMA.FTZ R158, R166, R21.reuse, -R145.reuse ;  /* 0x00000015a69e7223 */ /* 0x180fe20000010891 */
[-C--:B------:R-:W-:Y:S01]  /*21320*/  FMUL.FTZ R165, R162, R21.reuse ;  /* 0x00000015a2a57220 */ /* 0x080fe20000410000 */
        /* <DEDUP_REMOVED lines=37> */
[----:B0-----:R-:W-:-:S01]  /*21580*/  FFMA.FTZ R145, R100, R12, R89 ;  /* 0x0000000c64917223 */ /* 0x001fc20000010059 */
[----:B-1----:R-:W-:-:S04]  /*21590*/  FFMA.FTZ R12, R165, R3, R152 ;  /* 0x00000003a50c7223 */ /* 0x002fc80000010098 */
[----:B------:R-:W-:Y:S02]  /*215a0*/  FADD.FTZ R3, R147, R12 ;  /* 0x0000000c93037221 */ /* 0x000fe40000010000 */
[----:B------:R0:W-:Y:S02]  /*215b0*/  MUFU.EX2 R110, R162 ;  /* 0x000000a2006e7308 */ /* 0x0001e40000000800 */
[----:B--2---:R-:W-:-:S04]  /*215c0*/  FADD.FTZ R12, R20, R3 ;  /* 0x00000003140c7221 */ /* 0x004fc80000010000 */
[----:B---3--:R-:W-:Y:S02]  /*215d0*/  FADD.FTZ R12, R149, R12 ;  /* 0x0000000c950c7221 */ /* 0x008fe40000010000 */
[----:B------:R-:W1:Y:S01]  /*215e0*/  MUFU.EX2 R154, R154 ;  /* 0x0000009a009a7308 */ /* 0x000e620000000800 */
[----:B0-----:R-:W-:-:S04]  /*215f0*/  FADD.FTZ R162, R88, R145 ;  /* 0x0000009158a27221 */ /* 0x001fc80000010000 */
[----:B------:R-:W-:-:S03]  /*21600*/  FADD.FTZ R145, R101, R162 ;  /* 0x000000a265917221 */ /* 0x000fc60000010000 */
[----:B------:R-:W0:Y:S01]  /*21610*/  MUFU.EX2 R153, R153 ;  /* 0x0000009900997308 */ /* 0x000e220000000800 */
[----:B------:R-:W-:-:S01]  /*21620*/  FADD.FTZ R162, R156, R145 ;  /* 0x000000919ca27221 */ /* 0x000fc20000010000 */
[----:B----4-:R-:W-:-:S03]  /*21630*/  FADD.FTZ R145, R151, R12 ;  /* 0x0000000c97917221 */ /* 0x010fc60000010000 */
[----:B------:R-:W-:-:S03]  /*21640*/  FADD.FTZ R3, R121, R162 ;  /* 0x000000a279037221 */ /* 0x000fc60000010000 */
[----:B------:R-:W2:Y:S01]  /*21650*/  MUFU.EX2 R158, R158 ;  /* 0x0000009e009e7308 */ /* 0x000ea20000000800 */
[----:B------:R-:W-:-:S01]  /*21660*/  FADD.FTZ R12, R160, R3 ;  /* 0x00000003a00c7221 */ /* 0x000fc20000010000 */
[----:B-1----:R-:W-:-:S03]  /*21670*/  FADD.FTZ R162, R154, R145 ;  /* 0x000000919aa27221 */ /* 0x002fc60000010000 */
[----:B------:R-:W-:-:S03]  /*21680*/  FADD.FTZ R3, R123, R12 ;  /* 0x0000000c7b037221 */ /* 0x000fc60000010000 */
[----:B------:R-:W1:Y:S01]  /*21690*/  MUFU.EX2 R138, R138 ;  /* 0x0000008a008a7308 */ /* 0x000e620000000800 */
[----:B0-----:R-:W-:-:S01]  /*216a0*/  FADD.FTZ R145, R153, R162 ;  /* 0x000000a299917221 */ /* 0x001fc20000010000 */
[----:B------:R-:W-:-:S04]  /*216b0*/  FADD.FTZ R12, R164, R3 ;  /* 0x00000003a40c7221 */ /* 0x000fc80000010000 */
[----:B------:R-:W-:Y:S02]  /*216c0*/  FADD.FTZ R3, R103, R12 ;  /* 0x0000000c67037221 */ /* 0x000fe40000010000 */
[----:B------:R-:W0:Y:S01]  /*216d0*/  MUFU.EX2 R155, R155 ;  /* 0x0000009b009b7308 */ /* 0x000e220000000800 */
[----:B--2---:R-:W-:-:S01]  /*216e0*/  FADD.FTZ R145, R158, R145 ;  /* 0x000000919e917221 */ /* 0x004fc20000010000 */
[----:B------:R-:W-:-:S06]  /*216f0*/  FADD.FTZ R162, R136, R3 ;  /* 0x0000000388a27221 */ /* 0x000fcc0000010000 */
[----:B------:R-:W2:Y:S01]  /*21700*/  MUFU.EX2 R142, R142 ;  /* 0x0000008e008e7308 */ /* 0x000ea20000000800 */
[----:B-1----:R-:W-:-:S01]  /*21710*/  FADD.FTZ R12, R138, R145 ;  /* 0x000000918a0c7221 */ /* 0x002fc20000010000 */
[----:B------:R-:W-:-:S04]  /*21720*/  FADD.FTZ R145, R127, R162 ;  /* 0x000000a27f917221 */ /* 0x000fc80000010000 */
[----:B------:R-:W-:Y:S02]  /*21730*/  FADD.FTZ R162, R140, R145 ;  /* 0x000000918ca27221 */ /* 0x000fe40000010000 */
[----:B------:R-:W1:Y:S01]  /*21740*/  MUFU.EX2 R157, R157 ;  /* 0x0000009d009d7308 */ /* 0x000e620000000800 */
[----:B0-----:R-:W-:-:S01]  /*21750*/  FADD.FTZ R3, R155, R12 ;  /* 0x0000000c9b037221 */ /* 0x001fc20000010000 */
[----:B------:R-:W-:-:S04]  /*21760*/  FADD.FTZ R145, R137, R162 ;  /* 0x000000a289917221 */ /* 0x000fc80000010000 */
[----:B------:R-:W-:Y:S02]  /*21770*/  FADD.FTZ R162, R144, R145 ;  /* 0x0000009190a27221 */ /* 0x000fe40000010000 */
[----:B------:R-:W0:Y:S01]  /*21780*/  MUFU.EX2 R146, R146 ;  /* 0x0000009200927308 */ /* 0x000e220000000800 */
[----:B--2---:R-:W-:-:S01]  /*21790*/  FADD.FTZ R12, R142, R3 ;  /* 0x000000038e0c7221 */ /* 0x004fc20000010000 */
[----:B------:R-:W-:-:S04]  /*217a0*/  FADD.FTZ R145, R139, R162 ;  /* 0x000000a28b917221 */ /* 0x000fc80000010000 */
[----:B------:R-:W-:Y:S02]  /*217b0*/  FADD.FTZ R162, R148, R145 ;  /* 0x0000009194a27221 */ /* 0x000fe40000010000 */
[----:B------:R-:W2:Y:S01]  /*217c0*/  MUFU.EX2 R159, R159 ;  /* 0x0000009f009f7308 */ /* 0x000ea20000000800 */
[----:B-1----:R-:W-:-:S01]  /*217d0*/  FADD.FTZ R3, R157, R12 ;  /* 0x0000000c9d037221 */ /* 0x002fc20000010000 */
[----:B------:R-:W-:-:S04]  /*217e0*/  FADD.FTZ R145, R141, R162 ;  /* 0x000000a28d917221 */ /* 0x000fc80000010000 */
[----:B------:R-:W-:Y:S02]  /*217f0*/  FADD.FTZ R145, R168, R145 ;  /* 0x00000091a8917221 */ /* 0x000fe40000010000 */
        /* <DEDUP_REMOVED lines=12> */
[----:B------:R-:W-:-:S06]  /*218c0*/  FADD.FTZ R12, R124, R145 ;  /* 0x000000917c0c7221 */ /* 0x000fcc0000010000 */
[----:B------:R-:W1:Y:S01]  /*218d0*/  MUFU.EX2 R129, R129 ;  /* 0x0000008100817308 */ /* 0x000e620000000800 */
[----:B0-----:R-:W-:-:S01]  /*218e0*/  FADD.FTZ R162, R122, R3 ;  /* 0x000000037aa27221 */ /* 0x001fc20000010000 */
[----:B------:R-:W-:-:S04]  /*218f0*/  FADD.FTZ R3, R125, R12 ;  /* 0x0000000c7d037221 */ /* 0x000fc80000010000 */
[----:B------:R-:W-:Y:S02]  /*21900*/  FADD.FTZ R12, R128, R3 ;  /* 0x00000003800c7221 */ /* 0x000fe40000010000 */
[----:B------:R-:W0:Y:S01]  /*21910*/  MUFU.EX2 R167, R224 ;  /* 0x000000e000a77308 */ /* 0x000e220000000800 */
[----:B--2---:R-:W-:-:S04]  /*21920*/  FADD.FTZ R145, R15, R162 ;  /* 0x000000a20f917221 */ /* 0x004fc80000010000 */
[----:B------:R-:W-:-:S03]  /*21930*/  FADD.FTZ R162, R110, R145 ;  /* 0x000000916ea27221 */ /* 0x000fc60000010000 */
        /* <DEDUP_REMOVED lines=64> */
[----:B0-----:R-:W-:-:S04]  /*21d40*/  FADD.FTZ R12, R143, R12 ;  /* 0x0000000c8f0c7221 */ /* 0x001fc80000010000 */
[----:B------:R-:W-:-:S03]  /*21d50*/  FADD.FTZ R169, R99, R12 ;  /* 0x0000000c63a97221 */ /* 0x000fc60000010000 */
[----:B------:R-:W0:Y:S01]  /*21d60*/  MUFU.EX2 R102, R102 ;  /* 0x0000006600667308 */ /* 0x000e220000000800 */
[----:B--2---:R-:W-:-:S07]  /*21d70*/  FADD.FTZ R3, R95, R162 ;  /* 0x000000a25f037221 */ /* 0x004fce0000010000 */
[----:B------:R-:W2:Y:S01]  /*21d80*/  MUFU.EX2 R145, R98 ;  /* 0x0000006200917308 */ /* 0x000ea20000000800 */
[----:B-1----:R-:W-:-:S01]  /*21d90*/  FADD.FTZ R162, R108, R3 ;  /* 0x000000036ca27221 */ /* 0x002fc20000010000 */
[----:B0-----:R-:W-:-:S03]  /*21da0*/  FADD.FTZ R12, R102, R169 ;  /* 0x000000a9660c7221 */ /* 0x001fc60000010000 */
[----:B--2---:R-:W-:Y:S01]  /*21db0*/  FADD.FTZ R3, R145, R162 ;  /* 0x000000a291037221 */ /* 0x004fe20000010000 */
[----:B------:R-:W-:Y:S06]  /*21dc0*/  @!P0 BRA `(.L_x_1988) ;  /* 0x0000000000048947 */ /* 0x000fec0003800000 */
[----:B------:R-:W-:Y:S01]  /*21dd0*/  BPT.TRAP 0x1 ;  /* 0x000000040000795c */ /* 0x000fe20000300000 */
.L_x_1988:
[----:B------:R-:W-:Y:S01]  /*21de0*/  F2FP.SATFINITE.E4M3.F32.PACK_AB_MERGE_C R15, R15, R122, RZ ;  /* 0x0000007a0f0f723e */ /* 0x000fe200048070ff */
[-C--:B------:R-:W-:Y:S01]  /*21df0*/  FMUL.FTZ R24, R24, R100.reuse ;  /* 0x0000006418187220 */ /* 0x080fe20000410000 */
[----:B------:R-:W-:Y:S01]  /*21e00*/  ISETP.GT.AND P1, PT, R0, R209, PT ;  /* 0x000000d10000720c */ /* 0x000fe20003f24270 */
[----:B------:R-:W-:Y:S01]  /*21e10*/  FMUL.FTZ R25, R25, R100 ;  /* 0x0000006419197220 */ /* 0x000fe20000410000 */
[----:B------:R-:W-:Y:S01]  /*21e20*/  F2FP.SATFINITE.E4M3.F32.PACK_AB_MERGE_C R177, R163, R120, R15 ;  /* 0x00000078a3b1723e */ /* 0x000fe2000480700f */
[----:B------:R-:W-:Y:S01]  /*21e30*/  IMAD R15, R216, 0x8, R17 ;  /* 0x00000008d80f7824 */ /* 0x000fe200078e0211 */
[----:B------:R-:W-:Y:S01]  /*21e40*/  F2FP.SATFINITE.E4M3.F32.PACK_AB_MERGE_C R124, R125, R124, RZ ;  /* 0x0000007c7d7c723e */ /* 0x000fe200048070ff */
[----:B------:R-:W-:Y:S01]  /*21e50*/  FMUL.FTZ R28, R28, R100 ;  /* 0x000000641c1c7220 */ /* 0x000fe20000410000 */
[----:B------:R-:W-:Y:S01]  /*21e60*/  F2FP.SATFINITE.E4M3.F32.PACK_AB_MERGE_C R101, R156, R101, RZ ;  /* 0x000000659c65723e */ /* 0x000fe200048070ff */
[----:B------:R-:W-:Y:S01]  /*21e70*/  VIADD R15, R15, 0x22860 ;  /* 0x000228600f0f7836 */ /* 0x000fe20000000000 */
[----:B------:R-:W-:Y:S01]  /*21e80*/  F2FP.SATFINITE.E4M3.F32.PACK_AB_MERGE_C R20, R149, R20, RZ ;  /* 0x000000149514723e */ /* 0x000fe200048070ff */
[-C--:B------:R-:W-:Y:S01]  /*21e90*/  FMUL.FTZ R29, R29, R100.reuse ;  /* 0x000000641d1d7220 */ /* 0x080fe20000410000 */
        /* <DEDUP_REMOVED lines=98> */
[----:B0-----:R-:W-:Y:S02]  /*224c0*/  IMAD.MOV.U32 R15, RZ, RZ, R219 ;  /* 0x000000ffff0f7224 */ /* 0x001fe400078e00db */
[----:B------:R-:W-:Y:S02]  /*224d0*/  IMAD.MOV.U32 R215, RZ, RZ, R220 ;  /* 0x000000ffffd77224 */ /* 0x000fe400078e00dc */
[----:B------:R-:W-:Y:S02]  /*224e0*/  IMAD.MOV.U32 R217, RZ, RZ, R196 ;  /* 0x000000ffffd97224 */ /* 0x000fe400078e00c4 */
[----:B------:R-:W-:Y:S01]  /*224f0*/  IMAD.MOV.U32 R216, RZ, RZ, R194 ;  /* 0x000000ffffd87224 */ /* 0x000fe200078e00c2 */
[----:B------:R-:W-:Y:S06]  /*22500*/  @P1 BRA `(.L_x_1989) ;  /* 0xffffffa800d41947 */ /* 0x000fec000383ffff */
.L_x_1969:
[----:B------:R-:W-:Y:S05]  /*22510*/  WARPSYNC.ALL ;  /* 0x0000000000007948 */ /* 0x000fea0003800000 */
[----:B------:R-:W-:Y:S06]  /*22520*/  BAR.ARV 0x8, 0x180 ;  /* 0x0206000000007b1d */ /* 0x000fec0000002000 */
[----:B------:R-:W-:Y:S05]  /*22530*/  @!P0 BRA `(.L_x_1990) ;  /* 0x0000000000048947 */ /* 0x000fea0003800000 */
[----:B------:R-:W-:Y:S01]  /*22540*/  BPT.TRAP 0x1 ;  /* 0x000000040000795c */ /* 0x000fe20000300000 */
.L_x_1990:
[----:B------:R-:W-:Y:S01]  /*22550*/  IMAD R11, R194, 0x8, R17 ;  /* 0x00000008c20b7824 */ /* 0x000fe200078e0211 */
[----:B------:R-:W-:-:S04]  /*22560*/  SHF.L.U32 R0, R196, 0x1f, RZ ;  /* 0x0000001fc4007819 */ /* 0x000fc800000006ff */
[----:B------:R0:W1:Y:S01]  /*22570*/  SYNCS.PHASECHK.TRANS64.TRYWAIT P1, [R11+URZ+0x22850], R0 ;  /* 0x022850000b0075a7 */ /* 0x000062000802017f */
[----:B------:R-:W-:Y:S05]  /*22580*/  @!P0 BRA `(.L_x_1991) ;  /* 0x0000000000048947 */ /* 0x000fea0003800000 */
[----:B------:R-:W-:Y:S01]  /*22590*/  BPT.TRAP 0x1 ;  /* 0x000000040000795c */ /* 0x000fe20000300000 */
.L_x_1991:
[----:B------:R-:W-:-:S05]  /*225a0*/  VIADD R17, R17, 0x400 ;  /* 0x0000040011117836 */ /* 0x000fca0000000000 */
[----:B------:R-:W-:-:S04]  /*225b0*/  SHF.R.U32.HI R17, RZ, 0x4, R17 ;  /* 0x00000004ff117819 */ /* 0x000fc80000011611 */
[----:B------:R-:W-:-:S04]  /*225c0*/  LOP3.LUT R17, R17, 0x3fff, RZ, 0xc0, !PT ;  /* 0x00003fff11117812 */ /* 0x000fc800078ec0ff */
[----:B------:R-:W-:Y:S01]  /*225d0*/  LOP3.LUT R17, R17, 0x10000, RZ, 0xfc, !PT ;  /* 0x0001000011117812 */ /* 0x000fe200078efcff */
[----:B-1----:R-:W-:Y:S06]  /*225e0*/  @P1 BRA `(.L_x_1992) ;  /* 0x0000000000081947 */ /* 0x002fec0003800000 */
[----:B------:R-:W1:Y:S02]  /*225f0*/  SYNCS.PHASECHK.TRANS64.TRYWAIT P1, [R11+URZ+0x22850], R0 ;  /* 0x022850000b0075a7 */ /* 0x000e64000802017f */
[----:B-1----:R-:W-:Y:S05]  /*22600*/  @!P1 BRA `(.L_x_1993) ;  /* 0x000000cc00c89947 */ /* 0x002fea0003800000 */
.L_x_1992:
[----:B------:R-:W-:Y:S01]  /*22610*/  IMAD R4, R194, 0x500, R17 ;  /* 0x00000500c2047824 */ /* 0x000fe200078e0211 */
[----:B------:R-:W-:Y:S05]  /*22620*/  WARPSYNC.ALL ;  /* 0x0000000000007948 */ /* 0x000fea0003800000 */
[----:B------:R-:W-:Y:S01]  /*22630*/  IMAD.MOV.U32 R5, RZ, RZ, -0x3ffffff0 ;  /* 0xc0000010ff057424 */ /* 0x000fe200078e00ff */
[C---:B------:R-:W-:Y:S01]  /*22640*/  R2UR UR6, R4.reuse ;  /* 0x00000000040672ca */ /* 0x040fe200000e0000 */
[----:B------:R-:W-:Y:S01]  /*22650*/  WARPGROUP.ARRIVE ;  /* 0x00000000000079c5 */ /* 0x000fe20000000000 */
[C---:B------:R-:W-:Y:S01]  /*22660*/  VIADD R6, R4.reuse, 0x100 ;  /* 0x0000010004067836 */ /* 0x040fe20000000000 */
[----:B------:R-:W-:Y:S01]  /*22670*/  ULDC.64 UR4, c[0x0][0x9a0] ;  /* 0x0002680000047ab9 */ /* 0x000fe20000000a00 */
[----:B------:R-:W-:Y:S01]  /*22680*/  R2UR UR7, R5 ;  /* 0x00000000050772ca */ /* 0x000fe200000e0000 */
[----:B------:R-:W-:Y:S01]  /*22690*/  IMAD.MOV.U32 R7, RZ, RZ, -0x3ffffff0 ;  /* 0xc0000010ff077424 */ /* 0x000fe200078e00ff */
[----:B------:R-:W-:Y:S01]  /*226a0*/  ISETP.NE.U32.AND P1, PT, RZ, UR4, PT ;  /* 0x00000004ff007c0c */ /* 0x000fe2000bf25070 */
[----:B------:R-:W-:-:S02]  /*226b0*/  VIADD R14, R4, 0x200 ;  /* 0x00000200040e7836 */ /* 0x000fc40000000000 */
[----:B------:R-:W-:Y:S01]  /*226c0*/  IMAD.MOV.U32 R15, RZ, RZ, -0x3ffffff0 ;  /* 0xc0000010ff0f7424 */ /* 0x000fe200078e00ff */
[----:B------:R-:W-:-:S07]  /*226d0*/  ISETP.NE.AND.EX P1, PT, RZ, UR5, PT, P1 ;  /* 0x00000005ff007c0c */ /* 0x000fce000bf25310 */
[----:B------:R-:W-:Y:S01]  /*226e0*/  QGMMA.64x128x32.F32.E4M3.E4M3 R24, R184, gdesc[UR4], R24, gsb0 ;  /* 0x01e00004b8187df3 */ /* 0x000fe20008000818 */
[----:B------:R-:W-:Y:S02]  /*226f0*/  R2UR UR6, R6 ;  /* 0x00000000060672ca */ /* 0x000fe400000e0000 */
[----:B------:R-:W-:-:S03]  /*22700*/  R2UR UR7, R7 ;  /* 0x00000000070772ca */ /* 0x000fc600000e0000 */
[----:B------:R-:W0:Y:S01]  /*22710*/  @P1 LDC.64 R6, c[0x0][0x9c8] ;  /* 0x00027200ff061b82 */ /* 0x000e220000000a00 */
[----:B------:R-:W-:Y:S02]  /*22720*/  @P1 SHF.R.S32.HI R5, RZ, 0x1f, R191 ;  /* 0x0000001fff051819 */ /* 0x000fe400000114bf */
[----:B------:R-:W-:-:S05]  /*22730*/  @P1 SHF.R.S32.HI R13, RZ, 0x1f, R190 ;  /* 0x0000001fff0d1819 */ /* 0x000fca00000114be */
[----:B------:R-:W2:Y:S01]  /*22740*/  @P1 LDC.64 R8, c[0x0][0x9d0] ;  /* 0x00027400ff081b82 */ /* 0x000ea20000000a00 */
[----:B01----:R-:W-:-:S04]  /*22750*/  @P1 IMAD R0, R5, R6, RZ ;  /* 0x0000000605001224 */ /* 0x003fc800078e02ff */
[C---:B------:R-:W-:Y:S02]  /*22760*/  @P1 IMAD R5, R191.reuse, R7, R0 ;  /* 0x00000007bf051224 */ /* 0x040fe400078e0200 */
[----:B------:R-:W-:-:S04]  /*22770*/  @P1 IMAD.WIDE.U32 R6, R191, R6, RZ ;  /* 0x00000006bf061225 */ /* 0x000fc800078e00ff */
[-C--:B--2---:R-:W-:Y:S02]  /*22780*/  @P1 IMAD R0, R13, R8.reuse, RZ ;  /* 0x000000080d001224 */ /* 0x084fe400078e02ff */
[----:B------:R-:W-:Y:S02]  /*22790*/  @P1 IMAD.IADD R7, R7, 0x1, R5 ;  /* 0x0000000107071824 */ /* 0x000fe400078e0205 */
[C---:B------:R-:W-:Y:S02]  /*227a0*/  @P1 IMAD R5, R190.reuse, R9, R0 ;  /* 0x00000009be051224 */ /* 0x040fe400078e0200 */
[----:B------:R-:W-:-:S04]  /*227b0*/  @P1 IMAD.WIDE.U32 R6, R190, R8, R6 ;  /* 0x00000008be061225 */ /* 0x000fc800078e0006 */
[----:B------:R-:W-:Y:S01]  /*227c0*/  @P1 IMAD.IADD R5, R7, 0x1, R5 ;  /* 0x0000000107051824 */ /* 0x000fe200078e0205 */
[----:B------:R-:W-:Y:S01]  /*227d0*/  @P1 LEA R8, P2, R6, UR4, 0x2 ;  /* 0x0000000406081c11 */ /* 0x000fe2000f8410ff */
[----:B------:R-:W-:-:S03]  /*227e0*/  IMAD.MOV.U32 R0, RZ, RZ, 0x3f800000 ;  /* 0x3f800000ff007424 */ /* 0x000fc600078e00ff */
[----:B------:R-:W-:-:S05]  /*227f0*/  @P1 LEA.HI.X R9, R6, UR5, R5, 0x2, P2 ;  /* 0x0000000506091c11 */ /* 0x000fca00090f1405 */
[----:B------:R0:W2:Y:S01]  /*22800*/  @P1 LDG.E R0, desc[UR60][R8.64] ;  /* 0x0000003c08001981 */ /* 0x0000a2000c1e1900 */
[----:B------:R-:W-:Y:S02]  /*22810*/  WARPGROUP.DEPBAR.LE gsb0, 0x0 ;  /* 0x00008000000079c5 */ /* 0x000fe40000010000 */
[----:B------:R-:W-:-:S06]  /*22820*/  WARPGROUP.ARRIVE ;  /* 0x00000000000079c5 */ /* 0x000fcc0000000000 */
[----:B------:R-:W-:Y:S01]  /*22830*/  QGMMA.64x128x32.F32.E4M3.E4M3 R24, R180, gdesc[UR4], R24, gsb0 ;  /* 0x01e00004b4187df3 */ /* 0x000fe20008000818 */
[----:B------:R-:W-:Y:S02]  /*22840*/  R2UR UR6, R14 ;  /* 0x000000000e0672ca */ /* 0x000fe400000e0000 */
[----:B------:R-:W-:Y:S01]  /*22850*/  R2UR UR7, R15 ;  /* 0x000000000f0772ca */ /* 0x000fe200000e0000 */
[----:B------:R-:W-:Y:S02]  /*22860*/  VIADD R6, R4, 0x300 ;  /* 0x0000030004067836 */ /* 0x000fe40000000000 */
[----:B------:R-:W-:Y:S01]  /*22870*/  IMAD.MOV.U32 R7, RZ, RZ, -0x3ffffff0 ;  /* 0xc0000010ff077424 */ /* 0x000fe200078e00ff */
[----:B------:R-:W-:Y:S02]  /*22880*/  WARPGROUP.DEPBAR.LE gsb0, 0x0 ;  /* 0x00008000000079c5 */ /* 0x000fe40000010000 */
[----:B------:R-:W-:-:S07]  /*22890*/  WARPGROUP.ARRIVE ;  /* 0x00000000000079c5 */ /* 0x000fce0000000000 */
[----:B------:R-:W-:Y:S01]  /*228a0*/  QGMMA.64x128x32.F32.E4M3.E4M3 R24, R176, gdesc[UR4], R24, gsb0 ;  /* 0x01e00004b0187df3 */ /* 0x000fe20008000818 */
[----:B------:R-:W-:Y:S02]  /*228b0*/  R2UR UR6, R6 ;  /* 0x00000000060672ca */ /* 0x000fe400000e0000 */
[----:B------:R-:W-:Y:S01]  /*228c0*/  R2UR UR7, R7 ;  /* 0x00000000070772ca */ /* 0x000fe200000e0000 */
[----:B------:R-:W-:Y:S02]  /*228d0*/  VIADD R4, R4, 0x400 ;  /* 0x0000040004047836 */ /* 0x000fe40000000000 */
[----:B------:R-:W-:Y:S01]  /*228e0*/  IMAD.MOV.U32 R5, RZ, RZ, -0x3ffffff0 ;  /* 0xc0000010ff057424 */ /* 0x000fe200078e00ff */
[----:B------:R-:W1:Y:S01]  /*228f0*/  SHFL.BFLY PT, R7, R12, 0x2, 0x1f ;  /* 0x0c401f000c077f89 */ /* 0x000e6200000e0000 */
[----:B------:R-:W-:Y:S02]  /*22900*/  WARPGROUP.DEPBAR.LE gsb0, 0x0 ;  /* 0x00008000000079c5 */ /* 0x000fe40000010000 */
[----:B------:R-:W-:-:S06]  /*22910*/  WARPGROUP.ARRIVE ;  /* 0x00000000000079c5 */ /* 0x000fcc0000000000 */
[----:B------:R-:W-:Y:S01]  /*22920*/  QGMMA.64x128x32.F32.E4M3.E4M3 R24, R172, gdesc[UR4], R24, gsb0 ;  /* 0x01e00004ac187df3 */ /* 0x000fe20008000818 */
[----:B------:R-:W-:Y:S02]  /*22930*/  R2UR UR6, R4 ;  /* 0x00000000040672ca */ /* 0x000fe400000e0000 */
[----:B------:R-:W-:Y:S01]  /*22940*/  R2UR UR7, R5 ;  /* 0x00000000050772ca */ /* 0x000fe200000e0000 */
[----:B------:R-:W3:Y:S01]  /*22950*/  SHFL.BFLY PT, R4, R3, 0x2, 0x1f ;  /* 0x0c401f0003047f89 */ /* 0x000ee200000e0000 */
[----:B-1----:R-:W-:-:S05]  /*22960*/  FADD.FTZ R7, R7, R12 ;  /* 0x0000000c07077221 */ /* 0x002fca0000010000 */
[----:B------:R-:W1:Y:S01]  /*22970*/  SHFL.BFLY PT, R2, R7, 0x1, 0x1f ;  /* 0x0c201f0007027f89 */ /* 0x000e6200000e0000 */
[----:B---3--:R-:W-:-:S05]  /*22980*/  FADD.FTZ R4, R4, R3 ;  /* 0x0000000304047221 */ /* 0x008fca0000010000 */
[----:B------:R-:W3:Y:S01]  /*22990*/  SHFL.BFLY PT, R5, R4, 0x1, 0x1f ;  /* 0x0c201f0004057f89 */ /* 0x000ee200000e0000 */
[----:B-1----:R-:W-:-:S05]  /*229a0*/  FADD.FTZ R6, R7, R2 ;  /* 0x0000000207067221 */ /* 0x002fca0000010000 */
[C---:B------:R-:W-:Y:S01]  /*229b0*/  FSETP.NE.FTZ.AND P1, PT, R6.reuse, RZ, PT ;  /* 0x000000ff0600720b */ /* 0x040fe20003f35000 */
[----:B0-----:R-:W-:Y:S01]  /*229c0*/  FMUL.FTZ R9, R6, 0.00390625 ;  /* 0x3b80000006097820 */ /* 0x001fe20000410000 */
[----:B------:R-:W-:-:S04]  /*229d0*/  IMAD.MOV.U32 R3, RZ, RZ, RZ ;  /* 0x000000ffff037224 */ /* 0x000fc800078e00ff */
[----:B------:R-:W-:Y:S01]  /*229e0*/  FSETP.NE.FTZ.AND P2, PT, R9, RZ, PT ;  /* 0x000000ff0900720b */ /* 0x000fe20003f55000 */
[----:B---3--:R-:W-:-:S04]  /*229f0*/  FADD.FTZ R8, R4, R5 ;  /* 0x0000000504087221 */ /* 0x008fc80000010000 */
[----:B------:R-:W-:Y:S02]  /*22a00*/  FMUL.FTZ R10, R8, 0.00390625 ;  /* 0x3b800000080a7820 */ /* 0x000fe40000410000 */
[----:B------:R-:W-:Y:S03]  /*22a10*/  @P1 MUFU.RCP R3, R6 ;  /* 0x0000000600031308 */ /* 0x000fe60000001000 */
[----:B------:R-:W-:Y:S01]  /*22a20*/  FSETP.NE.FTZ.AND P3, PT, R10, RZ, PT ;  /* 0x000000ff0a00720b */ /* 0x000fe20003f75000 */
[----:B------:R-:W-:Y:S02]  /*22a30*/  WARPGROUP.DEPBAR.LE gsb0, 0x0 ;  /* 0x00008000000079c5 */ /* 0x000fe40000010000 */
[----:B------:R-:W-:-:S06]  /*22a40*/  WARPGROUP.ARRIVE ;  /* 0x00000000000079c5 */ /* 0x000fcc0000000000 */
[----:B------:R-:W-:Y:S01]  /*22a50*/  QGMMA.64x128x32.F32.E4M3.E4M3 R24, R168, gdesc[UR4], R24, gsb0 ;  /* 0x01e00004a8187df3 */ /* 0x000fe20008000818 */
[----:B------:R-:W-:Y:S01]  /*22a60*/  FSETP.NE.FTZ.AND P1, PT, R8, RZ, PT ;  /* 0x000000ff0800720b */ /* 0x000fe20003f35000 */
[----:B------:R-:W-:Y:S01]  /*22a70*/  IMAD.MOV.U32 R7, RZ, RZ, RZ ;  /* 0x000000ffff077224 */ /* 0x000fe200078e00ff */
        /* <DEDUP_REMOVED lines=16> */
.L_x_1994:
[----:B------:R-:W0:Y:S01]  /*22b80*/  S2R R4, SR_CgaCtaId ;  /* 0x0000000000047919 */ /* 0x000e220000008800 */
[----:B------:R-:W-:Y:S02]  /*22b90*/  VIADD R0, R11, 0x22860 ;  /* 0x000228600b007836 */ /* 0x000fe40000000000 */
[-C--:B------:R-:W-:Y:S01]  /*22ba0*/  FMUL.FTZ R94, R25, R3.reuse ;  /* 0x00000003195e7220 */ /* 0x080fe20000410000 */
        /* <DEDUP_REMOVED lines=34> */
[----:B------:R-:W-:Y:S01]  /*22dd0*/  FMUL.FTZ R85, R85, R3 ;  /* 0x0000000355557220 */ /* 0x000fe20000410000 */
[----:B------:R-:W-:Y:S01]  /*22de0*/  SEL R3, RZ, 0x1, P1 ;  /* 0x00000001ff037807 */ /* 0x000fe20000800000 */
        /* <DEDUP_REMOVED lines=35> */
[----:B0-----:R-:W-:-:S07]  /*23020*/  SEL R194, R194, RZ, P1 ;  /* 0x000000ffc2c27207 */ /* 0x001fce0000800000 */
.L_x_1879:
        /* <DEDUP_REMOVED lines=11> */
[----:B------:R-:W3:Y:S01]  /*230e0*/  LDL R42, [R1+0x28] ;  /* 0x00002800012a7983 */ /* 0x000ee20000100800 */
[----:B--2---:R-:W-:-:S05]  /*230f0*/  IMAD.SHL.U32 R0, R50, 0x4, RZ ;  /* 0x0000000432007824 */ /* 0x004fca00078e00ff */
[----:B------:R-:W-:-:S04]  /*23100*/  LOP3.LUT R0, R0, 0xc, RZ, 0xc0, !PT ;  /* 0x0000000c00007812 */ /* 0x000fc800078ec0ff */
[----:B------:R-:W-:-:S05]  /*23110*/  IADD3 R2, P0, R0, UR4, RZ ;  /* 0x0000000400027c10 */ /* 0x000fca000ff1e0ff */
[----:B------:R-:W-:-:S05]  /*23120*/  IMAD.X R3, RZ, RZ, UR5, P0 ;  /* 0x00000005ff037e24 */ /* 0x000fca00080e06ff */
[----:B------:R2:W4:Y:S01]  /*23130*/  LDG.E.CONSTANT R0, desc[UR60][R2.64] ;  /* 0x0000003c02007981 */ /* 0x000522000c1e9900 */
[----:B------:R-:W-:Y:S01]  /*23140*/  F2FP.BF16.F32.PACK_AB R48, R48, R57 ;  /* 0x000000393030723e */ /* 0x000fe200000010ff */
[----:B------:R-:W-:Y:S01]  /*23150*/  UMOV UR4, 0xffffffff ;  /* 0xffffffff00047882 */ /* 0x000fe20000000000 */
[----:B------:R-:W-:Y:S01]  /*23160*/  F2FP.BF16.F32.PACK_AB R49, R40, R49 ;  /* 0x000000312831723e */ /* 0x000fe200000010ff */
[----:B-----5:R-:W0:Y:S01]  /*23170*/  S2R R24, SR_SWINHI ;  /* 0x0000000000187919 */ /* 0x020e220000002f00 */
        /* <DEDUP_REMOVED lines=16> */
[----:B------:R-:W-:Y:S02]  /*23280*/  MOV R56, R17 ;  /* 0x0000001100387202 */ /* 0x000fe40000000f00 */
[----:B0-----:R-:W-:Y:S02]  /*23290*/  MOV R57, R24 ;  /* 0x0000001800397202 */ /* 0x001fe40000000f00 */
[----:B------:R-:W-:Y:S02]  /*232a0*/  F2FP.BF16.F32.PACK_AB R65, R55, R26 ;  /* 0x0000001a3741723e */ /* 0x000fe400000010ff */
[----:B------:R-:W-:Y:S02]  /*232b0*/  F2FP.BF16.F32.PACK_AB R67, R63, R20 ;  /* 0x000000143f43723e */ /* 0x000fe400000010ff */
[----:B--2---:R-:W-:Y:S02]  /*232c0*/  LOP3.LUT P0, R2, R50, 0x3, RZ, 0xc0, !PT ;  /* 0x0000000332027812 */ /* 0x004fe4000780c0ff */
[----:B------:R-:W-:-:S02]  /*232d0*/  F2FP.BF16.F32.PACK_AB R95, R95, R96 ;  /* 0x000000605f5f723e */ /* 0x000fc400000010ff */
[----:B------:R-:W-:Y:S02]  /*232e0*/  F2FP.BF16.F32.PACK_AB R94, R93, R94 ;  /* 0x0000005e5d5e723e */ /* 0x000fe400000010ff */
[----:B------:R-:W-:Y:S02]  /*232f0*/  ISETP.EQ.OR P0, PT, R2, 0x3, !P0 ;  /* 0x000000030200780c */ /* 0x000fe40004702670 */
        /* <DEDUP_REMOVED lines=9> */
[----:B------:R-:W-:-:S02]  /*23390*/  SEL R13, R95, R94, P0 ;  /* 0x0000005e5f0d7207 */ /* 0x000fc40000000000 */
[----:B------:R-:W-:Y:S01]  /*233a0*/  SEL R3, R94, R95, P0 ;  /* 0x0000005f5e037207 */ /* 0x000fe20000000000 */
[----:B---3--:R-:W-:Y:S01]  /*233b0*/  IMAD.WIDE R4, R42, 0x2, R56 ;  /* 0x000000022a047825 */ /* 0x008fe200078e0238 */
[----:B------:R-:W-:Y:S02]  /*233c0*/  F2FP.BF16.F32.PACK_AB R42, R85, R8 ;  /* 0x00000008552a723e */ /* 0x000fe400000010ff */
[C---:B------:R-:W-:Y:S02]  /*233d0*/  IADD3 R7, P5, R4.reuse, 0x4060, RZ ;  /* 0x0000406004077810 */ /* 0x040fe40007fbe0ff */
[----:B------:R-:W-:Y:S02]  /*233e0*/  IADD3 R9, P1, R4, 0x4040, RZ ;  /* 0x0000404004097810 */ /* 0x000fe40007f3e0ff */
[----:B------:R-:W-:Y:S02]  /*233f0*/  LOP3.LUT R6, R7, 0x380, RZ, 0xc0, !PT ;  /* 0x0000038007067812 */ /* 0x000fe400078ec0ff */
[----:B------:R-:W-:-:S02]  /*23400*/  LOP3.LUT R8, R9, 0x380, RZ, 0xc0, !PT ;  /* 0x0000038009087812 */ /* 0x000fc400078ec0ff */
[----:B------:R-:W-:Y:S02]  /*23410*/  IADD3 R15, P3, R4, 0x4000, RZ ;  /* 0x00004000040f7810 */ /* 0x000fe40007f7e0ff */
[----:B------:R-:W-:Y:S02]  /*23420*/  SHF.R.U64 R6, R6, 0x3, RZ ;  /* 0x0000000306067819 */ /* 0x000fe400000012ff */
[----:B------:R-:W-:Y:S02]  /*23430*/  SHF.R.U64 R8, R8, 0x3, RZ ;  /* 0x0000000308087819 */ /* 0x000fe400000012ff */
[----:B------:R-:W-:Y:S02]  /*23440*/  LOP3.LUT R14, R15, 0x380, RZ, 0xc0, !PT ;  /* 0x000003800f0e7812 */ /* 0x000fe400078ec0ff */
[----:B------:R-:W-:Y:S01]  /*23450*/  LOP3.LUT R6, R6, R7, RZ, 0x3c, !PT ;  /* 0x0000000706067212 */ /* 0x000fe200078e3cff */
[--C-:B------:R-:W-:Y:S01]  /*23460*/  IMAD.X R7, RZ, RZ, R5.reuse, P5 ;  /* 0x000000ffff077224 */ /* 0x100fe200028e0605 */
[----:B------:R-:W-:Y:S01]  /*23470*/  LOP3.LUT R8, R8, R9, RZ, 0x3c, !PT ;  /* 0x0000000908087212 */ /* 0x000fe200078e3cff */
[----:B------:R-:W-:Y:S01]  /*23480*/  IMAD.X R9, RZ, RZ, R5, P1 ;  /* 0x000000ffff097224 */ /* 0x000fe200008e0605 */
[----:B------:R-:W-:-:S02]  /*23490*/  SHF.R.U64 R14, R14, 0x3, RZ ;  /* 0x000000030e0e7819 */ /* 0x000fc400000012ff */
[C---:B------:R-:W-:Y:S02]  /*234a0*/  IADD3 R11, P2, R4.reuse, 0x4020, RZ ;  /* 0x00004020040b7810 */ /* 0x040fe40007f5e0ff */
[C---:B------:R-:W-:Y:S02]  /*234b0*/  IADD3 R21, P4, R4.reuse, 0x60, RZ ;  /* 0x0000006004157810 */ /* 0x040fe40007f9e0ff */
[C---:B------:R-:W-:Y:S02]  /*234c0*/  IADD3 R25, P5, R4.reuse, 0x40, RZ ;  /* 0x0000004004197810 */ /* 0x040fe40007fbe0ff */
[----:B------:R-:W-:Y:S02]  /*234d0*/  IADD3 R27, P1, R4, 0x20, RZ ;  /* 0x00000020041b7810 */ /* 0x000fe40007f3e0ff */
[----:B------:R-:W-:Y:S02]  /*234e0*/  LOP3.LUT R14, R14, R15, RZ, 0x3c, !PT ;  /* 0x0000000f0e0e7212 */ /* 0x000fe400078e3cff */
[----:B------:R-:W-:-:S02]  /*234f0*/  LOP3.LUT R10, R11, 0x380, RZ, 0xc0, !PT ;  /* 0x000003800b0a7812 */ /* 0x000fc400078ec0ff */
[----:B------:R-:W-:Y:S02]  /*23500*/  LOP3.LUT R20, R21, 0x380, RZ, 0xc0, !PT ;  /* 0x0000038015147812 */ /* 0x000fe400078ec0ff */
[----:B------:R-:W-:Y:S02]  /*23510*/  LOP3.LUT R24, R25, 0x380, RZ, 0xc0, !PT ;  /* 0x0000038019187812 */ /* 0x000fe400078ec0ff */
[----:B------:R-:W-:Y:S02]  /*23520*/  LOP3.LUT R26, R27, 0x380, RZ, 0xc0, !PT ;  /* 0x000003801b1a7812 */ /* 0x000fe400078ec0ff */
[----:B------:R-:W-:Y:S02]  /*23530*/  LOP3.LUT R15, R4, 0x380, RZ, 0xc0, !PT ;  /* 0x00000380040f7812 */ /* 0x000fe400078ec0ff */
[----:B------:R-:W-:Y:S02]  /*23540*/  SHF.R.U64 R10, R10, 0x3, RZ ;  /* 0x000000030a0a7819 */ /* 0x000fe400000012ff */
[----:B------:R-:W-:-:S02]  /*23550*/  SHF.R.U64 R20, R20, 0x3, RZ ;  /* 0x0000000314147819 */ /* 0x000fc400000012ff */
[----:B------:R-:W-:Y:S02]  /*23560*/  SHF.R.U64 R24, R24, 0x3, RZ ;  /* 0x0000000318187819 */ /* 0x000fe400000012ff */
        /* <DEDUP_REMOVED lines=12> */
[----:B------:R-:W-:-:S02]  /*23630*/  MOV R64, R6 ;  /* 0x0000000600407202 */ /* 0x000fc40000000f00 */
[----:B------:R-:W-:Y:S02]  /*23640*/  MOV R79, R4 ;  /* 0x00000004004f7202 */ /* 0x000fe40000000f00 */
[----:B------:R-:W-:Y:S02]  /*23650*/  MOV R66, R8 ;  /* 0x0000000800427202 */ /* 0x000fe40000000f00 */
[----:B------:R-:W-:Y:S02]  /*23660*/  MOV R68, R10 ;  /* 0x0000000a00447202 */ /* 0x000fe40000000f00 */
[----:B------:R-:W-:Y:S02]  /*23670*/  MOV R72, R14 ;  /* 0x0000000e00487202 */ /* 0x000fe40000000f00 */
[----:B------:R-:W-:Y:S02]  /*23680*/  MOV R74, R20 ;  /* 0x00000014004a7202 */ /* 0x000fe40000000f00 */
[----:B------:R-:W-:-:S02]  /*23690*/  MOV R76, R24 ;  /* 0x00000018004c7202 */ /* 0x000fc40000000f00 */
        /* <DEDUP_REMOVED lines=46> */
[----:B------:R-:W4:Y:S01]  /*23980*/  SHFL.IDX PT, R20, R39, R2, 0x1c1f ;  /* 0x001c1f0227147589 */ /* 0x000f2200000e0000 */
[----:B------:R-:W-:-:S02]  /*23990*/  SEL R77, R44, R77, P0 ;  /* 0x0000004d2c4d7207 */ /* 0x000fc40000000000 */
[----:B0-----:R-:W-:Y:S01]  /*239a0*/  SEL R8, R10, R7, P0 ;  /* 0x000000070a087207 */ /* 0x001fe20000000000 */
[----:B------:R-:W-:Y:S01]  /*239b0*/  SHFL.IDX PT, R41, R41, R0, 0x1c1f ;  /* 0x001c1f0029297589 */ /* 0x000fe200000e0000 */
[----:B------:R-:W-:Y:S02]  /*239c0*/  SEL R28, R30, R27, P0 ;  /* 0x0000001b1e1c7207 */ /* 0x000fe40000000000 */
[----:B------:R-:W-:Y:S01]  /*239d0*/  SEL R4, R6, R3, P0 ;  /* 0x0000000306047207 */ /* 0x000fe20000000000 */
[----:B------:R-:W0:Y:S01]  /*239e0*/  SHFL.IDX PT, R42, R43, R2, 0x1c1f ;  /* 0x001c1f022b2a7589 */ /* 0x000e2200000e0000 */
[----:B------:R-:W-:Y:S02]  /*239f0*/  SEL R10, R7, R10, P0 ;  /* 0x0000000a070a7207 */ /* 0x000fe40000000000 */
[----:B------:R-:W-:Y:S01]  /*23a00*/  SEL R24, R26, R21, P0 ;  /* 0x000000151a187207 */ /* 0x000fe20000000000 */
[----:B------:R-:W-:Y:S01]  /*23a10*/  SHFL.IDX PT, R45, R45, R0, 0x1c1f ;  /* 0x001c1f002d2d7589 */ /* 0x000fe200000e0000 */
[----:B--2---:R-:W-:-:S02]  /*23a20*/  SEL R32, R34, R31, P0 ;  /* 0x0000001f22207207 */ /* 0x004fc40000000000 */
[----:B------:R-:W-:Y:S01]  /*23a30*/  SEL R30, R27, R30, P0 ;  /* 0x0000001e1b1e7207 */ /* 0x000fe20000000000 */
[----:B------:R-:W-:Y:S01]  /*23a40*/  SHFL.IDX PT, R49, R49, R0, 0x1c1f ;  /* 0x001c1f0031317589 */ /* 0x000fe200000e0000 */
[----:B------:R-:W-:Y:S02]  /*23a50*/  SEL R34, R31, R34, P0 ;  /* 0x000000221f227207 */ /* 0x000fe40000000000 */
[----:B------:R-:W-:Y:S01]  /*23a60*/  SEL R6, R3, R6, P0 ;  /* 0x0000000603067207 */ /* 0x000fe20000000000 */
[----:B------:R-:W-:Y:S01]  /*23a70*/  SHFL.IDX PT, R59, R59, R0, 0x1c1f ;  /* 0x001c1f003b3b7589 */ /* 0x000fe200000e0000 */
[----:B---3--:R-:W-:Y:S02]  /*23a80*/  SEL R36, R38, R35, P0 ;  /* 0x0000002326247207 */ /* 0x008fe40000000000 */
[----:B------:R-:W-:Y:S01]  /*23a90*/  SEL R38, R35, R38, P0 ;  /* 0x0000002623267207 */ /* 0x000fe20000000000 */
[----:B------:R-:W-:Y:S01]  /*23aa0*/  SHFL.IDX PT, R63, R63, R0, 0x1c1f ;  /* 0x001c1f003f3f7589 */ /* 0x000fe200000e0000 */
[----:B----4-:R-:W-:-:S02]  /*23ab0*/  SEL R12, R37, R20, P0 ;  /* 0x00000014250c7207 */ /* 0x010fc40000000000 */
[----:B------:R-:W-:Y:S01]  /*23ac0*/  SEL R14, R20, R37, P0 ;  /* 0x00000025140e7207 */ /* 0x000fe20000000000 */
[----:B------:R-:W-:Y:S01]  /*23ad0*/  SHFL.IDX PT, R67, R67, R0, 0x1c1f ;  /* 0x001c1f0043437589 */ /* 0x000fe200000e0000 */
[----:B------:R-:W-:-:S03]  /*23ae0*/  SEL R26, R21, R26, P0 ;  /* 0x0000001a151a7207 */ /* 0x000fc60000000000 */
[----:B------:R-:W-:Y:S01]  /*23af0*/  SHFL.IDX PT, R71, R71, R0, 0x1c1f ;  /* 0x001c1f0047477589 */ /* 0x000fe200000e0000 */
[----:B0-----:R-:W-:Y:S02]  /*23b00*/  SEL R40, R41, R42, P0 ;  /* 0x0000002a29287207 */ /* 0x001fe40000000000 */
[----:B------:R-:W-:Y:S01]  /*23b10*/  SEL R42, R42, R41, P0 ;  /* 0x000000292a2a7207 */ /* 0x000fe20000000000 */
[----:B------:R0:W2:Y:S04]  /*23b20*/  SHFL.IDX PT, R44, R47, R2, 0x1c1f ;  /* 0x001c1f022f2c7589 */ /* 0x0000a800000e0000 */
[----:B------:R-:W3:Y:S04]  /*23b30*/  SHFL.IDX PT, R46, R51, R2, 0x1c1f ;  /* 0x001c1f02332e7589 */ /* 0x000ee800000e0000 */
[----:B------:R-:W4:Y:S01]  /*23b40*/  SHFL.IDX PT, R48, R55, R2, 0x1c1f ;  /* 0x001c1f0237307589 */ /* 0x000f2200000e0000 */
[----:B0-----:R-:W-:-:S03]  /*23b50*/  IMAD.MOV.U32 R47, RZ, RZ, RZ ;  /* 0x000000ffff2f7224 */ /* 0x001fc600078e00ff */
[----:B------:R-:W0:Y:S04]  /*23b60*/  SHFL.IDX PT, R50, R61, R2, 0x1c1f ;  /* 0x001c1f023d327589 */ /* 0x000e2800000e0000 */
[----:B------:R-:W5:Y:S04]  /*23b70*/  SHFL.IDX PT, R52, R65, R2, 0x1c1f ;  /* 0x001c1f0241347589 */ /* 0x000f6800000e0000 */
[----:B------:R-:W1:Y:S04]  /*23b80*/  SHFL.IDX PT, R54, R69, R2, 0x1c1f ;  /* 0x001c1f0245367589 */ /* 0x000e6800000e0000 */
[----:B------:R-:W1:Y:S01]  /*23b90*/  SHFL.IDX PT, R58, R73, R2, 0x1c1f ;  /* 0x001c1f02493a7589 */ /* 0x000e6200000e0000 */
[----:B--2---:R-:W-:-:S02]  /*23ba0*/  SEL R5, R45, R44, P0 ;  /* 0x0000002c2d057207 */ /* 0x004fc40000000000 */
[----:B------:R-:W-:Y:S01]  /*23bb0*/  SEL R7, R44, R45, P0 ;  /* 0x0000002d2c077207 */ /* 0x000fe20000000000 */
[----:B------:R2:W2:Y:S01]  /*23bc0*/  SHFL.IDX PT, R75, R75, R0, 0x1c1f ;  /* 0x001c1f004b4b7589 */ /* 0x0004a200000e0000 */
[----:B---3--:R-:W-:Y:S02]  /*23bd0*/  SEL R9, R49, R46, P0 ;  /* 0x0000002e31097207 */ /* 0x008fe40000000000 */
[----:B------:R-:W-:Y:S01]  /*23be0*/  SEL R11, R46, R49, P0 ;  /* 0x000000312e0b7207 */ /* 0x000fe20000000000 */
[----:B------:R3:W2:Y:S01]  /*23bf0*/  SHFL.IDX PT, R60, R77, R2, 0x1c1f ;  /* 0x001c1f024d3c7589 */ /* 0x0006a200000e0000 */
[----:B----4-:R-:W-:Y:S02]  /*23c00*/  SEL R25, R53, R48, P0 ;  /* 0x0000003035197207 */ /* 0x010fe40000000000 */
[----:B------:R-:W-:Y:S02]  /*23c10*/  SEL R27, R48, R53, P0 ;  /* 0x00000035301b7207 */ /* 0x000fe40000000000 */
[----:B0-----:R-:W-:-:S02]  /*23c20*/  SEL R29, R59, R50, P0 ;  /* 0x000000323b1d7207 */ /* 0x001fc40000000000 */
[----:B------:R-:W-:Y:S02]  /*23c30*/  SEL R31, R50, R59, P0 ;  /* 0x0000003b321f7207 */ /* 0x000fe40000000000 */
[----:B-----5:R-:W-:Y:S02]  /*23c40*/  SEL R33, R63, R52, P0 ;  /* 0x000000343f217207 */ /* 0x020fe40000000000 */
[----:B------:R-:W-:Y:S02]  /*23c50*/  SEL R35, R52, R63, P0 ;  /* 0x0000003f34237207 */ /* 0x000fe40000000000 */
[----:B-1----:R-:W-:Y:S02]  /*23c60*/  SEL R37, R67, R54, P0 ;  /* 0x0000003643257207 */ /* 0x002fe40000000000 */
[----:B------:R-:W-:Y:S02]  /*23c70*/  SEL R39, R54, R67, P0 ;  /* 0x0000004336277207 */ /* 0x000fe40000000000 */
[----:B------:R-:W-:-:S02]  /*23c80*/  SEL R13, R71, R58, P0 ;  /* 0x0000003a470d7207 */ /* 0x000fc40000000000 */
[----:B---3--:R-:W-:-:S07]  /*23c90*/  SEL R15, R58, R71, P0 ;  /* 0x000000473a0f7207 */ /* 0x008fce0000000000 */
.L_x_2267:
[----:B------:R-:W-:Y:S05]  /*23ca0*/  WARPSYNC.ALL ;  /* 0x0000000000007948 */ /* 0x000fea0003800000 */
[----:B------:R-:W-:Y:S01]  /*23cb0*/  BAR.SYNC.DEFER_BLOCKING 0x1, 0x100 ;  /* 0x0044000000007b1d */ /* 0x000fe20000010000 */
[----:B--2---:R-:W-:Y:S02]  /*23cc0*/  SEL R41, R75, R60, P0 ;  /* 0x0000003c4b297207 */ /* 0x004fe40000000000 */
[----:B------:R-:W-:-:S03]  /*23cd0*/  SEL R43, R60, R75, P0 ;  /* 0x0000004b3c2b7207 */ /* 0x000fc60000000000 */
[----:B------:R-:W-:Y:S02]  /*23ce0*/  ULDC.64 UR4, c[0x0][0xc00] ;  /* 0x0003000000047ab9 */ /* 0x000fe40000000a00 */
[----:B------:R-:W0:Y:S01]  /*23cf0*/  LDC.64 R2, c[0x0][0xc00] ;  /* 0x00030000ff027b82 */ /* 0x000e220000000a00 */
[----:B------:R-:W-:-:S04]  /*23d00*/  ISETP.NE.U32.AND P2, PT, RZ, UR4, PT ;  /* 0x00000004ff007c0c */ /* 0x000fc8000bf45070 */
[----:B------:R-:W-:Y:S01]  /*23d10*/  ISETP.NE.AND.EX P2, PT, RZ, UR5, PT, P2 ;  /* 0x00000005ff007c0c */ /* 0x000fe2000bf45320 */
[----:B------:R-:W-:Y:S02]  /*23d20*/  ULDC.64 UR4, c[0x0][0xc08] ;  /* 0x0003020000047ab9 */ /* 0x000fe40000000a00 */
[----:B------:R-:W-:Y:S01]  /*23d30*/  ISETP.NE.U32.AND P0, PT, RZ, UR4, PT ;  /* 0x00000004ff007c0c */ /* 0x000fe2000bf05070 */
[----:B------:R-:W1:Y:S03]  /*23d40*/  LDC R49, c[0x0][0xbe8] ;  /* 0x0002fa00ff317b82 */ /* 0x000e660000000800 */
[----:B------:R-:W-:Y:S01]  /*23d50*/  ISETP.NE.AND.EX P0, PT, RZ, UR5, PT, P0 ;  /* 0x00000005ff007c0c */ /* 0x000fe2000bf05300 */
[----:B------:R-:W-:Y:S04]  /*23d60*/  STSM.16.M88.4 [R79], R4 ;  /* 0x000000044f007844 */ /* 0x000fe80000000200 */
[----:B------:R-:W-:Y:S01]  /*23d70*/  STSM.16.M88.4 [R78], R8 ;  /* 0x000000084e007844 */ /* 0x000fe20000000200 */
[----:B0-----:R-:W-:-:S03]  /*23d80*/  IMAD.WIDE R20, R225, 0x4, R2 ;  /* 0x00000004e1147825 */ /* 0x001fc600078e0202 */
[----:B------:R-:W-:Y:S04]  /*23d90*/  STSM.16.M88.4 [R76], R24 ;  /* 0x000000184c007844 */ /* 0x000fe80000000200 */
[----:B------:R-:W0:Y:S01]  /*23da0*/  @P0 LDC.64 R2, c[0x0][0xc08] ;  /* 0x00030200ff020b82 */ /* 0x000e220000000a00 */
[----:B------:R-:W-:Y:S04]  /*23db0*/  STSM.16.M88.4 [R74], R28 ;  /* 0x0000001c4a007844 */ /* 0x000fe80000000200 */
[----:B------:R-:W-:Y:S04]  /*23dc0*/  STSM.16.M88.4 [R72], R32 ;  /* 0x0000002048007844 */ /* 0x000fe80000000200 */
[----:B------:R-:W-:Y:S04]  /*23dd0*/  STSM.16.M88.4 [R68], R36 ;  /* 0x0000002444007844 */ /* 0x000fe80000000200 */
[----:B------:R2:W-:Y:S04]  /*23de0*/  STSM.16.M88.4 [R66], R12 ;  /* 0x0000000c42007844 */ /* 0x0005e80000000200 */
[----:B------:R3:W-:Y:S01]  /*23df0*/  STSM.16.M88.4 [R64], R40 ;  /* 0x0000002840007844 */ /* 0x0007e20000000200 */
[----:B------:R-:W-:Y:S01]  /*23e00*/  BAR.SYNC.DEFER_BLOCKING 0x1, 0x100 ;  /* 0x0044000000007b1d */ /* 0x000fe20000010000 */
[----:B0-----:R-:W-:-:S05]  /*23e10*/  @P0 IMAD.WIDE R2, R225, 0x4, R2 ;  /* 0x00000004e1020825 */ /* 0x001fca00078e0202 */
[----:B------:R-:W-:Y:S02]  /*23e20*/  ULDC UR4, c[0x0][0xa88] ;  /* 0x0002a20000047ab9 */ /* 0x000fe40000000800 */
[----:B------:R-:W-:Y:S01]  /*23e30*/  IMAD.U32 R0, RZ, RZ, UR4 ;  /* 0x00000004ff007e24 */ /* 0x000fe2000f8e00ff */
[----:B------:R3:W5:Y:S01]  /*23e40*/  @P2 LDG.E R47, desc[UR60][R20.64] ;  /* 0x0000003c142f2981 */ /* 0x000762000c1e1900 */
[----:B-1----:R-:W-:Y:S01]  /*23e50*/  ISETP.NE.AND P1, PT, R49, 0x1, PT ;  /* 0x000000013100780c */ /* 0x002fe20003f25270 */
[----:B--2---:R-:W-:-:S03]  /*23e60*/  IMAD.IADD R13, R205, 0x1, R202 ;  /* 0x00000001cd0d7824 */ /* 0x004fc600078e02ca */
[----:B------:R3:W5:Y:S09]  /*23e70*/  @P0 LDG.E R0, desc[UR60][R2.64] ;  /* 0x0000003c02000981 */ /* 0x000772000c1e1900 */
[----:B------:R-:W0:Y:S08]  /*23e80*/  @P1 LDC R4, c[0x0][0xbec] ;  /* 0x0002fb00ff041b82 */ /* 0x000e300000000800 */
[----:B------:R-:W1:Y:S01]  /*23e90*/  @P1 LDC R5, c[0x0][0xbf0] ;  /* 0x0002fc00ff051b82 */ /* 0x000e620000000800 */
[----:B---3--:R-:W-:Y:S05]  /*23ea0*/  @P0 BRA `(.L_x_1998) ;  /* 0x0000000000100947 */ /* 0x008fea0003800000 */
[----:B------:R-:W-:Y:S05]  /*23eb0*/  @!P2 BRA `(.L_x_1998) ;  /* 0x00000000000ca947 */ /* 0x000fea0003800000 */
[----:B------:R-:W2:Y:S04]  /*23ec0*/  LDG.E R3, desc[UR60][R20.64] ;  /* 0x0000003c14037981 */ /* 0x000ea8000c1e1900 */
[----:B-----5:R-:W2:Y:S02]  /*23ed0*/  LDG.E R0, desc[UR60][R20.64+0x4] ;  /* 0x0000043c14007981 */ /* 0x020ea4000c1e1900 */
[----:B--2---:R-:W-:-:S07]  /*23ee0*/  IMAD.IADD R0, R0, 0x1, -R3 ;  /* 0x0000000100007824 */ /* 0x004fce00078e0a03 */
.L_x_1998:
[----:B------:R-:W2:Y:S01]  /*23ef0*/  LDL R10, [R1+0x24] ;  /* 0x00002400010a7983 */ /* 0x000ea20000100800 */
[----:B0-----:R-:W-:Y:S01]  /*23f00*/  @P1 IMAD.HI.U32 R2, R13, R4, RZ ;  /* 0x000000040d021227 */ /* 0x001fe200078e00ff */
[----:B------:R-:W-:Y:S01]  /*23f10*/  SHF.R.S32.HI R48, RZ, 0x1f, R221 ;  /* 0x0000001fff307819 */ /* 0x000fe200000114dd */
[----:B------:R-:W-:Y:S01]  /*23f20*/  ULDC.64 UR4, c[0x0][0xb90] ;  /* 0x0002e40000047ab9 */ /* 0x000fe20000000a00 */
[----:B------:R-:W0:Y:S01]  /*23f30*/  S2R R14, SR_TID.X ;  /* 0x00000000000e7919 */ /* 0x000e220000002100 */
[----:B------:R-:W-:Y:S01]  /*23f40*/  IMAD.MOV.U32 R7, RZ, RZ, R13 ;  /* 0x000000ffff077224 */ /* 0x000fe200078e000d */
[--C-:B-----5:R-:W-:Y:S01]  /*23f50*/  SHF.R.S32.HI R3, RZ, 0x1f, R47.reuse ;  /* 0x0000001fff037819 */ /* 0x120fe2000001142f */
[----:B------:R-:W-:Y:S01]  /*23f60*/  IMAD R6, R48, UR4, RZ ;  /* 0x0000000430067c24 */ /* 0x000fe2000f8e02ff */
[----:B-1----:R-:W-:Y:S01]  /*23f70*/  @P1 SHF.R.U32.HI R7, RZ, R5, R2 ;  /* 0x00000005ff071219 */ /* 0x002fe20000011602 */
[----:B------:R-:W-:Y:S01]  /*23f80*/  IMAD.MOV.U32 R2, RZ, RZ, R47 ;  /* 0x000000ffff027224 */ /* 0x000fe200078e002f */
[----:B------:R-:W-:Y:S01]  /*23f90*/  SHF.R.S32.HI R46, RZ, 0x1f, R225 ;  /* 0x0000001fff2e7819 */ /* 0x000fe200000114e1 */
[----:B------:R-:W-:Y:S01]  /*23fa0*/  IMAD R9, R221, UR5, R6 ;  /* 0x00000005dd097c24 */ /* 0x000fe2000f8e0206 */
[----:B------:R-:W-:Y:S01]  /*23fb0*/  SEL R51, R225, RZ, !P2 ;  /* 0x000000ffe1337207 */ /* 0x000fe20005000000 */
[----:B------:R-:W-:Y:S01]  /*23fc0*/  IMAD.WIDE.U32 R4, R221, UR4, R2 ;  /* 0x00000004dd047c25 */ /* 0x000fe2000f8e0002 */
[----:B------:R-:W-:Y:S01]  /*23fd0*/  SEL R46, R46, RZ, !P2 ;  /* 0x000000ff2e2e7207 */ /* 0x000fe20005000000 */
[----:B------:R-:W-:Y:S01]  /*23fe0*/  ULDC.64 UR4, c[0x0][0xb98] ;  /* 0x0002e60000047ab9 */ /* 0x000fe20000000a00 */
[----:B------:R-:W1:Y:S01]  /*23ff0*/  @P1 LDC R55, c[0x0][0xbec] ;  /* 0x0002fb00ff371b82 */ /* 0x000e620000000800 */
[----:B------:R-:W-:-:S02]  /*24000*/  IMAD.MOV R2, RZ, RZ, -R7 ;  /* 0x000000ffff027224 */ /* 0x000fc400078e0a07 */
[----:B------:R-:W-:Y:S02]  /*24010*/  IMAD.IADD R5, R5, 0x1, R9 ;  /* 0x0000000105057824 */ /* 0x000fe400078e0209 */
[----:B------:R-:W-:Y:S02]  /*24020*/  IMAD R9, R49, R2, R13 ;  /* 0x0000000231097224 */ /* 0x000fe400078e020d */
[----:B------:R-:W-:Y:S02]  /*24030*/  IMAD R11, R227, 0x40, R208 ;  /* 0x00000040e30b7824 */ /* 0x000fe400078e02d0 */
[----:B------:R-:W-:Y:S02]  /*24040*/  IMAD R2, R46, UR4, RZ ;  /* 0x000000042e027c24 */ /* 0x000fe4000f8e02ff */
[----:B------:R-:W-:-:S04]  /*24050*/  IMAD.WIDE.U32 R4, R51, UR4, R4 ;  /* 0x0000000433047c25 */ /* 0x000fc8000f8e0004 */
[----:B------:R-:W-:Y:S01]  /*24060*/  IMAD.WIDE R56, R11, 0x2, R56 ;  /* 0x000000020b387825 */ /* 0x000fe200078e0238 */
[----:B------:R-:W-:Y:S02]  /*24070*/  SHF.R.S32.HI R11, RZ, 0x1f, R7 ;  /* 0x0000001fff0b7819 */ /* 0x000fe40000011407 */
[----:B------:R-:W-:Y:S01]  /*24080*/  IADD3 R4, P2, R7, R4, RZ ;  /* 0x0000000407047210 */ /* 0x000fe20007f5e0ff */
[----:B------:R-:W-:Y:S01]  /*24090*/  IMAD R6, R51, UR5, R2 ;  /* 0x0000000533067c24 */ /* 0x000fe2000f8e0202 */
[----:B------:R-:W-:Y:S01]  /*240a0*/  SHF.R.S32.HI R2, RZ, 0x1f, R9 ;  /* 0x0000001fff027819 */ /* 0x000fe20000011409 */
[----:B------:R-:W-:Y:S01]  /*240b0*/  ULDC.64 UR4, c[0x0][0xb88] ;  /* 0x0002e20000047ab9 */ /* 0x000fe20000000a00 */
[----:B0-----:R-:W-:Y:S01]  /*240c0*/  VIADD R15, R14, 0xffffff80 ;  /* 0xffffff800e0f7836 */ /* 0x001fe20000000000 */
[----:B------:R-:W-:Y:S01]  /*240d0*/  IADD3 R7, P0, R56, 0x1000, RZ ;  /* 0x0000100038077810 */ /* 0x000fe20007f1e0ff */
[----:B------:R-:W-:Y:S01]  /*240e0*/  IMAD R53, R0, R49, RZ ;  /* 0x0000003100357224 */ /* 0x000fe200078e02ff */
[----:B------:R-:W-:Y:S01]  /*240f0*/  IADD3.X R5, R11, R5, R6, P2, !PT ;  /* 0x000000050b057210 */ /* 0x000fe200017fe406 */
[----:B------:R-:W-:Y:S01]  /*24100*/  IMAD R2, R2, UR4, RZ ;  /* 0x0000000402027c24 */ /* 0x000fe2000f8e02ff */
[----:B------:R-:W-:-:S02]  /*24110*/  SHF.R.S32.HI R14, RZ, 0x1f, R15 ;  /* 0x0000001fff0e7819 */ /* 0x000fc4000001140f */
[----:B------:R-:W-:Y:S01]  /*24120*/  IADD3 R29, P3, R56, 0x4000, RZ ;  /* 0x00004000381d7810 */ /* 0x000fe20007f7e0ff */
[C---:B------:R-:W-:Y:S01]  /*24130*/  IMAD R11, R9.reuse, UR5, R2 ;  /* 0x00000005090b7c24 */ /* 0x040fe2000f8e0202 */
[----:B------:R-:W-:Y:S01]  /*24140*/  LEA.HI R14, R14, R15, RZ, 0x7 ;  /* 0x0000000f0e0e7211 */ /* 0x000fe200078f38ff */
[----:B------:R-:W-:Y:S01]  /*24150*/  IMAD.WIDE.U32 R4, R9, UR4, R4 ;  /* 0x0000000409047c25 */ /* 0x000fe2000f8e0004 */
[----:B------:R-:W-:Y:S01]  /*24160*/  ULDC.64 UR4, c[0x0][0xb50] ;  /* 0x0002d40000047ab9 */ /* 0x000fe20000000a00 */
[----:B------:R-:W-:Y:S02]  /*24170*/  LOP3.LUT R28, R29, 0x380, RZ, 0xc0, !PT ;  /* 0x000003801d1c7812 */ /* 0x000fe400078ec0ff */
[----:B------:R-:W-:Y:S01]  /*24180*/  IMAD.IADD R5, R5, 0x1, R11 ;  /* 0x0000000105057824 */ /* 0x000fe200078e020b */
[----:B------:R-:W-:Y:S01]  /*24190*/  LEA R2, P2, R4, UR4, 0x2 ;  /* 0x0000000404027c11 */ /* 0x000fe2000f8410ff */
[----:B------:R-:W-:Y:S01]  /*241a0*/  IMAD.X R9, RZ, RZ, R57, P0 ;  /* 0x000000ffff097224 */ /* 0x000fe200000e0639 */
[----:B------:R-:W-:-:S02]  /*241b0*/  LOP3.LUT R14, R14, 0xffffff80, RZ, 0xc0, !PT ;  /* 0xffffff800e0e7812 */ /* 0x000fc400078ec0ff */
[----:B------:R-:W-:Y:S01]  /*241c0*/  LEA.HI.X R4, R4, UR5, R5, 0x2, P2 ;  /* 0x0000000504047c11 */ /* 0x000fe200090f1405 */
[----:B------:R-:W-:Y:S01]  /*241d0*/  SHFL.IDX PT, R20, R2, RZ, 0x1c1f ;  /* 0x001c1fff02147589 */ /* 0x000fe200000e0000 */
[----:B------:R-:W-:Y:S01]  /*241e0*/  IADD3 R25, P2, R56, 0x3000, RZ ;  /* 0x0000300038197810 */ /* 0x000fe20007f5e0ff */
[----:B------:R-:W-:Y:S01]  /*241f0*/  IMAD.IADD R14, R15, 0x1, -R14 ;  /* 0x000000010f0e7824 */ /* 0x000fe200078e0a0e */
[----:B------:R-:W-:Y:S01]  /*24200*/  SHF.R.U64 R28, R28, 0x3, RZ ;  /* 0x000000031c1c7819 */ /* 0x000fe200000012ff */
[----:B------:R-:W0:Y:S01]  /*24210*/  SHFL.IDX PT, R21, R4, RZ, 0x1c1f ;  /* 0x001c1fff04157589 */ /* 0x000e2200000e0000 */
[----:B------:R-:W-:Y:S01]  /*24220*/  LOP3.LUT R24, R25, 0x380, RZ, 0xc0, !PT ;  /* 0x0000038019187812 */ /* 0x000fe200078ec0ff */
[----:B------:R-:W-:Y:S01]  /*24230*/  ULDC.64 UR4, c[0x0][0xaa0] ;  /* 0x0002a80000047ab9 */ /* 0x000fe20000000a00 */
[----:B------:R-:W-:Y:S01]  /*24240*/  LOP3.LUT P0, RZ, R14, 0x3, RZ, 0xc0, !PT ;  /* 0x000000030eff7812 */ /* 0x000fe2000780c0ff */
[----:B------:R-:W-:Y:S01]  /*24250*/  SHFL.IDX PT, R44, R2, 0x1, 0x1c1f ;  /* 0x003c1f00022c7f89 */ /* 0x000fe200000e0000 */
[----:B------:R-:W-:-:S02]  /*24260*/  SHF.R.U64 R24, R24, 0x3, RZ ;  /* 0x0000000318187819 */ /* 0x000fc400000012ff */
[----:B------:R-:W-:Y:S01]  /*24270*/  LOP3.LUT R28, R28, R29, RZ, 0x3c, !PT ;  /* 0x0000001d1c1c7212 */ /* 0x000fe200078e3cff */
[----:B------:R-:W3:Y:S01]  /*24280*/  SHFL.IDX PT, R45, R4, 0x1, 0x1c1f ;  /* 0x003c1f00042d7f89 */ /* 0x000ee200000e0000 */
[----:B------:R-:W-:Y:S01]  /*24290*/  LOP3.LUT R24, R24, R25, RZ, 0x3c, !PT ;  /* 0x0000001918187212 */ /* 0x000fe200078e3cff */
[--C-:B------:R-:W-:Y:S01]  /*242a0*/  IMAD.X R25, RZ, RZ, R57.reuse, P2 ;  /* 0x000000ffff197224 */ /* 0x100fe200010e0639 */
[C---:B------:R-:W-:Y:S01]  /*242b0*/  IADD3 R13, P4, R56.reuse, 0x2000, RZ ;  /* 0x00002000380d7810 */ /* 0x040fe20007f9e0ff */
[--C-:B------:R-:W-:Y:S01]  /*242c0*/  IMAD.X R29, RZ, RZ, R57.reuse, P3 ;  /* 0x000000ffff1d7224 */ /* 0x100fe200018e0639 */
[----:B------:R-:W-:Y:S02]  /*242d0*/  IADD3 R5, P3, R56, 0x7000, RZ ;  /* 0x0000700038057810 */ /* 0x000fe40007f7e0ff */
[----:B------:R-:W-:Y:S02]  /*242e0*/  LOP3.LUT R12, R13, 0x380, RZ, 0xc0, !PT ;  /* 0x000003800d0c7812 */ /* 0x000fe400078ec0ff */
[----:B------:R-:W-:Y:S01]  /*242f0*/  LOP3.LUT R8, R7, 0x380, RZ, 0xc0, !PT ;  /* 0x0000038007087812 */ /* 0x000fe200078ec0ff */
[----:B------:R-:W-:Y:S01]  /*24300*/  IMAD.X R41, RZ, RZ, R57, P3 ;  /* 0x000000ffff297224 */ /* 0x000fe200018e0639 */
[----:B------:R-:W-:-:S02]  /*24310*/  SHF.R.U64 R12, R12, 0x3, RZ ;  /* 0x000000030c0c7819 */ /* 0x000fc400000012ff */
[----:B------:R-:W-:Y:S02]  /*24320*/  IADD3 R33, P5, R56, 0x5000, RZ ;  /* 0x0000500038217810 */ /* 0x000fe40007fbe0ff */
[----:B------:R-:W-:Y:S01]  /*24330*/  LOP3.LUT R12, R12, R13, RZ, 0x3c, !PT ;  /* 0x0000000d0c0c7212 */ /* 0x000fe200078e3cff */
[----:B------:R-:W-:Y:S01]  /*24340*/  IMAD.X R13, RZ, RZ, R57, P4 ;  /* 0x000000ffff0d7224 */ /* 0x000fe200020e0639 */
[----:B------:R-:W-:Y:S02]  /*24350*/  IADD3 R37, P4, R56, 0x6000, RZ ;  /* 0x0000600038257810 */ /* 0x000fe40007f9e0ff */
[----:B------:R-:W-:Y:S02]  /*24360*/  SHF.R.U64 R8, R8, 0x3, RZ ;  /* 0x0000000308087819 */ /* 0x000fe400000012ff */
[----:B------:R-:W-:Y:S02]  /*24370*/  LOP3.LUT R32, R33, 0x380, RZ, 0xc0, !PT ;  /* 0x0000038021207812 */ /* 0x000fe400078ec0ff */
[----:B------:R-:W-:-:S02]  /*24380*/  LOP3.LUT R36, R37, 0x380, RZ, 0xc0, !PT ;  /* 0x0000038025247812 */ /* 0x000fc400078ec0ff */
[----:B------:R-:W-:Y:S02]  /*24390*/  LOP3.LUT R8, R8, R7, RZ, 0x3c, !PT ;  /* 0x0000000708087212 */ /* 0x000fe400078e3cff */
[----:B------:R-:W-:Y:S02]  /*243a0*/  LOP3.LUT R7, R56, 0x380, RZ, 0xc0, !PT ;  /* 0x0000038038077812 */ /* 0x000fe400078ec0ff */
[----:B------:R-:W-:Y:S02]  /*243b0*/  SHF.R.U64 R32, R32, 0x3, RZ ;  /* 0x0000000320207819 */ /* 0x000fe400000012ff */
[----:B------:R-:W-:Y:S02]  /*243c0*/  SHF.R.U64 R36, R36, 0x3, RZ ;  /* 0x0000000324247819 */ /* 0x000fe400000012ff */
[----:B------:R-:W-:Y:S02]  /*243d0*/  SHF.R.U64 R7, R7, 0x3, RZ ;  /* 0x0000000307077819 */ /* 0x000fe400000012ff */
[----:B------:R-:W-:Y:S01]  /*243e0*/  LOP3.LUT R32, R32, R33, RZ, 0x3c, !PT ;  /* 0x0000002120207212 */ /* 0x000fe200078e3cff */
[--C-:B------:R-:W-:Y:S01]  /*243f0*/  IMAD.X R33, RZ, RZ, R57.reuse, P5 ;  /* 0x000000ffff217224 */ /* 0x100fe200028e0639 */
[----:B------:R-:W-:Y:S01]  /*24400*/  LOP3.LUT R36, R36, R37, RZ, 0x3c, !PT ;  /* 0x0000002524247212 */ /* 0x000fe200078e3cff */
[----:B------:R-:W-:Y:S01]  /*24410*/  IMAD.X R37, RZ, RZ, R57, P4 ;  /* 0x000000ffff257224 */ /* 0x000fe200020e0639 */
[----:B------:R-:W-:Y:S01]  /*24420*/  LOP3.LUT R56, R7, R56, RZ, 0x3c, !PT ;  /* 0x0000003807387212 */ /* 0x000fe200078e3cff */
[----:B------:R-:W-:Y:S01]  /*24430*/  BSSY B1, `(.L_x_1999) ;  /* 0x0000054000017945 */ /* 0x000fe20003800000 */
[----:B------:R-:W-:-:S02]  /*24440*/  SHF.R.S32.HI R50, RZ, 0x1f, R214 ;  /* 0x0000001fff327819 */ /* 0x000fc400000114d6 */
[----:B------:R-:W-:Y:S01]  /*24450*/  SHF.R.S32.HI R52, RZ, 0x1f, R208 ;  /* 0x0000001fff347819 */ /* 0x000fe200000114d0 */
[----:B--2---:R-:W-:-:S04]  /*24460*/  IMAD.IADD R6, R10, 0x1, R202 ;  /* 0x000000010a067824 */ /* 0x004fc800078e02ca */
[C---:B------:R-:W-:Y:S01]  /*24470*/  VIADD R0, R6.reuse, 0x8 ;  /* 0x0000000806007836 */ /* 0x040fe20000000000 */
[----:B------:R-:W-:-:S04]  /*24480*/  ISETP.GE.OR P2, PT, R6, R53, P0 ;  /* 0x000000350600720c */ /* 0x000fc80000746670 */
[----:B------:R-:W-:Y:S02]  /*24490*/  ISETP.GE.OR P0, PT, R0, R53, P0 ;  /* 0x000000350000720c */ /* 0x000fe40000706670 */
[----:B------:R-:W-:-:S04]  /*244a0*/  LOP3.LUT R0, R5, 0x380, RZ, 0xc0, !PT ;  /* 0x0000038005007812 */ /* 0x000fc800078ec0ff */
[----:B------:R-:W-:-:S03]  /*244b0*/  SHF.R.U64 R0, R0, 0x3, RZ ;  /* 0x0000000300007819 */ /* 0x000fc600000012ff */
[----:B0-----:R-:W-:Y:S01]  /*244c0*/  @!P2 ST.E desc[UR60][R20.64], R88 ;  /* 0x000000581400a985 */ /* 0x001fe2000c10193c */
[----:B------:R-:W-:-:S03]  /*244d0*/  LOP3.LUT R40, R0, R5, RZ, 0x3c, !PT ;  /* 0x0000000500287212 */ /* 0x000fc600078e3cff */
[----:B---3--:R0:W-:Y:S01]  /*244e0*/  @!P0 ST.E desc[UR60][R44.64], R89 ;  /* 0x000000592c008985 */ /* 0x0081e2000c10193c */
[----:B------:R-:W-:Y:S02]  /*244f0*/  IMAD R0, R3, UR4, RZ ;  /* 0x0000000403007c24 */ /* 0x000fe4000f8e02ff */
[C---:B------:R-:W-:Y:S01]  /*24500*/  IMAD.WIDE.U32 R2, R47.reuse, UR4, RZ ;  /* 0x000000042f027c25 */ /* 0x040fe2000f8e00ff */
[----:B------:R2:W5:Y:S01]  /*24510*/  LD.E.128 R4, desc[UR60][R56.64] ;  /* 0x0000003c38047980 */ /* 0x000562000c101d00 */
[----:B0-----:R-:W0:Y:S02]  /*24520*/  @P1 LDC R45, c[0x0][0xbf0] ;  /* 0x0002fc00ff2d1b82 */ /* 0x001e240000000800 */
[----:B------:R-:W-:Y:S01]  /*24530*/  IMAD R21, R47, UR5, R0 ;  /* 0x000000052f157c24 */ /* 0x000fe2000f8e0200 */
[----:B------:R-:W-:Y:S01]  /*24540*/  ULDC.64 UR4, c[0x0][0xae8] ;  /* 0x0002ba0000047ab9 */ /* 0x000fe20000000a00 */
[----:B------:R-:W5:Y:S02]  /*24550*/  LD.E.128 R8, desc[UR60][R8.64] ;  /* 0x0000003c08087980 */ /* 0x000f64000c101d00 */
[----:B------:R-:W-:-:S02]  /*24560*/  IMAD.IADD R3, R3, 0x1, R21 ;  /* 0x0000000103037824 */ /* 0x000fc400078e0215 */
[----:B------:R-:W-:Y:S01]  /*24570*/  IMAD R21, R218, 0x20, R227 ;  /* 0x00000020da157824 */ /* 0x000fe200078e02e3 */
[----:B------:R-:W5:Y:S01]  /*24580*/  LD.E.128 R12, desc[UR60][R12.64] ;  /* 0x0000003c0c0c7980 */ /* 0x000f62000c101d00 */
[----:B------:R-:W-:Y:S02]  /*24590*/  IMAD R0, R48, UR4, RZ ;  /* 0x0000000430007c24 */ /* 0x000fe4000f8e02ff */
[----:B------:R-:W-:Y:S01]  /*245a0*/  IMAD.IADD R44, R202, 0x1, R21 ;  /* 0x00000001ca2c7824 */ /* 0x000fe200078e0215 */
[----:B------:R-:W5:Y:S01]  /*245b0*/  LD.E.128 R24, desc[UR60][R24.64] ;  /* 0x0000003c18187980 */ /* 0x000f62000c101d00 */
[C---:B------:R-:W-:Y:S02]  /*245c0*/  IMAD R21, R221.reuse, UR5, R0 ;  /* 0x00000005dd157c24 */ /* 0x040fe4000f8e0200 */
[----:B------:R-:W-:Y:S01]  /*245d0*/  IMAD.WIDE.U32 R2, R221, UR4, R2 ;  /* 0x00000004dd027c25 */ /* 0x000fe2000f8e0002 */
[----:B------:R-:W-:Y:S01]  /*245e0*/  ULDC.64 UR4, c[0x0][0xaf0] ;  /* 0x0002bc0000047ab9 */ /* 0x000fe20000000a00 */
[----:B------:R-:W5:Y:S02]  /*245f0*/  LD.E.128 R28, desc[UR60][R28.64] ;  /* 0x0000003c1c1c7980 */ /* 0x000f64000c101d00 */
[----:B-1----:R-:W-:-:S02]  /*24600*/  @P1 IMAD.HI.U32 R0, R44, R55, RZ ;  /* 0x000000372c001227 */ /* 0x002fc400078e00ff */
[----:B------:R-:W5:Y:S02]  /*24610*/  LD.E.128 R32, desc[UR60][R32.64] ;  /* 0x0000003c20207980 */ /* 0x000f64000c101d00 */
[----:B------:R-:W-:Y:S02]  /*24620*/  IMAD.IADD R3, R3, 0x1, R21 ;  /* 0x0000000103037824 */ /* 0x000fe400078e0215 */
[----:B------:R-:W-:Y:S01]  /*24630*/  IMAD.MOV.U32 R21, RZ, RZ, R44 ;  /* 0x000000ffff157224 */ /* 0x000fe200078e002c */
[----:B0-----:R-:W-:Y:S01]  /*24640*/  @P1 SHF.R.U32.HI R21, RZ, R45, R0 ;  /* 0x0000002dff151219 */ /* 0x001fe20000011600 */
[----:B------:R-:W-:Y:S01]  /*24650*/  IMAD R20, R46, UR4, RZ ;  /* 0x000000042e147c24 */ /* 0x000fe2000f8e02ff */
[----:B------:R-:W5:Y:S01]  /*24660*/  LD.E.128 R36, desc[UR60][R36.64] ;  /* 0x0000003c24247980 */ /* 0x000f62000c101d00 */
[C---:B------:R-:W-:Y:S01]  /*24670*/  IMAD.WIDE.U32 R2, R51.reuse, UR4, R2 ;  /* 0x0000000433027c25 */ /* 0x040fe2000f8e0002 */
[--C-:B------:R-:W-:Y:S02]  /*24680*/  SHF.R.S32.HI R0, RZ, 0x1f, R21.reuse ;  /* 0x0000001fff007819 */ /* 0x100fe40000011415 */
[----:B------:R-:W5:Y:S01]  /*24690*/  LD.E.128 R40, desc[UR60][R40.64] ;  /* 0x0000003c28287980 */ /* 0x000f62000c101d00 */
[----:B------:R-:W-:Y:S01]  /*246a0*/  IMAD R45, R51, UR5, R20 ;  /* 0x00000005332d7c24 */ /* 0x000fe2000f8e0214 */
[----:B------:R-:W-:Y:S01]  /*246b0*/  ULDC.64 UR4, c[0x0][0xae0] ;  /* 0x0002b80000047ab9 */ /* 0x000fe20000000a00 */
[----:B------:R-:W-:Y:S01]  /*246c0*/  IMAD.MOV R20, RZ, RZ, -R21 ;  /* 0x000000ffff147224 */ /* 0x000fe200078e0a15 */
        /* <DEDUP_REMOVED lines=13> */
[----:B------:R-:W-:-:S02]  /*247a0*/  IMAD.IADD R202, R227, 0x1, R202 ;  /* 0x00000001e3ca7824 */ /* 0x000fc400078e02ca */
[----:B------:R-:W-:Y:S02]  /*247b0*/  IMAD.IADD R3, R3, 0x1, R47 ;  /* 0x0000000103037824 */ /* 0x000fe400078e022f */
[----:B------:R-:W-:Y:S01]  /*247c0*/  IMAD R20, R0, UR4, RZ ;  /* 0x0000000400147c24 */ /* 0x000fe2000f8e02ff */
[CC--:B------:R-:W-:Y:S01]  /*247d0*/  ISETP.GE.AND P2, PT, R202.reuse, R53.reuse, PT ;  /* 0x00000035ca00720c */ /* 0x0c0fe20003f46270 */
[----:B------:R-:W-:Y:S02]  /*247e0*/  VIADD R0, R202, 0x20 ;  /* 0x00000020ca007836 */ /* 0x000fe40000000000 */
[C---:B------:R-:W-:Y:S02]  /*247f0*/  IMAD R21, R45.reuse, UR5, R20 ;  /* 0x000000052d157c24 */ /* 0x040fe4000f8e0214 */
[----:B------:R-:W-:Y:S01]  /*24800*/  IMAD.WIDE.U32 R2, R45, UR4, R2 ;  /* 0x000000042d027c25 */ /* 0x000fe2000f8e0002 */
[----:B------:R-:W-:Y:S01]  /*24810*/  ULDC.64 UR4, c[0x0][0xa80] ;  /* 0x0002a00000047ab9 */ /* 0x000fe20000000a00 */
[----:B------:R-:W-:-:S02]  /*24820*/  ISETP.GE.AND P0, PT, R0, R53, PT ;  /* 0x000000350000720c */ /* 0x000fc40003f06270 */
[----:B------:R-:W-:Y:S01]  /*24830*/  IMAD.IADD R3, R3, 0x1, R21 ;  /* 0x0000000103037824 */ /* 0x000fe200078e0215 */
[----:B------:R-:W-:Y:S01]  /*24840*/  LEA R44, P3, R2, UR4, 0x1 ;  /* 0x00000004022c7c11 */ /* 0x000fe2000f8608ff */
[----:B------:R-:W-:Y:S02]  /*24850*/  VIADD R0, R17, 0x22820 ;  /* 0x0002282011007836 */ /* 0x000fe40000000000 */
[----:B------:R-:W-:Y:S01]  /*24860*/  VIADD R20, R202, 0x40 ;  /* 0x00000040ca147836 */ /* 0x000fe20000000000 */
[----:B------:R-:W-:Y:S02]  /*24870*/  LEA.HI.X R45, R2, UR5, R3, 0x1, P3 ;  /* 0x00000005022d7c11 */ /* 0x000fe400098f0c03 */
[----:B------:R-:W-:Y:S01]  /*24880*/  PRMT R0, RZ, 0x654, R0 ;  /* 0x00000654ff007816 */ /* 0x000fe20000000000 */
[----:B0-----:R2:W0:Y:S01]  /*24890*/  SHFL.IDX PT, R3, R44, RZ, 0x181f ;  /* 0x00181fff2c037589 */ /* 0x00142200000e0000 */
[----:B------:R-:W-:Y:S02]  /*248a0*/  ISETP.GE.AND P1, PT, R20, R53, PT ;  /* 0x000000351400720c */ /* 0x000fe40003f26270 */
[----:B------:R2:W-:Y:S01]  /*248b0*/  SYNCS.ARRIVE.TRANS64.RED.A1T0 RZ, [R0+URZ], RZ ;  /* 0x000000ff00ff79a7 */ /* 0x0005e2000810043f */
        /* <DEDUP_REMOVED lines=11> */
.L_x_2000:
[----:B------:R-:W-:Y:S05]  /*24970*/  BSYNC B1 ;  /* 0x0000000000017941 */ /* 0x000fea0003800000 */
.L_x_1999:
        /* <DEDUP_REMOVED lines=13> */
.L_x_2002:
[----:B------:R-:W-:Y:S05]  /*24a50*/  BSYNC B1 ;  /* 0x0000000000017941 */ /* 0x000fea0003800000 */
.L_x_2001:
        /* <DEDUP_REMOVED lines=13> */
.L_x_2004:
[----:B------:R-:W-:Y:S05]  /*24b30*/  BSYNC B1 ;  /* 0x0000000000017941 */ /* 0x000fea0003800000 */
.L_x_2003:
[----:B--2---:R-:W-:Y:S01]  /*24b40*/  VIADD R0, R202, 0x60 ;  /* 0x00000060ca007836 */ /* 0x004fe20000000000 */
[----:B0--3--:R-:W0:Y:S04]  /*24b50*/  SHFL.IDX PT, R45, R45, 0x3, 0x181f ;  /* 0x00781f002d2d7f89 */ /* 0x009e2800000e0000 */
[----:B------:R-:W-:Y:S01]  /*24b60*/  ISETP.GE.AND P0, PT, R0, R53, PT ;  /* 0x000000350000720c */ /* 0x000fe20003f06270 */
[----:B----4-:R2:W3:-:S12]  /*24b70*/  SHFL.IDX PT, R5, R44, 0x3, 0x181f ;  /* 0x00781f002c057f89 */ /* 0x0104d800000e0000 */
[----:B--2---:R-:W-:Y:S05]  /*24b80*/  @P0 BRA `(.L_x_2005) ;  /* 0x0000000c00240947 */ /* 0x004fea0003800000 */
[----:B------:R-:W-:Y:S02]  /*24b90*/  ULDC UR4, c[0x0][0xac8] ;  /* 0x0002b20000047ab9 */ /* 0x000fe40000000800 */
[----:B------:R-:W-:-:S13]  /*24ba0*/  ISETP.GE.AND P1, PT, R208, UR4, PT ;  /* 0x00000004d0007c0c */ /* 0x000fda000bf26270 */
[----:B---3--:R-:W-:-:S04]  /*24bb0*/  @!P1 LEA R2, P0, R208, R5, 0x1 ;  /* 0x00000005d0029211 */ /* 0x008fc800078008ff */
[----:B0-----:R-:W-:Y:S02]  /*24bc0*/  @!P1 LEA.HI.X R3, R208, R45, R52, 0x1, P0 ;  /* 0x0000002dd0039211 */ /* 0x001fe400000f0c34 */
[----:B------:R-:W-:-:S03]  /*24bd0*/  ISETP.GE.AND P0, PT, R214, UR4, PT ;  /* 0x00000004d6007c0c */ /* 0x000fc6000bf06270 */
[----:B------:R2:W-:Y:S10]  /*24be0*/  @!P1 ST.E.128 desc[UR60][R2.64], R24 ;  /* 0x0000001802009985 */ /* 0x0005f4000c101d3c */
[----:B------:R-:W-:Y:S05]  /*24bf0*/  @P0 BRA `(.L_x_2005) ;  /* 0x0000000c00080947 */ /* 0x000fea0003800000 */
[----:B--2---:R-:W-:-:S04]  /*24c00*/  LEA R2, P0, R214, R5, 0x1 ;  /* 0x00000005d6027211 */ /* 0x004fc800078008ff */
[----:B------:R-:W-:-:S05]  /*24c10*/  LEA.HI.X R3, R214, R45, R50, 0x1, P0 ;  /* 0x0000002dd6037211 */ /* 0x000fca00000f0c32 */
[----:B------:R4:W-:Y:S01]  /*24c20*/  ST.E.128 desc[UR60][R2.64], R40 ;  /* 0x0000002802007985 */ /* 0x0009e2000c101d3c */
[----:B------:R-:W-:Y:S05]  /*24c30*/  BRA `(.L_x_2005) ;  /* 0x0000000800f87947 */ /* 0x000fea0003800000 */
.L_x_1996:
[----:B------:R-:W-:Y:S01]  /*24c40*/  ULDC.64 UR4, c[0x0][0xc00] ;  /* 0x0003000000047ab9 */ /* 0x000fe20000000a00 */
[----:B------:R-:W2:Y:S01]  /*24c50*/  LDC.64 R2, c[0x0][0xc00] ;  /* 0x00030000ff027b82 */ /* 0x000ea20000000a00 */
[----:B------:R-:W-:Y:S01]  /*24c60*/  ISETP.NE.U32.AND P0, PT, RZ, UR4, PT ;  /* 0x00000004ff007c0c */ /* 0x000fe2000bf05070 */
[----:B------:R-:W-:-:S03]  /*24c70*/  IMAD.MOV.U32 R0, RZ, RZ, RZ ;  /* 0x000000ffff007224 */ /* 0x000fc600078e00ff */
[----:B------:R-:W-:Y:S01]  /*24c80*/  ISETP.NE.AND.EX P0, PT, RZ, UR5, PT, P0 ;  /* 0x00000005ff007c0c */ /* 0x000fe2000bf05300 */
[----:B------:R-:W-:Y:S02]  /*24c90*/  ULDC.64 UR4, c[0x0][0xc08] ;  /* 0x0003020000047ab9 */ /* 0x000fe40000000a00 */
[----:B------:R-:W-:Y:S01]  /*24ca0*/  ISETP.NE.U32.AND P1, PT, RZ, UR4, PT ;  /* 0x00000004ff007c0c */ /* 0x000fe2000bf25070 */
[----:B------:R-:W3:Y:S03]  /*24cb0*/  LDC R21, c[0x0][0xbe8] ;  /* 0x0002fa00ff157b82 */ /* 0x000ee60000000800 */
[----:B------:R-:W-:Y:S01]  /*24cc0*/  ISETP.NE.AND.EX P1, PT, RZ, UR5, PT, P1 ;  /* 0x00000005ff007c0c */ /* 0x000fe2000bf25310 */
[----:B--2---:R-:W-:-:S12]  /*24cd0*/  IMAD.WIDE R2, R225, 0x4, R2 ;  /* 0x00000004e1027825 */ /* 0x004fd800078e0202 */
[----:B------:R-:W2:Y:S01]  /*24ce0*/  @P1 LDC.64 R4, c[0x0][0xc08] ;  /* 0x00030200ff041b82 */ /* 0x000ea20000000a00 */
[----:B------:R-:W-:Y:S02]  /*24cf0*/  ULDC UR4, c[0x0][0xa88] ;  /* 0x0002a20000047ab9 */ /* 0x000fe40000000800 */
[----:B------:R-:W-:Y:S01]  /*24d00*/  IMAD.U32 R6, RZ, RZ, UR4 ;  /* 0x00000004ff067e24 */ /* 0x000fe2000f8e00ff */
[----:B------:R4:W5:Y:S01]  /*24d10*/  @P0 LDG.E R0, desc[UR60][R2.64] ;  /* 0x0000003c02000981 */ /* 0x000962000c1e1900 */
[----:B------:R-:W0:Y:S01]  /*24d20*/  S2R R7, SR_TID.X ;  /* 0x0000000000077919 */ /* 0x000e220000002100 */
[----:B--2---:R-:W-:-:S05]  /*24d30*/  @P1 IMAD.WIDE R4, R225, 0x4, R4 ;  /* 0x00000004e1041825 */ /* 0x004fca00078e0204 */
[----:B------:R4:W5:Y:S01]  /*24d40*/  @P1 LDG.E R6, desc[UR60][R4.64] ;  /* 0x0000003c04061981 */ /* 0x000962000c1e1900 */
[----:B---3--:R-:W-:Y:S01]  /*24d50*/  ISETP.NE.AND P2, PT, R21, 0x1, PT ;  /* 0x000000011500780c */ /* 0x008fe20003f45270 */
[----:B0-----:R-:W-:-:S12]  /*24d60*/  VIADD R7, R7, 0xffffff80 ;  /* 0xffffff8007077836 */ /* 0x001fd80000000000 */
[----:B------:R-:W0:Y:S01]  /*24d70*/  @P2 LDC R20, c[0x0][0xbec] ;  /* 0x0002fb00ff142b82 */ /* 0x000e220000000800 */
[----:B------:R-:W-:Y:S02]  /*24d80*/  ISETP.GE.AND P3, PT, R7, 0x80, PT ;  /* 0x000000800700780c */ /* 0x000fe40003f66270 */
[----:B------:R-:W-:-:S05]  /*24d90*/  SHF.R.S32.HI R7, RZ, 0x1f, R225 ;  /* 0x0000001fff077819 */ /* 0x000fca00000114e1 */
[----:B------:R-:W2:Y:S01]  /*24da0*/  @P2 LDC R25, c[0x0][0xbf0] ;  /* 0x0002fc00ff192b82 */ /* 0x000ea20000000800 */
[----:B----4-:R-:W-:Y:S05]  /*24db0*/  @P1 BRA `(.L_x_2006) ;  /* 0x0000000000101947 */ /* 0x010fea0003800000 */
[----:B------:R-:W-:Y:S05]  /*24dc0*/  @!P0 BRA `(.L_x_2006) ;  /* 0x00000000000c8947 */ /* 0x000fea0003800000 */
[----:B------:R-:W3:Y:S04]  /*24dd0*/  LDG.E R5, desc[UR60][R2.64] ;  /* 0x0000003c02057981 */ /* 0x000ee8000c1e1900 */
[----:B-----5:R-:W3:Y:S02]  /*24de0*/  LDG.E R6, desc[UR60][R2.64+0x4] ;  /* 0x0000043c02067981 */ /* 0x020ee4000c1e1900 */
[----:B---3--:R-:W-:-:S07]  /*24df0*/  IMAD.IADD R6, R6, 0x1, -R5 ;  /* 0x0000000106067824 */ /* 0x008fce00078e0a05 */
.L_x_2006:
[----:B------:R-:W-:Y:S01]  /*24e00*/  BSSY B1, `(.L_x_2007) ;  /* 0x000002d000017945 */ /* 0x000fe20003800000 */
[----:B------:R-:W-:Y:S02]  /*24e10*/  SHF.R.S32.HI R10, RZ, 0x1f, R221 ;  /* 0x0000001fff0a7819 */ /* 0x000fe400000114dd */
[----:B------:R-:W-:Y:S02]  /*24e20*/  SEL R13, R225, RZ, !P0 ;  /* 0x000000ffe10d7207 */ /* 0x000fe40004000000 */
[----:B------:R-:W-:Y:S02]  /*24e30*/  SEL R12, R7, RZ, !P0 ;  /* 0x000000ff070c7207 */ /* 0x000fe40004000000 */
[----:B-----5:R-:W-:Y:S01]  /*24e40*/  SHF.R.S32.HI R11, RZ, 0x1f, R0 ;  /* 0x0000001fff0b7819 */ /* 0x020fe20000011400 */
[----:B------:R-:W-:Y:S06]  /*24e50*/  @P3 BRA `(.L_x_2008) ;  /* 0x00000000009c3947 */ /* 0x000fec0003800000 */
[----:B------:R-:W3:Y:S01]  /*24e60*/  S2R R3, SR_TID.X ;  /* 0x0000000000037919 */ /* 0x000ee20000002100 */
[----:B------:R-:W4:Y:S02]  /*24e70*/  LDC R14, c[0x0][0xbe8] ;  /* 0x0002fa00ff0e7b82 */ /* 0x000f240000000800 */
[----:B----4-:R-:W-:Y:S01]  /*24e80*/  IMAD R2, R6, R14, RZ ;  /* 0x0000000e06027224 */ /* 0x010fe200078e02ff */
[----:B---3--:R-:W-:-:S04]  /*24e90*/  IADD3 R9, R202, -0x80, R3 ;  /* 0xffffff80ca097810 */ /* 0x008fc80007ffe003 */
[----:B------:R-:W-:-:S13]  /*24ea0*/  ISETP.GE.AND P0, PT, R9, R2, PT ;  /* 0x000000020900720c */ /* 0x000fda0003f06270 */
[----:B------:R-:W-:Y:S05]  /*24eb0*/  @P0 BRA `(.L_x_2008) ;  /* 0x0000000000840947 */ /* 0x000fea0003800000 */
[----:B------:R-:W-:Y:S01]  /*24ec0*/  ISETP.NE.AND P0, PT, R14, 0x1, PT ;  /* 0x000000010e00780c */ /* 0x000fe20003f05270 */
[----:B------:R-:W-:Y:S01]  /*24ed0*/  ULDC.64 UR4, c[0x0][0xb90] ;  /* 0x0002e40000047ab9 */ /* 0x000fe20000000a00 */
[----:B------:R-:W-:Y:S02]  /*24ee0*/  IMAD.MOV.U32 R2, RZ, RZ, R0 ;  /* 0x000000ffff027224 */ /* 0x000fe400078e0000 */
[----:B------:R-:W-:Y:S02]  /*24ef0*/  IMAD R8, R10, UR4, RZ ;  /* 0x000000040a087c24 */ /* 0x000fe4000f8e02ff */
[----:B------:R-:W-:Y:S02]  /*24f00*/  IMAD.MOV.U32 R3, RZ, RZ, R11 ;  /* 0x000000ffff037224 */ /* 0x000fe400078e000b */
[----:B------:R-:W-:Y:S02]  /*24f10*/  IMAD.MOV.U32 R5, RZ, RZ, R9 ;  /* 0x000000ffff057224 */ /* 0x000fe400078e0009 */
[----:B------:R-:W-:-:S03]  /*24f20*/  IMAD.WIDE.U32 R2, R221, UR4, R2 ;  /* 0x00000004dd027c25 */ /* 0x000fc6000f8e0002 */
[----:B------:R-:W3:Y:S01]  /*24f30*/  @P0 LDC R4, c[0x0][0xbec] ;  /* 0x0002fb00ff040b82 */ /* 0x000ee20000000800 */
[----:B------:R-:W-:Y:S01]  /*24f40*/  IMAD R7, R221, UR5, R8 ;  /* 0x00000005dd077c24 */ /* 0x000fe2000f8e0208 */
[----:B------:R-:W-:-:S03]  /*24f50*/  ULDC.64 UR4, c[0x0][0xb98] ;  /* 0x0002e60000047ab9 */ /* 0x000fc60000000a00 */
[----:B------:R-:W-:-:S03]  /*24f60*/  IMAD.IADD R3, R3, 0x1, R7 ;  /* 0x0000000103037824 */ /* 0x000fc600078e0207 */
[----:B------:R-:W4:Y:S01]  /*24f70*/  @P0 LDC R15, c[0x0][0xbf0] ;  /* 0x0002fc00ff0f0b82 */ /* 0x000f220000000800 */
[----:B------:R-:W-:-:S04]  /*24f80*/  IMAD.WIDE.U32 R2, R13, UR4, R2 ;  /* 0x000000040d027c25 */ /* 0x000fc8000f8e0002 */
[----:B---3--:R-:W-:-:S05]  /*24f90*/  @P0 IMAD.HI.U32 R4, R9, R4, RZ ;  /* 0x0000000409040227 */ /* 0x008fca00078e00ff */
[----:B----4-:R-:W-:Y:S01]  /*24fa0*/  @P0 SHF.R.U32.HI R5, RZ, R15, R4 ;  /* 0x0000000fff050219 */ /* 0x010fe20000011604 */
[----:B------:R-:W-:-:S03]  /*24fb0*/  IMAD R4, R12, UR4, RZ ;  /* 0x000000040c047c24 */ /* 0x000fc6000f8e02ff */
[----:B------:R-:W-:Y:S01]  /*24fc0*/  IADD3 R2, P0, R5, R2, RZ ;  /* 0x0000000205027210 */ /* 0x000fe20007f1e0ff */
[----:B------:R-:W-:Y:S02]  /*24fd0*/  IMAD.MOV R7, RZ, RZ, -R5 ;  /* 0x000000ffff077224 */ /* 0x000fe400078e0a05 */
[----:B------:R-:W-:Y:S01]  /*24fe0*/  IMAD R8, R13, UR5, R4 ;  /* 0x000000050d087c24 */ /* 0x000fe2000f8e0204 */
[----:B------:R-:W-:Y:S01]  /*24ff0*/  ULDC.64 UR4, c[0x0][0xb88] ;  /* 0x0002e20000047ab9 */ /* 0x000fe20000000a00 */
[----:B------:R-:W-:Y:S01]  /*25000*/  IMAD R7, R14, R7, R9 ;  /* 0x000000070e077224 */ /* 0x000fe200078e0209 */
[----:B------:R-:W-:-:S04]  /*25010*/  SHF.R.S32.HI R9, RZ, 0x1f, R5 ;  /* 0x0000001fff097819 */ /* 0x000fc80000011405 */
[----:B------:R-:W-:Y:S02]  /*25020*/  SHF.R.S32.HI R4, RZ, 0x1f, R7 ;  /* 0x0000001fff047819 */ /* 0x000fe40000011407 */
[----:B------:R-:W-:-:S03]  /*25030*/  IADD3.X R3, R9, R3, R8, P0, !PT ;  /* 0x0000000309037210 */ /* 0x000fc600007fe408 */
[----:B------:R-:W-:Y:S02]  /*25040*/  IMAD R4, R4, UR4, RZ ;  /* 0x0000000404047c24 */ /* 0x000fe4000f8e02ff */
[----:B------:R-:W-:-:S04]  /*25050*/  IMAD.WIDE.U32 R2, R7, UR4, R2 ;  /* 0x0000000407027c25 */ /* 0x000fc8000f8e0002 */
[----:B------:R-:W-:Y:S01]  /*25060*/  IMAD R5, R7, UR5, R4 ;  /* 0x0000000507057c24 */ /* 0x000fe2000f8e0204 */
[----:B------:R-:W-:Y:S02]  /*25070*/  ULDC.64 UR4, c[0x0][0xb50] ;  /* 0x0002d40000047ab9 */ /* 0x000fe40000000a00 */
[----:B------:R-:W-:Y:S01]  /*25080*/  LEA R4, P0, R2, UR4, 0x2 ;  /* 0x0000000402047c11 */ /* 0x000fe2000f8010ff */
[----:B------:R-:W-:-:S05]  /*25090*/  IMAD.IADD R3, R3, 0x1, R5 ;  /* 0x0000000103037824 */ /* 0x000fca00078e0205 */
[----:B------:R-:W-:Y:S01]  /*250a0*/  LEA.HI.X R5, R2, UR5, R3, 0x2, P0 ;  /* 0x0000000502057c11 */ /* 0x000fe200080f1403 */
[----:B------:R-:W-:-:S05]  /*250b0*/  IMAD.MOV.U32 R3, RZ, RZ, -0x800000 ;  /* 0xff800000ff037424 */ /* 0x000fca00078e00ff */
[----:B------:R3:W-:Y:S02]  /*250c0*/  STG.E desc[UR60][R4.64], R3 ;  /* 0x0000000304007986 */ /* 0x0007e4000c10193c */
.L_x_2008:
[----:B------:R-:W-:Y:S05]  /*250d0*/  BSYNC B1 ;  /* 0x0000000000017941 */ /* 0x000fea0003800000 */
.L_x_2007:
[----:B------:R-:W-:Y:S01]  /*250e0*/  ULDC.64 UR4, c[0x0][0xaa0] ;  /* 0x0002a80000047ab9 */ /* 0x000fe20000000a00 */
[----:B------:R-:W-:Y:S02]  /*250f0*/  IMAD R7, R218, 0x20, R227 ;  /* 0x00000020da077824 */ /* 0x000fe400078e02e3 */
[----:B---3--:R-:W-:Y:S02]  /*25100*/  IMAD R3, R11, UR4, RZ ;  /* 0x000000040b037c24 */ /* 0x008fe4000f8e02ff */
[----:B------:R-:W-:Y:S02]  /*25110*/  IMAD.IADD R9, R202, 0x1, R7 ;  /* 0x00000001ca097824 */ /* 0x000fe400078e0207 */
[C---:B------:R-:W-:Y:S02]  /*25120*/  IMAD R5, R0.reuse, UR5, R3 ;  /* 0x0000000500057c24 */ /* 0x040fe4000f8e0203 */
[----:B------:R-:W-:Y:S01]  /*25130*/  IMAD.WIDE.U32 R2, R0, UR4, RZ ;  /* 0x0000000400027c25 */ /* 0x000fe2000f8e00ff */
[----:B------:R-:W-:-:S03]  /*25140*/  ULDC.64 UR4, c[0x0][0xae8] ;  /* 0x0002ba0000047ab9 */ /* 0x000fc60000000a00 */
[----:B------:R-:W-:Y:S02]  /*25150*/  IMAD.IADD R3, R3, 0x1, R5 ;  /* 0x0000000103037824 */ /* 0x000fe400078e0205 */
[----:B------:R-:W-:Y:S02]  /*25160*/  IMAD R4, R10, UR4, RZ ;  /* 0x000000040a047c24 */ /* 0x000fe4000f8e02ff */
[----:B0-----:R-:W-:-:S04]  /*25170*/  @P2 IMAD.HI.U32 R0, R9, R20, RZ ;  /* 0x0000001409002227 */ /* 0x001fc800078e00ff */
[C---:B------:R-:W-:Y:S02]  /*25180*/  IMAD R7, R221.reuse, UR5, R4 ;  /* 0x00000005dd077c24 */ /* 0x040fe4000f8e0204 */
[----:B------:R-:W-:Y:S01]  /*25190*/  IMAD.WIDE.U32 R2, R221, UR4, R2 ;  /* 0x00000004dd027c25 */ /* 0x000fe2000f8e0002 */
[----:B------:R-:W-:-:S03]  /*251a0*/  ULDC.64 UR4, c[0x0][0xaf0] ;  /* 0x0002bc0000047ab9 */ /* 0x000fc60000000a00 */
[----:B------:R-:W-:Y:S01]  /*251b0*/  IMAD.MOV.U32 R5, RZ, RZ, R9 ;  /* 0x000000ffff057224 */ /* 0x000fe200078e0009 */
[----:B--2---:R-:W-:Y:S01]  /*251c0*/  @P2 SHF.R.U32.HI R5, RZ, R25, R0 ;  /* 0x00000019ff052219 */ /* 0x004fe20000011600 */
[----:B------:R-:W-:Y:S02]  /*251d0*/  IMAD R4, R12, UR4, RZ ;  /* 0x000000040c047c24 */ /* 0x000fe4000f8e02ff */
[----:B------:R-:W-:Y:S01]  /*251e0*/  IMAD.IADD R3, R3, 0x1, R7 ;  /* 0x0000000103037824 */ /* 0x000fe200078e0207 */
[----:B------:R-:W-:Y:S01]  /*251f0*/  SHF.R.S32.HI R0, RZ, 0x1f, R5 ;  /* 0x0000001fff007819 */ /* 0x000fe20000011405 */
[C---:B------:R-:W-:Y:S02]  /*25200*/  IMAD R7, R13.reuse, UR5, R4 ;  /* 0x000000050d077c24 */ /* 0x040fe4000f8e0204 */
[----:B------:R-:W-:Y:S01]  /*25210*/  IMAD.WIDE.U32 R2, R13, UR4, R2 ;  /* 0x000000040d027c25 */ /* 0x000fe2000f8e0002 */
[----:B------:R-:W-:-:S03]  /*25220*/  ULDC.64 UR4, c[0x0][0xae0] ;  /* 0x0002b80000047ab9 */ /* 0x000fc60000000a00 */
[----:B------:R-:W-:Y:S02]  /*25230*/  IMAD.MOV R4, RZ, RZ, -R5 ;  /* 0x000000ffff047224 */ /* 0x000fe400078e0a05 */
[----:B------:R-:W-:Y:S02]  /*25240*/  IMAD.IADD R3, R3, 0x1, R7 ;  /* 0x0000000103037824 */ /* 0x000fe400078e0207 */
        /* <DEDUP_REMOVED lines=16> */
[----:B------:R0:W2:Y:S04]  /*25350*/  SHFL.IDX PT, R3, R2, RZ, 0x181f ;  /* 0x00181fff02037589 */ /* 0x0000a800000e0000 */
[----:B------:R0:W3:Y:S02]  /*25360*/  SHFL.IDX PT, R14, R0, RZ, 0x181f ;  /* 0x00181fff000e7589 */ /* 0x0000e400000e0000 */
.L_x_2270:
[----:B------:R-:W-:Y:S01]  /*25370*/  IMAD R21, R6, R21, RZ ;  /* 0x0000001506157224 */ /* 0x000fe200078e02ff */
[----:B------:R-:W-:Y:S01]  /*25380*/  BSSY B1, `(.L_x_2010) ;  /* 0x000000f000017945 */ /* 0x000fe20003800000 */
[----:B------:R-:W-:-:S05]  /*25390*/  IMAD.IADD R202, R227, 0x1, R202 ;  /* 0x00000001e3ca7824 */ /* 0x000fca00078e02ca */
[----:B------:R-:W-:-:S13]  /*253a0*/  ISETP.GE.AND P0, PT, R202, R21, PT ;  /* 0x00000015ca00720c */ /* 0x000fda0003f06270 */
[----:B------:R-:W-:Y:S05]  /*253b0*/  @P0 BRA `(.L_x_2011) ;  /* 0x00000000002c0947 */ /* 0x000fea0003800000 */
[----:B------:R-:W-:Y:S01]  /*253c0*/  ULDC UR4, c[0x0][0xac8] ;  /* 0x0002b20000047ab9 */ /* 0x000fe20000000800 */
[----:B------:R-:W-:Y:S02]  /*253d0*/  SHF.R.S32.HI R8, RZ, 0x1f, R208 ;  /* 0x0000001fff087819 */ /* 0x000fe400000114d0 */
[----:B------:R-:W-:Y:S02]  /*253e0*/  ISETP.GE.AND P2, PT, R208, UR4, PT ;  /* 0x00000004d0007c0c */ /* 0x000fe4000bf46270 */
[----:B------:R-:W-:Y:S02]  /*253f0*/  ISETP.GE.AND P3, PT, R214, UR4, PT ;  /* 0x00000004d6007c0c */ /* 0x000fe4000bf66270 */
[----:B------:R-:W-:-:S09]  /*25400*/  SHF.R.S32.HI R7, RZ, 0x1f, R214 ;  /* 0x0000001fff077819 */ /* 0x000fd200000114d6 */
[-C--:B---3--:R-:W-:Y:S02]  /*25410*/  @!P2 LEA R4, P0, R208, R14.reuse, 0x1 ;  /* 0x0000000ed004a211 */ /* 0x088fe400078008ff */
[----:B------:R-:W-:Y:S02]  /*25420*/  @!P3 LEA R14, P1, R214, R14, 0x1 ;  /* 0x0000000ed60eb211 */ /* 0x000fe400078208ff */
[-C--:B--2---:R-:W-:Y:S02]  /*25430*/  @!P2 LEA.HI.X R5, R208, R3.reuse, R8, 0x1, P0 ;  /* 0x00000003d005a211 */ /* 0x084fe400000f0c08 */
[----:B------:R-:W-:-:S03]  /*25440*/  @!P3 LEA.HI.X R15, R214, R3, R7, 0x1, P1 ;  /* 0x00000003d60fb211 */ /* 0x000fc600008f0c07 */
[----:B------:R4:W-:Y:S04]  /*25450*/  @!P2 ST.E.128 desc[UR60][R4.64], RZ ;  /* 0x000000ff0400a985 */ /* 0x0009e8000c101d3c */
[----:B------:R4:W-:Y:S02]  /*25460*/  @!P3 ST.E.128 desc[UR60][R14.64], RZ ;  /* 0x000000ff0e00b985 */ /* 0x0009e4000c101d3c */
.L_x_2011:
[----:B------:R-:W-:Y:S05]  /*25470*/  BSYNC B1 ;  /* 0x0000000000017941 */ /* 0x000fea0003800000 */
.L_x_2010:
[----:B------:R-:W-:-:S03]  /*25480*/  UMOV UR4, 0xffffffff ;  /* 0xffffffff00047882 */ /* 0x000fc60000000000 */
[----:B------:R-:W-:Y:S05]  /*25490*/  BRA.DIV UR4, `(.L_x_2012) ;  /* 0x000000b204687947 */ /* 0x000fea000b800000 */
[----:B--2---:R2:W0:Y:S04]  /*254a0*/  SHFL.IDX PT, R3, R2, 0x1, 0x181f ;  /* 0x00381f0002037f89 */ /* 0x00442800000e0000 */
[----:B---34-:R2:W3:Y:S02]  /*254b0*/  SHFL.IDX PT, R14, R0, 0x1, 0x181f ;  /* 0x00381f00000e7f89 */ /* 0x0184e400000e0000 */
.L_x_2274:
        /* <DEDUP_REMOVED lines=11> */
[-C--:B0-----:R-:W-:Y:S02]  /*25570*/  @!P2 LEA.HI.X R5, R208, R3.reuse, R7, 0x1, P0 ;  /* 0x00000003d005a211 */ /* 0x081fe400000f0c07 */
[----:B------:R-:W-:-:S03]  /*25580*/  @!P3 LEA.HI.X R15, R214, R3, R6, 0x1, P1 ;  /* 0x00000003d60fb211 */ /* 0x000fc600008f0c06 */
[----:B------:R4:W-:Y:S04]  /*25590*/  @!P2 ST.E.128 desc[UR60][R4.64], RZ ;  /* 0x000000ff0400a985 */ /* 0x0009e8000c101d3c */
[----:B------:R4:W-:Y:S02]  /*255a0*/  @!P3 ST.E.128 desc[UR60][R14.64], RZ ;  /* 0x000000ff0e00b985 */ /* 0x0009e4000c101d3c */
.L_x_2014:
[----:B------:R-:W-:Y:S05]  /*255b0*/  BSYNC B1 ;  /* 0x0000000000017941 */ /* 0x000fea0003800000 */
.L_x_2013:
[----:B------:R-:W-:-:S03]  /*255c0*/  UMOV UR4, 0xffffffff ;  /* 0xffffffff00047882 */ /* 0x000fc60000000000 */
[----:B------:R-:W-:Y:S05]  /*255d0*/  BRA.DIV UR4, `(.L_x_2015) ;  /* 0x000000b204607947 */ /* 0x000fea000b800000 */
[----:B0-----:R0:W0:Y:S04]  /*255e0*/  SHFL.IDX PT, R3, R2, 0x2, 0x181f ;  /* 0x00581f0002037f89 */ /* 0x00102800000e0000 */
[----:B---34-:R3:W4:Y:S02]  /*255f0*/  SHFL.IDX PT, R14, R0, 0x2, 0x181f ;  /* 0x00581f00000e7f89 */ /* 0x01872400000e0000 */
.L_x_2278:
        /* <DEDUP_REMOVED lines=15> */
.L_x_2017:
[----:B------:R-:W-:Y:S05]  /*256f0*/  BSYNC B1 ;  /* 0x0000000000017941 */ /* 0x000fea0003800000 */
.L_x_2016:
[----:B------:R-:W-:-:S03]  /*25700*/  UMOV UR4, 0xffffffff ;  /* 0xffffffff00047882 */ /* 0x000fc60000000000 */
[----:B------:R-:W-:Y:S05]  /*25710*/  BRA.DIV UR4, `(.L_x_2018) ;  /* 0x000000b204587947 */ /* 0x000fea000b800000 */
[----:B0-----:R0:W0:Y:S04]  /*25720*/  SHFL.IDX PT, R3, R2, 0x3, 0x181f ;  /* 0x00781f0002037f89 */ /* 0x00102800000e0000 */
[----:B----4-:R4:W0:Y:S02]  /*25730*/  SHFL.IDX PT, R14, R0, 0x3, 0x181f ;  /* 0x00781f00000e7f89 */ /* 0x01082400000e0000 */
.L_x_2282:
[----:B--234-:R-:W-:-:S05]  /*25740*/  VIADD R0, R202, 0x60 ;  /* 0x00000060ca007836 */ /* 0x01cfca0000000000 */
[----:B------:R-:W-:-:S13]  /*25750*/  ISETP.GE.AND P0, PT, R0, R21, PT ;  /* 0x000000150000720c */ /* 0x000fda0003f06270 */
[----:B------:R-:W-:Y:S05]  /*25760*/  @P0 BRA `(.L_x_2005) ;  /* 0x00000000002c0947 */ /* 0x000fea0003800000 */
[----:B------:R-:W-:Y:S01]  /*25770*/  ULDC UR4, c[0x0][0xac8] ;  /* 0x0002b20000047ab9 */ /* 0x000fe20000000800 */
[----:B------:R-:W-:Y:S02]  /*25780*/  SHF.R.S32.HI R6, RZ, 0x1f, R208 ;  /* 0x0000001fff067819 */ /* 0x000fe400000114d0 */
[----:B------:R-:W-:Y:S02]  /*25790*/  ISETP.GE.AND P2, PT, R208, UR4, PT ;  /* 0x00000004d0007c0c */ /* 0x000fe4000bf46270 */
[----:B------:R-:W-:Y:S02]  /*257a0*/  ISETP.GE.AND P3, PT, R214, UR4, PT ;  /* 0x00000004d6007c0c */ /* 0x000fe4000bf66270 */
[----:B0-----:R-:W-:-:S09]  /*257b0*/  SHF.R.S32.HI R2, RZ, 0x1f, R214 ;  /* 0x0000001fff027819 */ /* 0x001fd200000114d6 */
[-C--:B------:R-:W-:Y:S02]  /*257c0*/  @!P2 LEA R4, P0, R208, R14.reuse, 0x1 ;  /* 0x0000000ed004a211 */ /* 0x080fe400078008ff */
[----:B------:R-:W-:Y:S02]  /*257d0*/  @!P3 LEA R14, P1, R214, R14, 0x1 ;  /* 0x0000000ed60eb211 */ /* 0x000fe400078208ff */
[-C--:B------:R-:W-:Y:S02]  /*257e0*/  @!P2 LEA.HI.X R5, R208, R3.reuse, R6, 0x1, P0 ;  /* 0x00000003d005a211 */ /* 0x080fe400000f0c06 */
[----:B------:R-:W-:-:S03]  /*257f0*/  @!P3 LEA.HI.X R15, R214, R3, R2, 0x1, P1 ;  /* 0x00000003d60fb211 */ /* 0x000fc600008f0c02 */
[----:B------:R0:W-:Y:S04]  /*25800*/  @!P2 ST.E.128 desc[UR60][R4.64], RZ ;  /* 0x000000ff0400a985 */ /* 0x0001e8000c101d3c */
[----:B------:R0:W-:Y:S02]  /*25810*/  @!P3 ST.E.128 desc[UR60][R14.64], RZ ;  /* 0x000000ff0e00b985 */ /* 0x0001e4000c101d3c */
.L_x_2005:
[----:B------:R-:W-:Y:S05]  /*25820*/  BSYNC B0 ;  /* 0x0000000000007941 */ /* 0x000fea0003800000 */
.L_x_1995:
[----:B------:R-:W-:Y:S02]  /*25830*/  ULDC UR4, c[0x0][0xc3c] ;  /* 0x00030f0000047ab9 */ /* 0x000fe40000000800 */
[----:B-1----:R-:W-:-:S13]  /*25840*/  ISETP.GE.AND P0, PT, R191, UR4, PT ;  /* 0x00000004bf007c0c */ /* 0x002fda000bf06270 */
[----:B------:R-:W-:Y:S05]  /*25850*/  @!P0 BRA `(.L_x_2019) ;  /* 0xfffffdb400fc8947 */ /* 0x000fea000383ffff */
[----:B------:R-:W-:Y:S05]  /*25860*/  BRA `(.L_x_1778) ;  /* 0x0000008400507947 */ /* 0x000fea0003800000 */
.L_x_1776:
        /* <DEDUP_REMOVED lines=56> */
.L_x_2025:
[----:B------:R-:W-:Y:S01]  /*25bf0*/  UIADD3 UR4, UR4, 0x1f, URZ ;  /* 0x0000001f04047890 */ /* 0x000fe2000fffe03f */
[----:B------:R-:W-:-:S05]  /*25c00*/  IMAD.U32 R27, RZ, RZ, UR7 ;  /* 0x00000007ff1b7e24 */ /* 0x000fca000f8e00ff */
        /* <DEDUP_REMOVED lines=10> */
.L_x_2024:
[----:B------:R-:W-:Y:S05]  /*25cb0*/  BSYNC B0 ;  /* 0x0000000000007941 */ /* 0x000fea0003800000 */
.L_x_2023:
        /* <DEDUP_REMOVED lines=16> */
[----:B0-----:R-:W-:-:S04]  /*25dc0*/  IMAD R3, R3, UR5, RZ ;  /* 0x0000000503037c24 */ /* 0x001fc8000f8e02ff */
[----:B------:R-:W-:-:S05]  /*25dd0*/  IMAD.IADD R4, R3, 0x1, R4 ;  /* 0x0000000103047824 */ /* 0x000fca00078e0204 */
[----:B------:R-:W-:-:S13]  /*25de0*/  ISETP.GT.AND P6, PT, R4, UR6, PT ;  /* 0x0000000604007c0c */ /* 0x000fda000bfc4270 */
[----:B------:R-:W-:Y:S05]  /*25df0*/  @!P6 BRA `(.L_x_2025) ;  /* 0xfffffffc007ce947 */ /* 0x000fea000383ffff */
.L_x_2021:
[----:B------:R-:W-:-:S04]  /*25e00*/  IMAD.IADD R11, R4, 0x1, -R3 ;  /* 0x00000001040b7824 */ /* 0x000fc800078e0a03 */
[----:B------:R-:W-:-:S05]  /*25e10*/  IMAD R2, R6, UR5, R11 ;  /* 0x0000000506027c24 */ /* 0x000fca000f8e020b */
[----:B------:R-:W-:Y:S02]  /*25e20*/  ISETP.GT.AND P0, PT, R2, UR6, PT ;  /* 0x0000000602007c0c */ /* 0x000fe4000bf04270 */
[----:B------:R-:W0:Y:S11]  /*25e30*/  LDC.64 R2, c[0x0][0xc90] ;  /* 0x00032400ff027b82 */ /* 0x000e360000000a00 */
[----:B------:R-:W-:-:S04]  /*25e40*/  VOTE.ANY R8, PT, !P0 ;  /* 0x0000000000087806 */ /* 0x000fc800040e0100 */
[----:B------:R-:W1:Y:S02]  /*25e50*/  POPC R13, R8 ;  /* 0x00000008000d7309 */ /* 0x000e640000000000 */
[----:B-1----:R-:W-:-:S04]  /*25e60*/  VIADD R27, R13, UR4 ;  /* 0x000000040d1b7c36 */ /* 0x002fc80008000000 */
[----:B0-----:R-:W-:-:S05]  /*25e70*/  IMAD.WIDE R2, R27, 0x4, R2 ;  /* 0x000000041b027825 */ /* 0x001fca00078e0202 */
[----:B------:R-:W2:Y:S01]  /*25e80*/  LDG.E R7, desc[UR60][R2.64] ;  /* 0x0000003c02077981 */ /* 0x000ea2000c1e1900 */
[----:B------:R-:W-:-:S03]  /*25e90*/  ISETP.NE.AND P0, PT, R8, RZ, PT ;  /* 0x000000ff0800720c */ /* 0x000fc60003f05270 */
[----:B------:R-:W2:Y:S02]  /*25ea0*/  SHFL.IDX PT, R0, R0, R13, 0x1f ;  /* 0x00001f0d00007589 */ /* 0x000ea400000e0000 */
[----:B--2---:R-:W-:-:S05]  /*25eb0*/  IMAD R4, R0, R7, RZ ;  /* 0x0000000700047224 */ /* 0x004fca00078e02ff */
        /* <DEDUP_REMOVED lines=8> */
.L_x_2026:
[----:B-1----:R-:W-:Y:S02]  /*25f40*/  IMAD.MOV R2, RZ, RZ, -R3 ;  /* 0x000000ffff027224 */ /* 0x002fe400078e0a03 */
[----:B---3--:R-:W-:Y:S02]  /*25f50*/  IMAD R24, R24, UR5, R11 ;  /* 0x0000000518187c24 */ /* 0x008fe4000f8e020b */
[----:B------:R-:W-:Y:S01]  /*25f60*/  IMAD.MOV.U32 R11, RZ, RZ, R2 ;  /* 0x000000ffff0b7224 */ /* 0x000fe200078e0002 */
[----:B------:R-:W-:Y:S02]  /*25f70*/  IABS R2, R4 ;  /* 0x0000000400027213 */ /* 0x000fe40000000000 */
[----:B--2---:R-:W-:Y:S01]  /*25f80*/  IADD3 R9, -R24, UR6, RZ ;  /* 0x0000000618097c10 */ /* 0x004fe2000fffe1ff */
[----:B------:R-:W-:Y:S02]  /*25f90*/  IMAD R11, R11, R12, RZ ;  /* 0x0000000c0b0b7224 */ /* 0x000fe400078e02ff */
[----:B------:R-:W-:Y:S01]  /*25fa0*/  IMAD.MOV R8, RZ, RZ, -R2 ;  /* 0x000000ffff087224 */ /* 0x000fe200078e0a02 */
        /* <DEDUP_REMOVED lines=20> */
[----:B------:R-:W-:Y:S02]  /*260f0*/  IMAD R13, R4, R2, R9 ;  /* 0x00000002040d7224 */ /* 0x000fe400078e0209 */
[----:B------:R-:W-:Y:S01]  /*26100*/  IMAD.MOV.U32 R2, RZ, RZ, RZ ;  /* 0x000000ffff027224 */ /* 0x000fe200078e00ff */
[----:B------:R-:W-:Y:S02]  /*26110*/  VIADDMNMX R26, R8, UR5, R7, PT ;  /* 0x00000005081a7c46 */ /* 0x000fe4000b800107 */
[----:B------:R-:W-:-:S02]  /*26120*/  IABS R11, R13 ;  /* 0x0000000d000b7213 */ /* 0x000fc40000000000 */
[-C--:B------:R-:W-:Y:S02]  /*26130*/  IABS R8, R26.reuse ;  /* 0x0000001a00087213 */ /* 0x080fe40000000000 */
[----:B------:R-:W-:Y:S02]  /*26140*/  IABS R4, R26 ;  /* 0x0000001a00047213 */ /* 0x000fe40000000000 */
[----:B------:R-:W1:Y:S08]  /*26150*/  I2F.RP R7, R8 ;  /* 0x0000000800077306 */ /* 0x000e700000209400 */
[----:B-1----:R-:W1:Y:S02]  /*26160*/  MUFU.RCP R7, R7 ;  /* 0x0000000700077308 */ /* 0x002e640000001000 */
[----:B-1----:R-:W-:-:S06]  /*26170*/  VIADD R3, R7, 0xffffffe ;  /* 0x0ffffffe07037836 */ /* 0x002fcc0000000000 */
[----:B------:R-:W0:Y:S02]  /*26180*/  F2I.FTZ.U32.TRUNC.NTZ R3, R3 ;  /* 0x0000000300037305 */ /* 0x000e24000021f000 */
[----:B0-----:R-:W-:-:S04]  /*26190*/  IMAD.MOV R10, RZ, RZ, -R3 ;  /* 0x000000ffff0a7224 */ /* 0x001fc800078e0a03 */
[----:B------:R-:W-:-:S04]  /*261a0*/  IMAD.MOV.U32 R9, RZ, RZ, R10 ;  /* 0x000000ffff097224 */ /* 0x000fc800078e000a */
[----:B------:R-:W-:-:S04]  /*261b0*/  IMAD R9, R9, R8, RZ ;  /* 0x0000000809097224 */ /* 0x000fc800078e02ff */
[----:B------:R-:W-:-:S04]  /*261c0*/  IMAD.HI.U32 R2, R3, R9, R2 ;  /* 0x0000000903027227 */ /* 0x000fc800078e0002 */
[----:B------:R-:W-:Y:S02]  /*261d0*/  IMAD.MOV R3, RZ, RZ, -R4 ;  /* 0x000000ffff037224 */ /* 0x000fe400078e0a04 */
        /* <DEDUP_REMOVED lines=8> */
[----:B------:R-:W-:Y:S01]  /*26260*/  ISETP.GE.AND P2, PT, R3, RZ, PT ;  /* 0x000000ff0300720c */ /* 0x000fe20003f46270 */
[----:B------:R-:W-:-:S06]  /*26270*/  IMAD.IADD R3, R13, 0x1, R6 ;  /* 0x000000010d037824 */ /* 0x000fcc00078e0206 */
[----:B------:R-:W-:-:S06]  /*26280*/  @P0 VIADD R2, R2, 0x1 ;  /* 0x0000000102020836 */ /* 0x000fcc0000000000 */
[----:B------:R-:W-:Y:S01]  /*26290*/  @!P2 IMAD.MOV R2, RZ, RZ, -R2 ;  /* 0x000000ffff02a224 */ /* 0x000fe200078e0a02 */
[----:B------:R-:W-:Y:S01]  /*262a0*/  @!P1 LOP3.LUT R2, RZ, R26, RZ, 0x33, !PT ;  /* 0x0000001aff029212 */ /* 0x000fe200078e33ff */
[----:B------:R-:W-:-:S03]  /*262b0*/  IMAD.MOV R26, RZ, RZ, -R26 ;  /* 0x000000ffff1a7224 */ /* 0x000fc600078e0a1a */
[----:B------:R-:W-:Y:S01]  /*262c0*/  LOP3.LUT R25, RZ, R2, RZ, 0x33, !PT ;  /* 0x00000002ff197212 */ /* 0x000fe200078e33ff */
[----:B------:R-:W-:-:S04]  /*262d0*/  IMAD R26, R2, R26, R3 ;  /* 0x0000001a021a7224 */ /* 0x000fc800078e0203 */
[----:B------:R-:W-:Y:S01]  /*262e0*/  IMAD.IADD R25, R0, 0x1, R25 ;  /* 0x0000000100197824 */ /* 0x000fe200078e0219 */
[----:B------:R-:W-:Y:S06]  /*262f0*/  BRA `(.L_x_2027) ;  /* 0x00000000000c7947 */ /* 0x000fec0003800000 */
.L_x_2022:
[----:B------:R-:W-:Y:S02]  /*26300*/  IMAD.MOV.U32 R25, RZ, RZ, RZ ;  /* 0x000000ffff197224 */ /* 0x000fe400078e00ff */
[----:B------:R-:W-:Y:S02]  /*26310*/  IMAD.U32 R24, RZ, RZ, UR6 ;  /* 0x00000006ff187e24 */ /* 0x000fe4000f8e00ff */
[----:B------:R-:W-:-:S07]  /*26320*/  IMAD.MOV.U32 R26, RZ, RZ, RZ ;  /* 0x000000ffff1a7224 */ /* 0x000fce00078e00ff */
.L_x_2027:
[----:B------:R-:W-:-:S13]  /*26330*/  ISETP.NE.AND P0, PT, R5, RZ, PT ;  /* 0x000000ff0500720c */ /* 0x000fda0003f05270 */
[----:B------:R-:W0:Y:S01]  /*26340*/  @!P0 S2R R3, SR_CgaCtaId ;  /* 0x0000000000038919 */ /* 0x000e220000008800 */
[----:B------:R-:W-:-:S04]  /*26350*/  @!P0 MOV R0, 0x400 ;  /* 0x0000040000008802 */ /* 0x000fc80000000f00 */
[----:B0-----:R-:W-:-:S05]  /*26360*/  @!P0 LEA R0, R3, R0, 0x18 ;  /* 0x0000000003008211 */ /* 0x001fca00078ec0ff */
[----:B------:R2:W-:Y:S01]  /*26370*/  @!P0 STS.128 [R0+0x228d0], R24 ;  /* 0x0228d01800008388 */ /* 0x0005e20000000c00 */
[----:B------:R-:W-:Y:S06]  /*26380*/  BAR.ARV 0x5, 0x180 ;  /* 0x0146000000007b1d */ /* 0x000fec0000002000 */
.L_x_2020:
[----:B------:R3:W-:Y:S01]  /*26390*/  STL [R1+0x3c], RZ ;  /* 0x00003cff01007387 */ /* 0x0007e20000100800 */
[----:B------:R-:W-:Y:S01]  /*263a0*/  ULDC UR4, c[0x0][0xc3c] ;  /* 0x00030f0000047ab9 */ /* 0x000fe20000000800 */
[----:B------:R-:W-:Y:S01]  /*263b0*/  IMAD.MOV.U32 R37, RZ, RZ, 0x1 ;  /* 0x00000001ff257424 */ /* 0x000fe200078e00ff */
[----:B-1----:R-:W-:Y:S01]  /*263c0*/  ISETP.GE.AND P0, PT, R27, UR4, PT ;  /* 0x000000041b007c0c */ /* 0x002fe2000bf06270 */
[----:B------:R-:W-:-:S12]  /*263d0*/  IMAD.MOV.U32 R33, RZ, RZ, RZ ;  /* 0x000000ffff217224 */ /* 0x000fd800078e00ff */
[----:B---3--:R-:W-:Y:S05]  /*263e0*/  @P0 BRA `(.L_x_2028) ;  /* 0x0000007400740947 */ /* 0x008fea0003800000 */
[----:B------:R-:W3:Y:S01]  /*263f0*/  LDL R13, [R1+0x18] ;  /* 0x00001800010d7983 */ /* 0x000ee20000100800 */
[----:B------:R-:W1:Y:S01]  /*26400*/  S2R R15, SR_TID.X ;  /* 0x00000000000f7919 */ /* 0x000e620000002100 */
[----:B------:R-:W4:Y:S01]  /*26410*/  S2UR UR4, SR_CgaCtaId ;  /* 0x00000000000479c3 */ /* 0x000f220000008800 */
[C---:B-1----:R-:W-:Y:S01]  /*26420*/  LOP3.LUT R14, R15.reuse, 0x7f, RZ, 0xc0, !PT ;  /* 0x0000007f0f0e7812 */ /* 0x042fe200078ec0ff */
[C---:B------:R-:W-:Y:S02]  /*26430*/  IMAD.SHL.U32 R5, R15.reuse, 0x20, RZ ;  /* 0x000000200f057824 */ /* 0x040fe400078e00ff */
[----:B------:R-:W-:Y:S02]  /*26440*/  IMAD.SHL.U32 R2, R15, 0x80, RZ ;  /* 0x000000800f027824 */ /* 0x000fe400078e00ff */
[----:B------:R-:W-:Y:S01]  /*26450*/  IMAD.SHL.U32 R7, R14, 0x10, RZ ;  /* 0x000000100e077824 */ /* 0x000fe200078e00ff */
[----:B------:R-:W-:Y:S01]  /*26460*/  LOP3.LUT R6, R5, 0x80, RZ, 0xc0, !PT ;  /* 0x0000008005067812 */ /* 0x000fe200078ec0ff */
[----:B0-2---:R-:W-:Y:S01]  /*26470*/  IMAD.SHL.U32 R0, R15, 0x10, RZ ;  /* 0x000000100f007824 */ /* 0x005fe200078e00ff */
[----:B------:R-:W-:-:S02]  /*26480*/  SHF.R.U32.HI R4, RZ, 0x1, R15 ;  /* 0x00000001ff047819 */ /* 0x000fc4000001160f */
[----:B------:R-:W-:Y:S01]  /*26490*/  LOP3.LUT R8, R7, 0x600, RZ, 0xc0, !PT ;  /* 0x0000060007087812 */ /* 0x000fe200078ec0ff */
[C---:B------:R-:W-:Y:S01]  /*264a0*/  IMAD.SHL.U32 R11, R15.reuse, 0x4, RZ ;  /* 0x000000040f0b7824 */ /* 0x040fe200078e00ff */
[----:B------:R-:W-:Y:S01]  /*264b0*/  LOP3.LUT R3, R2, 0x380, RZ, 0xc0, !PT ;  /* 0x0000038002037812 */ /* 0x000fe200078ec0ff */
[----:B------:R-:W-:Y:S01]  /*264c0*/  IMAD.SHL.U32 R10, R15, 0x2, RZ ;  /* 0x000000020f0a7824 */ /* 0x000fe200078e00ff */
[----:B------:R-:W-:Y:S02]  /*264d0*/  LOP3.LUT R6, R6, 0x10, R15, 0xf8, !PT ;  /* 0x0000001006067812 */ /* 0x000fe400078ef80f */
[----:B------:R-:W-:Y:S02]  /*264e0*/  LOP3.LUT R8, R8, 0x60, R5, 0xf8, !PT ;  /* 0x0000006008087812 */ /* 0x000fe400078ef805 */
[----:B------:R-:W-:Y:S02]  /*264f0*/  LOP3.LUT R9, R0, 0x3f0, RZ, 0xc0, !PT ;  /* 0x000003f000097812 */ /* 0x000fe400078ec0ff */
[----:B------:R-:W-:-:S02]  /*26500*/  LOP3.LUT R3, R3, 0x30, R4, 0xf8, !PT ;  /* 0x0000003003037812 */ /* 0x000fc400078ef804 */
[----:B------:R-:W-:Y:S02]  /*26510*/  LOP3.LUT R6, R6, 0x10, R11, 0x78, !PT ;  /* 0x0000001006067812 */ /* 0x000fe400078e780b */
[----:B------:R-:W-:Y:S02]  /*26520*/  LOP3.LUT R5, R8, 0x100, R5, 0xf8, !PT ;  /* 0x0000010008057812 */ /* 0x000fe400078ef805 */
[----:B------:R-:W-:Y:S02]  /*26530*/  LOP3.LUT R10, R9, 0x70, R10, 0x78, !PT ;  /* 0x00000070090a7812 */ /* 0x000fe400078e780a */
[----:B------:R-:W-:Y:S02]  /*26540*/  LOP3.LUT R3, R3, 0x70, R0, 0x78, !PT ;  /* 0x0000007003037812 */ /* 0x000fe400078e7800 */
[----:B------:R-:W-:Y:S02]  /*26550*/  LOP3.LUT R4, R5, R6, RZ, 0xfc, !PT ;  /* 0x0000000605047212 */ /* 0x000fe400078efcff */
[----:B------:R-:W-:-:S02]  /*26560*/  LOP3.LUT R12, R10, 0x400, R7, 0xf8, !PT ;  /* 0x000004000a0c7812 */ /* 0x000fc400078ef807 */
[----:B------:R-:W-:Y:S01]  /*26570*/  LOP3.LUT R2, R3, 0xc00, R2, 0xf8, !PT ;  /* 0x00000c0003027812 */ /* 0x000fe200078ef802 */
[----:B------:R4:W-:Y:S01]  /*26580*/  STL [R1+0x20], R4 ;  /* 0x0000200401007387 */ /* 0x0009e20000100800 */
[----:B------:R-:W-:-:S03]  /*26590*/  LOP3.LUT P0, RZ, R15, 0x4, RZ, 0xc0, !PT ;  /* 0x000000040fff7812 */ /* 0x000fc6000780c0ff */
[----:B------:R-:W-:Y:S04]  /*265a0*/  STL [R1+0x1c], R12 ;  /* 0x00001c0c01007387 */ /* 0x000fe80000100800 */
[----:B------:R0:W-:Y:S01]  /*265b0*/  STL [R1+0x24], R2 ;  /* 0x0000240201007387 */ /* 0x0001e20000100800 */
[----:B------:R-:W-:Y:S01]  /*265c0*/  SHF.R.U32.HI R3, RZ, 0x3, R14 ;  /* 0x00000003ff037819 */ /* 0x000fe2000001160e */
[----:B----4-:R-:W-:Y:S01]  /*265d0*/  IMAD.U32 R4, RZ, RZ, UR4 ;  /* 0x00000004ff047e24 */ /* 0x010fe2000f8e00ff */
[----:B------:R-:W-:Y:S01]  /*265e0*/  MOV R17, 0x400 ;  /* 0x0000040000117802 */ /* 0x000fe20000000f00 */
[----:B0-----:R-:W-:Y:S01]  /*265f0*/  IMAD.MOV.U32 R2, RZ, RZ, 0x40 ;  /* 0x00000040ff027424 */ /* 0x001fe200078e00ff */
[----:B------:R-:W-:Y:S02]  /*26600*/  LOP3.LUT R32, R0, 0x70, RZ, 0xc0, !PT ;  /* 0x0000007000207812 */ /* 0x000fe400078ec0ff */
[----:B------:R-:W-:-:S02]  /*26610*/  LOP3.LUT R3, R3, 0x70, R0, 0xf8, !PT ;  /* 0x0000007003037812 */ /* 0x000fc400078ef800 */
[----:B------:R-:W-:Y:S01]  /*26620*/  SEL R2, R2, 0xffffffc0, !P0 ;  /* 0xffffffc002027807 */ /* 0x000fe20004000000 */
[----:B------:R-:W-:Y:S01]  /*26630*/  IMAD.MOV.U32 R0, RZ, RZ, 0x1 ;  /* 0x00000001ff007424 */ /* 0x000fe200078e00ff */
[----:B------:R-:W-:Y:S01]  /*26640*/  LEA R17, R4, R17, 0x18 ;  /* 0x0000001104117211 */ /* 0x000fe200078ec0ff */
[----:B------:R-:W-:Y:S01]  /*26650*/  BSSY B7, `(.L_x_2028) ;  /* 0x0000736000077945 */ /* 0x000fe20003800000 */
[----:B------:R-:W-:Y:S02]  /*26660*/  IMAD.MOV.U32 R35, RZ, RZ, RZ ;  /* 0x000000ffff237224 */ /* 0x000fe400078e00ff */
[----:B------:R-:W-:Y:S02]  /*26670*/  IMAD.MOV.U32 R33, RZ, RZ, RZ ;  /* 0x000000ffff217224 */ /* 0x000fe400078e00ff */
[----:B------:R-:W-:Y:S01]  /*26680*/  IMAD.MOV.U32 R37, RZ, RZ, 0x1 ;  /* 0x00000001ff257424 */ /* 0x000fe200078e00ff */
[----:B------:R-:W-:Y:S01]  /*26690*/  ULDC.64 UR36, c[0x0][0x198] ;  /* 0x0000660000247ab9 */ /* 0x000fe20000000a00 */
[----:B------:R-:W-:Y:S01]  /*266a0*/  ULDC UR38, c[0x0][0xc] ;  /* 0x0000030000267ab9 */ /* 0x000fe20000000800 */
[----:B---3--:R-:W-:-:S02]  /*266b0*/  LOP3.LUT R6, R13, 0x2, RZ, 0xfc, !PT ;  /* 0x000000020d067812 */ /* 0x008fc400078efcff */
[----:B------:R-:W-:-:S03]  /*266c0*/  LOP3.LUT R5, R13, 0x1, RZ, 0xfc, !PT ;  /* 0x000000010d057812 */ /* 0x000fc600078efcff */
[----:B------:R-:W-:Y:S04]  /*266d0*/  STL [R1+0x40], R6 ;  /* 0x0000400601007387 */ /* 0x000fe80000100800 */
[----:B------:R-:W-:Y:S04]  /*266e0*/  STL [R1+0x38], R5 ;  /* 0x0000380501007387 */ /* 0x000fe80000100800 */
[----:B------:R-:W-:Y:S04]  /*266f0*/  STL [R1+0x28], R2 ;  /* 0x0000280201007387 */ /* 0x000fe80000100800 */
[----:B------:R-:W-:Y:S04]  /*26700*/  STL [R1+0x14], R4 ;  /* 0x0000140401007387 */ /* 0x000fe80000100800 */
[----:B------:R-:W-:Y:S04]  /*26710*/  STL [R1+0x3c], RZ ;  /* 0x00003cff01007387 */ /* 0x000fe80000100800 */
[----:B------:R0:W-:Y:S02]  /*26720*/  STL [R1], R0 ;  /* 0x0000000001007387 */ /* 0x0001e40000100800 */
[----:B0-----:R-:W-:-:S05]  /*26730*/  IMAD.IADD R0, R17, 0x1, R12 ;  /* 0x0000000111007824 */ /* 0x001fca00078e020c */
[----:B------:R0:W-:Y:S01]  /*26740*/  STL [R1+0x30], R0 ;  /* 0x0000300001007387 */ /* 0x0001e20000100800 */
[----:B------:R-:W-:-:S07]  /*26750*/  LOP3.LUT R2, R3, 0x80, RZ, 0xfc, !PT ;  /* 0x0000008003027812 */ /* 0x000fce00078efcff */
.L_x_2152:
[----:B------:R-:W-:Y:S05]  /*26760*/  YIELD ;  /* 0x0000000000007946 */ /* 0x000fea0003800000 */
[----:B------:R-:W-:Y:S01]  /*26770*/  ULDC.64 UR4, c[0x0][0xa28] ;  /* 0x00028a0000047ab9 */ /* 0x000fe20000000a00 */
[----:B------:R-:W-:Y:S01]  /*26780*/  IMAD.MOV.U32 R9, RZ, RZ, RZ ;  /* 0x000000ffff097224 */ /* 0x000fe200078e00ff */
[----:B------:R-:W-:Y:S01]  /*26790*/  ISETP.NE.U32.AND P0, PT, RZ, UR4, PT ;  /* 0x00000004ff007c0c */ /* 0x000fe2000bf05070 */
[----:B-1----:R-:W1:Y:S01]  /*267a0*/  LDC.64 R4, c[0x0][0xa00] ;  /* 0x00028000ff047b82 */ /* 0x002e620000000a00 */
[----:B------:R-:W-:Y:S02]  /*267b0*/  ULDC.64 UR6, c[0x0][0xa10] ;  /* 0x0002840000067ab9 */ /* 0x000fe40000000a00 */
[----:B------:R-:W-:Y:S01]  /*267c0*/  ISETP.NE.AND.EX P0, PT, RZ, UR5, PT, P0 ;  /* 0x00000005ff007c0c */ /* 0x000fe2000bf05300 */
[----:B------:R-:W-:-:S12]  /*267d0*/  ULDC.64 UR4, c[0x0][0xa18] ;  /* 0x0002860000047ab9 */ /* 0x000fd80000000a00 */
[----:B0-2---:R-:W2:Y:S01]  /*267e0*/  @P0 LDC.64 R2, c[0x0][0xa28] ;  /* 0x00028a00ff020b82 */ /* 0x005ea20000000a00 */
[----:B------:R-:W-:Y:S01]  /*267f0*/  ISETP.NE.U32.AND P1, PT, RZ, UR6, PT ;  /* 0x00000006ff007c0c */ /* 0x000fe2000bf25070 */
[----:B--2---:R-:W-:-:S05]  /*26800*/  @P0 IMAD.WIDE R2, R27, 0x4, R2 ;  /* 0x000000041b020825 */ /* 0x004fca00078e0202 */
[----:B------:R2:W3:Y:S01]  /*26810*/  @P0 LDG.E R9, desc[UR60][R2.64] ;  /* 0x0000003c02090981 */ /* 0x0004e2000c1e1900 */
[----:B------:R-:W-:Y:S01]  /*26820*/  ISETP.NE.U32.AND P0, PT, RZ, UR4, PT ;  /* 0x00000004ff007c0c */ /* 0x000fe2000bf05070 */
[----:B------:R-:W-:Y:S01]  /*26830*/  IMAD.MOV.U32 R28, RZ, RZ, RZ ;  /* 0x000000ffff1c7224 */ /* 0x000fe200078e00ff */
[----:B------:R-:W-:Y:S01]  /*26840*/  ISETP.NE.AND.EX P1, PT, RZ, UR7, PT, P1 ;  /* 0x00000007ff007c0c */ /* 0x000fe2000bf25310 */
[----:B0-----:R-:W-:Y:S01]  /*26850*/  IMAD.MOV.U32 R0, RZ, RZ, RZ ;  /* 0x000000ffff007224 */ /* 0x001fe200078e00ff */
[----:B------:R-:W-:Y:S01]  /*26860*/  ISETP.NE.AND.EX P2, PT, RZ, UR5, PT, P0 ;  /* 0x00000005ff007c0c */ /* 0x000fe2000bf45300 */
[----:B------:R-:W-:Y:S01]  /*26870*/  ULDC.64 UR4, c[0x0][0xa00] ;  /* 0x0002800000047ab9 */ /* 0x000fe20000000a00 */
[----:B-1----:R-:W-:Y:S01]  /*26880*/  IMAD.WIDE R4, R27, 0x4, R4 ;  /* 0x000000041b047825 */ /* 0x002fe200078e0204 */
[----:B------:R-:W-:Y:S01]  /*26890*/  ISETP.NE.U32.AND P0, PT, RZ, UR4, PT ;  /* 0x00000004ff007c0c */ /* 0x000fe2000bf05070 */
[----:B--2---:R-:W0:Y:S03]  /*268a0*/  LDC.64 R2, c[0x0][0xa10] ;  /* 0x00028400ff027b82 */ /* 0x004e260000000a00 */
[----:B------:R-:W-:-:S06]  /*268b0*/  ISETP.NE.AND.EX P0, PT, RZ, UR5, PT, P0 ;  /* 0x00000005ff007c0c */ /* 0x000fcc000bf05300 */
[----:B------:R-:W1:Y:S07]  /*268c0*/  @P2 LDC.64 R6, c[0x0][0xa18] ;  /* 0x00028600ff062b82 */ /* 0x000e6e0000000a00 */
[----:B------:R-:W5:Y:S01]  /*268d0*/  @P0 LDG.E R28, desc[UR60][R4.64] ;  /* 0x0000003c041c0981 */ /* 0x000f62000c1e1900 */
[----:B0-----:R-:W-:-:S05]  /*268e0*/  IMAD.WIDE R2, R27, 0x4, R2 ;  /* 0x000000041b027825 */ /* 0x001fca00078e0202 */
[----:B------:R-:W5:Y:S01]  /*268f0*/  @P1 LDG.E R0, desc[UR60][R2.64] ;  /* 0x0000003c02001981 */ /* 0x000f62000c1e1900 */
[----:B------:R-:W-:Y:S02]  /*26900*/  ULDC UR4, c[0x0][0x288] ;  /* 0x0000a20000047ab9 */ /* 0x000fe40000000800 */
[----:B------:R-:W-:Y:S01]  /*26910*/  IMAD.U32 R23, RZ, RZ, UR4 ;  /* 0x00000004ff177e24 */ /* 0x000fe2000f8e00ff */
[----:B------:R-:W-:Y:S02]  /*26920*/  ULDC.64 UR4, c[0x0][0x418] ;  /* 0x0001060000047ab9 */ /* 0x000fe40000000a00 */
[----:B------:R-:W-:-:S03]  /*26930*/  UISETP.NE.U32.AND UP0, UPT, UR4, URZ, UPT ;  /* 0x0000003f0400728c */ /* 0x000fc6000bf05070 */
[----:B------:R-:W-:Y:S01]  /*26940*/  ULDC UR4, c[0x0][0x424] ;  /* 0x0001090000047ab9 */ /* 0x000fe20000000800 */
[----:B------:R-:W-:Y:S01]  /*26950*/  UISETP.NE.AND.EX UP0, UPT, UR5, URZ, UPT, UP0 ;  /* 0x0000003f0500728c */ /* 0x000fe2000bf05300 */
[----:B-1----:R-:W-:Y:S02]  /*26960*/  @P2 IMAD.WIDE R6, R27, 0x4, R6 ;  /* 0x000000041b062825 */ /* 0x002fe400078e0206 */
[----:B------:R-:W-:Y:S01]  /*26970*/  ULDC UR5, c[0x0][0x2f0] ;  /* 0x0000bc0000057ab9 */ /* 0x000fe20000000800 */
[----:B------:R-:W-:Y:S02]  /*26980*/  USEL UR4, UR4, 0x1, UP0 ;  /* 0x0000000104047887 */ /* 0x000fe40008000000 */
[----:B------:R0:W5:Y:S02]  /*26990*/  @P2 LDG.E R23, desc[UR60][R6.64] ;  /* 0x0000003c06172981 */ /* 0x000164000c1e1900 */
[----:B------:R-:W-:-:S03]  /*269a0*/  UIMAD UR4, UR4, UR5, URZ ;  /* 0x00000005040472a4 */ /* 0x000fc6000f8e023f */
[----:B------:R-:W-:-:S03]  /*269b0*/  ULDC UR5, c[0x0][0x348] ;  /* 0x0000d20000057ab9 */ /* 0x000fc60000000800 */
[----:B------:R-:W-:Y:S02]  /*269c0*/  IMAD.U32 R10, RZ, RZ, UR4 ;  /* 0x00000004ff0a7e24 */ /* 0x000fe4000f8e00ff */
[----:B0-----:R-:W-:Y:S01]  /*269d0*/  IMAD.U32 R6, RZ, RZ, UR5 ;  /* 0x00000005ff067e24 */ /* 0x001fe2000f8e00ff */
[----:B---3--:R0:W-:Y:S01]  /*269e0*/  STL [R1+0x8], R9 ;  /* 0x0000080901007387 */ /* 0x0081e20000100800 */
[----:B------:R-:W-:Y:S05]  /*269f0*/  @P2 BRA `(.L_x_2029) ;  /* 0x0000000000102947 */ /* 0x000fea0003800000 */
[----:B------:R-:W-:Y:S05]  /*26a00*/  @!P0 BRA `(.L_x_2029) ;  /* 0x00000000000c8947 */ /* 0x000fea0003800000 */
[----:B-----5:R-:W2:Y:S04]  /*26a10*/  LDG.E R23, desc[UR60][R4.64] ;  /* 0x0000003c04177981 */ /* 0x020ea8000c1e1900 */
[----:B------:R-:W2:Y:S02]  /*26a20*/  LDG.E R8, desc[UR60][R4.64+0x4] ;  /* 0x0000043c04087981 */ /* 0x000ea4000c1e1900 */
[----:B--2---:R-:W-:-:S07]  /*26a30*/  IMAD.IADD R23, R8, 0x1, -R23 ;  /* 0x0000000108177824 */ /* 0x004fce00078e0a17 */
.L_x_2029:
[----:B------:R-:W-:Y:S02]  /*26a40*/  ULDC.64 UR4, c[0x0][0xa20] ;  /* 0x0002880000047ab9 */ /* 0x000fe40000000a00 */
[----:B------:R-:W-:-:S04]  /*26a50*/  ISETP.NE.U32.AND P0, PT, RZ, UR4, PT ;  /* 0x00000004ff007c0c */ /* 0x000fc8000bf05070 */
[----:B------:R-:W-:-:S13]  /*26a60*/  ISETP.NE.AND.EX P0, PT, RZ, UR5, PT, P0 ;  /* 0x00000005ff007c0c */ /* 0x000fda000bf05300 */
[----:B------:R-:W-:Y:S05]  /*26a70*/  @!P0 BRA `(.L_x_2030) ;  /* 0x0000000000108947 */ /* 0x000fea0003800000 */
[----:B------:R-:W1:Y:S02]  /*26a80*/  LDC.64 R4, c[0x0][0xa20] ;  /* 0x00028800ff047b82 */ /* 0x000e640000000a00 */
[----:B-1----:R-:W-:-:S05]  /*26a90*/  IMAD.WIDE R4, R27, 0x4, R4 ;  /* 0x000000041b047825 */ /* 0x002fca00078e0204 */
[----:B------:R1:W5:Y:S01]  /*26aa0*/  LDG.E R10, desc[UR60][R4.64] ;  /* 0x0000003c040a7981 */ /* 0x000362000c1e1900 */
[----:B------:R-:W-:Y:S05]  /*26ab0*/  BRA `(.L_x_2031) ;  /* 0x0000000000247947 */ /* 0x000fea0003800000 */
.L_x_2030:
[----:B------:R-:W-:Y:S02]  /*26ac0*/  ULDC.64 UR4, c[0x0][0xa08] ;  /* 0x0002820000047ab9 */ /* 0x000fe40000000a00 */
[----:B------:R-:W-:-:S04]  /*26ad0*/  ISETP.NE.U32.AND P0, PT, RZ, UR4, PT ;  /* 0x00000004ff007c0c */ /* 0x000fc8000bf05070 */
[----:B------:R-:W-:-:S13]  /*26ae0*/  ISETP.NE.AND.EX P0, PT, RZ, UR5, PT, P0 ;  /* 0x00000005ff007c0c */ /* 0x000fda000bf05300 */
[----:B------:R-:W-:Y:S05]  /*26af0*/  @!P0 BRA `(.L_x_2031) ;  /* 0x0000000000148947 */ /* 0x000fea0003800000 */
[----:B------:R-:W1:Y:S02]  /*26b00*/  LDC.64 R4, c[0x0][0xa08] ;  /* 0x00028200ff047b82 */ /* 0x000e640000000a00 */
[----:B-1----:R-:W-:-:S05]  /*26b10*/  IMAD.WIDE R4, R27, 0x4, R4 ;  /* 0x000000041b047825 */ /* 0x002fca00078e0204 */
[----:B------:R-:W2:Y:S04]  /*26b20*/  LDG.E R10, desc[UR60][R4.64] ;  /* 0x0000003c040a7981 */ /* 0x000ea8000c1e1900 */
[----:B------:R-:W2:Y:S02]  /*26b30*/  LDG.E R7, desc[UR60][R4.64+0x4] ;  /* 0x0000043c04077981 */ /* 0x000ea4000c1e1900 */
[----:B--2---:R-:W-:-:S07]  /*26b40*/  IMAD.IADD R10, R7, 0x1, -R10 ;  /* 0x00000001070a7824 */ /* 0x004fce00078e0a0a */
.L_x_2031:
[----:B-1----:R-:W2:Y:S01]  /*26b50*/  @P1 LDG.E R4, desc[UR60][R2.64] ;  /* 0x0000003c02041981 */ /* 0x002ea2000c1e1900 */
[----:B------:R-:W1:Y:S03]  /*26b60*/  LDC R7, c[0x0][0x448] ;  /* 0x00011200ff077b82 */ /* 0x000e660000000800 */
[----:B------:R3:W2:Y:S01]  /*26b70*/  @P1 LDG.E R5, desc[UR60][R2.64+0x4] ;  /* 0x0000043c02051981 */ /* 0x0006a2000c1e1900 */
[----:B-----5:R-:W-:Y:S02]  /*26b80*/  IMAD.IADD R10, R10, 0x1, -R9 ;  /* 0x000000010a0a7824 */ /* 0x020fe400078e0a09 */
[----:B------:R-:W-:-:S04]  /*26b90*/  IMAD.SHL.U32 R25, R25, 0x80, RZ ;  /* 0x0000008019197824 */ /* 0x000fc800078e00ff */
[----:B------:R-:W-:Y:S01]  /*26ba0*/  VIADD R8, R25, 0x7f ;  /* 0x0000007f19087836 */ /* 0x000fe20000000000 */
[----:B-1----:R-:W-:-:S13]  /*26bb0*/  ISETP.NE.AND P2, PT, R7, 0x1, PT ;  /* 0x000000010700780c */ /* 0x002fda0003f45270 */
[----:B---3--:R-:W1:Y:S08]  /*26bc0*/  @P2 LDC R3, c[0x0][0x44c] ;  /* 0x00011300ff032b82 */ /* 0x008e700000000800 */
[----:B------:R-:W3:Y:S01]  /*26bd0*/  @P2 LDC R2, c[0x0][0x450] ;  /* 0x00011400ff022b82 */ /* 0x000ee20000000800 */
[----:B-1----:R-:W-:-:S05]  /*26be0*/  @P2 IMAD.HI.U32 R3, R8, R3, RZ ;  /* 0x0000000308032227 */ /* 0x002fca00078e00ff */
[----:B---3--:R-:W-:Y:S01]  /*26bf0*/  @P2 SHF.R.U32.HI R8, RZ, R2, R3 ;  /* 0x00000002ff082219 */ /* 0x008fe20000011603 */
[----:B--2---:R-:W-:-:S04]  /*26c00*/  @P1 IMAD.IADD R6, R5, 0x1, -R4 ;  /* 0x0000000105061824 */ /* 0x004fc800078e0a04 */
[----:B------:R-:W-:-:S04]  /*26c10*/  IMAD.IADD R18, R10, 0x1, R6 ;  /* 0x000000010a127824 */ /* 0x000fc800078e0206 */
[C---:B0-----:R-:W-:Y:S01]  /*26c20*/  VIADD R9, R18.reuse, 0x9f ;  /* 0x0000009f12097836 */ /* 0x041fe20000000000 */
[----:B------:R-:W-:-:S03]  /*26c30*/  IADD3 R7, R18, 0x1, -R23 ;  /* 0x0000000112077810 */ /* 0x000fc60007ffe817 */
[----:B------:R-:W-:-:S04]  /*26c40*/  IMAD.HI R9, R9, 0x66666667, RZ ;  /* 0x6666666709097827 */ /* 0x000fc800078e02ff */
[----:B------:R-:W-:Y:S01]  /*26c50*/  IMAD.IADD R8, R7, 0x1, R8 ;  /* 0x0000000107087824 */ /* 0x000fe200078e0208 */
[----:B------:R-:W-:-:S04]  /*26c60*/  SHF.R.U32.HI R2, RZ, 0x1f, R9 ;  /* 0x0000001fff027819 */ /* 0x000fc80000011609 */
[----:B------:R-:W-:Y:S02]  /*26c70*/  LEA.HI.SX32 R9, R9, R2, 0x1a ;  /* 0x0000000209097211 */ /* 0x000fe400078fd2ff */
[----:B------:R-:W0:Y:S02]  /*26c80*/  LDC.64 R2, c[0x0][0x9e0] ;  /* 0x00027800ff027b82 */ /* 0x000e240000000a00 */
[----:B0-----:R-:W-:Y:S01]  /*26c90*/  ISETP.GE.AND P3, PT, R3, 0x1, PT ;  /* 0x000000010300780c */ /* 0x001fe20003f66270 */
[----:B------:R-:W-:-:S12]  /*26ca0*/  IMAD.IADD R2, R8, 0x1, R2 ;  /* 0x0000000108027824 */ /* 0x000fd800078e0202 */
[----:B------:R-:W-:Y:S05]  /*26cb0*/  @!P3 BRA `(.L_x_2032) ;  /* 0x000000000048b947 */ /* 0x000fea0003800000 */
        /* <DEDUP_REMOVED lines=11> */
.L_x_2034:
[----:B------:R-:W-:-:S13]  /*26d70*/  ISETP.NE.AND P0, PT, R3, 0x1, PT ;  /* 0x000000010300780c */ /* 0x000fda0003f05270 */
[----:B------:R-:W0:Y:S02]  /*26d80*/  @P0 LDC.64 R4, c[0x0][0x9e8] ;  /* 0x00027a00ff040b82 */ /* 0x000e240000000a00 */
[----:B0-----:R-:W-:-:S05]  /*26d90*/  @P0 IMAD.HI.U32 R4, R11, R4, RZ ;  /* 0x000000040b040227 */ /* 0x001fca00078e00ff */
[----:B------:R-:W-:-:S07]  /*26da0*/  @P0 SHF.R.U32.HI R11, RZ, R5, R4 ;  /* 0x00000005ff0b0219 */ /* 0x000fce0000011604 */
.L_x_2035:
[----:B------:R-:W-:Y:S05]  /*26db0*/  BSYNC B0 ;  /* 0x0000000000007941 */ /* 0x000fea0003800000 */
.L_x_2033:
[----:B------:R-:W-:-:S05]  /*26dc0*/  IMAD R11, R11, R3, R3 ;  /* 0x000000030b0b7224 */ /* 0x000fca00078e0203 */
[----:B------:R-:W-:-:S07]  /*26dd0*/  VIMNMX R2, R2, R11, PT ;  /* 0x0000000b02027248 */ /* 0x000fce0003fe0100 */
.L_x_2032:
[----:B------:R-:W0:Y:S01]  /*26de0*/  @P2 LDC R8, c[0x0][0x44c] ;  /* 0x00011300ff082b82 */ /* 0x000e220000000800 */
[----:B------:R-:W-:Y:S01]  /*26df0*/  IMAD.MOV.U32 R4, RZ, RZ, R25 ;  /* 0x000000ffff047224 */ /* 0x000fe200078e0019 */
[----:B------:R-:W-:-:S06]  /*26e00*/  ULDC UR4, c[0x0][0x9dc] ;  /* 0x0002770000047ab9 */ /* 0x000fcc0000000800 */
[----:B------:R-:W1:Y:S01]  /*26e10*/  @P2 LDC R5, c[0x0][0x450] ;  /* 0x00011400ff052b82 */ /* 0x000e620000000800 */
[----:B0-----:R-:W-:-:S05]  /*26e20*/  @P2 IMAD.HI.U32 R8, R25, R8, RZ ;  /* 0x0000000819082227 */ /* 0x001fca00078e00ff */
[----:B-1----:R-:W-:Y:S01]  /*26e30*/  @P2 SHF.R.U32.HI R4, RZ, R5, R8 ;  /* 0x00000005ff042219 */ /* 0x002fe20000011608 */
[----:B------:R-:W-:-:S04]  /*26e40*/  IMAD.IADD R8, R18, 0x1, -R23 ;  /* 0x0000000112087824 */ /* 0x000fc800078e0a17 */
        /* <DEDUP_REMOVED lines=13> */
.L_x_2038:
[----:B------:R-:W-:-:S13]  /*26f20*/  ISETP.NE.AND P0, PT, R3, 0x1, PT ;  /* 0x000000010300780c */ /* 0x000fda0003f05270 */
[----:B------:R-:W0:Y:S02]  /*26f30*/  @P0 LDC.64 R4, c[0x0][0x9e8] ;  /* 0x00027a00ff040b82 */ /* 0x000e240000000a00 */
[----:B0-----:R-:W-:-:S05]  /*26f40*/  @P0 IMAD.HI.U32 R4, R12, R4, RZ ;  /* 0x000000040c040227 */ /* 0x001fca00078e00ff */
[----:B------:R-:W-:-:S07]  /*26f50*/  @P0 SHF.R.U32.HI R12, RZ, R5, R4 ;  /* 0x00000005ff0c0219 */ /* 0x000fce0000011604 */
.L_x_2039:
[----:B------:R-:W-:Y:S05]  /*26f60*/  BSYNC B0 ;  /* 0x0000000000007941 */ /* 0x000fea0003800000 */
.L_x_2037:
[----:B------:R-:W-:-:S05]  /*26f70*/  IMAD R3, R12, R3, RZ ;  /* 0x000000030c037224 */ /* 0x000fca00078e02ff */
[----:B------:R-:W-:-:S07]  /*26f80*/  VIMNMX R11, R11, R3, !PT ;  /* 0x000000030b0b7248 */ /* 0x000fce0007fe0100 */
.L_x_2036:
[----:B------:R-:W-:Y:S01]  /*26f90*/  VIADD R2, R2, 0x9f ;  /* 0x0000009f02027836 */ /* 0x000fe20000000000 */
[----:B------:R-:W-:Y:S01]  /*26fa0*/  BSSY B0, `(.L_x_2040) ;  /* 0x00000e2000007945 */ /* 0x000fe20003800000 */
[----:B------:R-:W-:-:S04]  /*26fb0*/  IMAD.HI R11, R11, 0x66666667, RZ ;  /* 0x666666670b0b7827 */ /* 0x000fc800078e02ff */
[----:B------:R-:W-:-:S05]  /*26fc0*/  IMAD.HI R2, R2, 0x66666667, RZ ;  /* 0x6666666702027827 */ /* 0x000fca00078e02ff */
[----:B------:R-:W-:-:S04]  /*26fd0*/  SHF.R.U32.HI R3, RZ, 0x1f, R2 ;  /* 0x0000001fff037819 */ /* 0x000fc80000011602 */
[----:B------:R-:W-:Y:S02]  /*26fe0*/  LEA.HI.SX32 R3, R2, R3, 0x1a ;  /* 0x0000000302037211 */ /* 0x000fe400078fd2ff */
[----:B------:R-:W-:Y:S02]  /*26ff0*/  SHF.R.U32.HI R2, RZ, 0x1f, R11 ;  /* 0x0000001fff027819 */ /* 0x000fe4000001160b */
[----:B------:R-:W-:Y:S02]  /*27000*/  VIMNMX R3, R9, R3, PT ;  /* 0x0000000309037248 */ /* 0x000fe40003fe0100 */
[----:B------:R-:W-:-:S03]  /*27010*/  LEA.HI.SX32 R2, R11, R2, 0x1a ;  /* 0x000000020b027211 */ /* 0x000fc600078fd2ff */
[----:B------:R-:W-:Y:S01]  /*27020*/  IMAD R3, R3, 0xa0, -R10 ;  /* 0x000000a003037824 */ /* 0x000fe200078e0a0a */
[----:B------:R-:W-:-:S04]  /*27030*/  VIMNMX R2, RZ, R2, !PT ;  /* 0x00000002ff027248 */ /* 0x000fc80007fe0100 */
[----:B------:R-:W-:Y:S01]  /*27040*/  VIMNMX R6, R3, R6, PT ;  /* 0x0000000603067248 */ /* 0x000fe20003fe0100 */
[----:B------:R-:W-:-:S05]  /*27050*/  IMAD R2, R2, 0xa0, -R10 ;  /* 0x000000a002027824 */ /* 0x000fca00078e0a0a */
        /* <DEDUP_REMOVED lines=15> */
[----:B------:R-:W0:Y:S02]  /*27150*/  S2R R5, SR_TID.X ;  /* 0x0000000000057919 */ /* 0x000e240000002100 */
[----:B0-----:R-:W-:-:S04]  /*27160*/  SHF.R.U32.HI R5, RZ, 0x5, R5 ;  /* 0x00000005ff057819 */ /* 0x001fc80000011605 */
[----:B------:R-:W-:-:S05]  /*27170*/  LOP3.LUT R5, R5, 0x3, RZ, 0xc0, !PT ;  /* 0x0000000305057812 */ /* 0x000fca00078ec0ff */
[----:B------:R0:W1:Y:S02]  /*27180*/  SHFL.IDX PT, R14, R5, RZ, 0x1f ;  /* 0x00001fff050e7589 */ /* 0x00006400000e0000 */
.L_x_2285:
[----:B-1----:R-:W-:Y:S02]  /*27190*/  ISETP.NE.AND P0, PT, R14, RZ, PT ;  /* 0x000000ff0e00720c */ /* 0x002fe40003f05270 */
[----:B------:R-:W-:-:S11]  /*271a0*/  PLOP3.LUT P6, PT, PT, PT, PT, 0x8, 0x0 ;  /* 0x000000000000781c */ /* 0x000fd60003fce170 */
[----:B------:R-:W-:Y:S05]  /*271b0*/  @P0 BRA `(.L_x_2043) ;  /* 0x00000000000c0947 */ /* 0x000fea0003800000 */
[----:B------:R-:W-:-:S03]  /*271c0*/  UMOV UR4, 0xffffffff ;  /* 0xffffffff00047882 */ /* 0x000fc60000000000 */
[----:B------:R-:W-:Y:S05]  /*271d0*/  BRA.DIV UR4, `(.L_x_2044) ;  /* 0x0000009a04247947 */ /* 0x000fea000b800000 */
[----:B------:R-:W-:-:S13]  /*271e0*/  ELECT P6, URZ, PT ;  /* 0x00000000003f782f */ /* 0x000fda00038c0000 */
.L_x_2043:
[----:B0-----:R-:W2:Y:S01]  /*271f0*/  LDL R5, [R1+0x3c] ;  /* 0x00003c0001057983 */ /* 0x001ea20000100800 */
[----:B------:R-:W-:Y:S01]  /*27200*/  BSSY B1, `(.L_x_2045) ;  /* 0x0000008000017945 */ /* 0x000fe20003800000 */
[----:B--2---:R-:W-:-:S05]  /*27210*/  VIADD R5, R5, 0x1 ;  /* 0x0000000105057836 */ /* 0x004fca0000000000 */
[----:B------:R-:W-:-:S04]  /*27220*/  LEA.HI R6, R5, R5, RZ, 0x1 ;  /* 0x0000000505067211 */ /* 0x000fc800078f08ff */
[----:B------:R-:W-:-:S05]  /*27230*/  LOP3.LUT R6, R6, 0xfffffffe, RZ, 0xc0, !PT ;  /* 0xfffffffe06067812 */ /* 0x000fca00078ec0ff */
[----:B------:R-:W-:-:S05]  /*27240*/  IMAD.IADD R5, R5, 0x1, -R6 ;  /* 0x0000000105057824 */ /* 0x000fca00078e0a06 */
[----:B------:R-:W-:-:S04]  /*27250*/  SHF.L.U32 R5, R5, 0x1f, RZ ;  /* 0x0000001f05057819 */ /* 0x000fc800000006ff */
[----:B------:R-:W0:Y:S02]  /*27260*/  SYNCS.PHASECHK.TRANS64.TRYWAIT P0, [R17+URZ+0x22820], R5 ;  /* 0x02282005110075a7 */ /* 0x000e24000800017f */
[----:B0-----:R-:W-:Y:S05]  /*27270*/  @!P0 BRA `(.L_x_2046) ;  /* 0x00000098001c8947 */ /* 0x001fea0003800000 */
.L_x_2288:
[----:B------:R-:W-:Y:S05]  /*27280*/  BSYNC B1 ;  /* 0x0000000000017941 */ /* 0x000fea0003800000 */
.L_x_2045:
[----:B------:R-:W-:Y:S04]  /*27290*/  BSSY B1, `(.L_x_2047) ;  /* 0x000004e000017945 */ /* 0x000fe80003800000 */
[----:B------:R-:W-:Y:S05]  /*272a0*/  @!P6 BRA `(.L_x_2048) ;  /* 0x000000040030e947 */ /* 0x000fea0003800000 */
[----:B------:R-:W2:Y:S01]  /*272b0*/  LDL R6, [R1] ;  /* 0x0000000001067983 */ /* 0x000ea20000100800 */
[----:B0-----:R-:W-:Y:S01]  /*272c0*/  IMAD R5, R35, 0x8, R17 ;  /* 0x0000000823057824 */ /* 0x001fe200078e0211 */
[----:B------:R-:W0:Y:S01]  /*272d0*/  S2R R10, SR_TID.X ;  /* 0x00000000000a7919 */ /* 0x000e220000002100 */
[----:B------:R-:W-:Y:S01]  /*272e0*/  BSSY B2, `(.L_x_2049) ;  /* 0x0000006000027945 */ /* 0x000fe20003800000 */
[----:B0-----:R-:W-:-:S04]  /*272f0*/  LOP3.LUT R10, R10, 0x7f, RZ, 0xc0, !PT ;  /* 0x0000007f0a0a7812 */ /* 0x001fc800078ec0ff */
[----:B------:R-:W-:Y:S02]  /*27300*/  ISETP.NE.AND P1, PT, R10, RZ, PT ;  /* 0x000000ff0a00720c */ /* 0x000fe40003f25270 */
[----:B--2---:R-:W-:-:S04]  /*27310*/  SHF.L.U32 R6, R6, 0x1f, RZ ;  /* 0x0000001f06067819 */ /* 0x004fc800000006ff */
[----:B------:R-:W0:Y:S02]  /*27320*/  SYNCS.PHASECHK.TRANS64.TRYWAIT P0, [R5+URZ+0x228a0], R6 ;  /* 0x0228a006050075a7 */ /* 0x000e24000800017f */
[----:B0-----:R-:W-:Y:S05]  /*27330*/  @!P0 BRA `(.L_x_2050) ;  /* 0x0000009800008947 */ /* 0x001fea0003800000 */
.L_x_2289:
[----:B------:R-:W-:Y:S05]  /*27340*/  BSYNC B2 ;  /* 0x0000000000027941 */ /* 0x000fea0003800000 */
.L_x_2049:
[----:B------:R-:W-:Y:S04]  /*27350*/  BSSY B2, `(.L_x_2051) ;  /* 0x0000009000027945 */ /* 0x000fe80003800000 */
[----:B------:R-:W-:Y:S05]  /*27360*/  @P1 BRA `(.L_x_2052) ;  /* 0x00000000001c1947 */ /* 0x000fea0003800000 */
[----:B------:R-:W1:Y:S02]  /*27370*/  S2R R10, SR_TID.X ;  /* 0x00000000000a7919 */ /* 0x000e640000002100 */
[----:B-1----:R-:W-:Y:S01]  /*27380*/  LOP3.LUT R11, R10, 0x1f, RZ, 0xc0, !PT ;  /* 0x0000001f0a0b7812 */ /* 0x002fe200078ec0ff */
[----:B------:R-:W-:-:S03]  /*27390*/  IMAD.MOV.U32 R10, RZ, RZ, 0x5000 ;  /* 0x00005000ff0a7424 */ /* 0x000fc600078e00ff */
[----:B------:R-:W-:Y:S01]  /*273a0*/  ISETP.NE.AND P0, PT, R11, RZ, PT ;  /* 0x000000ff0b00720c */ /* 0x000fe20003f05270 */
[----:B------:R1:W-:-:S12]  /*273b0*/  SYNCS.ARRIVE.TRANS64 RZ, [R5+URZ+0x22890], R10 ;  /* 0x0228900a05ff79a7 */ /* 0x0003d8000800003f */
[----:B-1----:R-:W-:Y:S05]  /*273c0*/  @!P0 BRA `(.L_x_2052) ;  /* 0x0000000000048947 */ /* 0x002fea0003800000 */
[----:B------:R-:W-:Y:S01]  /*273d0*/  BPT.TRAP 0x1 ;  /* 0x000000040000795c */ /* 0x000fe20000300000 */
.L_x_2052:
[----:B------:R-:W-:Y:S05]  /*273e0*/  BSYNC B2 ;  /* 0x0000000000027941 */ /* 0x000fea0003800000 */
.L_x_2051:
[----:B------:R-:W-:Y:S01]  /*273f0*/  IMAD.MOV.U32 R14, RZ, RZ, RZ ;  /* 0x000000ffff0e7224 */ /* 0x000fe200078e00ff */
[----:B------:R-:W-:Y:S01]  /*27400*/  UIADD3 UR4, UP0, UR36, 0x570, URZ ;  /* 0x0000057024047890 */ /* 0x000fe2000ff1e03f */
[----:B------:R-:W-:Y:S01]  /*27410*/  IMAD R11, R3, 0xa0, R0 ;  /* 0x000000a0030b7824 */ /* 0x000fe200078e0200 */
[----:B------:R-:W-:Y:S01]  /*27420*/  PLOP3.LUT P0, PT, PT, PT, PT, 0x80, 0x0 ;  /* 0x000000000000781c */ /* 0x000fe20003f0f070 */
[----:B------:R-:W-:Y:S01]  /*27430*/  IMAD R10, R35, 0x5000, R17 ;  /* 0x00005000230a7824 */ /* 0x000fe200078e0211 */
[----:B------:R-:W-:Y:S01]  /*27440*/  R2UR UR10, R14 ;  /* 0x000000000e0a72ca */ /* 0x000fe200000e0000 */
[----:B------:R-:W-:Y:S01]  /*27450*/  VIADD R11, R11, 0xffffff60 ;  /* 0xffffff600b0b7836 */ /* 0x000fe20000000000 */
[----:B------:R-:W-:Y:S01]  /*27460*/  UIADD3.X UR5, URZ, UR37, URZ, UP0, !UPT ;  /* 0x000000253f057290 */ /* 0x000fe200087fe43f */
[----:B------:R-:W-:Y:S01]  /*27470*/  VIADD R12, R5, 0x22890 ;  /* 0x00022890050c7836 */ /* 0x000fe20000000000 */
[----:B------:R-:W-:Y:S01]  /*27480*/  UMOV UR6, 0x0 ;  /* 0x0000000000067882 */ /* 0x000fe20000000000 */
[----:B------:R-:W-:Y:S01]  /*27490*/  VIADD R13, R10, 0x18400 ;  /* 0x000184000a0d7836 */ /* 0x000fe20000000000 */
[----:B------:R-:W-:-:S09]  /*274a0*/  UMOV UR7, 0x12f00000 ;  /* 0x12f0000000077882 */ /* 0x000fd20000000000 */
.L_x_2053:
        /* <DEDUP_REMOVED lines=10> */
[----:B------:R-:W1:Y:S01]  /*27550*/  SYNCS.PHASECHK.TRANS64.TRYWAIT P0, [R5+URZ+0x228c0], R6 ;  /* 0x0228c006050075a7 */ /* 0x000e62000800017f */
[----:B------:R-:W-:Y:S04]  /*27560*/  BSSY B2, `(.L_x_2054) ;  /* 0x0000002000027945 */ /* 0x000fe80003800000 */
[----:B-1----:R-:W-:Y:S05]  /*27570*/  @!P0 BRA `(.L_x_2055) ;  /* 0x0000009400848947 */ /* 0x002fea0003800000 */
.L_x_2290:
[----:B------:R-:W-:Y:S05]  /*27580*/  BSYNC B2 ;  /* 0x0000000000027941 */ /* 0x000fea0003800000 */
.L_x_2054:
[----:B------:R-:W-:Y:S01]  /*27590*/  BSSY B2, `(.L_x_2056) ;  /* 0x000000b000027945 */ /* 0x000fe20003800000 */
[----:B------:R-:W-:Y:S02]  /*275a0*/  IMAD.MOV.U32 R12, RZ, RZ, 0x0 ;  /* 0x00000000ff0c7424 */ /* 0x000fe400078e00ff */
[----:B------:R-:W-:Y:S01]  /*275b0*/  IMAD.MOV.U32 R13, RZ, RZ, 0x12f00000 ;  /* 0x12f00000ff0d7424 */ /* 0x000fe200078e00ff */
[----:B------:R-:W-:Y:S06]  /*275c0*/  @P1 BRA `(.L_x_2057) ;  /* 0x00000000001c1947 */ /* 0x000fec0003800000 */
[----:B------:R-:W2:Y:S01]  /*275d0*/  S2R R15, SR_TID.X ;  /* 0x00000000000f7919 */ /* 0x000ea20000002100 */
[----:B01----:R-:W-:-:S04]  /*275e0*/  IMAD.MOV.U32 R6, RZ, RZ, 0x5000 ;  /* 0x00005000ff067424 */ /* 0x003fc800078e00ff */
[----:B------:R3:W-:Y:S01]  /*275f0*/  SYNCS.ARRIVE.TRANS64 RZ, [R5+URZ+0x228b0], R6 ;  /* 0x0228b00605ff79a7 */ /* 0x0007e2000800003f */
[----:B--2---:R-:W-:-:S04]  /*27600*/  LOP3.LUT R15, R15, 0x1f, RZ, 0xc0, !PT ;  /* 0x0000001f0f0f7812 */ /* 0x004fc800078ec0ff */
[----:B------:R-:W-:-:S13]  /*27610*/  ISETP.NE.AND P0, PT, R15, RZ, PT ;  /* 0x000000ff0f00720c */ /* 0x000fda0003f05270 */
[----:B---3--:R-:W-:Y:S05]  /*27620*/  @!P0 BRA `(.L_x_2057) ;  /* 0x0000000000048947 */ /* 0x008fea0003800000 */
[----:B------:R-:W-:Y:S01]  /*27630*/  BPT.TRAP 0x1 ;  /* 0x000000040000795c */ /* 0x000fe20000300000 */
.L_x_2057:
[----:B------:R-:W-:Y:S05]  /*27640*/  BSYNC B2 ;  /* 0x0000000000027941 */ /* 0x000fea0003800000 */
.L_x_2056:
[----:B------:R-:W-:Y:S01]  /*27650*/  R2UR UR10, R14 ;  /* 0x000000000e0a72ca */ /* 0x000fe200000e0000 */
[----:B------:R-:W-:Y:S01]  /*27660*/  UIADD3 UR4, UP0, UR36, 0x670, URZ ;  /* 0x0000067024047890 */ /* 0x000fe2000ff1e03f */
[----:B------:R-:W-:Y:S01]  /*27670*/  R2UR UR6, R12 ;  /* 0x000000000c0672ca */ /* 0x000fe200000e0000 */
[----:B------:R-:W-:Y:S01]  /*27680*/  VIADD R10, R10, 0xa400 ;  /* 0x0000a4000a0a7836 */ /* 0x000fe20000000000 */
[----:B------:R-:W-:Y:S01]  /*27690*/  R2UR UR7, R13 ;  /* 0x000000000d0772ca */ /* 0x000fe200000e0000 */
[----:B01----:R-:W-:Y:S01]  /*276a0*/  VIADD R5, R5, 0x228b0 ;  /* 0x000228b005057836 */ /* 0x003fe20000000000 */
[----:B------:R-:W-:Y:S01]  /*276b0*/  PLOP3.LUT P0, PT, PT, PT, PT, 0x80, 0x0 ;  /* 0x000000000000781c */ /* 0x000fe20003f0f070 */
[----:B------:R-:W-:-:S12]  /*276c0*/  UIADD3.X UR5, URZ, UR37, URZ, UP0, !UPT ;  /* 0x000000253f057290 */ /* 0x000fd800087fe43f */
.L_x_2058:
        /* <DEDUP_REMOVED lines=10> */
.L_x_2048:
[----:B------:R-:W-:Y:S05]  /*27770*/  BSYNC B1 ;  /* 0x0000000000017941 */ /* 0x000fea0003800000 */
.L_x_2047:
[----:B------:R-:W2:Y:S01]  /*27780*/  LDL.LU R6, [R1] ;  /* 0x0000000001067983 */ /* 0x000ea20000300800 */
[----:B------:R-:W-:Y:S01]  /*27790*/  VIADD R35, R35, 0x1 ;  /* 0x0000000123237836 */ /* 0x000fe20000000000 */
[----:B------:R-:W-:Y:S01]  /*277a0*/  PLOP3.LUT P0, PT, PT, PT, PT, 0x8, 0x0 ;  /* 0x000000000000781c */ /* 0x000fe20003f0e170 */
[----:B------:R-:W-:-:S03]  /*277b0*/  VIADD R3, R3, 0xfffffffe ;  /* 0xfffffffe03037836 */ /* 0x000fc60000000000 */
[----:B------:R-:W-:Y:S02]  /*277c0*/  ISETP.NE.AND P1, PT, R35, 0x2, PT ;  /* 0x000000022300780c */ /* 0x000fe40003f25270 */
[----:B------:R-:W-:Y:S02]  /*277d0*/  ISETP.GE.AND P2, PT, R3, R4, PT ;  /* 0x000000040300720c */ /* 0x000fe40003f46270 */
[----:B0-----:R-:W-:Y:S02]  /*277e0*/  SEL R5, RZ, 0x1, P1 ;  /* 0x00000001ff057807 */ /* 0x001fe40000800000 */
[----:B------:R-:W-:Y:S02]  /*277f0*/  SEL R35, R35, RZ, P1 ;  /* 0x000000ff23237207 */ /* 0x000fe40000800000 */
[----:B--2---:R-:W-:-:S05]  /*27800*/  LOP3.LUT R6, R6, R5, RZ, 0x3c, !PT ;  /* 0x0000000506067212 */ /* 0x004fca00078e3cff */
[----:B------:R0:W-:Y:S02]  /*27810*/  STL [R1], R6 ;  /* 0x0000000601007387 */ /* 0x0001e40000100800 */
[----:B------:R-:W-:Y:S05]  /*27820*/  @!P2 BRA `(.L_x_2041) ;  /* 0x000000040064a947 */ /* 0x000fea0003800000 */
.L_x_2071:
[----:B------:R-:W-:Y:S05]  /*27830*/  YIELD ;  /* 0x0000000000007946 */ /* 0x000fea0003800000 */
[----:B------:R-:W-:Y:S04]  /*27840*/  BSSY B1, `(.L_x_2059) ;  /* 0x000004d000017945 */ /* 0x000fe80003800000 */
[----:B-1----:R-:W-:Y:S05]  /*27850*/  @!P6 BRA `(.L_x_2060) ;  /* 0x00000004002ce947 */ /* 0x002fea0003800000 */
[----:B0-----:R-:W2:Y:S01]  /*27860*/  LDL R6, [R1] ;  /* 0x0000000001067983 */ /* 0x001ea20000100800 */
[----:B------:R-:W0:Y:S02]  /*27870*/  S2R R5, SR_TID.X ;  /* 0x0000000000057919 */ /* 0x000e240000002100 */
[----:B0-----:R-:W-:Y:S01]  /*27880*/  LOP3.LUT R10, R5, 0x7f, RZ, 0xc0, !PT ;  /* 0x0000007f050a7812 */ /* 0x001fe200078ec0ff */
[----:B------:R-:W-:Y:S01]  /*27890*/  IMAD R5, R35, 0x8, R17 ;  /* 0x0000000823057824 */ /* 0x000fe200078e0211 */
[----:B------:R-:W-:Y:S02]  /*278a0*/  BSSY B2, `(.L_x_2061) ;  /* 0x0000005000027945 */ /* 0x000fe40003800000 */
[----:B------:R-:W-:Y:S02]  /*278b0*/  ISETP.NE.AND P2, PT, R10, RZ, PT ;  /* 0x000000ff0a00720c */ /* 0x000fe40003f45270 */
[----:B--2---:R-:W-:-:S04]  /*278c0*/  SHF.L.U32 R6, R6, 0x1f, RZ ;  /* 0x0000001f06067819 */ /* 0x004fc800000006ff */
[----:B------:R-:W0:Y:S02]  /*278d0*/  SYNCS.PHASECHK.TRANS64.TRYWAIT P1, [R5+URZ+0x228a0], R6 ;  /* 0x0228a006050075a7 */ /* 0x000e24000802017f */
[----:B0-----:R-:W-:Y:S05]  /*278e0*/  @!P1 BRA `(.L_x_2062) ;  /* 0x0000009000bc9947 */ /* 0x001fea0003800000 */
.L_x_2291:
[----:B------:R-:W-:Y:S05]  /*278f0*/  BSYNC B2 ;  /* 0x0000000000027941 */ /* 0x000fea0003800000 */
.L_x_2061:
        /* <DEDUP_REMOVED lines=9> */
.L_x_2064:
[----:B------:R-:W-:Y:S05]  /*27990*/  BSYNC B2 ;  /* 0x0000000000027941 */ /* 0x000fea0003800000 */
.L_x_2063:
        /* <DEDUP_REMOVED lines=10> */
[----:B------:R-:W-:-:S10]  /*27a40*/  UMOV UR7, 0x12f00000 ;  /* 0x12f0000000077882 */ /* 0x000fd40000000000 */
.L_x_2065:
        /* <DEDUP_REMOVED lines=13> */
.L_x_2292:
[----:B------:R-:W-:Y:S05]  /*27b20*/  BSYNC B2 ;  /* 0x0000000000027941 */ /* 0x000fea0003800000 */
.L_x_2066:
        /* <DEDUP_REMOVED lines=11> */
.L_x_2069:
[----:B------:R-:W-:Y:S05]  /*27be0*/  BSYNC B2 ;  /* 0x0000000000027941 */ /* 0x000fea0003800000 */
.L_x_2068:
        /* <DEDUP_REMOVED lines=8> */
.L_x_2070:
        /* <DEDUP_REMOVED lines=10> */
.L_x_2060:
[----:B------:R-:W-:Y:S05]  /*27d10*/  BSYNC B1 ;  /* 0x0000000000017941 */ /* 0x000fea0003800000 */
.L_x_2059:
[----:B0-----:R-:W2:Y:S01]  /*27d20*/  LDL.LU R6, [R1] ;  /* 0x0000000001067983 */ /* 0x001ea20000300800 */
[----:B------:R-:W-:Y:S01]  /*27d30*/  VIADD R35, R35, 0x1 ;  /* 0x0000000123237836 */ /* 0x000fe20000000000 */
[C---:B------:R-:W-:Y:S01]  /*27d40*/  ISETP.GT.AND P2, PT, R3.reuse, R4, PT ;  /* 0x000000040300720c */ /* 0x040fe20003f44270 */
[----:B------:R-:W-:-:S03]  /*27d50*/  VIADD R3, R3, 0xffffffff ;  /* 0xffffffff03037836 */ /* 0x000fc60000000000 */
[----:B------:R-:W-:-:S04]  /*27d60*/  ISETP.NE.AND P1, PT, R35, 0x2, PT ;  /* 0x000000022300780c */ /* 0x000fc80003f25270 */
[----:B------:R-:W-:Y:S02]  /*27d70*/  SEL R5, RZ, 0x1, P1 ;  /* 0x00000001ff057807 */ /* 0x000fe40000800000 */
[----:B------:R-:W-:Y:S02]  /*27d80*/  SEL R35, R35, RZ, P1 ;  /* 0x000000ff23237207 */ /* 0x000fe40000800000 */
[----:B--2---:R-:W-:-:S05]  /*27d90*/  LOP3.LUT R6, R6, R5, RZ, 0x3c, !PT ;  /* 0x0000000506067212 */ /* 0x004fca00078e3cff */
[----:B------:R1:W-:Y:S01]  /*27da0*/  STL [R1], R6 ;  /* 0x0000000601007387 */ /* 0x0003e20000100800 */
[----:B------:R-:W-:Y:S05]  /*27db0*/  @P2 BRA `(.L_x_2071) ;  /* 0xfffffff8009c2947 */ /* 0x000fea000383ffff */
.L_x_2041:
[----:B------:R-:W-:Y:S05]  /*27dc0*/  BSYNC B0 ;  /* 0x0000000000007941 */ /* 0x000fea0003800000 */
.L_x_2040:
[----:B------:R-:W2:Y:S01]  /*27dd0*/  LDC R0, c[0x0][0x448] ;  /* 0x00011200ff007b82 */ /* 0x000ea20000000800 */
[----:B------:R-:W-:Y:S01]  /*27de0*/  VIADD R2, R25, 0x7f ;  /* 0x0000007f19027836 */ /* 0x000fe20000000000 */
[----:B------:R-:W-:Y:S06]  /*27df0*/  @!P0 WARPSYNC.ALL ;  /* 0x0000000000008948 */ /* 0x000fec0003800000 */
[----:B------:R-:W-:Y:S01]  /*27e00*/  @!P0 BAR.SYNC.DEFER_BLOCKING 0xc, 0x180 ;  /* 0x0306000000008b1d */ /* 0x000fe20000010000 */
[----:B--2---:R-:W-:-:S13]  /*27e10*/  ISETP.NE.AND P1, PT, R0, 0x1, PT ;  /* 0x000000010000780c */ /* 0x004fda0003f25270 */
[----:B------:R-:W2:Y:S08]  /*27e20*/  @P1 LDC R3, c[0x0][0x44c] ;  /* 0x00011300ff031b82 */ /* 0x000eb00000000800 */
[----:B------:R-:W3:Y:S01]  /*27e30*/  @P1 LDC R0, c[0x0][0x450] ;  /* 0x00011400ff001b82 */ /* 0x000ee20000000800 */
[----:B--2---:R-:W-:-:S05]  /*27e40*/  @P1 IMAD.HI.U32 R3, R2, R3, RZ ;  /* 0x0000000302031227 */ /* 0x004fca00078e00ff */
[----:B---3--:R-:W-:-:S05]  /*27e50*/  @P1 SHF.R.U32.HI R2, RZ, R0, R3 ;  /* 0x00000000ff021219 */ /* 0x008fca0000011603 */
[----:B------:R-:W-:Y:S02]  /*27e60*/  IMAD.IADD R7, R7, 0x1, R2 ;  /* 0x0000000107077824 */ /* 0x000fe400078e0202 */
[----:B------:R-:W2:Y:S02]  /*27e70*/  LDC.64 R2, c[0x0][0x9e0] ;  /* 0x00027800ff027b82 */ /* 0x000ea40000000a00 */
[----:B--2---:R-:W-:Y:S01]  /*27e80*/  ISETP.GE.AND P2, PT, R3, 0x1, PT ;  /* 0x000000010300780c */ /* 0x004fe20003f46270 */
        /* <DEDUP_REMOVED lines=8> */
[----:B------:R-:W2:Y:S02]  /*27f10*/  @P0 LDC.64 R4, c[0x0][0x9e8] ;  /* 0x00027a00ff040b82 */ /* 0x000ea40000000a00 */
[----:B--2---:R-:W-:-:S05]  /*27f20*/  @P0 IMAD.HI.U32 R4, R0, R4, RZ ;  /* 0x0000000400040227 */ /* 0x004fca00078e00ff */
[----:B------:R-:W-:-:S04]  /*27f30*/  @P0 SHF.R.U32.HI R0, RZ, R5, R4 ;  /* 0x00000005ff000219 */ /* 0x000fc80000011604 */
[----:B------:R-:W-:Y:S01]  /*27f40*/  LOP3.LUT R0, RZ, R0, RZ, 0x33, !PT ;  /* 0x00000000ff007212 */ /* 0x000fe200078e33ff */
[----:B------:R-:W-:Y:S06]  /*27f50*/  BRA `(.L_x_2075) ;  /* 0x0000000000107947 */ /* 0x000fec0003800000 */
.L_x_2074:
[----:B------:R-:W-:-:S13]  /*27f60*/  ISETP.NE.AND P0, PT, R3, 0x1, PT ;  /* 0x000000010300780c */ /* 0x000fda0003f05270 */
[----:B------:R-:W2:Y:S02]  /*27f70*/  @P0 LDC.64 R4, c[0x0][0x9e8] ;  /* 0x00027a00ff040b82 */ /* 0x000ea40000000a00 */
[----:B--2---:R-:W-:-:S05]  /*27f80*/  @P0 IMAD.HI.U32 R4, R0, R4, RZ ;  /* 0x0000000400040227 */ /* 0x004fca00078e00ff */
[----:B------:R-:W-:-:S07]  /*27f90*/  @P0 SHF.R.U32.HI R0, RZ, R5, R4 ;  /* 0x00000005ff000219 */ /* 0x000fce0000011604 */
.L_x_2075:
[----:B------:R-:W-:Y:S05]  /*27fa0*/  BSYNC B0 ;  /* 0x0000000000007941 */ /* 0x000fea0003800000 */
.L_x_2073:
[----:B------:R-:W-:-:S05]  /*27fb0*/  IMAD R5, R0, R3, R3 ;  /* 0x0000000300057224 */ /* 0x000fca00078e0203 */
[----:B------:R-:W-:-:S07]  /*27fc0*/  VIMNMX R2, R2, R5, PT ;  /* 0x0000000502027248 */ /* 0x000fce0003fe0100 */
.L_x_2072:
[----:B------:R-:W-:Y:S01]  /*27fd0*/  VIADD R2, R2, 0x9f ;  /* 0x0000009f02027836 */ /* 0x000fe20000000000 */
[----:B------:R-:W2:Y:S01]  /*27fe0*/  @P1 LDC R0, c[0x0][0x450] ;  /* 0x00011400ff001b82 */ /* 0x000ea20000000800 */
[----:B------:R-:W-:Y:S01]  /*27ff0*/  IMAD.MOV.U32 R4, RZ, RZ, R25 ;  /* 0x000000ffff047224 */ /* 0x000fe200078e0019 */
[----:B------:R-:W-:Y:S01]  /*28000*/  ULDC UR4, c[0x0][0x9dc] ;  /* 0x0002770000047ab9 */ /* 0x000fe20000000800 */
[----:B------:R-:W-:-:S05]  /*28010*/  IMAD.HI R2, R2, 0x66666667, RZ ;  /* 0x6666666702027827 */ /* 0x000fca00078e02ff */
[----:B------:R-:W-:-:S04]  /*28020*/  SHF.R.U32.HI R5, RZ, 0x1f, R2 ;  /* 0x0000001fff057819 */ /* 0x000fc80000011602 */
[----:B------:R-:W-:-:S04]  /*28030*/  LEA.HI.SX32 R2, R2, R5, 0x1a ;  /* 0x0000000502027211 */ /* 0x000fc800078fd2ff */
[----:B------:R-:W-:Y:S02]  /*28040*/  VIMNMX R29, R9, R2, PT ;  /* 0x00000002091d7248 */ /* 0x000fe40003fe0100 */
[----:B------:R-:W3:Y:S02]  /*28050*/  @P1 LDC R2, c[0x0][0x44c] ;  /* 0x00011300ff021b82 */ /* 0x000ee40000000800 */
[----:B---3--:R-:W-:-:S05]  /*28060*/  @P1 IMAD.HI.U32 R2, R25, R2, RZ ;  /* 0x0000000219021227 */ /* 0x008fca00078e00ff */
[----:B--2---:R-:W-:-:S05]  /*28070*/  @P1 SHF.R.U32.HI R4, RZ, R0, R2 ;  /* 0x00000000ff041219 */ /* 0x004fca0000011602 */
        /* <DEDUP_REMOVED lines=8> */
[----:B------:R-:W2:Y:S02]  /*28100*/  @P0 LDC.64 R4, c[0x0][0x9e8] ;  /* 0x00027a00ff040b82 */ /* 0x000ea40000000a00 */
[----:B--2---:R-:W-:-:S05]  /*28110*/  @P0 IMAD.HI.U32 R4, R2, R4, RZ ;  /* 0x0000000402040227 */ /* 0x004fca00078e00ff */
[----:B------:R-:W-:-:S04]  /*28120*/  @P0 SHF.R.U32.HI R2, RZ, R5, R4 ;  /* 0x00000005ff020219 */ /* 0x000fc80000011604 */
[----:B------:R-:W-:Y:S01]  /*28130*/  LOP3.LUT R2, RZ, R2, RZ, 0x33, !PT ;  /* 0x00000002ff027212 */ /* 0x000fe200078e33ff */
[----:B------:R-:W-:Y:S06]  /*28140*/  BRA `(.L_x_2079) ;  /* 0x0000000000107947 */ /* 0x000fec0003800000 */
.L_x_2078:
[----:B------:R-:W-:-:S13]  /*28150*/  ISETP.NE.AND P0, PT, R3, 0x1, PT ;  /* 0x000000010300780c */ /* 0x000fda0003f05270 */
[----:B------:R-:W2:Y:S02]  /*28160*/  @P0 LDC.64 R4, c[0x0][0x9e8] ;  /* 0x00027a00ff040b82 */ /* 0x000ea40000000a00 */
[----:B--2---:R-:W-:-:S05]  /*28170*/  @P0 IMAD.HI.U32 R4, R2, R4, RZ ;  /* 0x0000000402040227 */ /* 0x004fca00078e00ff */
[----:B------:R-:W-:-:S07]  /*28180*/  @P0 SHF.R.U32.HI R2, RZ, R5, R4 ;  /* 0x00000005ff020219 */ /* 0x000fce0000011604 */
.L_x_2079:
[----:B------:R-:W-:Y:S05]  /*28190*/  BSYNC B0 ;  /* 0x0000000000007941 */ /* 0x000fea0003800000 */
.L_x_2077:
[----:B------:R-:W-:-:S05]  /*281a0*/  IMAD R3, R2, R3, RZ ;  /* 0x0000000302037224 */ /* 0x000fca00078e02ff */
[----:B------:R-:W-:-:S07]  /*281b0*/  VIMNMX R0, R0, R3, !PT ;  /* 0x0000000300007248 */ /* 0x000fce0007fe0100 */
.L_x_2076:
[----:B------:R-:W-:-:S05]  /*281c0*/  IMAD.HI R0, R0, 0x66666667, RZ ;  /* 0x6666666700007827 */ /* 0x000fca00078e02ff */
[----:B------:R-:W-:-:S04]  /*281d0*/  SHF.R.U32.HI R3, RZ, 0x1f, R0 ;  /* 0x0000001fff037819 */ /* 0x000fc80000011600 */
[----:B------:R-:W-:-:S04]  /*281e0*/  LEA.HI.SX32 R3, R0, R3, 0x1a ;  /* 0x0000000300037211 */ /* 0x000fc800078fd2ff */
[----:B------:R-:W-:-:S04]  /*281f0*/  VIMNMX R2, RZ, R3, !PT ;  /* 0x00000003ff027248 */ /* 0x000fc80007fe0100 */
[----:B------:R-:W-:Y:S01]  /*28200*/  ISETP.GT.AND P0, PT, R29, R2, PT ;  /* 0x000000021d00720c */ /* 0x000fe20003f04270 */
[----:B------:R2:W-:-:S12]  /*28210*/  STL [R1+0x10], R2 ;  /* 0x0000100201007387 */ /* 0x0005d80000100800 */
[----:B--2---:R-:W-:Y:S05]  /*28220*/  @P0 BRA `(.L_x_2080) ;  /* 0x0000000000440947 */ /* 0x004fea0003800000 */
[----:B------:R-:W2:Y:S02]  /*28230*/  S2R R2, SR_TID.X ;  /* 0x0000000000027919 */ /* 0x000ea40000002100 */
[----:B--2---:R-:W-:-:S04]  /*28240*/  LOP3.LUT R2, R2, 0x7f, RZ, 0xc0, !PT ;  /* 0x0000007f02027812 */ /* 0x004fc800078ec0ff */
[----:B------:R-:W-:-:S13]  /*28250*/  ISETP.NE.AND P0, PT, R2, RZ, PT ;  /* 0x000000ff0200720c */ /* 0x000fda0003f05270 */
[----:B------:R-:W-:Y:S05]  /*28260*/  @P0 BRA `(.L_x_2081) ;  /* 0x0000004800c00947 */ /* 0x000fea0003800000 */
[----:B------:R-:W2:Y:S01]  /*28270*/  S2R R5, SR_LANEID ;  /* 0x0000000000057919 */ /* 0x000ea20000000000 */
[----:B------:R-:W-:Y:S01]  /*28280*/  VOTEU.ANY UR4, UPT, PT ;  /* 0x0000000000047886 */ /* 0x000fe200038e0100 */
[----:B------:R-:W3:Y:S01]  /*28290*/  LDC.64 R2, c[0x0][0xc60] ;  /* 0x00031800ff027b82 */ /* 0x000ee20000000a00 */
[----:B------:R-:W2:Y:S02]  /*282a0*/  FLO.U32 R0, UR4 ;  /* 0x0000000400007d00 */ /* 0x000ea400080e0000 */
[----:B--2---:R-:W-:-:S06]  /*282b0*/  ISETP.EQ.U32.AND P0, PT, R0, R5, PT ;  /* 0x000000050000720c */ /* 0x004fcc0003f02070 */
[----:B------:R-:W3:Y:S07]  /*282c0*/  POPC R5, UR4 ;  /* 0x0000000400057d09 */ /* 0x000eee0008000000 */
[----:B---3--:R-:W2:Y:S01]  /*282d0*/  @P0 ATOMG.E.ADD.STRONG.GPU PT, R3, desc[UR60][R2.64], R5 ;  /* 0x00000005020309a8 */ /* 0x008ea200081ee1fc */
[----:B------:R-:W3:Y:S02]  /*282e0*/  S2R R4, SR_LTMASK ;  /* 0x0000000000047919 */ /* 0x000ee40000003900 */
[----:B---3--:R-:W-:-:S04]  /*282f0*/  LOP3.LUT R4, R4, UR4, RZ, 0xc0, !PT ;  /* 0x0000000404047c12 */ /* 0x008fc8000f8ec0ff */
[----:B------:R-:W3:Y:S01]  /*28300*/  POPC R7, R4 ;  /* 0x0000000400077309 */ /* 0x000ee20000000000 */
[----:B--2---:R-:W3:Y:S02]  /*28310*/  SHFL.IDX PT, R0, R3, R0, 0x1f ;  /* 0x00001f0003007589 */ /* 0x004ee400000e0000 */
[----:B---3--:R-:W-:Y:S01]  /*28320*/  IADD3 R24, R0, UR38, R7 ;  /* 0x0000002600187c10 */ /* 0x008fe2000fffe007 */
[----:B------:R-:W-:Y:S06]  /*28330*/  BRA `(.L_x_2081) ;  /* 0x00000048008c7947 */ /* 0x000fec0003800000 */
.L_x_2080:
        /* <DEDUP_REMOVED lines=9> */
[----:B------:R-:W2:Y:S01]  /*283d0*/  LDC.64 R2, c[0x4][R2] ;  /* 0x0100000002027b82 */ /* 0x000ea20000000a00 */
[----:B------:R-:W-:Y:S02]  /*283e0*/  IMAD.U32 R5, RZ, RZ, UR7 ;  /* 0x00000007ff057e24 */ /* 0x000fe4000f8e00ff */
[----:B01----:R-:W-:Y:S02]  /*283f0*/  IMAD.U32 R6, RZ, RZ, UR8 ;  /* 0x00000008ff067e24 */ /* 0x003fe4000f8e00ff */
[----:B------:R-:W-:-:S02]  /*28400*/  IMAD.U32 R7, RZ, RZ, UR9 ;  /* 0x00000009ff077e24 */ /* 0x000fc4000f8e00ff */
[----:B------:R-:W-:Y:S02]  /*28410*/  IMAD.U32 R10, RZ, RZ, UR4 ;  /* 0x00000004ff0a7e24 */ /* 0x000fe4000f8e00ff */
[----:B------:R-:W-:Y:S02]  /*28420*/  IMAD.U32 R11, RZ, RZ, UR5 ;  /* 0x00000005ff0b7e24 */ /* 0x000fe4000f8e00ff */
[----:B------:R-:W-:Y:S02]  /*28430*/  IMAD.MOV.U32 R8, RZ, RZ, 0x70 ;  /* 0x00000070ff087424 */ /* 0x000fe400078e00ff */
[----:B------:R-:W-:Y:S02]  /*28440*/  IMAD.MOV.U32 R12, RZ, RZ, 0x1 ;  /* 0x00000001ff0c7424 */ /* 0x000fe400078e00ff */
[----:B------:R-:W-:-:S07]  /*28450*/  IMAD.MOV.U32 R13, RZ, RZ, RZ ;  /* 0x000000ffff0d7224 */ /* 0x000fce00078e00ff */
[----:B------:R-:W-:-:S07]  /*28460*/  LEPC R20, `(.L_x_2083) ;  /* 0x000000001014794e */ /* 0x000fce0000000000 */
[----:B--2---:R-:W-:Y:S05]  /*28470*/  CALL.ABS.NOINC R2 ;  /* 0x0000000002007343 */ /* 0x004fea0003c00000 */
.L_x_2083:
[----:B------:R-:W-:Y:S05]  /*28480*/  BSYNC B6 ;  /* 0x0000000000067941 */ /* 0x000fea0003800000 */
.L_x_2082:
        /* <DEDUP_REMOVED lines=22> */
.L_x_2085:
[----:B------:R-:W-:Y:S05]  /*285f0*/  BSYNC B6 ;  /* 0x0000000000067941 */ /* 0x000fea0003800000 */
.L_x_2084:
        /* <DEDUP_REMOVED lines=20> */
.L_x_2087:
[----:B------:R-:W-:Y:S05]  /*28740*/  BSYNC B6 ;  /* 0x0000000000067941 */ /* 0x000fea0003800000 */
.L_x_2086:
        /* <DEDUP_REMOVED lines=19> */
.L_x_2089:
[----:B------:R-:W-:Y:S05]  /*28880*/  BSYNC B6 ;  /* 0x0000000000067941 */ /* 0x000fea0003800000 */
.L_x_2088:
[----:B------:R-:W-:Y:S01]  /*28890*/  ULDC.64 UR4, c[0x0][0x9f8] ;  /* 0x00027e0000047ab9 */ /* 0x000fe20000000a00 */
[----:B------:R-:W2:Y:S01]  /*288a0*/  LDL R20, [R1+0x8] ;  /* 0x0000080001147983 */ /* 0x000ea20000100800 */
[----:B------:R-:W-:Y:S01]  /*288b0*/  ISETP.NE.U32.AND P0, PT, RZ, UR4, PT ;  /* 0x00000004ff007c0c */ /* 0x000fe2000bf05070 */
[----:B------:R-:W-:Y:S01]  /*288c0*/  IMAD.MOV.U32 R36, RZ, RZ, R27 ;  /* 0x000000ffff247224 */ /* 0x000fe200078e001b */
[----:B------:R-:W3:Y:S01]  /*288d0*/  LDC R12, c[0x0][0x430] ;  /* 0x00010c00ff0c7b82 */ /* 0x000ee20000000800 */
[----:B------:R-:W4:Y:S01]  /*288e0*/  LDL R13, [R1+0x40] ;  /* 0x00004000010d7983 */ /* 0x000f220000100800 */
[----:B------:R-:W-:Y:S01]  /*288f0*/  ISETP.NE.AND.EX P0, PT, RZ, UR5, PT, P0 ;  /* 0x00000005ff007c0c */ /* 0x000fe2000bf05300 */
[----:B------:R-:W0:-:S12]  /*28900*/  S2R R19, SR_TID.X ;  /* 0x0000000000137919 */ /* 0x000e180000002100 */
[----:B------:R-:W1:Y:S01]  /*28910*/  @P0 LDC.64 R2, c[0x0][0x9f8] ;  /* 0x00027e00ff020b82 */ /* 0x000e620000000a00 */
[----:B------:R-:W-:Y:S01]  /*28920*/  IMAD.MOV.U32 R0, RZ, RZ, 0xa0 ;  /* 0x000000a0ff007424 */ /* 0x000fe200078e00ff */
[----:B---3--:R-:W-:Y:S02]  /*28930*/  ISETP.NE.AND P2, PT, R12, 0x1, PT ;  /* 0x000000010c00780c */ /* 0x008fe40003f45270 */
[----:B0-----:R-:W-:Y:S01]  /*28940*/  LOP3.LUT R21, R19, 0x7f, RZ, 0xc0, !PT ;  /* 0x0000007f13157812 */ /* 0x001fe200078ec0ff */
[----:B-1----:R-:W-:-:S10]  /*28950*/  @P0 IMAD.WIDE R2, R27, 0x4, R2 ;  /* 0x000000041b020825 */ /* 0x002fd400078e0202 */
[----:B------:R-:W0:Y:S01]  /*28960*/  @P2 LDC R5, c[0x0][0x434] ;  /* 0x00010d00ff052b82 */ /* 0x000e220000000800 */
[----:B------:R-:W-:Y:S01]  /*28970*/  SHF.R.U32.HI R21, RZ, 0x3, R21 ;  /* 0x00000003ff157819 */ /* 0x000fe20000011615 */
[----:B------:R1:W3:Y:S01]  /*28980*/  @P0 LDG.E R36, desc[UR60][R2.64] ;  /* 0x0000003c02240981 */ /* 0x0002e2000c1e1900 */
[----:B------:R-:W-:Y:S02]  /*28990*/  IMAD.SHL.U32 R19, R19, 0x10, RZ ;  /* 0x0000001013137824 */ /* 0x000fe400078e00ff */
[----:B------:R-:W-:-:S03]  /*289a0*/  IMAD R9, R29, R0, -0xa0 ;  /* 0xffffff601d097424 */ /* 0x000fc600078e0200 */
[----:B------:R-:W0:Y:S01]  /*289b0*/  @P2 LDC R4, c[0x0][0x438] ;  /* 0x00010e00ff042b82 */ /* 0x000e220000000800 */
[----:B------:R-:W-:-:S05]  /*289c0*/  LOP3.LUT R19, R21, 0x70, R19, 0xf8, !PT ;  /* 0x0000007015137812 */ /* 0x000fca00078ef813 */
[----:B------:R-:W-:Y:S02]  /*289d0*/  IMAD.IADD R8, R19, 0x1, R9 ;  /* 0x0000000113087824 */ /* 0x000fe400078e0209 */
[----:B------:R-:W3:Y:S01]  /*289e0*/  @P2 LDC R11, c[0x0][0x438] ;  /* 0x00010e00ff0b2b82 */ /* 0x000ee20000000800 */
[----:B------:R-:W0:Y:S02]  /*289f0*/  S2R R19, SR_TID.X ;  /* 0x0000000000137919 */ /* 0x000e240000002100 */
[----:B------:R-:W-:-:S13]  /*28a00*/  ISETP.GE.AND P1, PT, R8, R18, PT ;  /* 0x000000120800720c */ /* 0x000fda0003f26270 */
[----:B-1----:R-:W1:Y:S01]  /*28a10*/  @!P1 LDC.64 R2, c[0x0][0x428] ;  /* 0x00010a00ff029b82 */ /* 0x002e620000000a00 */
[C---:B0-----:R-:W-:Y:S01]  /*28a20*/  LOP3.LUT R21, R19.reuse, 0x7f, RZ, 0xc0, !PT ;  /* 0x0000007f13157812 */ /* 0x041fe200078ec0ff */
[----:B------:R-:W-:-:S03]  /*28a30*/  IMAD.SHL.U32 R19, R19, 0x10, RZ ;  /* 0x0000001013137824 */ /* 0x000fc600078e00ff */
[----:B------:R-:W-:-:S04]  /*28a40*/  SHF.R.U32.HI R21, RZ, 0x3, R21 ;  /* 0x00000003ff157819 */ /* 0x000fc80000011615 */
[----:B------:R-:W-:-:S04]  /*28a50*/  LOP3.LUT R19, R21, 0x70, R19, 0xf8, !PT ;  /* 0x0000007015137812 */ /* 0x000fc800078ef813 */
[----:B------:R-:W-:-:S05]  /*28a60*/  LOP3.LUT R19, R19, 0x80, RZ, 0xfc, !PT ;  /* 0x0000008013137812 */ /* 0x000fca00078efcff */
[----:B------:R-:W-:Y:S01]  /*28a70*/  IMAD.IADD R9, R19, 0x1, R9 ;  /* 0x0000000113097824 */ /* 0x000fe200078e0209 */
[----:B------:R-:W-:Y:S01]  /*28a80*/  LOP3.LUT R16, R16, 0xfffffffd, RZ, 0xc0, !PT ;  /* 0xfffffffd10107812 */ /* 0x000fe200078ec0ff */
[----:B------:R-:W-:Y:S01]  /*28a90*/  UMOV UR4, 0xffffffff ;  /* 0xffffffff00047882 */ /* 0x000fe20000000000 */
[----:B--2---:R-:W-:-:S04]  /*28aa0*/  IMAD.IADD R8, R8, 0x1, R20 ;  /* 0x0000000108087824 */ /* 0x004fc800078e0214 */
[----:B------:R-:W-:-:S04]  /*28ab0*/  @P2 IMAD.HI.U32 R5, R8, R5, RZ ;  /* 0x0000000508052227 */ /* 0x000fc800078e00ff */
[----:B------:R-:W-:Y:S01]  /*28ac0*/  IMAD.MOV.U32 R0, RZ, RZ, R8 ;  /* 0x000000ffff007224 */ /* 0x000fe200078e0008 */
[----:B------:R-:W-:Y:S02]  /*28ad0*/  @P2 SHF.R.U32.HI R0, RZ, R4, R5 ;  /* 0x00000004ff002219 */ /* 0x000fe40000011605 */
[----:B------:R-:W0:Y:S02]  /*28ae0*/  @!P1 LDC.64 R4, c[0x0][0x418] ;  /* 0x00010600ff049b82 */ /* 0x000e240000000a00 */
[----:B------:R-:W-:Y:S02]  /*28af0*/  @!P1 SHF.R.S32.HI R7, RZ, 0x1f, R0 ;  /* 0x0000001fff079819 */ /* 0x000fe40000011400 */
[----:B---3--:R-:W-:-:S05]  /*28b00*/  SHF.R.S32.HI R14, RZ, 0x1f, R36 ;  /* 0x0000001fff0e7819 */ /* 0x008fca0000011424 */
[----:B-1----:R-:W-:-:S04]  /*28b10*/  @!P1 IMAD R6, R14, R2, RZ ;  /* 0x000000020e069224 */ /* 0x002fc800078e02ff */
[----:B------:R-:W-:Y:S02]  /*28b20*/  @!P1 IMAD R10, R36, R3, R6 ;  /* 0x00000003240a9224 */ /* 0x000fe400078e0206 */
[----:B------:R-:W-:-:S04]  /*28b30*/  @!P1 IMAD.MOV.U32 R6, RZ, RZ, R0 ;  /* 0x000000ffff069224 */ /* 0x000fc800078e0000 */
[----:B------:R-:W-:-:S04]  /*28b40*/  @!P1 IMAD.WIDE.U32 R2, R36, R2, R6 ;  /* 0x0000000224029225 */ /* 0x000fc800078e0006 */
[----:B------:R-:W-:Y:S01]  /*28b50*/  @!P1 IMAD.IADD R3, R3, 0x1, R10 ;  /* 0x0000000103039824 */ /* 0x000fe200078e020a */
[C---:B0-----:R-:W-:Y:S02]  /*28b60*/  @!P1 LEA R6, P0, R2.reuse, R4, 0x2 ;  /* 0x0000000402069211 */ /* 0x041fe400078010ff */
[----:B------:R-:W0:Y:S02]  /*28b70*/  @P2 LDC R4, c[0x0][0x434] ;  /* 0x00010d00ff042b82 */ /* 0x000e240000000800 */
[----:B------:R-:W-:Y:S02]  /*28b80*/  @!P1 LEA.HI.X R7, R2, R5, R3, 0x2, P0 ;  /* 0x0000000502079211 */ /* 0x000fe400000f1403 */
[----:B------:R-:W-:-:S04]  /*28b90*/  ISETP.GE.AND P0, PT, R9, R18, PT ;  /* 0x000000120900720c */ /* 0x000fc80003f06270 */
[----:B------:R-:W-:Y:S01]  /*28ba0*/  ISETP.GT.U32.OR P0, PT, R19, 0x9f, P0 ;  /* 0x0000009f1300780c */ /* 0x000fe20000704470 */
[----:B------:R-:W-:-:S12]  /*28bb0*/  IMAD.IADD R9, R9, 0x1, R20 ;  /* 0x0000000109097824 */ /* 0x000fd800078e0214 */
[----:B------:R-:W1:Y:S01]  /*28bc0*/  @!P0 LDC.64 R2, c[0x0][0x428] ;  /* 0x00010a00ff028b82 */ /* 0x000e620000000a00 */
[----:B------:R-:W-:Y:S02]  /*28bd0*/  IMAD.MOV.U32 R5, RZ, RZ, RZ ;  /* 0x000000ffff057224 */ /* 0x000fe400078e00ff */
[----:B0-----:R-:W-:-:S04]  /*28be0*/  @P2 IMAD.HI.U32 R4, R9, R4, RZ ;  /* 0x0000000409042227 */ /* 0x001fc800078e00ff */
[----:B------:R-:W-:Y:S01]  /*28bf0*/  IMAD.MOV.U32 R10, RZ, RZ, R9 ;  /* 0x000000ffff0a7224 */ /* 0x000fe200078e0009 */
[----:B------:R-:W-:Y:S01]  /*28c00*/  @P2 SHF.R.U32.HI R10, RZ, R11, R4 ;  /* 0x0000000bff0a2219 */ /* 0x000fe20000011604 */
[----:B------:R0:W5:Y:S01]  /*28c10*/  @!P1 LDG.E R5, desc[UR60][R6.64] ;  /* 0x0000003c06059981 */ /* 0x000162000c1e1900 */
[----:B------:R-:W-:Y:S02]  /*28c20*/  IMAD.MOV R4, RZ, RZ, -R0 ;  /* 0x000000ffff047224 */ /* 0x000fe400078e0a00 */
[--C-:B0-----:R-:W-:Y:S01]  /*28c30*/  @!P0 SHF.R.S32.HI R7, RZ, 0x1f, R10.reuse ;  /* 0x0000001fff078819 */ /* 0x101fe2000001140a */
[----:B------:R-:W-:Y:S02]  /*28c40*/  @!P0 IMAD.MOV.U32 R6, RZ, RZ, R10 ;  /* 0x000000ffff068224 */ /* 0x000fe400078e000a */
[-C--:B-1----:R-:W-:Y:S02]  /*28c50*/  @!P0 IMAD R0, R14, R2.reuse, RZ ;  /* 0x000000020e008224 */ /* 0x082fe400078e02ff */
[----:B------:R-:W-:-:S04]  /*28c60*/  @!P0 IMAD.WIDE.U32 R6, R36, R2, R6 ;  /* 0x0000000224068225 */ /* 0x000fc800078e0006 */
[----:B------:R-:W-:Y:S02]  /*28c70*/  @!P0 IMAD R0, R36, R3, R0 ;  /* 0x0000000324008224 */ /* 0x000fe400078e0200 */
[----:B------:R-:W0:Y:S02]  /*28c80*/  @!P0 LDC.64 R2, c[0x0][0x418] ;  /* 0x00010600ff028b82 */ /* 0x000e240000000a00 */
[----:B------:R-:W-:Y:S01]  /*28c90*/  @!P0 IMAD.IADD R0, R0, 0x1, R7 ;  /* 0x0000000100008824 */ /* 0x000fe200078e0207 */
[----:B------:R1:W-:Y:S01]  /*28ca0*/  STL [R1+0xc], R14 ;  /* 0x00000c0e01007387 */ /* 0x0003e20000100800 */
[----:B------:R-:W-:Y:S02]  /*28cb0*/  IMAD R4, R12, R4, R8 ;  /* 0x000000040c047224 */ /* 0x000fe400078e0208 */
[----:B------:R-:W-:Y:S01]  /*28cc0*/  IMAD.MOV.U32 R8, RZ, RZ, RZ ;  /* 0x000000ffff087224 */ /* 0x000fe200078e00ff */
[----:B0-----:R-:W-:-:S04]  /*28cd0*/  @!P0 LEA R2, P1, R6, R2, 0x2 ;  /* 0x0000000206028211 */ /* 0x001fc800078210ff */
[----:B------:R-:W-:Y:S02]  /*28ce0*/  @!P0 LEA.HI.X R3, R6, R3, R0, 0x2, P1 ;  /* 0x0000000306038211 */ /* 0x000fe400008f1400 */
[----:B------:R-:W-:-:S03]  /*28cf0*/  ISETP.GT.U32.AND P1, PT, R19, 0x9f, PT ;  /* 0x0000009f1300780c */ /* 0x000fc60003f24070 */
[----:B------:R1:W5:Y:S01]  /*28d00*/  @!P0 LDG.E R8, desc[UR60][R2.64] ;  /* 0x0000003c02088981 */ /* 0x000362000c1e1900 */
[----:B----4-:R-:W-:Y:S01]  /*28d10*/  ISETP.NE.AND P0, PT, R13, 0x3, PT ;  /* 0x000000030d00780c */ /* 0x010fe20003f05270 */
[----:B------:R-:W-:-:S08]  /*28d20*/  IMAD.MOV R7, RZ, RZ, -R10 ;  /* 0x000000ffff077224 */ /* 0x000fd000078e0a0a */
[----:B------:R-:W-:-:S04]  /*28d30*/  @P1 LOP3.LUT R16, R16, 0x2, RZ, 0xfc, !PT ;  /* 0x0000000210101812 */ /* 0x000fc800078efcff */
[----:B------:R-:W-:Y:S01]  /*28d40*/  LOP3.LUT R16, R16, 0xfffffffb, RZ, 0xc0, !PT ;  /* 0xfffffffb10107812 */ /* 0x000fe200078ec0ff */
[----:B------:R-:W-:-:S03]  /*28d50*/  IMAD R7, R12, R7, R9 ;  /* 0x000000070c077224 */ /* 0x000fc600078e0209 */
[----:B------:R-:W-:Y:S01]  /*28d60*/  @P0 LOP3.LUT R16, R16, 0x4, RZ, 0xfc, !PT ;  /* 0x0000000410100812 */ /* 0x000fe200078efcff */
[----:B-1----:R-:W-:Y:S06]  /*28d70*/  BRA.DIV UR4, `(.L_x_2090) ;  /* 0x0000007e04c07947 */ /* 0x002fec000b800000 */
.L_x_2295:
[----:B------:R-:W-:Y:S01]  /*28d80*/  SHF.R.S32.HI R0, RZ, 0x1f, R26 ;  /* 0x0000001fff007819 */ /* 0x000fe2000001141a */
[----:B------:R-:W-:-:S04]  /*28d90*/  VIADD R9, R29, 0xffffffff ;  /* 0xffffffff1d097836 */ /* 0x000fc80000000000 */
[----:B------:R0:W-:Y:S01]  /*28da0*/  STL [R1+0x4], R0 ;  /* 0x0000040001007387 */ /* 0x0001e20000100800 */
[----:B------:R-:W-:Y:S05]  /*28db0*/  @!P0 BRA `(.L_x_2091) ;  /* 0x0000000000048947 */ /* 0x000fea0003800000 */
[----:B------:R-:W-:Y:S01]  /*28dc0*/  BPT.TRAP 0x1 ;  /* 0x000000040000795c */ /* 0x000fe20000300000 */
.L_x_2091:
[----:B------:R-:W-:Y:S01]  /*28dd0*/  IMAD R6, R33, 0x8, R17 ;  /* 0x0000000821067824 */ /* 0x000fe200078e0211 */
[----:B0-----:R-:W-:Y:S01]  /*28de0*/  SHF.L.U32 R0, R37, 0x1f, RZ ;  /* 0x0000001f25007819 */ /* 0x001fe200000006ff */
[----:B------:R-:W-:Y:S01]  /*28df0*/  BSSY B0, `(.L_x_2092) ;  /* 0x0000005000007945 */ /* 0x000fe20003800000 */
[----:B------:R-:W-:Y:S02]  /*28e00*/  SHF.R.S32.HI R34, RZ, 0x1f, R4 ;  /* 0x0000001fff227819 */ /* 0x000fe40000011404 */
[----:B------:R-:W0:Y:S01]  /*28e10*/  SYNCS.PHASECHK.TRANS64.TRYWAIT P0, [R6+URZ+0x22880], R0 ;  /* 0x02288000060075a7 */ /* 0x000e22000800017f */
[----:B------:R1:W-:Y:S02]  /*28e20*/  STL [R1+0x34], R0 ;  /* 0x0000340001007387 */ /* 0x0003e40000100800 */
[----:B01----:R-:W-:Y:S05]  /*28e30*/  @!P0 BRA `(.L_x_2093) ;  /* 0x0000007c00c08947 */ /* 0x003fea0003800000 */
.L_x_2296:
[----:B------:R-:W-:Y:S05]  /*28e40*/  BSYNC B0 ;  /* 0x0000000000007941 */ /* 0x000fea0003800000 */
.L_x_2092:
[----:B------:R-:W2:Y:S01]  /*28e50*/  LDL R10, [R1+0x4] ;  /* 0x00000400010a7983 */ /* 0x000ea20000100800 */
[----:B-----5:R-:W-:Y:S01]  /*28e60*/  SHF.R.S32.HI R12, RZ, 0x1f, R5 ;  /* 0x0000001fff0c7819 */ /* 0x020fe20000011405 */
[----:B------:R-:W1:Y:S01]  /*28e70*/  LDC R11, c[0x0][0x2f4] ;  /* 0x0000bd00ff0b7b82 */ /* 0x000e620000000800 */
[----:B------:R-:W-:Y:S01]  /*28e80*/  ULDC.64 UR4, c[0x0][0x328] ;  /* 0x0000ca0000047ab9 */ /* 0x000fe20000000a00 */
[----:B------:R-:W-:Y:S01]  /*28e90*/  ULDC.64 UR6, c[0x0][0x338] ;  /* 0x0000ce0000067ab9 */ /* 0x000fe20000000a00 */
[----:B0-----:R-:W-:Y:S01]  /*28ea0*/  IMAD R0, R34, UR4, RZ ;  /* 0x0000000422007c24 */ /* 0x001fe2000f8e02ff */
[----:B------:R2:W-:Y:S01]  /*28eb0*/  STL [R1+0x2c], R12 ;  /* 0x00002c0c01007387 */ /* 0x0005e20000100800 */
[----:B------:R-:W-:Y:S01]  /*28ec0*/  IMAD.WIDE.U32 R2, R4, UR4, RZ ;  /* 0x0000000404027c25 */ /* 0x000fe2000f8e00ff */
[----:B------:R-:W-:Y:S01]  /*28ed0*/  ULDC.64 UR8, c[0x0][0x330] ;  /* 0x0000cc0000087ab9 */ /* 0x000fe20000000a00 */
[----:B------:R-:W-:Y:S01]  /*28ee0*/  LOP3.LUT R16, R16, 0xfffffffe, RZ, 0xc0, !PT ;  /* 0xfffffffe10107812 */ /* 0x000fe200078ec0ff */
[----:B------:R-:W3:Y:S01]  /*28ef0*/  LDL R13, [R1+0x1c] ;  /* 0x00001c00010d7983 */ /* 0x000ee20000100800 */
[----:B------:R-:W-:Y:S01]  /*28f00*/  IMAD R0, R4, UR5, R0 ;  /* 0x0000000504007c24 */ /* 0x000fe2000f8e0200 */
[----:B------:R-:W-:Y:S01]  /*28f10*/  ULDC.64 UR10, c[0x0][0x318] ;  /* 0x0000c600000a7ab9 */ /* 0x000fe20000000a00 */
[----:B------:R-:W0:Y:S02]  /*28f20*/  S2R R14, SR_TID.X ;  /* 0x00000000000e7919 */ /* 0x000e240000002100 */
[----:B------:R-:W-:-:S02]  /*28f30*/  IMAD.IADD R3, R3, 0x1, R0 ;  /* 0x0000000103037824 */ /* 0x000fc400078e0200 */
[----:B------:R-:W-:Y:S02]  /*28f40*/  IMAD R0, R12, UR6, RZ ;  /* 0x000000060c007c24 */ /* 0x000fe4000f8e02ff */
[----:B------:R-:W-:-:S04]  /*28f50*/  IMAD.WIDE.U32 R2, R5, UR6, R2 ;  /* 0x0000000605027c25 */ /* 0x000fc8000f8e0002 */
[----:B------:R-:W-:Y:S01]  /*28f60*/  IMAD R0, R5, UR7, R0 ;  /* 0x0000000705007c24 */ /* 0x000fe2000f8e0200 */
[----:B-1----:R-:W-:-:S03]  /*28f70*/  ISETP.GE.AND P1, PT, R32, R11, PT ;  /* 0x0000000b2000720c */ /* 0x002fc60003f26270 */
[----:B------:R-:W-:Y:S02]  /*28f80*/  IMAD.IADD R3, R3, 0x1, R0 ;  /* 0x0000000103037824 */ /* 0x000fe400078e0200 */
[----:B------:R-:W-:Y:S01]  /*28f90*/  IMAD.WIDE.U32 R2, R26, UR8, R2 ;  /* 0x000000081a027c25 */ /* 0x000fe2000f8e0002 */
[----:B------:R-:W-:-:S07]  /*28fa0*/  SHF.R.S32.HI R31, RZ, 0x1f, R7 ;  /* 0x0000001fff1f7819 */ /* 0x000fce0000011407 */
[----:B------:R-:W-:Y:S02]  /*28fb0*/  @P1 LOP3.LUT R16, R16, 0x1, RZ, 0xfc, !PT ;  /* 0x0000000110101812 */ /* 0x000fe400078efcff */
[----:B------:R-:W-:Y:S02]  /*28fc0*/  IADD3 R2, P1, R2, UR10, RZ ;  /* 0x0000000a02027c10 */ /* 0x000fe4000ff3e0ff */
[----:B------:R-:W-:Y:S02]  /*28fd0*/  ISETP.GE.AND P0, PT, R32, R11, PT ;  /* 0x0000000b2000720c */ /* 0x000fe40003f06270 */
[----:B------:R-:W-:Y:S02]  /*28fe0*/  SHF.R.S32.HI R30, RZ, 0x1f, R8 ;  /* 0x0000001fff1e7819 */ /* 0x000fe40000011408 */
[----:B0-----:R-:W-:Y:S01]  /*28ff0*/  LOP3.LUT R14, R14, 0x7f, RZ, 0xc0, !PT ;  /* 0x0000007f0e0e7812 */ /* 0x001fe200078ec0ff */
[----:B------:R-:W-:-:S03]  /*29000*/  IMAD R9, R9, -0xa0, R18 ;  /* 0xffffff6009097824 */ /* 0x000fc600078e0212 */
[----:B------:R-:W-:-:S05]  /*29010*/  SHF.R.U32.HI R14, RZ, 0x3, R14 ;  /* 0x00000003ff0e7819 */ /* 0x000fca000001160e */
[----:B------:R-:W-:-:S05]  /*29020*/  IMAD.IADD R9, R9, 0x1, -R14 ;  /* 0x0000000109097824 */ /* 0x000fca00078e0a0e */
[----:B------:R-:W-:Y:S02]  /*29030*/  ISETP.GE.AND P2, PT, R9, 0x1, PT ;  /* 0x000000010900780c */ /* 0x000fe40003f46270 */
[----:B------:R-:W-:-:S11]  /*29040*/  LOP3.LUT R16, R16, 0xffffffbf, RZ, 0xc0, !PT ;  /* 0xffffffbf10107812 */ /* 0x000fd600078ec0ff */
[----:B------:R-:W-:Y:S01]  /*29050*/  @P2 LOP3.LUT R16, R16, 0x40, RZ, 0xfc, !PT ;  /* 0x0000004010102812 */ /* 0x000fe200078efcff */
[----:B--2---:R-:W-:-:S04]  /*29060*/  IMAD R12, R10, UR8, RZ ;  /* 0x000000080a0c7c24 */ /* 0x004fc8000f8e02ff */
[----:B------:R-:W-:-:S05]  /*29070*/  IMAD R12, R26, UR9, R12 ;  /* 0x000000091a0c7c24 */ /* 0x000fca000f8e020c */
[----:B------:R-:W-:Y:S01]  /*29080*/  IADD3.X R0, R3, UR11, R12, P1, !PT ;  /* 0x0000000b03007c10 */ /* 0x000fe20008ffe40c */
[----:B------:R-:W-:Y:S02]  /*29090*/  IMAD R3, R31, UR4, RZ ;  /* 0x000000041f037c24 */ /* 0x000fe4000f8e02ff */
[----:B------:R-:W-:-:S04]  /*290a0*/  IMAD.WIDE.U32 R10, R7, UR4, RZ ;  /* 0x00000004070a7c25 */ /* 0x000fc8000f8e00ff */
[----:B------:R-:W-:-:S04]  /*290b0*/  IMAD R3, R7, UR5, R3 ;  /* 0x0000000507037c24 */ /* 0x000fc8000f8e0203 */
[----:B------:R-:W-:Y:S02]  /*290c0*/  IMAD.IADD R11, R11, 0x1, R3 ;  /* 0x000000010b0b7824 */ /* 0x000fe400078e0203 */
[----:B------:R-:W-:Y:S02]  /*290d0*/  IMAD R3, R30, UR6, RZ ;  /* 0x000000061e037c24 */ /* 0x000fe4000f8e02ff */
[----:B------:R-:W-:-:S04]  /*290e0*/  IMAD.WIDE.U32 R10, R8, UR6, R10 ;  /* 0x00000006080a7c25 */ /* 0x000fc8000f8e000a */
[----:B------:R-:W-:-:S04]  /*290f0*/  IMAD R3, R8, UR7, R3 ;  /* 0x0000000708037c24 */ /* 0x000fc8000f8e0203 */
[----:B------:R-:W-:Y:S02]  /*29100*/  IMAD.IADD R11, R11, 0x1, R3 ;  /* 0x000000010b0b7824 */ /* 0x000fe400078e0203 */
[----:B------:R-:W-:Y:S01]  /*29110*/  IMAD.WIDE.U32 R10, R26, UR8, R10 ;  /* 0x000000081a0a7c25 */ /* 0x000fe2000f8e000a */
[----:B------:R-:W-:Y:S02]  /*29120*/  UMOV UR4, 0xffffffff ;  /* 0xffffffff00047882 */ /* 0x000fe40000000000 */
[----:B------:R-:W-:Y:S01]  /*29130*/  IADD3 R18, P1, R10, UR10, RZ ;  /* 0x0000000a0a127c10 */ /* 0x000fe2000ff3e0ff */
[----:B---3--:R-:W-:-:S03]  /*29140*/  IMAD R19, R33, 0x5000, R13 ;  /* 0x0000500021137824 */ /* 0x008fc600078e020d */
        /* <DEDUP_REMOVED lines=78> */
.L_x_2318:
        /* <DEDUP_REMOVED lines=9> */
.L_x_2095:
        /* <DEDUP_REMOVED lines=11> */
.L_x_2096:
[----:B------:R1:W-:Y:S01]  /*29770*/  SYNCS.ARRIVE.TRANS64.A1T0 RZ, [R6+URZ+0x22870], RZ ;  /* 0x022870ff06ff79a7 */ /* 0x0003e2000810003f */
[----:B------:R-:W-:Y:S05]  /*29780*/  @!P6 BRA `(.L_x_2097) ;  /* 0x000000000004e947 */ /* 0x000fea0003800000 */
[----:B------:R-:W-:Y:S01]  /*29790*/  BPT.TRAP 0x1 ;  /* 0x000000040000795c */ /* 0x000fe20000300000 */
.L_x_2097:
[----:B------:R-:W2:Y:S01]  /*297a0*/  LDL R0, [R1+0x34] ;  /* 0x0000340001007983 */ /* 0x000ea20000100800 */
[----:B------:R-:W-:Y:S01]  /*297b0*/  BSSY B0, `(.L_x_2098) ;  /* 0x0000003000007945 */ /* 0x000fe20003800000 */
[----:B--2---:R-:W2:Y:S03]  /*297c0*/  SYNCS.PHASECHK.TRANS64.TRYWAIT P0, [R6+URZ+0x22840], R0 ;  /* 0x02284000060075a7 */ /* 0x004ea6000800017f */
[----:B--2---:R-:W-:Y:S05]  /*297d0*/  @!P0 BRA `(.L_x_2099) ;  /* 0x0000008000948947 */ /* 0x004fea0003800000 */
.L_x_2319:
[----:B------:R-:W-:Y:S05]  /*297e0*/  BSYNC B0 ;  /* 0x0000000000007941 */ /* 0x000fea0003800000 */
.L_x_2098:
[----:B--2---:R-:W2:Y:S01]  /*297f0*/  LDL.LU R0, [R1+0x2c] ;  /* 0x00002c0001007983 */ /* 0x004ea20000300800 */
[----:B------:R-:W-:Y:S01]  /*29800*/  ULDC.64 UR4, c[0x0][0x300] ;  /* 0x0000c00000047ab9 */ /* 0x000fe20000000a00 */
[----:B------:R-:W-:Y:S01]  /*29810*/  ULDC.64 UR6, c[0x0][0x310] ;  /* 0x0000c40000067ab9 */ /* 0x000fe20000000a00 */
[----:B------:R-:W3:Y:S01]  /*29820*/  LDC R9, c[0x0][0x2f4] ;  /* 0x0000bd00ff097b82 */ /* 0x000ee20000000800 */
[----:B------:R-:W4:Y:S01]  /*29830*/  LDL R2, [R1+0x4] ;  /* 0x0000040001027983 */ /* 0x000f220000100800 */
[----:B------:R-:W-:Y:S02]  /*29840*/  IMAD R34, R34, UR4, RZ ;  /* 0x0000000422227c24 */ /* 0x000fe4000f8e02ff */
[----:B0-----:R-:W-:-:S04]  /*29850*/  IMAD.WIDE.U32 R10, R4, UR4, RZ ;  /* 0x00000004040a7c25 */ /* 0x001fc8000f8e00ff */
[----:B------:R-:W-:-:S04]  /*29860*/  IMAD R34, R4, UR5, R34 ;  /* 0x0000000504227c24 */ /* 0x000fc8000f8e0222 */
[----:B------:R-:W-:Y:S02]  /*29870*/  IMAD.IADD R11, R11, 0x1, R34 ;  /* 0x000000010b0b7824 */ /* 0x000fe400078e0222 */
[----:B------:R-:W-:Y:S01]  /*29880*/  IMAD.WIDE.U32 R10, R5, UR6, R10 ;  /* 0x00000006050a7c25 */ /* 0x000fe2000f8e000a */
[----:B---3--:R-:W-:-:S03]  /*29890*/  ISETP.GE.AND P3, PT, R32, R9, PT ;  /* 0x000000092000720c */ /* 0x008fc60003f66270 */
[----:B--2---:R-:W-:-:S04]  /*298a0*/  IMAD R0, R0, UR6, RZ ;  /* 0x0000000600007c24 */ /* 0x004fc8000f8e02ff */
        /* <DEDUP_REMOVED lines=12> */
[----:B----4-:R-:W-:Y:S01]  /*29970*/  IMAD R2, R2, UR4, RZ ;  /* 0x0000000402027c24 */ /* 0x010fe2000f8e02ff */
[----:B------:R-:W-:Y:S01]  /*29980*/  IADD3 R8, P0, R10, UR6, RZ ;  /* 0x000000060a087c10 */ /* 0x000fe2000ff1e0ff */
[----:B------:R-:W-:Y:S02]  /*29990*/  IMAD.IADD R5, R5, 0x1, R0 ;  /* 0x0000000105057824 */ /* 0x000fe400078e0200 */
[C---:B------:R-:W-:Y:S02]  /*299a0*/  IMAD R2, R26.reuse, UR5, R2 ;  /* 0x000000051a027c24 */ /* 0x040fe4000f8e0202 */
[----:B------:R-:W-:Y:S01]  /*299b0*/  IMAD.WIDE.U32 R4, R26, UR4, R4 ;  /* 0x000000041a047c25 */ /* 0x000fe2000f8e0004 */
[----:B------:R-:W-:Y:S02]  /*299c0*/  UMOV UR4, 0xffffffff ;  /* 0xffffffff00047882 */ /* 0x000fe40000000000 */
[----:B------:R-:W-:-:S02]  /*299d0*/  IADD3.X R7, R11, UR7, R2, P0, !PT ;  /* 0x000000070b077c10 */ /* 0x000fc400087fe402 */
[----:B------:R-:W-:-:S04]  /*299e0*/  IADD3 R0, P0, R4, UR6, RZ ;  /* 0x0000000604007c10 */ /* 0x000fc8000ff1e0ff */
[----:B------:R-:W-:Y:S01]  /*299f0*/  IADD3.X R2, R2, UR7, R5, P0, !PT ;  /* 0x0000000702027c10 */ /* 0x000fe200087fe405 */
[----:B------:R-:W-:Y:S08]  /*29a00*/  BRA.DIV UR4, `(.L_x_2100) ;  /* 0x0000008204207947 */ /* 0x000ff0000b800000 */
[----:B------:R-:W0:Y:S01]  /*29a10*/  SHFL.IDX PT, R5, R8, RZ, 0x181f ;  /* 0x00181fff08057589 */ /* 0x000e2200000e0000 */
[----:B------:R-:W-:Y:S02]  /*29a20*/  LOP3.LUT R22, R22, 0xfffffeff, RZ, 0xc0, !PT ;  /* 0xfffffeff16167812 */ /* 0x000fe400078ec0ff */
[----:B------:R-:W-:Y:S01]  /*29a30*/  LOP3.LUT P6, RZ, R16, 0x80, RZ, 0xc0, !PT ;  /* 0x0000008010ff7812 */ /* 0x000fe200078cc0ff */
[----:B------:R-:W2:Y:S01]  /*29a40*/  SHFL.IDX PT, R4, R7, RZ, 0x181f ;  /* 0x00181fff07047589 */ /* 0x000ea200000e0000 */
[----:B------:R-:W-:Y:S02]  /*29a50*/  @P4 LOP3.LUT R22, R22, 0x100, RZ, 0xfc, !PT ;  /* 0x0000010016164812 */ /* 0x000fe400078efcff */
[----:B------:R-:W-:Y:S02]  /*29a60*/  LOP3.LUT P4, RZ, R16, 0x40, RZ, 0xc0, !PT ;  /* 0x0000004010ff7812 */ /* 0x000fe4000788c0ff */
[----:B------:R-:W-:-:S04]  /*29a70*/  LOP3.LUT R22, R22, 0xffffff7f, RZ, 0xc0, !PT ;  /* 0xffffff7f16167812 */ /* 0x000fc800078ec0ff */
[----:B------:R-:W-:Y:S02]  /*29a80*/  @P1 LOP3.LUT R22, R22, 0x80, RZ, 0xfc, !PT ;  /* 0x0000008016161812 */ /* 0x000fe400078efcff */
[----:B------:R-:W-:Y:S02]  /*29a90*/  LOP3.LUT P1, RZ, R16, 0x10, RZ, 0xc0, !PT ;  /* 0x0000001010ff7812 */ /* 0x000fe4000782c0ff */
[----:B------:R-:W-:-:S04]  /*29aa0*/  LOP3.LUT R22, R22, 0xffffffbf, RZ, 0xc0, !PT ;  /* 0xffffffbf16167812 */ /* 0x000fc800078ec0ff */
[----:B------:R-:W-:Y:S02]  /*29ab0*/  @P2 LOP3.LUT R22, R22, 0x40, RZ, 0xfc, !PT ;  /* 0x0000004016162812 */ /* 0x000fe400078efcff */
[----:B------:R-:W-:Y:S02]  /*29ac0*/  LOP3.LUT P2, RZ, R16, 0x8, RZ, 0xc0, !PT ;  /* 0x0000000810ff7812 */ /* 0x000fe4000784c0ff */
[----:B0-----:R-:W-:-:S05]  /*29ad0*/  @P4 IADD3 R5, P0, R32, R5, RZ ;  /* 0x0000000520054210 */ /* 0x001fca0007f1e0ff */
[----:B--2---:R-:W-:-:S05]  /*29ae0*/  @P4 IMAD.X R4, RZ, RZ, R4, P0 ;  /* 0x000000ffff044224 */ /* 0x004fca00000e0604 */
        /* <DEDUP_REMOVED lines=61> */
[----:B0-----:R-:W-:-:S05]  /*29ec0*/  @P1 IADD3 R4, P0, R32, R4, RZ ;  /* 0x0000000420041210 */ /* 0x001fca0007f1e0ff */
[----:B------:R-:W-:Y:S02]  /*29ed0*/  @P1 IMAD.X R5, RZ, RZ, R7, P0 ;  /* 0x000000ffff051224 */ /* 0x000fe400000e0607 */
[----:B------:R-:W0:Y:S04]  /*29ee0*/  SHFL.IDX PT, R7, R2, RZ, 0x181f ;  /* 0x00181fff02077589 */ /* 0x000e2800000e0000 */
[----:B------:R2:W-:Y:S04]  /*29ef0*/  @P1 LDGSTS.E.BYPASS.LTC128B.128 [R3+0x1bc00], desc[UR60][R4.64], !P3 ;  /* 0x1bc0000004031fae */ /* 0x0005e8000d901d7c */
[----:B------:R-:W3:Y:S01]  /*29f00*/  SHFL.IDX PT, R2, R2, 0x1, 0x181f ;  /* 0x00381f0002027f89 */ /* 0x000ee200000e0000 */
[----:B--2---:R-:W-:-:S05]  /*29f10*/  @P2 IADD3 R4, P0, R32, R8, RZ ;  /* 0x0000000820042210 */ /* 0x004fca0007f1e0ff */
[----:B0-----:R-:W-:-:S05]  /*29f20*/  @P2 IMAD.X R5, RZ, RZ, R7, P0 ;  /* 0x000000ffff052224 */ /* 0x001fca00000e0607 */
[----:B------:R0:W-:Y:S03]  /*29f30*/  @P2 LDGSTS.E.BYPASS.LTC128B.128 [R3+0x1c400], desc[UR60][R4.64], !P3 ;  /* 0x1c40000004032fae */ /* 0x0001e6000d901d7c */
.L_x_2341:
[----:B------:R-:W-:-:S13]  /*29f40*/  LOP3.LUT P1, RZ, R16, 0x100, RZ, 0xc0, !PT ;  /* 0x0000010010ff7812 */ /* 0x000fda000782c0ff */
[----:B------:R-:W-:-:S05]  /*29f50*/  @P1 IADD3 R0, P0, R32, R0, RZ ;  /* 0x0000000020001210 */ /* 0x000fca0007f1e0ff */
[----:B---3--:R-:W-:Y:S01]  /*29f60*/  @P1 IMAD.X R2, RZ, RZ, R2, P0 ;  /* 0x000000ffff021224 */ /* 0x008fe200000e0602 */
[----:B------:R-:W-:Y:S01]  /*29f70*/  PLOP3.LUT P0, PT, PT, PT, PT, 0x80, 0x0 ;  /* 0x000000000000781c */ /* 0x000fe20003f0f070 */
[----:B0-----:R-:W-:Y:S02]  /*29f80*/  @P1 IMAD.MOV.U32 R4, RZ, RZ, R0 ;  /* 0x000000ffff041224 */ /* 0x001fe400078e0000 */
[----:B------:R-:W-:-:S05]  /*29f90*/  @P1 IMAD.MOV.U32 R5, RZ, RZ, R2 ;  /* 0x000000ffff051224 */ /* 0x000fca00078e0002 */
[----:B------:R-:W-:Y:S01]  /*29fa0*/  @!PT LDS RZ, [RZ] ;  /* 0x00000000fffff984 */ /* 0x000fe20000000800 */
[----:B------:R-:W-:Y:S01]  /*29fb0*/  @!PT LDS RZ, [RZ] ;  /* 0x00000000fffff984 */ /* 0x000fe20000000800 */
[----:B------:R-:W-:Y:S01]  /*29fc0*/  @!PT LDS RZ, [RZ] ;  /* 0x00000000fffff984 */ /* 0x000fe20000000800 */
[----:B------:R0:W-:Y:S01]  /*29fd0*/  @P1 LDGSTS.E.BYPASS.LTC128B.128 [R3+0x1cc00], desc[UR60][R4.64], !P3 ;  /* 0x1cc0000004031fae */ /* 0x0001e2000d901d7c */
[----:B------:R-:W-:-:S04]  /*29fe0*/  NOP ;  /* 0x0000000000007918 */ /* 0x000fc80000000000 */
.L_x_2101:
        /* <DEDUP_REMOVED lines=11> */
.L_x_2102:
[----:B------:R-:W-:Y:S01]  /*2a0a0*/  VIADD R0, R17, 0x14400 ;  /* 0x0001440011007836 */ /* 0x000fe20000000000 */
[----:B------:R-:W-:Y:S01]  /*2a0b0*/  SHF.R.S32.HI R2, RZ, 0x1f, R28 ;  /* 0x0000001fff027819 */ /* 0x000fe2000001141c */
[----:B------:R2:W-:Y:S06]  /*2a0c0*/  SYNCS.ARRIVE.TRANS64.A1T0 RZ, [R6+URZ+0x22830], RZ ;  /* 0x022830ff06ff79a7 */ /* 0x0005ec000810003f */
[----:B------:R-:W-:Y:S05]  /*2a0d0*/  WARPSYNC.ALL ;  /* 0x0000000000007948 */ /* 0x000fea0003800000 */
[----:B------:R-:W-:Y:S01]  /*2a0e0*/  BAR.SYNC.DEFER_BLOCKING 0x8, 0x180 ;  /* 0x0206000000007b1d */ /* 0x000fe20000010000 */
[----:B------:R-:W-:Y:S02]  /*2a0f0*/  LOP3.LUT P1, RZ, R0, 0x3ff, RZ, 0xc0, !PT ;  /* 0x000003ff00ff7812 */ /* 0x000fe4000782c0ff */
[----:B------:R-:W-:-:S03]  /*2a100*/  SHF.R.S32.HI R31, RZ, 0x1f, R27 ;  /* 0x0000001fff1f7819 */ /* 0x000fc6000001141b */
        /* <DEDUP_REMOVED lines=10> */
[----:B------:R-:W-:Y:S01]  /*2a1b0*/  SEL R28, R27, RZ, !P0 ;  /* 0x000000ff1b1c7207 */ /* 0x000fe20004000000 */
[----:B------:R-:W-:Y:S06]  /*2a1c0*/  @!P1 BRA `(.L_x_2104) ;  /* 0x0000000000409947 */ /* 0x000fec0003800000 */
[----:B------:R-:W-:Y:S01]  /*2a1d0*/  MOV R2, 0x0 ;  /* 0x0000000000027802 */ /* 0x000fe20000000f00 */
[----:B------:R-:W-:Y:S01]  /*2a1e0*/  ULDC.64 UR4, c[0x4][0x98] ;  /* 0x0100260000047ab9 */ /* 0x000fe20000000a00 */
[----:B------:R-:W-:Y:S01]  /*2a1f0*/  ULDC.64 UR6, c[0x4][0xa0] ;  /* 0x0100280000067ab9 */ /* 0x000fe20000000a00 */
[----:B------:R-:W-:Y:S01]  /*2a200*/  ULDC.64 UR8, c[0x4][0x28] ;  /* 0x01000a0000087ab9 */ /* 0x000fe20000000a00 */
[----:B0-----:R-:W-:Y:S02]  /*2a210*/  IMAD.U32 R4, RZ, RZ, UR4 ;  /* 0x00000004ff047e24 */ /* 0x001fe4000f8e00ff */
[----:B------:R-:W0:Y:S01]  /*2a220*/  LDC.64 R2, c[0x4][R2] ;  /* 0x0100000002027b82 */ /* 0x000e220000000a00 */
[----:B------:R-:W-:Y:S02]  /*2a230*/  IMAD.U32 R5, RZ, RZ, UR5 ;  /* 0x00000005ff057e24 */ /* 0x000fe4000f8e00ff */
[----:B-12---:R-:W-:Y:S02]  /*2a240*/  IMAD.U32 R6, RZ, RZ, UR6 ;  /* 0x00000006ff067e24 */ /* 0x006fe4000f8e00ff */
        /* <DEDUP_REMOVED lines=8> */
.L_x_2104:
[----:B------:R-:W-:Y:S05]  /*2a2d0*/  BSYNC B6 ;  /* 0x0000000000067941 */ /* 0x000fea0003800000 */
.L_x_2103:
[----:B------:R-:W3:Y:S01]  /*2a2e0*/  LDL R20, [R1+0x4] ;  /* 0x0000040001147983 */ /* 0x000ee20000100800 */
[----:B------:R-:W4:Y:S01]  /*2a2f0*/  LDC R7, c[0x0][0x448] ;  /* 0x00011200ff077b82 */ /* 0x000f220000000800 */
[----:B------:R-:W-:Y:S01]  /*2a300*/  ULDC.64 UR4, c[0x0][0x2d8] ;  /* 0x0000b60000047ab9 */ /* 0x000fe20000000a00 */
[----:B------:R-:W-:Y:S01]  /*2a310*/  IMAD.MOV.U32 R2, RZ, RZ, R18 ;  /* 0x000000ffff027224 */ /* 0x000fe200078e0012 */
[----:B------:R1:W5:Y:S01]  /*2a320*/  LDL R8, [R1+0x30] ;  /* 0x0000300001087983 */ /* 0x0003620000100800 */
[----:B0-----:R-:W-:Y:S01]  /*2a330*/  IMAD.MOV.U32 R3, RZ, RZ, R30 ;  /* 0x000000ffff037224 */ /* 0x001fe200078e001e */
[----:B------:R-:W-:Y:S01]  /*2a340*/  ULDC.64 UR6, c[0x0][0x280] ;  /* 0x0000a00000067ab9 */ /* 0x000fe20000000a00 */
[----:B------:R-:W-:Y:S01]  /*2a350*/  IMAD.WIDE.U32 R2, R26, UR4, R2 ;  /* 0x000000041a027c25 */ /* 0x000fe2000f8e0002 */
[----:B----4-:R-:W-:-:S13]  /*2a360*/  ISETP.NE.AND P0, PT, R7, 0x1, PT ;  /* 0x000000010700780c */ /* 0x010fda0003f05270 */
[----:B-12---:R-:W0:Y:S01]  /*2a370*/  @P0 LDC R6, c[0x0][0x44c] ;  /* 0x00011300ff060b82 */ /* 0x006e220000000800 */
[----:B---3--:R-:W-:Y:S02]  /*2a380*/  IMAD R0, R20, UR4, RZ ;  /* 0x0000000414007c24 */ /* 0x008fe4000f8e02ff */
[----:B------:R-:W1:Y:S02]  /*2a390*/  S2R R20, SR_TID.X ;  /* 0x0000000000147919 */ /* 0x000e640000002100 */
        /* <DEDUP_REMOVED lines=8> */
[----:B------:R-:W2:Y:S01]  /*2a420*/  @P0 LDC R0, c[0x0][0x450] ;  /* 0x00011400ff000b82 */ /* 0x000ea20000000800 */
[C---:B-1----:R-:W-:Y:S01]  /*2a430*/  LOP3.LUT R21, R20.reuse, 0x7f, RZ, 0xc0, !PT ;  /* 0x0000007f14157812 */ /* 0x042fe200078ec0ff */
[----:B------:R-:W-:-:S03]  /*2a440*/  IMAD.SHL.U32 R20, R20, 0x10, RZ ;  /* 0x0000001014147824 */ /* 0x000fc600078e00ff */
[----:B------:R-:W-:-:S04]  /*2a450*/  SHF.R.U32.HI R21, RZ, 0x3, R21 ;  /* 0x00000003ff157819 */ /* 0x000fc80000011615 */
[----:B------:R-:W-:-:S05]  /*2a460*/  LOP3.LUT R20, R21, 0x70, R20, 0xf8, !PT ;  /* 0x0000007015147812 */ /* 0x000fca00078ef814 */
[----:B------:R-:W-:-:S04]  /*2a470*/  IMAD.IADD R5, R20, 0x1, R25 ;  /* 0x0000000114057824 */ /* 0x000fc800078e0219 */
[----:B0-----:R-:W-:-:S04]  /*2a480*/  @P0 IMAD.HI.U32 R6, R5, R6, RZ ;  /* 0x0000000605060227 */ /* 0x001fc800078e00ff */
[----:B------:R-:W-:Y:S01]  /*2a490*/  IMAD.MOV.U32 R4, RZ, RZ, R5 ;  /* 0x000000ffff047224 */ /* 0x000fe200078e0005 */
[----:B--2---:R-:W-:Y:S01]  /*2a4a0*/  @P0 SHF.R.U32.HI R4, RZ, R0, R6 ;  /* 0x00000000ff040219 */ /* 0x004fe20000011606 */
        /* <DEDUP_REMOVED lines=8> */
[----:B------:R-:W-:Y:S02]  /*2a530*/  ULDC.64 UR4, c[0x0][0x2c8] ;  /* 0x0000b20000047ab9 */ /* 0x000fe40000000a00 */
[----:B------:R-:W-:Y:S02]  /*2a540*/  IMAD.IADD R3, R3, 0x1, R5 ;  /* 0x0000000103037824 */ /* 0x000fe400078e0205 */
        /* <DEDUP_REMOVED lines=10> */
[----:B------:R-:W-:Y:S06]  /*2a5f0*/  BRA.DIV UR4, `(.L_x_2105) ;  /* 0x00000082043c7947 */ /* 0x000fec000b800000 */
[----:B------:R-:W-:Y:S01]  /*2a600*/  IMAD.IADD R25, R9, 0x1, R25 ;  /* 0x0000000109197824 */ /* 0x000fe200078e0219 */
[----:B------:R-:W0:Y:S01]  /*2a610*/  SHFL.IDX PT, R3, R0, RZ, 0x181f ;  /* 0x00181fff00037589 */ /* 0x000e2200000e0000 */
[----:B------:R-:W-:Y:S02]  /*2a620*/  IMAD R23, R23, R7, RZ ;  /* 0x0000000717177224 */ /* 0x000fe400078e02ff */
[C---:B------:R-:W-:Y:S01]  /*2a630*/  VIADD R2, R25.reuse, 0x10 ;  /* 0x0000001019027836 */ /* 0x040fe20000000000 */
[----:B------:R-:W-:Y:S02]  /*2a640*/  SHFL.IDX PT, R5, R0, 0x1, 0x181f ;  /* 0x00381f0000057f89 */ /* 0x000fe400000e0000 */
[-C--:B------:R-:W-:Y:S02]  /*2a650*/  ISETP.GE.AND P2, PT, R25, R23.reuse, PT ;  /* 0x000000171900720c */ /* 0x080fe40003f46270 */
[----:B------:R-:W-:Y:S02]  /*2a660*/  ISETP.GE.AND P1, PT, R2, R23, PT ;  /* 0x000000170200720c */ /* 0x000fe40003f26270 */
[----:B------:R-:W1:Y:S09]  /*2a670*/  SHFL.IDX PT, R2, R4, RZ, 0x181f ;  /* 0x00181fff04027589 */ /* 0x000e7200000e0000 */
[----:B0-----:R-:W-:-:S05]  /*2a680*/  @!P2 IADD3 R3, P3, R32, R3, RZ ;  /* 0x000000032003a210 */ /* 0x001fca0007f7e0ff */
[----:B-1----:R-:W-:Y:S01]  /*2a690*/  @!P2 IMAD.X R7, RZ, RZ, R2, P3 ;  /* 0x000000ffff07a224 */ /* 0x002fe200018e0602 */
[----:B------:R-:W-:Y:S01]  /*2a6a0*/  @!P1 IADD3 R5, P3, R32, R5, RZ ;  /* 0x0000000520059210 */ /* 0x000fe20007f7e0ff */
[----:B------:R-:W0:Y:S04]  /*2a6b0*/  SHFL.IDX PT, R2, R4, 0x1, 0x181f ;  /* 0x00381f0004027f89 */ /* 0x000e2800000e0000 */
[----:B0-----:R-:W-:Y:S02]  /*2a6c0*/  @!P1 IMAD.X R6, RZ, RZ, R2, P3 ;  /* 0x000000ffff069224 */ /* 0x001fe400018e0602 */
[----:B------:R-:W-:Y:S02]  /*2a6d0*/  @!P2 IMAD.MOV.U32 R2, RZ, RZ, R3 ;  /* 0x000000ffff02a224 */ /* 0x000fe400078e0003 */
[----:B------:R-:W-:-:S05]  /*2a6e0*/  @!P2 IMAD.MOV.U32 R3, RZ, RZ, R7 ;  /* 0x000000ffff03a224 */ /* 0x000fca00078e0007 */
[----:B-----5:R0:W-:Y:S02]  /*2a6f0*/  @!P2 LDGSTS.E.BYPASS.LTC128B.128 [R8+0x14400], desc[UR60][R2.64], !P0 ;  /* 0x144000000208afae */ /* 0x0201e4000c101d7c */
[----:B0-----:R-:W-:Y:S02]  /*2a700*/  @!P1 IMAD.MOV.U32 R2, RZ, RZ, R5 ;  /* 0x000000ffff029224 */ /* 0x001fe400078e0005 */
[----:B------:R-:W-:-:S05]  /*2a710*/  @!P1 IMAD.MOV.U32 R3, RZ, RZ, R6 ;  /* 0x000000ffff039224 */ /* 0x000fca00078e0006 */
        /* <DEDUP_REMOVED lines=43> */
[----:B------:R-:W-:Y:S01]  /*2a9d0*/  ISETP.GE.AND P2, PT, R2, R23, PT ;  /* 0x000000170200720c */ /* 0x000fe20003f46270 */
[----:B------:R-:W-:Y:S04]  /*2a9e0*/  SHFL.IDX PT, R0, R0, 0x7, 0x181f ;  /* 0x00f81f0000007f89 */ /* 0x000fe800000e0000 */
[----:B------:R-:W1:Y:S04]  /*2a9f0*/  SHFL.IDX PT, R2, R4, 0x6, 0x181f ;  /* 0x00d81f0004027f89 */ /* 0x000e6800000e0000 */
[----:B------:R-:W2:Y:S04]  /*2aa00*/  SHFL.IDX PT, R4, R4, 0x7, 0x181f ;  /* 0x00f81f0004047f89 */ /* 0x000ea800000e0000 */
[----:B0-----:R-:W-:-:S05]  /*2aa10*/  @!P2 IADD3 R3, P1, R32, R3, RZ ;  /* 0x000000032003a210 */ /* 0x001fca0007f3e0ff */
[----:B-1----:R-:W-:-:S05]  /*2aa20*/  @!P2 IMAD.X R2, RZ, RZ, R2, P1 ;  /* 0x000000ffff02a224 */ /* 0x002fca00008e0602 */
[----:B------:R-:W-:-:S04]  /*2aa30*/  @!P2 LOP3.LUT R3, R3, R2, RZ, 0x3c, !PT ;  /* 0x000000020303a212 */ /* 0x000fc800078e3cff */
[----:B------:R-:W-:-:S04]  /*2aa40*/  @!P2 LOP3.LUT R2, R3, R2, RZ, 0x3c, !PT ;  /* 0x000000020302a212 */ /* 0x000fc800078e3cff */
[----:B------:R-:W-:-:S05]  /*2aa50*/  @!P2 LOP3.LUT R3, R3, R2, RZ, 0x3c, !PT ;  /* 0x000000020303a212 */ /* 0x000fca00078e3cff */
[----:B--2---:R0:W-:Y:S02]  /*2aa60*/  @!P2 LDGSTS.E.BYPASS.LTC128B.128 [R8+0x17400], desc[UR60][R2.64], !P0 ;  /* 0x174000000208afae */ /* 0x0041e4000c101d7c */
.L_x_2358:
[----:B------:R-:W-:-:S05]  /*2aa70*/  VIADD R25, R25, 0x70 ;  /* 0x0000007019197836 */ /* 0x000fca0000000000 */
[----:B------:R-:W-:-:S13]  /*2aa80*/  ISETP.GE.AND P1, PT, R25, R23, PT ;  /* 0x000000171900720c */ /* 0x000fda0003f26270 */
[----:B01----:R-:W-:-:S05]  /*2aa90*/  @!P1 IADD3 R2, P2, R32, R0, RZ ;  /* 0x0000000020029210 */ /* 0x003fca0007f5e0ff */
[----:B------:R-:W-:-:S05]  /*2aaa0*/  @!P1 IMAD.X R3, RZ, RZ, R4, P2 ;  /* 0x000000ffff039224 */ /* 0x000fca00010e0604 */
[----:B------:R-:W-:Y:S01]  /*2aab0*/  @!PT LDS RZ, [RZ] ;  /* 0x00000000fffff984 */ /* 0x000fe20000000800 */
[----:B------:R-:W-:Y:S01]  /*2aac0*/  @!PT LDS RZ, [RZ] ;  /* 0x00000000fffff984 */ /* 0x000fe20000000800 */
[----:B------:R-:W-:Y:S01]  /*2aad0*/  @!PT LDS RZ, [RZ] ;  /* 0x00000000fffff984 */ /* 0x000fe20000000800 */
[----:B------:R0:W-:Y:S01]  /*2aae0*/  @!P1 LDGSTS.E.BYPASS.LTC128B.128 [R8+0x17c00], desc[UR60][R2.64], !P0 ;  /* 0x17c0000002089fae */ /* 0x0001e2000c101d7c */
[----:B------:R-:W-:Y:S01]  /*2aaf0*/  PLOP3.LUT P0, PT, PT, PT, PT, 0x80, 0x0 ;  /* 0x000000000000781c */ /* 0x000fe20003f0f070 */
[----:B------:R-:W-:-:S12]  /*2ab00*/  NOP ;  /* 0x0000000000007918 */ /* 0x000fd80000000000 */
.L_x_2106:
        /* <DEDUP_REMOVED lines=14> */
[----:B0-----:R-:W2:Y:S01]  /*2abf0*/  LDL R2, [R1+0x10] ;  /* 0x0000100001027983 */ /* 0x001ea20000100800 */
[----:B------:R0:W-:Y:S01]  /*2ac00*/  SYNCS.ARRIVE.TRANS64.A1T0 RZ, [R17+URZ+0x22800], RZ ;  /* 0x022800ff11ff79a7 */ /* 0x0001e2000810003f */
[----:B------:R-:W-:Y:S01]  /*2ac10*/  VIADD R34, R29, 0xfffffffe ;  /* 0xfffffffe1d227836 */ /* 0x000fe20000000000 */
[----:B------:R-:W-:Y:S01]  /*2ac20*/  BSSY B0, `(.L_x_2107) ;  /* 0x0000004000007945 */ /* 0x000fe20003800000 */
[----:B------:R-:W1:Y:S03]  /*2ac30*/  SYNCS.PHASECHK.TRANS64.TRYWAIT P0, [R17+URZ+0x22820], R0 ;  /* 0x02282000110075a7 */ /* 0x000e66000800017f */
[----:B--2---:R-:W-:Y:S01]  /*2ac40*/  ISETP.GE.AND P1, PT, R34, R2, PT ;  /* 0x000000022200720c */ /* 0x004fe20003f26270 */
[----:B01----:R-:W-:-:S12]  /*2ac50*/  @!P0 BRA `(.L_x_2108) ;  /* 0x0000008400408947 */ /* 0x003fd80003800000 */
.L_x_2359:
[----:B------:R-:W-:Y:S05]  /*2ac60*/  BSYNC B0 ;  /* 0x0000000000007941 */ /* 0x000fea0003800000 */
.L_x_2107:
[----:B------:R-:W-:Y:S05]  /*2ac70*/  @!P1 BRA `(.L_x_2109) ;  /* 0x0000001800389947 */ /* 0x000fea0003800000 */
[----:B------:R-:W-:Y:S02]  /*2ac80*/  IMAD.MOV.U32 R21, RZ, RZ, R33 ;  /* 0x000000ffff157224 */ /* 0x000fe400078e0021 */
[----:B------:R-:W-:-:S07]  /*2ac90*/  IMAD.MOV.U32 R23, RZ, RZ, R37 ;  /* 0x000000ffff177224 */ /* 0x000fce00078e0025 */
.L_x_2129:
[----:B0-----:R-:W2:Y:S01]  /*2aca0*/  LDL R0, [R1+0x8] ;  /* 0x0000080001007983 */ /* 0x001ea20000100800 */
[----:B------:R-:W0:Y:S03]  /*2acb0*/  LDC R7, c[0x0][0x430] ;  /* 0x00010c00ff077b82 */ /* 0x000e260000000800 */
[----:B------:R-:W3:Y:S01]  /*2acc0*/  LDL R9, [R1+0xc] ;  /* 0x00000c0001097983 */ /* 0x000ee20000100800 */
[----:B-1----:R-:W1:Y:S01]  /*2acd0*/  S2R R2, SR_TID.X ;  /* 0x0000000000027919 */ /* 0x002e620000002100 */
[----:B------:R-:W4:Y:S01]  /*2ace0*/  S2R R3, SR_TID.X ;  /* 0x0000000000037919 */ /* 0x000f220000002100 */
[----:B------:R-:W4:Y:S01]  /*2acf0*/  S2R R8, SR_TID.X ;  /* 0x0000000000087919 */ /* 0x000f220000002100 */
[----:B------:R-:W3:Y:S04]  /*2ad00*/  LDL R12, [R1+0x40] ;  /* 0x00004000010c7983 */ /* 0x000ee80000100800 */
[----:B------:R-:W3:Y:S01]  /*2ad10*/  LDL R13, [R1+0x10] ;  /* 0x00001000010d7983 */ /* 0x000ee20000100800 */
[----:B0-----:R-:W-:-:S13]  /*2ad20*/  ISETP.NE.AND P0, PT, R7, 0x1, PT ;  /* 0x000000010700780c */ /* 0x001fda0003f05270 */
[----:B------:R-:W0:Y:S01]  /*2ad30*/  @P0 LDC R5, c[0x0][0x434] ;  /* 0x00010d00ff050b82 */ /* 0x000e220000000800 */
[----:B-1----:R-:W-:-:S04]  /*2ad40*/  LOP3.LUT R2, R2, 0x7f, RZ, 0xc0, !PT ;  /* 0x0000007f02027812 */ /* 0x002fc800078ec0ff */
[----:B------:R-:W-:Y:S01]  /*2ad50*/  SHF.R.U32.HI R2, RZ, 0x3, R2 ;  /* 0x00000003ff027819 */ /* 0x000fe20000011602 */
[----:B----4-:R-:W-:Y:S02]  /*2ad60*/  IMAD.SHL.U32 R4, R3, 0x10, RZ ;  /* 0x0000001003047824 */ /* 0x010fe400078e00ff */
[----:B------:R-:W1:Y:S03]  /*2ad70*/  @P0 LDC R3, c[0x0][0x438] ;  /* 0x00010e00ff030b82 */ /* 0x000e660000000800 */
[----:B------:R-:W-:Y:S02]  /*2ad80*/  LOP3.LUT R4, R2, 0x70, R4, 0xf8, !PT ;  /* 0x0000007002047812 */ /* 0x000fe400078ef804 */
[----:B------:R-:W4:Y:S01]  /*2ad90*/  S2R R2, SR_TID.X ;  /* 0x0000000000027919 */ /* 0x000f220000002100 */
[----:B------:R-:W-:Y:S01]  /*2ada0*/  IMAD.SHL.U32 R8, R8, 0x10, RZ ;  /* 0x0000001008087824 */ /* 0x000fe200078e00ff */
[----:B----4-:R-:W-:-:S04]  /*2adb0*/  LOP3.LUT R2, R2, 0x7f, RZ, 0xc0, !PT ;  /* 0x0000007f02027812 */ /* 0x010fc800078ec0ff */
        /* <DEDUP_REMOVED lines=10> */
[----:B0-----:R-:W-:-:S04]  /*2ae60*/  @P0 IMAD.HI.U32 R5, R4, R5, RZ ;  /* 0x0000000504050227 */ /* 0x001fc800078e00ff */
[----:B------:R-:W-:Y:S01]  /*2ae70*/  IMAD.MOV.U32 R2, RZ, RZ, R4 ;  /* 0x000000ffff027224 */ /* 0x000fe200078e0004 */
[----:B-1----:R-:W-:Y:S02]  /*2ae80*/  @P0 SHF.R.U32.HI R2, RZ, R3, R5 ;  /* 0x00000003ff020219 */ /* 0x002fe40000011605 */
[----:B------:R-:W0:Y:S01]  /*2ae90*/  @P0 LDC R3, c[0x0][0x438] ;  /* 0x00010e00ff030b82 */ /* 0x000e220000000800 */
[----:B------:R-:W-:-:S04]  /*2aea0*/  IMAD.IADD R0, R8, 0x1, R0 ;  /* 0x0000000108007824 */ /* 0x000fc800078e0200 */
[----:B----4-:R-:W-:-:S04]  /*2aeb0*/  @P0 IMAD.HI.U32 R6, R0, R6, RZ ;  /* 0x0000000600060227 */ /* 0x010fc800078e00ff */
[----:B------:R-:W-:Y:S01]  /*2aec0*/  IMAD.MOV.U32 R5, RZ, RZ, R0 ;  /* 0x000000ffff057224 */ /* 0x000fe200078e0000 */
[----:B0-----:R-:W-:Y:S01]  /*2aed0*/  @P0 SHF.R.U32.HI R5, RZ, R3, R6 ;  /* 0x00000003ff050219 */ /* 0x001fe20000011606 */
[----:B------:R-:W-:-:S04]  /*2aee0*/  IMAD.MOV R6, RZ, RZ, -R2 ;  /* 0x000000ffff067224 */ /* 0x000fc800078e0a02 */
        /* <DEDUP_REMOVED lines=15> */
[----:B------:R-:W-:Y:S01]  /*2afe0*/  @!P1 IMAD.IADD R0, R0, 0x1, R3 ;  /* 0x0000000100009824 */ /* 0x000fe200078e0203 */
[----:B------:R-:W-:Y:S01]  /*2aff0*/  @!P1 LEA R10, P0, R2, UR6, 0x2 ;  /* 0x00000006020a9c11 */ /* 0x000fe2000f8010ff */
[----:B------:R-:W-:-:S03]  /*2b000*/  VIADD R33, R21, 0x1 ;  /* 0x0000000115217836 */ /* 0x000fc60000000000 */
[----:B------:R-:W-:Y:S01]  /*2b010*/  @!P1 LEA.HI.X R11, R2, UR7, R0, 0x2, P0 ;  /* 0x00000007020b9c11 */ /* 0x000fe200080f1400 */
[----:B0-----:R-:W-:Y:S01]  /*2b020*/  IMAD.MOV.U32 R8, RZ, RZ, RZ ;  /* 0x000000ffff087224 */ /* 0x001fe200078e00ff */
[----:B------:R-:W-:Y:S01]  /*2b030*/  ISETP.NE.AND P0, PT, R33, 0x2, PT ;  /* 0x000000022100780c */ /* 0x000fe20003f05270 */
[----:B------:R-:W-:-:S03]  /*2b040*/  IMAD.MOV.U32 R0, RZ, RZ, R34 ;  /* 0x000000ffff007224 */ /* 0x000fc600078e0022 */
[----:B------:R-:W-:Y:S01]  /*2b050*/  SEL R37, RZ, 0x1, P0 ;  /* 0x00000001ff257807 */ /* 0x000fe20000000000 */
[----:B------:R0:W5:Y:S01]  /*2b060*/  @!P1 LDG.E R8, desc[UR60][R10.64] ;  /* 0x0000003c0a089981 */ /* 0x000162000c1e1900 */
[----:B------:R-:W-:Y:S01]  /*2b070*/  ISETP.GT.AND P1, PT, R0, R13, PT ;  /* 0x0000000d0000720c */ /* 0x000fe20003f24270 */
[----:B------:R-:W-:Y:S01]  /*2b080*/  VIADD R34, R34, 0xffffffff ;  /* 0xffffffff22227836 */ /* 0x000fe20000000000 */
[----:B------:R-:W-:Y:S02]  /*2b090*/  SEL R33, R33, RZ, P0 ;  /* 0x000000ff21217207 */ /* 0x000fe40000000000 */
[----:B------:R-:W-:Y:S02]  /*2b0a0*/  LOP3.LUT R37, R23, R37, RZ, 0x3c, !PT ;  /* 0x0000002517257212 */ /* 0x000fe400078e3cff */
[----:B--2---:R-:W-:Y:S01]  /*2b0b0*/  SHF.R.S32.HI R30, RZ, 0x1f, R5 ;  /* 0x0000001fff1e7819 */ /* 0x004fe20000011405 */
[----:B0-----:R-:W-:Y:S06]  /*2b0c0*/  @!P2 BRA `(.L_x_2110) ;  /* 0x000000000004a947 */ /* 0x001fec0003800000 */
[----:B------:R-:W-:Y:S01]  /*2b0d0*/  BPT.TRAP 0x1 ;  /* 0x000000040000795c */ /* 0x000fe20000300000 */
.L_x_2110:
[----:B------:R-:W-:Y:S01]  /*2b0e0*/  IMAD R0, R33, 0x8, R17 ;  /* 0x0000000821007824 */ /* 0x000fe200078e0211 */
[----:B------:R-:W-:Y:S01]  /*2b0f0*/  SHF.L.U32 R31, R37, 0x1f, RZ ;  /* 0x0000001f251f7819 */ /* 0x000fe200000006ff */
[----:B------:R-:W-:Y:S01]  /*2b100*/  BSSY B0, `(.L_x_2111) ;  /* 0x0000004000007945 */ /* 0x000fe20003800000 */
[----:B------:R-:W-:Y:S02]  /*2b110*/  SHF.R.S32.HI R29, RZ, 0x1f, R4 ;  /* 0x0000001fff1d7819 */ /* 0x000fe40000011404 */
[----:B------:R-:W0:Y:S02]  /*2b120*/  SYNCS.PHASECHK.TRANS64.TRYWAIT P0, [R0+URZ+0x22880], R31 ;  /* 0x0228801f000075a7 */ /* 0x000e24000800017f */
[----:B0-----:R-:W-:Y:S05]  /*2b130*/  @!P0 BRA `(.L_x_2112) ;  /* 0x00000080001c8947 */ /* 0x001fea0003800000 */
.L_x_2360:
[----:B------:R-:W-:Y:S05]  /*2b140*/  BSYNC B0 ;  /* 0x0000000000007941 */ /* 0x000fea0003800000 */
.L_x_2111:
[----:B------:R-:W2:Y:S01]  /*2b150*/  LDL R9, [R1+0x4] ;  /* 0x0000040001097983 */ /* 0x000ea20000100800 */
        /* <DEDUP_REMOVED lines=73> */
[----:B-1----:R-:W-:-:S05]  /*2b5f0*/  IADD3 R2, P0, R32, R2, RZ ;  /* 0x0000000220027210 */ /* 0x002fca0007f1e0ff */
[----:B------:R-:W-:-:S05]  /*2b600*/  IMAD.X R3, RZ, RZ, R19, P0 ;  /* 0x000000ffff037224 */ /* 0x000fca00000e0613 */
        /* <DEDUP_REMOVED lines=9> */
.L_x_2382:
        /* <DEDUP_REMOVED lines=8> */
.L_x_2114:
        /* <DEDUP_REMOVED lines=11> */
.L_x_2115:
[----:B------:R2:W-:Y:S01]  /*2b7d0*/  SYNCS.ARRIVE.TRANS64.A1T0 RZ, [R0+URZ+0x22870], RZ ;  /* 0x022870ff00ff79a7 */ /* 0x0005e2000810003f */
[----:B------:R-:W-:Y:S05]  /*2b7e0*/  @!P3 BRA `(.L_x_2116) ;  /* 0x000000000004b947 */ /* 0x000fea0003800000 */
[----:B------:R-:W-:Y:S01]  /*2b7f0*/  BPT.TRAP 0x1 ;  /* 0x000000040000795c */ /* 0x000fe20000300000 */
.L_x_2116:
[----:B------:R-:W3:Y:S01]  /*2b800*/  SYNCS.PHASECHK.TRANS64.TRYWAIT P0, [R0+URZ+0x22840], R31 ;  /* 0x0228401f000075a7 */ /* 0x000ee2000800017f */
[----:B------:R-:W-:Y:S04]  /*2b810*/  BSSY B0, `(.L_x_2117) ;  /* 0x0000002000007945 */ /* 0x000fe80003800000 */
[----:B---3--:R-:W-:Y:S05]  /*2b820*/  @!P0 BRA `(.L_x_2118) ;  /* 0x0000008400308947 */ /* 0x008fea0003800000 */
.L_x_2383:
[----:B------:R-:W-:Y:S05]  /*2b830*/  BSYNC B0 ;  /* 0x0000000000007941 */ /* 0x000fea0003800000 */
.L_x_2117:
[----:B------:R-:W4:Y:S01]  /*2b840*/  LDL R10, [R1+0x4] ;  /* 0x00000400010a7983 */ /* 0x000f220000100800 */
[----:B------:R-:W-:Y:S01]  /*2b850*/  ULDC.64 UR4, c[0x0][0x300] ;  /* 0x0000c00000047ab9 */ /* 0x000fe20000000a00 */
[----:B------:R-:W-:Y:S01]  /*2b860*/  ULDC.64 UR6, c[0x0][0x310] ;  /* 0x0000c40000067ab9 */ /* 0x000fe20000000a00 */
[----:B-1----:R-:W-:Y:S02]  /*2b870*/  IMAD R9, R29, UR4, RZ ;  /* 0x000000041d097c24 */ /* 0x002fe4000f8e02ff */
[----:B------:R-:W-:-:S04]  /*2b880*/  IMAD.WIDE.U32 R2, R4, UR4, RZ ;  /* 0x0000000404027c25 */ /* 0x000fc8000f8e00ff */
[----:B------:R-:W-:Y:S02]  /*2b890*/  IMAD R9, R4, UR5, R9 ;  /* 0x0000000504097c24 */ /* 0x000fe4000f8e0209 */
[----:B------:R-:W-:Y:S02]  /*2b8a0*/  IMAD R30, R30, UR6, RZ ;  /* 0x000000061e1e7c24 */ /* 0x000fe4000f8e02ff */
[----:B------:R-:W-:Y:S02]  /*2b8b0*/  IMAD.IADD R3, R3, 0x1, R9 ;  /* 0x0000000103037824 */ /* 0x000fe400078e0209 */
        /* <DEDUP_REMOVED lines=14> */
[----:B------:R-:W-:Y:S01]  /*2b9a0*/  IMAD.IADD R3, R3, 0x1, R7 ;  /* 0x0000000103037824 */ /* 0x000fe200078e0207 */
        /* <DEDUP_REMOVED lines=51> */
[----:B------:R-:W1:Y:S02]  /*2bce0*/  SHFL.IDX PT, R5, R7, RZ, 0x181f ;  /* 0x00181fff07057589 */ /* 0x000e6400000e0000 */
[----:B0-----:R-:W-:-:S05]  /*2bcf0*/  IMAD.X R3, RZ, RZ, R3, P0 ;  /* 0x000000ffff037224 */ /* 0x001fca00000e0603 */
[----:B------:R1:W-:Y:S02]  /*2bd00*/  LDGSTS.E.BYPASS.LTC128B.128 [R6+0x1bc00], desc[UR60][R2.64], !P2 ;  /* 0x1bc0000002067fae */ /* 0x0003e4000d101d7c */
[----:B-1----:R-:W-:-:S05]  /*2bd10*/  IADD3 R2, P0, R32, R5, RZ ;  /* 0x0000000520027210 */ /* 0x002fca0007f1e0ff */
[----:B------:R-:W-:-:S05]  /*2bd20*/  IMAD.X R3, RZ, RZ, R4, P0 ;  /* 0x000000ffff037224 */ /* 0x000fca00000e0604 */
[----:B------:R0:W-:Y:S04]  /*2bd30*/  LDGSTS.E.BYPASS.LTC128B.128 [R6+0x1c400], desc[UR60][R2.64], !P2 ;  /* 0x1c40000002067fae */ /* 0x0001e8000d101d7c */
[----:B0-----:R0:W1:Y:S02]  /*2bd40*/  SHFL.IDX PT, R2, R7, 0x1, 0x181f ;  /* 0x00381f0007027f89 */ /* 0x00106400000e0000 */
.L_x_2405:
        /* <DEDUP_REMOVED lines=8> */
.L_x_2120:
        /* <DEDUP_REMOVED lines=11> */
.L_x_2121:
[----:B------:R-:W4:Y:S01]  /*2be80*/  LDL R2, [R1+0x38] ;  /* 0x0000380001027983 */ /* 0x000f220000100800 */
[----:B------:R1:W-:Y:S01]  /*2be90*/  SYNCS.ARRIVE.TRANS64.A1T0 RZ, [R0+URZ+0x22830], RZ ;  /* 0x022830ff00ff79a7 */ /* 0x0003e2000810003f */
[----:B----4-:R-:W-:-:S13]  /*2bea0*/  ISETP.NE.AND P0, PT, R2, 0x3, PT ;  /* 0x000000030200780c */ /* 0x010fda0003f05270 */
[----:B-1----:R-:W-:Y:S05]  /*2beb0*/  @!P0 BRA `(.L_x_2122) ;  /* 0x0000000000048947 */ /* 0x002fea0003800000 */
[----:B------:R-:W-:Y:S01]  /*2bec0*/  BPT.TRAP 0x1 ;  /* 0x000000040000795c */ /* 0x000fe20000300000 */
.L_x_2122:
[----:B--23--:R-:W-:Y:S01]  /*2bed0*/  LOP3.LUT R0, R23, 0x1, RZ, 0x3c, !PT ;  /* 0x0000000117007812 */ /* 0x00cfe200078e3cff */
[----:B------:R-:W-:Y:S01]  /*2bee0*/  IMAD R3, R21, 0x8, R17 ;  /* 0x0000000815037824 */ /* 0x000fe200078e0211 */
[----:B------:R-:W-:Y:S02]  /*2bef0*/  BSSY B0, `(.L_x_2123) ;  /* 0x0000004000007945 */ /* 0x000fe40003800000 */
[----:B------:R-:W-:-:S04]  /*2bf00*/  SHF.L.U32 R0, R0, 0x1f, RZ ;  /* 0x0000001f00007819 */ /* 0x000fc800000006ff */
[----:B------:R-:W1:Y:S02]  /*2bf10*/  SYNCS.PHASECHK.TRANS64.TRYWAIT P2, [R3+URZ+0x22870], R0 ;  /* 0x02287000030075a7 */ /* 0x000e64000804017f */
[----:B-1----:R-:W-:Y:S05]  /*2bf20*/  @!P2 BRA `(.L_x_2124) ;  /* 0x000000880034a947 */ /* 0x002fea0003800000 */
.L_x_2406:
[----:B------:R-:W-:Y:S05]  /*2bf30*/  BSYNC B0 ;  /* 0x0000000000007941 */ /* 0x000fea0003800000 */
.L_x_2123:
[----:B------:R-:W2:Y:S02]  /*2bf40*/  LDL R2, [R1+0x40] ;  /* 0x0000400001027983 */ /* 0x000ea40000100800 */
[----:B--2---:R-:W-:-:S13]  /*2bf50*/  ISETP.NE.AND P2, PT, R2, 0x3, PT ;  /* 0x000000030200780c */ /* 0x004fda0003f45270 */
[----:B------:R-:W-:Y:S05]  /*2bf60*/  @!P2 BRA `(.L_x_2125) ;  /* 0x000000000004a947 */ /* 0x000fea0003800000 */
[----:B------:R-:W-:Y:S01]  /*2bf70*/  BPT.TRAP 0x1 ;  /* 0x000000040000795c */ /* 0x000fe20000300000 */
.L_x_2125:
[----:B-1----:R-:W-:Y:S01]  /*2bf80*/  SHF.L.U32 R0, R23, 0x1f, RZ ;  /* 0x0000001f17007819 */ /* 0x002fe200000006ff */
[----:B------:R-:W-:-:S03]  /*2bf90*/  IMAD R12, R21, 0x5000, RZ ;  /* 0x00005000150c7824 */ /* 0x000fc600078e02ff */
[----:B------:R-:W1:Y:S02]  /*2bfa0*/  SYNCS.PHASECHK.TRANS64.TRYWAIT P2, [R3+URZ+0x22860], R0 ;  /* 0x02286000030075a7 */ /* 0x000e64000804017f */
[----:B-1----:R-:W-:Y:S05]  /*2bfb0*/  @!P2 BRA `(.L_x_2126) ;  /* 0x000000880024a947 */ /* 0x002fea0003800000 */
.L_x_2407:
[----:B------:R-:W1:Y:S04]  /*2bfc0*/  LDL R4, [R1+0x24] ;  /* 0x0000240001047983 */ /* 0x000e680000100800 */
[----:B------:R-:W2:Y:S04]  /*2bfd0*/  LDL R2, [R1+0x28] ;  /* 0x0000280001027983 */ /* 0x000ea80000100800 */
[----:B------:R-:W3:Y:S01]  /*2bfe0*/  LDL R13, [R1+0x20] ;  /* 0x00002000010d7983 */ /* 0x000ee20000100800 */
[----:B------:R-:W-:Y:S05]  /*2bff0*/  WARPSYNC.ALL ;  /* 0x0000000000007948 */ /* 0x000fea0003800000 */
[----:B------:R-:W4:Y:S01]  /*2c000*/  LDL R19, [R1+0x40] ;  /* 0x0000400001137983 */ /* 0x000f220000100800 */
[----:B-1----:R-:W-:-:S05]  /*2c010*/  LOP3.LUT R0, R12, R4, RZ, 0xfc, !PT ;  /* 0x000000040c007212 */ /* 0x002fca00078efcff */
[----:B------:R-:W-:Y:S01]  /*2c020*/  IMAD.IADD R0, R17, 0x1, R0 ;  /* 0x0000000111007824 */ /* 0x000fe200078e0200 */
[----:B---3--:R-:W-:-:S03]  /*2c030*/  LOP3.LUT R18, R12, R13, RZ, 0xfc, !PT ;  /* 0x0000000d0c127212 */ /* 0x008fc600078efcff */
[----:B--2---:R-:W-:Y:S01]  /*2c040*/  IMAD.IADD R2, R2, 0x1, R0 ;  /* 0x0000000102027824 */ /* 0x004fe200078e0200 */
[----:B0-----:R-:W0:Y:S02]  /*2c050*/  LDSM.16.MT88.4 R4, [R0+0xa400] ;  /* 0x00a400000004783b */ /* 0x001e240000004200 */
        /* <DEDUP_REMOVED lines=69> */
.L_x_2127:
[----:B-1----:R1:W-:Y:S01]  /*2c4b0*/  SYNCS.ARRIVE.TRANS64.A1T0 RZ, [R3+URZ+0x22850], RZ ;  /* 0x022850ff03ff79a7 */ /* 0x0023e2000810003f */
[----:B------:R-:W-:Y:S06]  /*2c4c0*/  BAR.SYNC.DEFER_BLOCKING 0x2, 0x80 ;  /* 0x0082000000007b1d */ /* 0x000fec0000010000 */
[----:B------:R-:W-:Y:S05]  /*2c4d0*/  @!P0 BRA `(.L_x_2128) ;  /* 0x0000000000048947 */ /* 0x000fea0003800000 */
[----:B------:R-:W-:Y:S01]  /*2c4e0*/  BPT.TRAP 0x1 ;  /* 0x000000040000795c */ /* 0x000fe20000300000 */
.L_x_2128:
[----:B------:R-:W2:Y:S01]  /*2c4f0*/  LDL R0, [R1+0x14] ;  /* 0x0000140001007983 */ /* 0x000ea20000100800 */
[----:B-1----:R-:W-:Y:S02]  /*2c500*/  VIADD R3, R3, 0x22880 ;  /* 0x0002288003037836 */ /* 0x002fe40000000000 */
[----:B------:R-:W-:Y:S02]  /*2c510*/  IMAD.MOV.U32 R21, RZ, RZ, R33 ;  /* 0x000000ffff157224 */ /* 0x000fe400078e0021 */
[----:B------:R-:W-:Y:S01]  /*2c520*/  IMAD.MOV.U32 R23, RZ, RZ, R37 ;  /* 0x000000ffff177224 */ /* 0x000fe200078e0025 */
[----:B--2---:R-:W-:-:S04]  /*2c530*/  PRMT R3, R0, 0x654, R3 ;  /* 0x0000065400037816 */ /* 0x004fc80000000003 */
[----:B------:R1:W-:Y:S01]  /*2c540*/  SYNCS.ARRIVE.TRANS64.RED.A1T0 RZ, [R3+URZ], RZ ;  /* 0x000000ff03ff79a7 */ /* 0x0003e2000810043f */
[----:B------:R-:W-:Y:S05]  /*2c550*/  @P1 BRA `(.L_x_2129) ;  /* 0xffffffe400d01947 */ /* 0x000fea000383ffff */
.L_x_2109:
[----:B0-----:R-:W0:Y:S02]  /*2c560*/  S2R R0, SR_TID.X ;  /* 0x0000000000007919 */ /* 0x001e240000002100 */
[----:B0-----:R-:W-:Y:S02]  /*2c570*/  LOP3.LUT R2, R0, 0x7f, RZ, 0xc0, !PT ;  /* 0x0000007f00027812 */ /* 0x001fe400078ec0ff */
[----:B------:R-:W2:Y:S01]  /*2c580*/  LDL R0, [R1+0x38] ;  /* 0x0000380001007983 */ /* 0x000ea20000100800 */
[----:B------:R-:W-:Y:S01]  /*2c590*/  BSSY B0, `(.L_x_2130) ;  /* 0x0000010000007945 */ /* 0x000fe20003800000 */
[----:B------:R-:W-:Y:S02]  /*2c5a0*/  ISETP.NE.AND P1, PT, R2, RZ, PT ;  /* 0x000000ff0200720c */ /* 0x000fe40003f25270 */
[----:B--2---:R-:W-:-:S11]  /*2c5b0*/  ISETP.NE.AND P0, PT, R0, 0x3, PT ;  /* 0x000000030000780c */ /* 0x004fd60003f05270 */
[----:B------:R-:W-:Y:S05]  /*2c5c0*/  @P1 BRA `(.L_x_2131) ;  /* 0x0000000000301947 */ /* 0x000fea0003800000 */
[----:B------:R-:W0:Y:S01]  /*2c5d0*/  S2R R5, SR_LANEID ;  /* 0x0000000000057919 */ /* 0x000e220000000000 */
[----:B------:R-:W-:Y:S01]  /*2c5e0*/  VOTEU.ANY UR4, UPT, PT ;  /* 0x0000000000047886 */ /* 0x000fe200038e0100 */
[----:B-1----:R-:W1:Y:S01]  /*2c5f0*/  LDC.64 R2, c[0x0][0xc60] ;  /* 0x00031800ff027b82 */ /* 0x002e620000000a00 */
        /* <DEDUP_REMOVED lines=8> */
[----:B0-----:R-:W-:-:S07]  /*2c680*/  IADD3 R24, R0, UR38, R7 ;  /* 0x0000002600187c10 */ /* 0x001fce000fffe007 */
.L_x_2131:
[----:B------:R-:W-:Y:S05]  /*2c690*/  BSYNC B0 ;  /* 0x0000000000007941 */ /* 0x000fea0003800000 */
.L_x_2130:
[----:B------:R-:W-:Y:S05]  /*2c6a0*/  @!P0 BRA `(.L_x_2132) ;  /* 0x0000000000048947 */ /* 0x000fea0003800000 */
[----:B------:R-:W-:Y:S01]  /*2c6b0*/  BPT.TRAP 0x1 ;  /* 0x000000040000795c */ /* 0x000fe20000300000 */
.L_x_2132:
[----:B-1----:R-:W-:Y:S01]  /*2c6c0*/  LOP3.LUT R3, R37, 0x1, RZ, 0x3c, !PT ;  /* 0x0000000125037812 */ /* 0x002fe200078e3cff */
[----:B------:R-:W-:Y:S01]  /*2c6d0*/  IMAD R18, R33, 0x8, R17 ;  /* 0x0000000821127824 */ /* 0x000fe200078e0211 */
[----:B------:R-:W-:Y:S02]  /*2c6e0*/  BSSY B0, `(.L_x_2133) ;  /* 0x0000004000007945 */ /* 0x000fe40003800000 */
[----:B------:R-:W-:-:S04]  /*2c6f0*/  SHF.L.U32 R3, R3, 0x1f, RZ ;  /* 0x0000001f03037819 */ /* 0x000fc800000006ff */
[----:B------:R-:W0:Y:S02]  /*2c700*/  SYNCS.PHASECHK.TRANS64.TRYWAIT P1, [R18+URZ+0x22870], R3 ;  /* 0x02287003120075a7 */ /* 0x000e24000802017f */
[----:B0-----:R-:W-:Y:S05]  /*2c710*/  @!P1 BRA `(.L_x_2134) ;  /* 0x0000008000609947 */ /* 0x001fea0003800000 */
.L_x_2408:
[----:B------:R-:W-:Y:S05]  /*2c720*/  BSYNC B0 ;  /* 0x0000000000007941 */ /* 0x000fea0003800000 */
.L_x_2133:
[----:B------:R-:W2:Y:S02]  /*2c730*/  LDL R0, [R1+0x40] ;  /* 0x0000400001007983 */ /* 0x000ea40000100800 */
[----:B--2---:R-:W-:-:S13]  /*2c740*/  ISETP.NE.AND P1, PT, R0, 0x3, PT ;  /* 0x000000030000780c */ /* 0x004fda0003f25270 */
[----:B------:R-:W-:Y:S05]  /*2c750*/  @!P1 BRA `(.L_x_2135) ;  /* 0x0000000000049947 */ /* 0x000fea0003800000 */
[----:B------:R-:W-:Y:S01]  /*2c760*/  BPT.TRAP 0x1 ;  /* 0x000000040000795c */ /* 0x000fe20000300000 */
.L_x_2135:
[----:B0-----:R-:W-:-:S04]  /*2c770*/  SHF.L.U32 R3, R37, 0x1f, RZ ;  /* 0x0000001f25037819 */ /* 0x001fc800000006ff */
[----:B------:R-:W0:Y:S02]  /*2c780*/  SYNCS.PHASECHK.TRANS64.TRYWAIT P1, [R18+URZ+0x22860], R3 ;  /* 0x02286003120075a7 */ /* 0x000e24000802017f */
[----:B0-----:R-:W-:Y:S05]  /*2c790*/  @!P1 BRA `(.L_x_2136) ;  /* 0x0000008000549947 */ /* 0x001fea0003800000 */
.L_x_2409:
[----:B------:R-:W2:Y:S04]  /*2c7a0*/  LDL R2, [R1+0x24] ;  /* 0x0000240001027983 */ /* 0x000ea80000100800 */
[----:B------:R-:W0:Y:S04]  /*2c7b0*/  LDL R13, [R1+0x28] ;  /* 0x00002800010d7983 */ /* 0x000e280000100800 */
[----:B------:R-:W3:Y:S01]  /*2c7c0*/  LDL R12, [R1+0x20] ;  /* 0x00002000010c7983 */ /* 0x000ee20000100800 */
[----:B------:R-:W-:Y:S01]  /*2c7d0*/  IMAD R0, R33, 0x5000, RZ ;  /* 0x0000500021007824 */ /* 0x000fe200078e02ff */
[----:B------:R-:W-:Y:S05]  /*2c7e0*/  WARPSYNC.ALL ;  /* 0x0000000000007948 */ /* 0x000fea0003800000 */
[----:B------:R-:W4:Y:S01]  /*2c7f0*/  LDL R19, [R1+0x40] ;  /* 0x0000400001137983 */ /* 0x000f220000100800 */
[----:B--2---:R-:W-:-:S05]  /*2c800*/  LOP3.LUT R2, R0, R2, RZ, 0xfc, !PT ;  /* 0x0000000200027212 */ /* 0x004fca00078efcff */
[----:B------:R-:W-:Y:S01]  /*2c810*/  IMAD.IADD R2, R17, 0x1, R2 ;  /* 0x0000000111027824 */ /* 0x000fe200078e0202 */
[----:B---3--:R-:W-:-:S03]  /*2c820*/  LOP3.LUT R0, R0, R12, RZ, 0xfc, !PT ;  /* 0x0000000c00007212 */ /* 0x008fc600078efcff */
[----:B0-----:R-:W-:Y:S01]  /*2c830*/  IMAD.IADD R3, R13, 0x1, R2 ;  /* 0x000000010d037824 */ /* 0x001fe200078e0202 */
[----:B------:R-:W0:Y:S01]  /*2c840*/  LDSM.16.MT88.4 R4, [R2+0xa400] ;  /* 0x00a400000204783b */ /* 0x000e220000004200 */
[----:B------:R-:W-:Y:S01]  /*2c850*/  IMAD.IADD R0, R17, 0x1, R0 ;  /* 0x0000000111007824 */ /* 0x000fe200078e0200 */
[C-C-:B0-----:R-:W-:Y:S02]  /*2c860*/  PRMT R8, R4.reuse, 0x6420, R5.reuse ;  /* 0x0000642004087816 */ /* 0x141fe40000000005 */
[----:B------:R-:W-:Y:S02]  /*2c870*/  PRMT R9, R4, 0x7531, R5 ;  /* 0x0000753104097816 */ /* 0x000fe40000000005 */
[C-C-:B------:R-:W-:Y:S02]  /*2c880*/  PRMT R10, R6.reuse, 0x6420, R7.reuse ;  /* 0x00006420060a7816 */ /* 0x140fe40000000007 */
[----:B------:R-:W-:Y:S02]  /*2c890*/  PRMT R11, R6, 0x7531, R7 ;  /* 0x00007531060b7816 */ /* 0x000fe40000000007 */
[----:B------:R-:W0:Y:S04]  /*2c8a0*/  LDSM.16.MT88.4 R4, [R3+0xa400] ;  /* 0x00a400000304783b */ /* 0x000e280000004200 */
[----:B------:R0:W-:Y:S02]  /*2c8b0*/  STSM.16.M88.4 [R0+0x400], R8 ;  /* 0x0004000800007844 */ /* 0x0001e40000000200 */
        /* <DEDUP_REMOVED lines=42> */
[----:B----4-:R-:W-:Y:S02]  /*2cb60*/  ISETP.NE.AND P1, PT, R19, 0x3, PT ;  /* 0x000000031300780c */ /* 0x010fe40003f25270 */
        /* <DEDUP_REMOVED lines=19> */
.L_x_2137:
[----:B0-----:R0:W-:Y:S01]  /*2cca0*/  SYNCS.ARRIVE.TRANS64.A1T0 RZ, [R18+URZ+0x22850], RZ ;  /* 0x022850ff12ff79a7 */ /* 0x0011e2000810003f */
[----:B------:R-:W-:Y:S06]  /*2ccb0*/  BAR.SYNC.DEFER_BLOCKING 0x2, 0x80 ;  /* 0x0082000000007b1d */ /* 0x000fec0000010000 */
[----:B------:R-:W-:Y:S05]  /*2ccc0*/  @!P0 BRA `(.L_x_2138) ;  /* 0x0000000000048947 */ /* 0x000fea0003800000 */
[----:B------:R-:W-:Y:S01]  /*2ccd0*/  BPT.TRAP 0x1 ;  /* 0x000000040000795c */ /* 0x000fe20000300000 */
.L_x_2138:
[----:B-1----:R-:W2:Y:S01]  /*2cce0*/  LDL R0, [R1+0x14] ;  /* 0x0000140001007983 */ /* 0x002ea20000100800 */
[----:B0-----:R-:W-:Y:S02]  /*2ccf0*/  VIADD R18, R18, 0x22880 ;  /* 0x0002288012127836 */ /* 0x001fe40000000000 */
[----:B------:R-:W-:-:S05]  /*2cd00*/  VIADD R33, R33, 0x1 ;  /* 0x0000000121217836 */ /* 0x000fca0000000000 */
[----:B------:R-:W-:-:S04]  /*2cd10*/  ISETP.NE.AND P0, PT, R33, 0x2, PT ;  /* 0x000000022100780c */ /* 0x000fc80003f05270 */
[----:B------:R-:W-:Y:S02]  /*2cd20*/  SEL R33, R33, RZ, P0 ;  /* 0x000000ff21217207 */ /* 0x000fe40000000000 */
[----:B--2---:R-:W-:Y:S02]  /*2cd30*/  PRMT R18, R0, 0x654, R18 ;  /* 0x0000065400127816 */ /* 0x004fe40000000012 */
[----:B------:R-:W-:Y:S02]  /*2cd40*/  SEL R0, RZ, 0x1, P0 ;  /* 0x00000001ff007807 */ /* 0x000fe40000000000 */
[----:B------:R0:W-:Y:S02]  /*2cd50*/  SYNCS.ARRIVE.TRANS64.RED.A1T0 RZ, [R18+URZ], RZ ;  /* 0x000000ff12ff79a7 */ /* 0x0001e4000810043f */
[----:B------:R-:W-:-:S07]  /*2cd60*/  LOP3.LUT R37, R37, R0, RZ, 0x3c, !PT ;  /* 0x0000000025257212 */ /* 0x000fce00078e3cff */
.L_x_2081:
[----:B------:R-:W-:-:S13]  /*2cd70*/  LOP3.LUT P0, RZ, R16, 0x200, RZ, 0xc0, !PT ;  /* 0x0000020010ff7812 */ /* 0x000fda000780c0ff */
[----:B------:R-:W-:Y:S05]  /*2cd80*/  @!P0 BRA `(.L_x_2139) ;  /* 0x0000000000288947 */ /* 0x000fea0003800000 */
[----:B------:R-:W-:Y:S05]  /*2cd90*/  WARPSYNC.ALL ;  /* 0x0000000000007948 */ /* 0x000fea0003800000 */
[----:B------:R-:W2:Y:S08]  /*2cda0*/  S2UR UR4, SR_CgaCtaId ;  /* 0x00000000000479c3 */ /* 0x000eb00000008800 */
[----:B------:R-:W-:Y:S01]  /*2cdb0*/  BAR.SYNC.DEFER_BLOCKING 0x5, 0x180 ;  /* 0x0146000000007b1d */ /* 0x000fe20000010000 */
[----:B------:R-:W-:Y:S01]  /*2cdc0*/  MOV R17, 0x400 ;  /* 0x0000040000117802 */ /* 0x000fe20000000f00 */
[----:B--2---:R-:W-:-:S05]  /*2cdd0*/  IMAD.U32 R0, RZ, RZ, UR4 ;  /* 0x00000004ff007e24 */ /* 0x004fca000f8e00ff */
[----:B------:R-:W-:Y:S01]  /*2cde0*/  LEA R17, R0, R17, 0x18 ;  /* 0x0000001100117211 */ /* 0x000fe200078ec0ff */
[----:B------:R2:W-:Y:S04]  /*2cdf0*/  STL [R1+0x14], R0 ;  /* 0x0000140001007387 */ /* 0x0005e80000100800 */
[----:B------:R2:W3:Y:S01]  /*2ce00*/  LDS.128 R24, [R17+0x228d0] ;  /* 0x0228d00011187984 */ /* 0x0004e20000000c00 */
[----:B------:R-:W-:Y:S06]  /*2ce10*/  BAR.ARV 0x4, 0x180 ;  /* 0x0106000000007b1d */ /* 0x000fec0000002000 */
[----:B------:R-:W-:Y:S05]  /*2ce20*/  BRA `(.L_x_2140) ;  /* 0x0000000800d47947 */ /* 0x000fea0003800000 */
.L_x_2139:
[----:B------:R-:W2:Y:S01]  /*2ce30*/  S2R R0, SR_TID.X ;  /* 0x0000000000007919 */ /* 0x000ea20000002100 */
[----:B------:R-:W-:Y:S01]  /*2ce40*/  UMOV UR4, 0xffffffff ;  /* 0xffffffff00047882 */ /* 0x000fe20000000000 */
[----:B--2---:R-:W-:-:S04]  /*2ce50*/  LOP3.LUT R7, R0, 0x1f, RZ, 0xc0, !PT ;  /* 0x0000001f00077812 */ /* 0x004fc800078ec0ff */
[----:B------:R-:W-:Y:S01]  /*2ce60*/  ISETP.NE.AND P0, PT, R7, 0x1f, PT ;  /* 0x0000001f0700780c */ /* 0x000fe20003f05270 */
[----:B------:R-:W-:-:S12]  /*2ce70*/  BRA.DIV UR4, `(.L_x_2141) ;  /* 0x0000007a04b07947 */ /* 0x000fd8000b800000 */
[----:B------:R-:W-:Y:S01]  /*2ce80*/  IMAD.IADD R5, R27, 0x1, R7 ;  /* 0x000000011b057824 */ /* 0x000fe200078e0207 */
[----:B------:R-:W-:-:S04]  /*2ce90*/  ULDC UR4, c[0x0][0xc3c] ;  /* 0x00030f0000047ab9 */ /* 0x000fc80000000800 */
[----:B------:R-:W-:-:S13]  /*2cea0*/  ISETP.GE.OR P1, PT, R5, UR4, !P0 ;  /* 0x0000000405007c0c */ /* 0x000fda000c726670 */
[----:B------:R-:W2:Y:S02]  /*2ceb0*/  @!P1 LDC.64 R2, c[0x0][0xc80] ;  /* 0x00032000ff029b82 */ /* 0x000ea40000000a00 */
[----:B--2---:R-:W-:-:S06]  /*2cec0*/  @!P1 IMAD.WIDE R2, R5, 0x4, R2 ;  /* 0x0000000405029825 */ /* 0x004fcc00078e0202 */
[----:B------:R2:W3:Y:S01]  /*2ced0*/  @!P1 LDG.E R3, desc[UR60][R2.64] ;  /* 0x0000003c02039981 */ /* 0x0004e2000c1e1900 */
[C---:B------:R-:W-:Y:S02]  /*2cee0*/  ISETP.GE.U32.AND P2, PT, R7.reuse, 0x2, PT ;  /* 0x000000020700780c */ /* 0x040fe40003f46070 */
[C---:B------:R-:W-:Y:S01]  /*2cef0*/  ISETP.GE.U32.AND P3, PT, R7.reuse, 0x4, PT ;  /* 0x000000040700780c */ /* 0x040fe20003f66070 */
[----:B------:R-:W-:Y:S01]  /*2cf00*/  SHFL.IDX PT, R0, R24, RZ, 0x1f ;  /* 0x00001fff18007589 */ /* 0x000fe200000e0000 */
[C---:B------:R-:W-:Y:S02]  /*2cf10*/  ISETP.GE.U32.AND P4, PT, R7.reuse, 0x8, PT ;  /* 0x000000080700780c */ /* 0x040fe40003f86070 */
[C---:B------:R-:W-:Y:S01]  /*2cf20*/  ISETP.GE.U32.AND P5, PT, R7.reuse, 0x10, PT ;  /* 0x000000100700780c */ /* 0x040fe20003fa6070 */
[----:B------:R-:W-:Y:S01]  /*2cf30*/  SHFL.IDX PT, R24, R24, 0x1, 0x1f ;  /* 0x00201f0018187f89 */ /* 0x000fe200000e0000 */
[----:B--2---:R-:W-:Y:S02]  /*2cf40*/  IMAD.MOV.U32 R2, RZ, RZ, RZ ;  /* 0x000000ffff027224 */ /* 0x004fe400078e00ff */
[----:B---3--:R-:W-:Y:S01]  /*2cf50*/  @!P1 IMAD.MOV.U32 R2, RZ, RZ, R3 ;  /* 0x000000ffff029224 */ /* 0x008fe200078e0003 */
[----:B------:R-:W-:-:S04]  /*2cf60*/  ISETP.NE.AND P1, PT, R7, RZ, PT ;  /* 0x000000ff0700720c */ /* 0x000fc80003f25270 */
[----:B------:R-:W2:Y:S02]  /*2cf70*/  SHFL.UP PT, R14, R2, 0x1, RZ ;  /* 0x04200000020e7989 */ /* 0x000ea400000e00ff */
[----:B--2---:R-:W-:-:S05]  /*2cf80*/  SEL R5, R14, RZ, P1 ;  /* 0x000000ff0e057207 */ /* 0x004fca0000800000 */
[----:B------:R-:W-:-:S05]  /*2cf90*/  IMAD.IADD R4, R2, 0x1, R5 ;  /* 0x0000000102047824 */ /* 0x000fca00078e0205 */
[----:B------:R-:W2:Y:S02]  /*2cfa0*/  SHFL.UP PT, R14, R4, 0x2, RZ ;  /* 0x04400000040e7989 */ /* 0x000ea400000e00ff */
[----:B--2---:R-:W-:-:S05]  /*2cfb0*/  SEL R5, R14, RZ, P2 ;  /* 0x000000ff0e057207 */ /* 0x004fca0001000000 */
[----:B------:R-:W-:-:S05]  /*2cfc0*/  IMAD.IADD R5, R4, 0x1, R5 ;  /* 0x0000000104057824 */ /* 0x000fca00078e0205 */
[----:B------:R-:W0:Y:S02]  /*2cfd0*/  SHFL.UP PT, R14, R5, 0x4, RZ ;  /* 0x04800000050e7989 */ /* 0x000e2400000e00ff */
[----:B01----:R-:W-:-:S05]  /*2cfe0*/  SEL R6, R14, RZ, P3 ;  /* 0x000000ff0e067207 */ /* 0x003fca0001800000 */
[----:B------:R-:W-:-:S05]  /*2cff0*/  IMAD.IADD R6, R5, 0x1, R6 ;  /* 0x0000000105067824 */ /* 0x000fca00078e0206 */
[----:B------:R-:W0:Y:S02]  /*2d000*/  SHFL.UP PT, R14, R6, 0x8, RZ ;  /* 0x05000000060e7989 */ /* 0x000e2400000e00ff */
[----:B0-----:R-:W-:-:S05]  /*2d010*/  SEL R3, R14, RZ, P4 ;  /* 0x000000ff0e037207 */ /* 0x001fca0002000000 */
[----:B------:R-:W-:-:S05]  /*2d020*/  IMAD.IADD R4, R6, 0x1, R3 ;  /* 0x0000000106047824 */ /* 0x000fca00078e0203 */
[----:B------:R-:W0:Y:S02]  /*2d030*/  SHFL.UP PT, R14, R4, 0x10, RZ ;  /* 0x06000000040e7989 */ /* 0x000e2400000e00ff */
[----:B0-----:R-:W-:-:S05]  /*2d040*/  SEL R3, R14, RZ, P5 ;  /* 0x000000ff0e037207 */ /* 0x001fca0002800000 */
[----:B------:R-:W-:-:S05]  /*2d050*/  IMAD.IADD R3, R4, 0x1, R3 ;  /* 0x0000000104037824 */ /* 0x000fca00078e0203 */
[----:B------:R0:W1:Y:S02]  /*2d060*/  SHFL.IDX PT, R14, R3, 0x1f, 0x1f ;  /* 0x03e01f00030e7f89 */ /* 0x00006400000e0000 */
.L_x_2419:
[----:B------:R-:W-:Y:S02]  /*2d070*/  ULDC UR4, c[0x0][0xc38] ;  /* 0x00030e0000047ab9 */ /* 0x000fe40000000800 */
[----:B------:R-:W-:-:S04]  /*2d080*/  IMAD.U32 R4, RZ, RZ, UR4 ;  /* 0x00000004ff047e24 */ /* 0x000fc8000f8e00ff */
[----:B-1----:R-:W-:-:S04]  /*2d090*/  IMAD R5, R14, R4, RZ ;  /* 0x000000040e057224 */ /* 0x002fc800078e02ff */
[----:B------:R-:W-:-:S05]  /*2d0a0*/  IMAD.IADD R24, R24, 0x1, R5 ;  /* 0x0000000118187824 */ /* 0x000fca00078e0205 */
[----:B------:R-:W-:-:S13]  /*2d0b0*/  ISETP.GT.AND P6, PT, R24, R0, PT ;  /* 0x000000001800720c */ /* 0x000fda0003fc4270 */
[----:B------:R-:W-:Y:S05]  /*2d0c0*/  @P6 BRA `(.L_x_2142) ;  /* 0x00000000009c6947 */ /* 0x000fea0003800000 */
.L_x_2147:
[----:B------:R-:W1:Y:S01]  /*2d0d0*/  LDC R4, c[0x0][0xc3c] ;  /* 0x00030f00ff047b82 */ /* 0x000e620000000800 */
[----:B------:R-:W-:-:S05]  /*2d0e0*/  VIADD R27, R27, 0x1f ;  /* 0x0000001f1b1b7836 */ /* 0x000fca0000000000 */
[----:B-1----:R-:W-:-:S13]  /*2d0f0*/  ISETP.GE.AND P6, PT, R27, R4, PT ;  /* 0x000000041b00720c */ /* 0x002fda0003fc6270 */
[----:B------:R-:W-:Y:S05]  /*2d100*/  @P6 BRA `(.L_x_2143) ;  /* 0x0000000400d06947 */ /* 0x000fea0003800000 */
[----:B------:R-:W1:Y:S01]  /*2d110*/  S2R R2, SR_TID.X ;  /* 0x0000000000027919 */ /* 0x000e620000002100 */
[----:B------:R-:W-:Y:S01]  /*2d120*/  BSSY B0, `(.L_x_2144) ;  /* 0x0000009000007945 */ /* 0x000fe20003800000 */
[----:B-1----:R-:W-:-:S05]  /*2d130*/  LOP3.LUT R2, R2, 0x1f, RZ, 0xc0, !PT ;  /* 0x0000001f02027812 */ /* 0x002fca00078ec0ff */
[----:B------:R-:W-:Y:S02]  /*2d140*/  IMAD.IADD R5, R27, 0x1, R2 ;  /* 0x000000011b057824 */ /* 0x000fe400078e0202 */
[----:B------:R-:W-:-:S03]  /*2d150*/  IMAD.MOV.U32 R2, RZ, RZ, RZ ;  /* 0x000000ffff027224 */ /* 0x000fc600078e00ff */
[----:B------:R-:W-:-:S13]  /*2d160*/  ISETP.GE.OR P6, PT, R5, R4, !P0 ;  /* 0x000000040500720c */ /* 0x000fda00047c6670 */
[----:B------:R-:W-:Y:S05]  /*2d170*/  @P6 BRA `(.L_x_2145) ;  /* 0x00000000000c6947 */ /* 0x000fea0003800000 */
[----:B0-----:R-:W0:Y:S02]  /*2d180*/  LDC.64 R2, c[0x0][0xc80] ;  /* 0x00032000ff027b82 */ /* 0x001e240000000a00 */
[----:B0-----:R-:W-:-:S06]  /*2d190*/  IMAD.WIDE R2, R5, 0x4, R2 ;  /* 0x0000000405027825 */ /* 0x001fcc00078e0202 */
[----:B------:R1:W5:Y:S02]  /*2d1a0*/  LDG.E R2, desc[UR60][R2.64] ;  /* 0x0000003c02027981 */ /* 0x000364000c1e1900 */
.L_x_2145:
[----:B------:R-:W-:Y:S05]  /*2d1b0*/  BSYNC B0 ;  /* 0x0000000000007941 */ /* 0x000fea0003800000 */
.L_x_2144:
[----:B------:R-:W-:-:S03]  /*2d1c0*/  UMOV UR4, 0xffffffff ;  /* 0xffffffff00047882 */ /* 0x000fc60000000000 */
[----:B------:R-:W-:Y:S05]  /*2d1d0*/  BRA.DIV UR4, `(.L_x_2146) ;  /* 0x0000007a04fc7947 */ /* 0x000fea000b800000 */
[----:B-----5:R-:W2:Y:S02]  /*2d1e0*/  SHFL.UP PT, R14, R2, 0x1, RZ ;  /* 0x04200000020e7989 */ /* 0x020ea400000e00ff */
[----:B--2---:R-:W-:-:S05]  /*2d1f0*/  SEL R13, R14, RZ, P1 ;  /* 0x000000ff0e0d7207 */ /* 0x004fca0000800000 */
[----:B------:R-:W-:-:S05]  /*2d200*/  IMAD.IADD R13, R2, 0x1, R13 ;  /* 0x00000001020d7824 */ /* 0x000fca00078e020d */
[----:B------:R-:W2:Y:S02]  /*2d210*/  SHFL.UP PT, R14, R13, 0x2, RZ ;  /* 0x044000000d0e7989 */ /* 0x000ea400000e00ff */
[----:B--2---:R-:W-:-:S05]  /*2d220*/  SEL R14, R14, RZ, P2 ;  /* 0x000000ff0e0e7207 */ /* 0x004fca0001000000 */
[----:B01----:R-:W-:-:S05]  /*2d230*/  IMAD.IADD R3, R13, 0x1, R14 ;  /* 0x000000010d037824 */ /* 0x003fca00078e020e */
        /* <DEDUP_REMOVED lines=10> */
.L_x_2427:
[----:B------:R-:W-:Y:S02]  /*2d2e0*/  ULDC UR4, c[0x0][0xc38] ;  /* 0x00030e0000047ab9 */ /* 0x000fe40000000800 */
[----:B------:R-:W-:-:S04]  /*2d2f0*/  IMAD.U32 R4, RZ, RZ, UR4 ;  /* 0x00000004ff047e24 */ /* 0x000fc8000f8e00ff */
[----:B-1----:R-:W-:-:S04]  /*2d300*/  IMAD R5, R14, R4, RZ ;  /* 0x000000040e057224 */ /* 0x002fc800078e02ff */
[----:B------:R-:W-:-:S05]  /*2d310*/  IMAD.IADD R24, R5, 0x1, R24 ;  /* 0x0000000105187824 */ /* 0x000fca00078e0218 */
[----:B------:R-:W-:-:S13]  /*2d320*/  ISETP.GT.AND P6, PT, R24, R0, PT ;  /* 0x000000001800720c */ /* 0x000fda0003fc4270 */
[----:B------:R-:W-:Y:S05]  /*2d330*/  @!P6 BRA `(.L_x_2147) ;  /* 0xfffffffc0064e947 */ /* 0x000fea000383ffff */
.L_x_2142:
        /* <DEDUP_REMOVED lines=8> */
.L_x_2431:
[----:B------:R-:W-:Y:S01]  /*2d3c0*/  ISETP.NE.AND P0, PT, R6, RZ, PT ;  /* 0x000000ff0600720c */ /* 0x000fe20003f05270 */
[----:B------:R-:W-:-:S12]  /*2d3d0*/  IMAD.MOV.U32 R6, RZ, RZ, RZ ;  /* 0x000000ffff067224 */ /* 0x000fd800078e00ff */
[----:B------:R-:W-:Y:S05]  /*2d3e0*/  @!P0 BRA `(.L_x_2149) ;  /* 0x0000000000108947 */ /* 0x000fea0003800000 */
[----:B------:R-:W-:Y:S01]  /*2d3f0*/  UMOV UR4, 0xffffffff ;  /* 0xffffffff00047882 */ /* 0x000fe20000000000 */
[----:B------:R-:W-:Y:S02]  /*2d400*/  VIADD R12, R5, 0xffffffff ;  /* 0xffffffff050c7836 */ /* 0x000fe40000000000 */
[----:B------:R-:W-:Y:S05]  /*2d410*/  BRA.DIV UR4, `(.L_x_2150) ;  /* 0x0000007e04707947 */ /* 0x000fea000b800000 */
[----:B------:R3:W4:Y:S02]  /*2d420*/  SHFL.IDX PT, R6, R3, R12, 0x1f ;  /* 0x00001f0c03067589 */ /* 0x00072400000e0000 */
.L_x_2149:
[----:B01-3--:R-:W0:Y:S01]  /*2d430*/  LDC.64 R2, c[0x0][0xc90] ;  /* 0x00032400ff027b82 */ /* 0x00be220000000a00 */
[----:B------:R-:W-:-:S04]  /*2d440*/  IMAD.IADD R27, R5, 0x1, R27 ;  /* 0x00000001051b7824 */ /* 0x000fc800078e021b */
[----:B0-----:R-:W-:-:S05]  /*2d450*/  IMAD.WIDE R2, R27, 0x4, R2 ;  /* 0x000000041b027825 */ /* 0x001fca00078e0202 */
[----:B------:R0:W2:Y:S01]  /*2d460*/  LDG.E R7, desc[UR60][R2.64] ;  /* 0x0000003c02077981 */ /* 0x0000a2000c1e1900 */
[----:B----4-:R-:W-:-:S04]  /*2d470*/  IMAD R24, R6, R4, R24 ;  /* 0x0000000406187224 */ /* 0x010fc800078e0218 */
[----:B------:R-:W-:Y:S02]  /*2d480*/  IMAD.IADD R0, R0, 0x1, -R24 ;  /* 0x0000000100007824 */ /* 0x000fe400078e0a18 */
[----:B0-----:R-:W-:Y:S02]  /*2d490*/  IMAD.MOV.U32 R2, RZ, RZ, RZ ;  /* 0x000000ffff027224 */ /* 0x001fe400078e00ff */
[----:B--2---:R-:W-:-:S05]  /*2d4a0*/  IMAD R5, R25, R7, RZ ;  /* 0x0000000719057224 */ /* 0x004fca00078e02ff */
[-C--:B------:R-:W-:Y:S02]  /*2d4b0*/  IABS R8, R5.reuse ;  /* 0x0000000500087213 */ /* 0x080fe40000000000 */
[----:B------:R-:W-:Y:S02]  /*2d4c0*/  IABS R6, R5 ;  /* 0x0000000500067213 */ /* 0x000fe40000000000 */
[----:B------:R-:W0:Y:S03]  /*2d4d0*/  I2F.RP R9, R8 ;  /* 0x0000000800097306 */ /* 0x000e260000209400 */
[----:B------:R-:W-:-:S05]  /*2d4e0*/  IMAD.MOV R6, RZ, RZ, -R6 ;  /* 0x000000ffff067224 */ /* 0x000fca00078e0a06 */
[----:B0-----:R-:W0:Y:S02]  /*2d4f0*/  MUFU.RCP R9, R9 ;  /* 0x0000000900097308 */ /* 0x001e240000001000 */
[----:B0-----:R-:W-:-:S06]  /*2d500*/  VIADD R10, R9, 0xffffffe ;  /* 0x0ffffffe090a7836 */ /* 0x001fcc0000000000 */
[----:B------:R-:W0:Y:S02]  /*2d510*/  F2I.FTZ.U32.TRUNC.NTZ R3, R10 ;  /* 0x0000000a00037305 */ /* 0x000e24000021f000 */
[----:B0-----:R-:W-:-:S04]  /*2d520*/  IMAD.MOV R11, RZ, RZ, -R3 ;  /* 0x000000ffff0b7224 */ /* 0x001fc800078e0a03 */
[----:B------:R-:W-:-:S04]  /*2d530*/  IMAD R11, R11, R8, RZ ;  /* 0x000000080b0b7224 */ /* 0x000fc800078e02ff */
[----:B------:R-:W-:Y:S01]  /*2d540*/  IMAD.HI.U32 R2, R3, R11, R2 ;  /* 0x0000000b03027227 */ /* 0x000fe200078e0002 */
[----:B------:R-:W-:-:S05]  /*2d550*/  IABS R3, R0 ;  /* 0x0000000000037213 */ /* 0x000fca0000000000 */
        /* <DEDUP_REMOVED lines=17> */
[----:B------:R-:W-:-:S04]  /*2d670*/  VIADDMNMX R4, R3, R4, R7, PT ;  /* 0x0000000403047246 */ /* 0x000fc80003800107 */
[----:B------:R-:W-:-:S04]  /*2d680*/  IABS R7, R4 ;  /* 0x0000000400077213 */ /* 0x000fc80000000000 */
[----:B------:R-:W0:Y:S08]  /*2d690*/  I2F.RP R8, R7 ;  /* 0x0000000700087306 */ /* 0x000e300000209400 */
[----:B0-----:R-:W0:Y:S02]  /*2d6a0*/  MUFU.RCP R8, R8 ;  /* 0x0000000800087308 */ /* 0x001e240000001000 */
[----:B0-----:R-:W-:-:S06]  /*2d6b0*/  VIADD R3, R8, 0xffffffe ;  /* 0x0ffffffe08037836 */ /* 0x001fcc0000000000 */
[----:B------:R-:W0:Y:S02]  /*2d6c0*/  F2I.FTZ.U32.TRUNC.NTZ R3, R3 ;  /* 0x0000000300037305 */ /* 0x000e24000021f000 */
[----:B0-----:R-:W-:-:S04]  /*2d6d0*/  IMAD.MOV R0, RZ, RZ, -R3 ;  /* 0x000000ffff007224 */ /* 0x001fc800078e0a03 */
[----:B------:R-:W-:Y:S01]  /*2d6e0*/  IMAD R9, R0, R7, RZ ;  /* 0x0000000700097224 */ /* 0x000fe200078e02ff */
[----:B------:R-:W-:-:S03]  /*2d6f0*/  IABS R0, R4 ;  /* 0x0000000400007213 */ /* 0x000fc60000000000 */
[----:B------:R-:W-:Y:S01]  /*2d700*/  IMAD.HI.U32 R2, R3, R9, R2 ;  /* 0x0000000903027227 */ /* 0x000fe200078e0002 */
[----:B------:R-:W-:-:S03]  /*2d710*/  IABS R9, R5 ;  /* 0x0000000500097213 */ /* 0x000fc60000000000 */
        /* <DEDUP_REMOVED lines=8> */
[C---:B------:R-:W-:Y:S01]  /*2d7a0*/  LOP3.LUT R0, R5.reuse, R4, RZ, 0x3c, !PT ;  /* 0x0000000405007212 */ /* 0x040fe200078e3cff */
[----:B------:R-:W-:-:S03]  /*2d7b0*/  IMAD.IADD R5, R5, 0x1, R6 ;  /* 0x0000000105057824 */ /* 0x000fc600078e0206 */
[----:B------:R-:W-:-:S07]  /*2d7c0*/  ISETP.GE.AND P2, PT, R0, RZ, PT ;  /* 0x000000ff0000720c */ /* 0x000fce0003f46270 */
[----:B------:R-:W-:-:S06]  /*2d7d0*/  @P0 VIADD R2, R2, 0x1 ;  /* 0x0000000102020836 */ /* 0x000fcc0000000000 */
[----:B------:R-:W-:Y:S01]  /*2d7e0*/  @!P2 IMAD.MOV R2, RZ, RZ, -R2 ;  /* 0x000000ffff02a224 */ /* 0x000fe200078e0a02 */
[----:B------:R-:W-:Y:S01]  /*2d7f0*/  @!P1 LOP3.LUT R2, RZ, R4, RZ, 0x33, !PT ;  /* 0x00000004ff029212 */ /* 0x000fe200078e33ff */
[----:B------:R-:W-:-:S04]  /*2d800*/  IMAD.MOV R4, RZ, RZ, -R4 ;  /* 0x000000ffff047224 */ /* 0x000fc800078e0a04 */
[----:B------:R-:W-:Y:S01]  /*2d810*/  IMAD R26, R2, R4, R5 ;  /* 0x00000004021a7224 */ /* 0x000fe200078e0205 */
[----:B------:R-:W-:-:S05]  /*2d820*/  LOP3.LUT R2, RZ, R2, RZ, 0x33, !PT ;  /* 0x00000002ff027212 */ /* 0x000fca00078e33ff */
[----:B------:R-:W-:Y:S01]  /*2d830*/  IMAD.IADD R25, R25, 0x1, R2 ;  /* 0x0000000119197824 */ /* 0x000fe200078e0202 */
[----:B------:R-:W-:Y:S06]  /*2d840*/  BRA `(.L_x_2151) ;  /* 0x00000000001c7947 */ /* 0x000fec0003800000 */
.L_x_2143:
[----:B------:R-:W-:Y:S01]  /*2d850*/  UMOV UR4, URZ ;  /* 0x0000003f00047c82 */ /* 0x000fe20008000000 */
[----:B------:R-:W-:Y:S01]  /*2d860*/  UMOV UR5, URZ ;  /* 0x0000003f00057c82 */ /* 0x000fe20008000000 */
[----:B------:R-:W-:Y:S01]  /*2d870*/  ULDC UR6, c[0x0][0xc3c] ;  /* 0x00030f0000067ab9 */ /* 0x000fe20000000800 */
[----:B------:R-:W-:Y:S02]  /*2d880*/  IMAD.MOV.U32 R24, RZ, RZ, R0 ;  /* 0x000000ffff187224 */ /* 0x000fe400078e0000 */
[----:B------:R-:W-:Y:S02]  /*2d890*/  IMAD.U32 R25, RZ, RZ, UR4 ;  /* 0x00000004ff197e24 */ /* 0x000fe4000f8e00ff */
[----:B------:R-:W-:Y:S02]  /*2d8a0*/  IMAD.U32 R26, RZ, RZ, UR5 ;  /* 0x00000005ff1a7e24 */ /* 0x000fe4000f8e00ff */
[----:B------:R-:W-:-:S07]  /*2d8b0*/  IMAD.U32 R27, RZ, RZ, UR6 ;  /* 0x00000006ff1b7e24 */ /* 0x000fce000f8e00ff */
.L_x_2151:
        /* <DEDUP_REMOVED lines=12> */
.L_x_2140:
[----:B------:R-:W-:Y:S02]  /*2d980*/  ULDC UR4, c[0x0][0xc3c] ;  /* 0x00030f0000047ab9 */ /* 0x000fe40000000800 */
[----:B---3--:R-:W-:-:S13]  /*2d990*/  ISETP.GE.AND P0, PT, R27, UR4, PT ;  /* 0x000000041b007c0c */ /* 0x008fda000bf06270 */
[----:B------:R-:W-:Y:S05]  /*2d9a0*/  @!P0 BRA `(.L_x_2152) ;  /* 0xffffff8c006c8947 */ /* 0x000fea000383ffff */
[----:B------:R-:W-:Y:S05]  /*2d9b0*/  BSYNC B7 ;  /* 0x0000000000077941 */ /* 0x000fea0003800000 */
.L_x_2028:
[----:B0-2---:R-:W2:Y:S01]  /*2d9c0*/  LDL.LU R0, [R1+0x3c] ;  /* 0x00003c0001007983 */ /* 0x005ea20000300800 */
[----:B------:R-:W-:Y:S01]  /*2d9d0*/  BSSY B0, `(.L_x_2153) ;  /* 0x000000b000007945 */ /* 0x000fe20003800000 */
[----:B------:R-:W0:Y:S01]  /*2d9e0*/  S2R R5, SR_CgaCtaId ;  /* 0x0000000000057919 */ /* 0x000e220000008800 */
[----:B--2---:R-:W-:-:S05]  /*2d9f0*/  VIADD R0, R0, 0x1 ;  /* 0x0000000100007836 */ /* 0x004fca0000000000 */
[----:B-1----:R-:W-:-:S04]  /*2da00*/  LEA.HI R2, R0, R0, RZ, 0x1 ;  /* 0x0000000000027211 */ /* 0x002fc800078f08ff */
[----:B------:R-:W-:Y:S02]  /*2da10*/  LOP3.LUT R3, R2, 0xfffffffe, RZ, 0xc0, !PT ;  /* 0xfffffffe02037812 */ /* 0x000fe400078ec0ff */
[----:B------:R-:W-:-:S03]  /*2da20*/  MOV R2, 0x400 ;  /* 0x0000040000027802 */ /* 0x000fc60000000f00 */
[----:B------:R-:W-:Y:S01]  /*2da30*/  IMAD.IADD R0, R0, 0x1, -R3 ;  /* 0x0000000100007824 */ /* 0x000fe200078e0a03 */
[----:B0-----:R-:W-:-:S04]  /*2da40*/  LEA R5, R5, R2, 0x18 ;  /* 0x0000000205057211 */ /* 0x001fc800078ec0ff */
[----:B------:R-:W-:-:S04]  /*2da50*/  SHF.L.U32 R0, R0, 0x1f, RZ ;  /* 0x0000001f00007819 */ /* 0x000fc800000006ff */
[----:B------:R-:W0:Y:S02]  /*2da60*/  SYNCS.PHASECHK.TRANS64.TRYWAIT P0, [R5+URZ+0x22820], R0 ;  /* 0x02282000050075a7 */ /* 0x000e24000800017f */
[----:B0-----:R-:W-:Y:S05]  /*2da70*/  @!P0 BRA `(.L_x_2154) ;  /* 0x0000007800008947 */ /* 0x001fea0003800000 */
.L_x_2434:
[----:B------:R-:W-:Y:S05]  /*2da80*/  BSYNC B0 ;  /* 0x0000000000007941 */ /* 0x000fea0003800000 */
.L_x_2153:
[----:B------:R-:W-:-:S03]  /*2da90*/  UMOV UR4, 0xffffffff ;  /* 0xffffffff00047882 */ /* 0x000fc60000000000 */
[----:B------:R-:W-:Y:S05]  /*2daa0*/  BRA.DIV UR4, `(.L_x_2155) ;  /* 0x0000007a04087947 */ /* 0x000fea000b800000 */
[----:B0-----:R-:W0:Y:S02]  /*2dab0*/  S2R R0, SR_TID.X ;  /* 0x0000000000007919 */ /* 0x001e240000002100 */
[----:B0-----:R-:W-:-:S04]  /*2dac0*/  SHF.R.U32.HI R0, RZ, 0x5, R0 ;  /* 0x00000005ff007819 */ /* 0x001fc80000011600 */
[----:B------:R-:W-:-:S05]  /*2dad0*/  LOP3.LUT R0, R0, 0x3, RZ, 0xc0, !PT ;  /* 0x0000000300007812 */ /* 0x000fca00078ec0ff */
[----:B------:R0:W1:Y:S02]  /*2dae0*/  SHFL.IDX PT, R14, R0, RZ, 0x1f ;  /* 0x00001fff000e7589 */ /* 0x00006400000e0000 */
.L_x_2437:
[----:B-1----:R-:W-:-:S13]  /*2daf0*/  ISETP.NE.AND P0, PT, R14, RZ, PT ;  /* 0x000000ff0e00720c */ /* 0x002fda0003f05270 */
[----:B------:R-:W-:Y:S05]  /*2db00*/  @P0 BRA `(.L_x_1778) ;  /* 0x0000000000a80947 */ /* 0x000fea0003800000 */
[----:B------:R-:W-:-:S03]  /*2db10*/  UMOV UR4, 0xffffffff ;  /* 0xffffffff00047882 */ /* 0x000fc60000000000 */
[----:B------:R-:W-:Y:S05]  /*2db20*/  BRA.DIV UR4, `(.L_x_2156) ;  /* 0x0000007a041c7947 */ /* 0x000fea000b800000 */
[----:B------:R-:W-:-:S13]  /*2db30*/  ELECT P6, URZ, PT ;  /* 0x00000000003f782f */ /* 0x000fda00038c0000 */
.L_x_2440:
[----:B------:R-:W-:Y:S05]  /*2db40*/  @!P6 BRA `(.L_x_1778) ;  /* 0x000000000098e947 */ /* 0x000fea0003800000 */
[----:B0-----:R-:W2:Y:S02]  /*2db50*/  LDL.LU R0, [R1+0x18] ;  /* 0x0000180001007983 */ /* 0x001ea40000300800 */
[----:B--2---:R-:W-:-:S04]  /*2db60*/  LOP3.LUT R0, R0, 0x2, RZ, 0xfc, !PT ;  /* 0x0000000200007812 */ /* 0x004fc800078efcff */
[----:B------:R-:W-:-:S13]  /*2db70*/  ISETP.NE.AND P0, PT, R0, 0x3, PT ;  /* 0x000000030000780c */ /* 0x000fda0003f05270 */
[----:B------:R-:W-:Y:S05]  /*2db80*/  @!P0 BRA `(.L_x_2157) ;  /* 0x0000000000048947 */ /* 0x000fea0003800000 */
[----:B------:R-:W-:Y:S01]  /*2db90*/  BPT.TRAP 0x1 ;  /* 0x000000040000795c */ /* 0x000fe20000300000 */
.L_x_2157:
[----:B------:R-:W-:Y:S01]  /*2dba0*/  IMAD R3, R33, 0x8, R5 ;  /* 0x0000000821037824 */ /* 0x000fe200078e0205 */
[----:B------:R-:W-:Y:S01]  /*2dbb0*/  SHF.L.U32 R2, R37, 0x1f, RZ ;  /* 0x0000001f25027819 */ /* 0x000fe200000006ff */
[----:B------:R-:W-:-:S03]  /*2dbc0*/  VIADD R33, R33, 0x1 ;  /* 0x0000000121217836 */ /* 0x000fc60000000000 */
[----:B------:R-:W0:Y:S02]  /*2dbd0*/  SYNCS.PHASECHK.TRANS64.TRYWAIT P1, [R3+URZ+0x22840], R2 ;  /* 0x02284002030075a7 */ /* 0x000e24000802017f */
[----:B------:R-:W-:-:S04]  /*2dbe0*/  ISETP.NE.AND P2, PT, R33, 0x2, PT ;  /* 0x000000022100780c */ /* 0x000fc80003f45270 */
[----:B------:R-:W-:Y:S01]  /*2dbf0*/  SEL R0, RZ, 0x1, P2 ;  /* 0x00000001ff007807 */ /* 0x000fe20001000000 */
[----:B0-----:R-:W-:Y:S08]  /*2dc00*/  @!P1 BRA `(.L_x_2158) ;  /* 0x0000007800049947 */ /* 0x001ff00003800000 */
.L_x_2441:
[----:B------:R-:W-:Y:S02]  /*2dc10*/  SEL R33, R33, RZ, P2 ;  /* 0x000000ff21217207 */ /* 0x000fe40001000000 */
[----:B------:R-:W-:Y:S01]  /*2dc20*/  LOP3.LUT R0, R37, R0, RZ, 0x3c, !PT ;  /* 0x0000000025007212 */ /* 0x000fe200078e3cff */
[----:B------:R-:W-:Y:S06]  /*2dc30*/  @!P0 BRA `(.L_x_2159) ;  /* 0x0000000000048947 */ /* 0x000fec0003800000 */
[----:B------:R-:W-:Y:S01]  /*2dc40*/  BPT.TRAP 0x1 ;  /* 0x000000040000795c */ /* 0x000fe20000300000 */
.L_x_2159:
[----:B------:R-:W-:Y:S01]  /*2dc50*/  IMAD R33, R33, 0x8, R5 ;  /* 0x0000000821217824 */ /* 0x000fe200078e0205 */
[----:B------:R-:W-:-:S04]  /*2dc60*/  SHF.L.U32 R0, R0, 0x1f, RZ ;  /* 0x0000001f00007819 */ /* 0x000fc800000006ff */
[----:B------:R-:W1:Y:S02]  /*2dc70*/  SYNCS.PHASECHK.TRANS64.TRYWAIT P1, [R33+URZ+0x22840], R0 ;  /* 0x02284000210075a7 */ /* 0x000e64000802017f */
[----:B-1----:R-:W-:Y:S05]  /*2dc80*/  @!P1 BRA `(.L_x_2160) ;  /* 0x0000007400f89947 */ /* 0x002fea0003800000 */
.L_x_2442:
[----:B------:R-:W-:Y:S05]  /*2dc90*/  @!P0 BRA `(.L_x_2161) ;  /* 0x0000000000048947 */ /* 0x000fea0003800000 */
[----:B------:R-:W-:Y:S01]  /*2dca0*/  BPT.TRAP 0x1 ;  /* 0x000000040000795c */ /* 0x000fe20000300000 */
.L_x_2161:
[----:B------:R-:W2:Y:S02]  /*2dcb0*/  SYNCS.PHASECHK.TRANS64.TRYWAIT P1, [R3+URZ+0x22860], R2 ;  /* 0x02286002030075a7 */ /* 0x000ea4000802017f */
[----:B--2---:R-:W-:Y:S05]  /*2dcc0*/  @!P1 BRA `(.L_x_2162) ;  /* 0x0000007400fc9947 */ /* 0x004fea0003800000 */
.L_x_2443:
[----:B------:R-:W-:Y:S05]  /*2dcd0*/  @!P0 BRA `(.L_x_2163) ;  /* 0x0000000000048947 */ /* 0x000fea0003800000 */
[----:B------:R-:W-:Y:S01]  /*2dce0*/  BPT.TRAP 0x1 ;  /* 0x000000040000795c */ /* 0x000fe20000300000 */
.L_x_2163:
[----:B------:R-:W3:Y:S02]  /*2dcf0*/  SYNCS.PHASECHK.TRANS64.TRYWAIT P1, [R33+URZ+0x22860], R0 ;  /* 0x02286000210075a7 */ /* 0x000ee4000802017f */
[----:B---3--:R-:W-:Y:S05]  /*2dd00*/  @!P1 BRA `(.L_x_2164) ;  /* 0x0000007800009947 */ /* 0x008fea0003800000 */
.L_x_2444:
[----:B------:R-:W-:Y:S05]  /*2dd10*/  @!P0 BRA `(.L_x_2165) ;  /* 0x0000000000048947 */ /* 0x000fea0003800000 */
[----:B------:R-:W-:Y:S01]  /*2dd20*/  BPT.TRAP 0x1 ;  /* 0x000000040000795c */ /* 0x000fe20000300000 */
.L_x_2165:
[----:B------:R-:W4:Y:S02]  /*2dd30*/  SYNCS.PHASECHK.TRANS64.TRYWAIT P1, [R3+URZ+0x22880], R2 ;  /* 0x02288002030075a7 */ /* 0x000f24000802017f */
[----:B----4-:R-:W-:Y:S05]  /*2dd40*/  @!P1 BRA `(.L_x_2166) ;  /* 0x0000007800049947 */ /* 0x010fea0003800000 */
.L_x_2445:
[----:B------:R-:W-:Y:S05]  /*2dd50*/  @!P0 BRA `(.L_x_2167) ;  /* 0x0000000000048947 */ /* 0x000fea0003800000 */
[----:B------:R-:W-:Y:S01]  /*2dd60*/  BPT.TRAP 0x1 ;  /* 0x000000040000795c */ /* 0x000fe20000300000 */
.L_x_2167:
[----:B------:R0:W0:Y:S02]  /*2dd70*/  SYNCS.PHASECHK.TRANS64.TRYWAIT P0, [R33+URZ+0x22880], R0 ;  /* 0x02288000210075a7 */ /* 0x000024000800017f */
[----:B0-----:R-:W-:Y:S05]  /*2dd80*/  @!P0 NANOSLEEP.SYNCS 0x989680 ;  /* 0x009896800000895d */ /* 0x001fea0003900000 */
[----:B------:R-:W0:Y:S02]  /*2dd90*/  @!P0 SYNCS.PHASECHK.TRANS64 P0, [R33+URZ+0x22880], R0 ;  /* 0x02288000210085a7 */ /* 0x000e24000800007f */
[----:B0-----:R-:W-:Y:S05]  /*2dda0*/  @!P0 BRA `(.L_x_2167) ;  /* 0xfffffffc00f08947 */ /* 0x001fea000383ffff */
.L_x_1778:
[----:B------:R-:W-:Y:S05]  /*2ddb0*/  BSYNC B8 ;  /* 0x0000000000087941 */ /* 0x000fea0003800000 */
.L_x_1775:
[----:B------:R-:W-:Y:S05]  /*2ddc0*/  EXIT ;  /* 0x000000000000794d */ /* 0x000fea0003800000 */
.L_x_1806:
[----:B-1----:R1:W2:Y:S02]  /*2ddd0*/  SYNCS.PHASECHK.TRANS64.TRYWAIT P6, [R87+URZ+0x22890], R97 ;  /* 0x02289061570075a7 */ /* 0x0022a400080c017f */
[----:B--2---:R-:W-:Y:S05]  /*2dde0*/  @!P6 NANOSLEEP.SYNCS 0x989680 ;  /* 0x009896800000e95d */ /* 0x004fea0003900000 */
[----:B------:R-:W2:Y:S02]  /*2ddf0*/  @!P6 SYNCS.PHASECHK.TRANS64 P6, [R87+URZ+0x22890], R97 ;  /* 0x022890615700e5a7 */ /* 0x000ea400080c007f */
[----:B--2---:R-:W-:Y:S05]  /*2de00*/  @!P6 BRA `(.L_x_1806) ;  /* 0xfffffffc00f0e947 */ /* 0x004fea000383ffff */
[----:B------:R-:W-:Y:S05]  /*2de10*/  BRA `(.L_x_2168) ;  /* 0xfffffd4c00d87947 */ /* 0x000fea000383ffff */
.L_x_1807:
[----:B------:R-:W-:Y:S01]  /*2de20*/  BSSY B1, `(.L_x_2169) ;  /* 0x0000008000017945 */ /* 0x000fe20003800000 */
[----:B------:R-:W-:Y:S02]  /*2de30*/  IMAD.MOV.U32 R13, RZ, RZ, R101 ;  /* 0x000000ffff0d7224 */ /* 0x000fe400078e0065 */
[----:B------:R-:W-:Y:S02]  /*2de40*/  IMAD.MOV.U32 R12, RZ, RZ, RZ ;  /* 0x000000ffff0c7224 */ /* 0x000fe400078e00ff */
[----:B------:R-:W-:Y:S02]  /*2de50*/  IMAD.MOV.U32 R11, RZ, RZ, 0x1c1f ;  /* 0x00001c1fff0b7424 */ /* 0x000fe400078e00ff */
[----:B------:R-:W-:-:S07]  /*2de60*/  IMAD.MOV.U32 R15, RZ, RZ, -0x1 ;  /* 0xffffffffff0f7424 */ /* 0x000fce00078e00ff */
[----:B01----:R-:W-:Y:S05]  /*2de70*/  WARPSYNC.COLLECTIVE R15, `(.L_x_2170) ;  /* 0x000000000f087348 */ /* 0x003fea0003c00000 */
[----:B------:R2:W3:Y:S02]  /*2de80*/  SHFL.IDX P6, R14, R13, R12, R11 ;  /* 0x0000000c0d0e7389 */ /* 0x0004e400000c000b */
[----:B0123--:R-:W-:Y:S01]  /*2de90*/  ENDCOLLECTIVE ;  /* 0x000000000000791b */ /* 0x00ffe20003800000 */
.L_x_2170:
[----:B------:R-:W-:Y:S05]  /*2dea0*/  BSYNC B1 ;  /* 0x0000000000017941 */ /* 0x000fea0003800000 */
.L_x_2169:
        /* <DEDUP_REMOVED lines=8> */
.L_x_2171:
[----:B------:R-:W-:Y:S05]  /*2df30*/  BRA `(.L_x_2172) ;  /* 0xfffffd4c00a47947 */ /* 0x000fea000383ffff */
.L_x_1816:
[----:B------:R-:W-:Y:S01]  /*2df40*/  BSSY B1, `(.L_x_2173) ;  /* 0x0000008000017945 */ /* 0x000fe20003800000 */
[----:B------:R-:W-:Y:S02]  /*2df50*/  IMAD.MOV.U32 R13, RZ, RZ, R101 ;  /* 0x000000ffff0d7224 */ /* 0x000fe400078e0065 */
[----:B------:R-:W-:Y:S02]  /*2df60*/  IMAD.MOV.U32 R12, RZ, RZ, 0x1 ;  /* 0x00000001ff0c7424 */ /* 0x000fe400078e00ff */
[----:B0-----:R-:W-:Y:S02]  /*2df70*/  IMAD.MOV.U32 R11, RZ, RZ, 0x1c1f ;  /* 0x00001c1fff0b7424 */ /* 0x001fe400078e00ff */
[----:B------:R-:W-:-:S07]  /*2df80*/  IMAD.MOV.U32 R15, RZ, RZ, -0x1 ;  /* 0xffffffffff0f7424 */ /* 0x000fce00078e00ff */
[----:B-1234-:R-:W-:Y:S05]  /*2df90*/  WARPSYNC.COLLECTIVE R15, `(.L_x_2174) ;  /* 0x000000000f087348 */ /* 0x01efea0003c00000 */
[----:B----4-:R0:W4:Y:S02]  /*2dfa0*/  SHFL.IDX P6, R14, R13, R12, R11 ;  /* 0x0000000c0d0e7389 */ /* 0x01012400000c000b */
[----:B01234-:R-:W-:Y:S01]  /*2dfb0*/  ENDCOLLECTIVE ;  /* 0x000000000000791b */ /* 0x01ffe20003800000 */
.L_x_2174:
[----:B------:R-:W-:Y:S05]  /*2dfc0*/  BSYNC B1 ;  /* 0x0000000000017941 */ /* 0x000fea0003800000 */
.L_x_2173:
[----:B------:R-:W-:Y:S02]  /*2dfd0*/  IMAD.MOV.U32 R13, RZ, RZ, R100 ;  /* 0x000000ffff0d7224 */ /* 0x000fe400078e0064 */
[----:B------:R-:W-:Y:S02]  /*2dfe0*/  IMAD.MOV.U32 R12, RZ, RZ, 0x1 ;  /* 0x00000001ff0c7424 */ /* 0x000fe400078e00ff */
[----:B------:R-:W-:Y:S02]  /*2dff0*/  IMAD.MOV.U32 R11, RZ, RZ, 0x1c1f ;  /* 0x00001c1fff0b7424 */ /* 0x000fe400078e00ff */
[----:B------:R-:W-:Y:S02]  /*2e000*/  IMAD.MOV.U32 R15, RZ, RZ, -0x1 ;  /* 0xffffffffff0f7424 */ /* 0x000fe400078e00ff */
[----:B------:R-:W-:-:S07]  /*2e010*/  IMAD.MOV.U32 R42, RZ, RZ, R14 ;  /* 0x000000ffff2a7224 */ /* 0x000fce00078e000e */
[----:B------:R-:W-:Y:S05]  /*2e020*/  WARPSYNC.COLLECTIVE R15, `(.L_x_2175) ;  /* 0x000000000f087348 */ /* 0x000fea0003c00000 */
[----:B------:R0:W1:Y:S02]  /*2e030*/  SHFL.IDX P6, R14, R13, R12, R11 ;  /* 0x0000000c0d0e7389 */ /* 0x00006400000c000b */
[----:B01----:R-:W-:Y:S01]  /*2e040*/  ENDCOLLECTIVE ;  /* 0x000000000000791b */ /* 0x003fe20003800000 */
.L_x_2175:
[----:B------:R-:W-:Y:S05]  /*2e050*/  BRA `(.L_x_2176) ;  /* 0xfffffd5c000c7947 */ /* 0x000fea000383ffff */
.L_x_1825:
[----:B------:R-:W-:Y:S01]  /*2e060*/  BSSY B1, `(.L_x_2177) ;  /* 0x0000008000017945 */ /* 0x000fe20003800000 */
[----:B------:R-:W-:Y:S02]  /*2e070*/  IMAD.MOV.U32 R13, RZ, RZ, R101 ;  /* 0x000000ffff0d7224 */ /* 0x000fe400078e0065 */
[----:B------:R-:W-:Y:S02]  /*2e080*/  IMAD.MOV.U32 R12, RZ, RZ, 0x2 ;  /* 0x00000002ff0c7424 */ /* 0x000fe400078e00ff */
[----:B0-----:R-:W-:Y:S02]  /*2e090*/  IMAD.MOV.U32 R11, RZ, RZ, 0x1c1f ;  /* 0x00001c1fff0b7424 */ /* 0x001fe400078e00ff */
[----:B------:R-:W-:-:S07]  /*2e0a0*/  IMAD.MOV.U32 R15, RZ, RZ, -0x1 ;  /* 0xffffffffff0f7424 */ /* 0x000fce00078e00ff */
[----:B-1234-:R-:W-:Y:S05]  /*2e0b0*/  WARPSYNC.COLLECTIVE R15, `(.L_x_2178) ;  /* 0x000000000f087348 */ /* 0x01efea0003c00000 */
[----:B------:R0:W0:Y:S02]  /*2e0c0*/  SHFL.IDX P6, R14, R13, R12, R11 ;  /* 0x0000000c0d0e7389 */ /* 0x00002400000c000b */
[----:B01234-:R-:W-:Y:S01]  /*2e0d0*/  ENDCOLLECTIVE ;  /* 0x000000000000791b */ /* 0x01ffe20003800000 */
.L_x_2178:
[----:B------:R-:W-:Y:S05]  /*2e0e0*/  BSYNC B1 ;  /* 0x0000000000017941 */ /* 0x000fea0003800000 */
.L_x_2177:
        /* <DEDUP_REMOVED lines=8> */
.L_x_2179:
[----:B------:R-:W-:Y:S05]  /*2e170*/  BRA `(.L_x_2180) ;  /* 0xfffffd6800787947 */ /* 0x000fea000383ffff */
.L_x_1835:
[----:B-1----:R1:W2:Y:S02]  /*2e180*/  SYNCS.PHASECHK.TRANS64.TRYWAIT P3, [R87+URZ+0x22890], R97 ;  /* 0x02289061570075a7 */ /* 0x0022a4000806017f */
[----:B--2---:R-:W-:Y:S05]  /*2e190*/  @!P3 NANOSLEEP.SYNCS 0x989680 ;  /* 0x009896800000b95d */ /* 0x004fea0003900000 */
[----:B------:R-:W2:Y:S02]  /*2e1a0*/  @!P3 SYNCS.PHASECHK.TRANS64 P3, [R87+URZ+0x22890], R97 ;  /* 0x022890615700b5a7 */ /* 0x000ea4000806007f */
[----:B--2---:R-:W-:Y:S05]  /*2e1b0*/  @!P3 BRA `(.L_x_1835) ;  /* 0xfffffffc00f0b947 */ /* 0x004fea000383ffff */
[----:B------:R-:W-:Y:S05]  /*2e1c0*/  BRA `(.L_x_2181) ;  /* 0xfffffd7c002c7947 */ /* 0x000fea000383ffff */
.L_x_1836:
[----:B------:R-:W-:Y:S01]  /*2e1d0*/  BSSY B1, `(.L_x_2182) ;  /* 0x0000008000017945 */ /* 0x000fe20003800000 */
[----:B------:R-:W-:Y:S02]  /*2e1e0*/  IMAD.MOV.U32 R13, RZ, RZ, R101 ;  /* 0x000000ffff0d7224 */ /* 0x000fe400078e0065 */
[----:B------:R-:W-:Y:S02]  /*2e1f0*/  IMAD.MOV.U32 R12, RZ, RZ, RZ ;  /* 0x000000ffff0c7224 */ /* 0x000fe400078e00ff */
[----:B------:R-:W-:Y:S02]  /*2e200*/  IMAD.MOV.U32 R11, RZ, RZ, 0x1c1f ;  /* 0x00001c1fff0b7424 */ /* 0x000fe400078e00ff */
[----:B------:R-:W-:-:S07]  /*2e210*/  IMAD.MOV.U32 R15, RZ, RZ, -0x1 ;  /* 0xffffffffff0f7424 */ /* 0x000fce00078e00ff */
[----:B-1----:R-:W-:Y:S05]  /*2e220*/  WARPSYNC.COLLECTIVE R15, `(.L_x_2183) ;  /* 0x000000000f087348 */ /* 0x002fea0003c00000 */
[----:B------:R0:W2:Y:S02]  /*2e230*/  SHFL.IDX P6, R14, R13, R12, R11 ;  /* 0x0000000c0d0e7389 */ /* 0x0000a400000c000b */
[----:B012---:R-:W-:Y:S01]  /*2e240*/  ENDCOLLECTIVE ;  /* 0x000000000000791b */ /* 0x007fe20003800000 */
.L_x_2183:
[----:B------:R-:W-:Y:S05]  /*2e250*/  BSYNC B1 ;  /* 0x0000000000017941 */ /* 0x000fea0003800000 */
.L_x_2182:
        /* <DEDUP_REMOVED lines=8> */
.L_x_2184:
[----:B------:R-:W-:Y:S01]  /*2e2e0*/  IMAD.MOV.U32 R103, RZ, RZ, R14 ;  /* 0x000000ffff677224 */ /* 0x000fe200078e000e */
[----:B------:R-:W-:Y:S06]  /*2e2f0*/  BRA `(.L_x_2185) ;  /* 0xfffffd7800f87947 */ /* 0x000fec000383ffff */
.L_x_1841:
[----:B------:R-:W-:Y:S01]  /*2e300*/  BSSY B1, `(.L_x_2186) ;  /* 0x0000008000017945 */ /* 0x000fe20003800000 */
[----:B----4-:R-:W-:Y:S02]  /*2e310*/  IMAD.MOV.U32 R13, RZ, RZ, R101 ;  /* 0x000000ffff0d7224 */ /* 0x010fe400078e0065 */
[----:B------:R-:W-:Y:S02]  /*2e320*/  IMAD.MOV.U32 R12, RZ, RZ, 0x1 ;  /* 0x00000001ff0c7424 */ /* 0x000fe400078e00ff */
[----:B------:R-:W-:Y:S02]  /*2e330*/  IMAD.MOV.U32 R11, RZ, RZ, 0x1c1f ;  /* 0x00001c1fff0b7424 */ /* 0x000fe400078e00ff */
[----:B------:R-:W-:-:S07]  /*2e340*/  IMAD.MOV.U32 R15, RZ, RZ, -0x1 ;  /* 0xffffffffff0f7424 */ /* 0x000fce00078e00ff */
[----:B0123--:R-:W-:Y:S05]  /*2e350*/  WARPSYNC.COLLECTIVE R15, `(.L_x_2187) ;  /* 0x000000000f087348 */ /* 0x00ffea0003c00000 */
[----:B------:R4:W0:Y:S02]  /*2e360*/  SHFL.IDX P6, R14, R13, R12, R11 ;  /* 0x0000000c0d0e7389 */ /* 0x00082400000c000b */
[----:B01234-:R-:W-:Y:S01]  /*2e370*/  ENDCOLLECTIVE ;  /* 0x000000000000791b */ /* 0x01ffe20003800000 */
.L_x_2187:
[----:B------:R-:W-:Y:S05]  /*2e380*/  BSYNC B1 ;  /* 0x0000000000017941 */ /* 0x000fea0003800000 */
.L_x_2186:
        /* <DEDUP_REMOVED lines=8> */
.L_x_2188:
[----:B------:R-:W-:Y:S05]  /*2e410*/  BRA `(.L_x_2189) ;  /* 0xfffffd8800687947 */ /* 0x000fea000383ffff */
.L_x_1846:
[----:B------:R-:W-:Y:S01]  /*2e420*/  BSSY B1, `(.L_x_2190) ;  /* 0x0000008000017945 */ /* 0x000fe20003800000 */
[----:B0-----:R-:W-:Y:S02]  /*2e430*/  IMAD.MOV.U32 R13, RZ, RZ, R101 ;  /* 0x000000ffff0d7224 */ /* 0x001fe400078e0065 */
[----:B------:R-:W-:Y:S02]  /*2e440*/  IMAD.MOV.U32 R12, RZ, RZ, 0x2 ;  /* 0x00000002ff0c7424 */ /* 0x000fe400078e00ff */
[----:B------:R-:W-:Y:S02]  /*2e450*/  IMAD.MOV.U32 R11, RZ, RZ, 0x1c1f ;  /* 0x00001c1fff0b7424 */ /* 0x000fe400078e00ff */
[----:B------:R-:W-:-:S07]  /*2e460*/  IMAD.MOV.U32 R15, RZ, RZ, -0x1 ;  /* 0xffffffffff0f7424 */ /* 0x000fce00078e00ff */
[----:B-1234-:R-:W-:Y:S05]  /*2e470*/  WARPSYNC.COLLECTIVE R15, `(.L_x_2191) ;  /* 0x000000000f087348 */ /* 0x01efea0003c00000 */
[----:B------:R0:W0:Y:S02]  /*2e480*/  SHFL.IDX P6, R14, R13, R12, R11 ;  /* 0x0000000c0d0e7389 */ /* 0x00002400000c000b */
[----:B01234-:R-:W-:Y:S01]  /*2e490*/  ENDCOLLECTIVE ;  /* 0x000000000000791b */ /* 0x01ffe20003800000 */
.L_x_2191:
[----:B------:R-:W-:Y:S05]  /*2e4a0*/  BSYNC B1 ;  /* 0x0000000000017941 */ /* 0x000fea0003800000 */
.L_x_2190:
        /* <DEDUP_REMOVED lines=8> */
.L_x_2192:
[----:B------:R-:W-:Y:S05]  /*2e530*/  BRA `(.L_x_2193) ;  /* 0xfffffd9400f87947 */ /* 0x000fea000383ffff */
.L_x_1851:
[----:B0-----:R0:W1:Y:S02]  /*2e540*/  SYNCS.PHASECHK.TRANS64.TRYWAIT P2, [R87+URZ+0x22890], R97 ;  /* 0x02289061570075a7 */ /* 0x001064000804017f */
[----:B-1----:R-:W-:Y:S05]  /*2e550*/  @!P2 NANOSLEEP.SYNCS 0x989680 ;  /* 0x009896800000a95d */ /* 0x002fea0003900000 */
[----:B------:R-:W1:Y:S02]  /*2e560*/  @!P2 SYNCS.PHASECHK.TRANS64 P2, [R87+URZ+0x22890], R97 ;  /* 0x022890615700a5a7 */ /* 0x000e64000804007f */
[----:B-1----:R-:W-:Y:S05]  /*2e570*/  @!P2 BRA `(.L_x_1851) ;  /* 0xfffffffc00f0a947 */ /* 0x002fea000383ffff */
[----:B------:R-:W-:Y:S05]  /*2e580*/  BRA `(.L_x_2194) ;  /* 0xfffffda400cc7947 */ /* 0x000fea000383ffff */
.L_x_1852:
        /* <DEDUP_REMOVED lines=8> */
.L_x_2196:
[----:B------:R-:W-:Y:S05]  /*2e610*/  BSYNC B1 ;  /* 0x0000000000017941 */ /* 0x000fea0003800000 */
.L_x_2195:
        /* <DEDUP_REMOVED lines=8> */
.L_x_2197:
[----:B------:R-:W-:Y:S05]  /*2e6a0*/  BRA `(.L_x_2198) ;  /* 0xfffffda400f07947 */ /* 0x000fea000383ffff */
.L_x_1855:
[----:B------:R-:W-:Y:S01]  /*2e6b0*/  BSSY B1, `(.L_x_2199) ;  /* 0x0000008000017945 */ /* 0x000fe20003800000 */
[----:B------:R-:W-:Y:S02]  /*2e6c0*/  IMAD.MOV.U32 R13, RZ, RZ, R9 ;  /* 0x000000ffff0d7224 */ /* 0x000fe400078e0009 */
[----:B------:R-:W-:Y:S02]  /*2e6d0*/  IMAD.MOV.U32 R12, RZ, RZ, 0x1 ;  /* 0x00000001ff0c7424 */ /* 0x000fe400078e00ff */
[----:B------:R-:W-:Y:S02]  /*2e6e0*/  IMAD.MOV.U32 R11, RZ, RZ, 0x1c1f ;  /* 0x00001c1fff0b7424 */ /* 0x000fe400078e00ff */
[----:B----4-:R-:W-:-:S07]  /*2e6f0*/  IMAD.MOV.U32 R15, RZ, RZ, -0x1 ;  /* 0xffffffffff0f7424 */ /* 0x010fce00078e00ff */
[----:B0123--:R-:W-:Y:S05]  /*2e700*/  WARPSYNC.COLLECTIVE R15, `(.L_x_2200) ;  /* 0x000000000f087348 */ /* 0x00ffea0003c00000 */
[----:B---3--:R3:W4:Y:S02]  /*2e710*/  SHFL.IDX P6, R14, R13, R12, R11 ;  /* 0x0000000c0d0e7389 */ /* 0x00872400000c000b */
[----:B01234-:R-:W-:Y:S01]  /*2e720*/  ENDCOLLECTIVE ;  /* 0x000000000000791b */ /* 0x01ffe20003800000 */
.L_x_2200:
[----:B------:R-:W-:Y:S05]  /*2e730*/  BSYNC B1 ;  /* 0x0000000000017941 */ /* 0x000fea0003800000 */
.L_x_2199:
        /* <DEDUP_REMOVED lines=8> */
.L_x_2201:
[----:B------:R-:W-:Y:S05]  /*2e7c0*/  BRA `(.L_x_2202) ;  /* 0xfffffda400f07947 */ /* 0x000fea000383ffff */
.L_x_1858:
[----:B------:R-:W-:Y:S01]  /*2e7d0*/  BSSY B1, `(.L_x_2203) ;  /* 0x0000008000017945 */ /* 0x000fe20003800000 */
[----:B------:R-:W-:Y:S02]  /*2e7e0*/  IMAD.MOV.U32 R13, RZ, RZ, R9 ;  /* 0x000000ffff0d7224 */ /* 0x000fe400078e0009 */
[----:B------:R-:W-:Y:S02]  /*2e7f0*/  IMAD.MOV.U32 R12, RZ, RZ, 0x2 ;  /* 0x00000002ff0c7424 */ /* 0x000fe400078e00ff */
[----:B------:R-:W-:Y:S02]  /*2e800*/  IMAD.MOV.U32 R11, RZ, RZ, 0x1c1f ;  /* 0x00001c1fff0b7424 */ /* 0x000fe400078e00ff */
[----:B---3--:R-:W-:-:S07]  /*2e810*/  IMAD.MOV.U32 R15, RZ, RZ, -0x1 ;  /* 0xffffffffff0f7424 */ /* 0x008fce00078e00ff */
[----:B012-4-:R-:W-:Y:S05]  /*2e820*/  WARPSYNC.COLLECTIVE R15, `(.L_x_2204) ;  /* 0x000000000f087348 */ /* 0x017fea0003c00000 */
[----:B------:R3:W0:Y:S02]  /*2e830*/  SHFL.IDX P6, R14, R13, R12, R11 ;  /* 0x0000000c0d0e7389 */ /* 0x00062400000c000b */
[----:B01234-:R-:W-:Y:S01]  /*2e840*/  ENDCOLLECTIVE ;  /* 0x000000000000791b */ /* 0x01ffe20003800000 */
.L_x_2204:
[----:B------:R-:W-:Y:S05]  /*2e850*/  BSYNC B1 ;  /* 0x0000000000017941 */ /* 0x000fea0003800000 */
.L_x_2203:
        /* <DEDUP_REMOVED lines=8> */
.L_x_2205:
[----:B------:R-:W-:Y:S05]  /*2e8e0*/  BRA `(.L_x_2206) ;  /* 0xfffffda400f47947 */ /* 0x000fea000383ffff */
.L_x_1862:
[----:B------:R0:W0:Y:S02]  /*2e8f0*/  SYNCS.PHASECHK.TRANS64.TRYWAIT P3, [R87+URZ+0x228b0], R97 ;  /* 0x0228b061570075a7 */ /* 0x000024000806017f */
[----:B0-----:R-:W-:Y:S05]  /*2e900*/  @!P3 NANOSLEEP.SYNCS 0x989680 ;  /* 0x009896800000b95d */ /* 0x001fea0003900000 */
[----:B------:R-:W0:Y:S02]  /*2e910*/  @!P3 SYNCS.PHASECHK.TRANS64 P3, [R87+URZ+0x228b0], R97 ;  /* 0x0228b0615700b5a7 */ /* 0x000e24000806007f */
[----:B0-----:R-:W-:Y:S05]  /*2e920*/  @!P3 BRA `(.L_x_1862) ;  /* 0xfffffffc00f0b947 */ /* 0x001fea000383ffff */
[----:B------:R-:W-:Y:S05]  /*2e930*/  BRA `(.L_x_2207) ;  /* 0xfffffda800687947 */ /* 0x000fea000383ffff */
.L_x_1880:
[----:B------:R-:W0:Y:S01]  /*2e940*/  S2R R0, SR_TID.X ;  /* 0x0000000000007919 */ /* 0x000e220000002100 */
[----:B------:R-:W-:Y:S01]  /*2e950*/  BSSY B0, `(.L_x_2208) ;  /* 0x000000c000007945 */ /* 0x000fe20003800000 */
[----:B------:R-:W-:Y:S02]  /*2e960*/  IMAD.MOV.U32 R12, RZ, RZ, RZ ;  /* 0x000000ffff0c7224 */ /* 0x000fe400078e00ff */
[----:B------:R-:W-:Y:S02]  /*2e970*/  IMAD.MOV.U32 R11, RZ, RZ, 0x1f ;  /* 0x0000001fff0b7424 */ /* 0x000fe400078e00ff */
[----:B------:R-:W-:Y:S02]  /*2e980*/  IMAD.MOV.U32 R15, RZ, RZ, -0x1 ;  /* 0xffffffffff0f7424 */ /* 0x000fe400078e00ff */
[----:B0-----:R-:W-:-:S05]  /*2e990*/  VIADD R35, R0, 0xffffff80 ;  /* 0xffffff8000237836 */ /* 0x001fca0000000000 */
[----:B------:R-:W-:-:S04]  /*2e9a0*/  SHF.R.S32.HI R0, RZ, 0x1f, R35 ;  /* 0x0000001fff007819 */ /* 0x000fc80000011423 */
[----:B------:R-:W-:-:S04]  /*2e9b0*/  LEA.HI R0, R0, R35, RZ, 0x7 ;  /* 0x0000002300007211 */ /* 0x000fc800078f38ff */
[----:B------:R-:W-:-:S05]  /*2e9c0*/  SHF.R.S32.HI R0, RZ, 0x7, R0 ;  /* 0x00000007ff007819 */ /* 0x000fca0000011400 */
[----:B------:R-:W-:-:S07]  /*2e9d0*/  IMAD.MOV.U32 R13, RZ, RZ, R0 ;  /* 0x000000ffff0d7224 */ /* 0x000fce00078e0000 */
[----:B-----5:R-:W-:Y:S05]  /*2e9e0*/  WARPSYNC.COLLECTIVE R15, `(.L_x_2209) ;  /* 0x000000000f087348 */ /* 0x020fea0003c00000 */
[----:B------:R0:W1:Y:S02]  /*2e9f0*/  SHFL.IDX P6, R14, R13, R12, R11 ;  /* 0x0000000c0d0e7389 */ /* 0x00006400000c000b */
[----:B01---5:R-:W-:Y:S01]  /*2ea00*/  ENDCOLLECTIVE ;  /* 0x000000000000791b */ /* 0x023fe20003800000 */
.L_x_2209:
[----:B------:R-:W-:Y:S05]  /*2ea10*/  BSYNC B0 ;  /* 0x0000000000007941 */ /* 0x000fea0003800000 */
.L_x_2208:
[----:B------:R-:W-:Y:S01]  /*2ea20*/  IMAD.MOV.U32 R203, RZ, RZ, R14 ;  /* 0x000000ffffcb7224 */ /* 0x000fe200078e000e */
[----:B------:R-:W-:Y:S06]  /*2ea30*/  BRA `(.L_x_2210) ;  /* 0xfffffdb400687947 */ /* 0x000fec000383ffff */
.L_x_1892:
[----:B------:R-:W-:Y:S01]  /*2ea40*/  BSSY B1, `(.L_x_2211) ;  /* 0x0000008000017945 */ /* 0x000fe20003800000 */
[----:B------:R-:W-:Y:S02]  /*2ea50*/  IMAD.MOV.U32 R13, RZ, RZ, R6 ;  /* 0x000000ffff0d7224 */ /* 0x000fe400078e0006 */
[----:B------:R-:W-:Y:S02]  /*2ea60*/  IMAD.MOV.U32 R12, RZ, RZ, RZ ;  /* 0x000000ffff0c7224 */ /* 0x000fe400078e00ff */
[----:B------:R-:W-:Y:S02]  /*2ea70*/  IMAD.MOV.U32 R11, RZ, RZ, 0x1c1f ;  /* 0x00001c1fff0b7424 */ /* 0x000fe400078e00ff */
[----:B------:R-:W-:-:S07]  /*2ea80*/  IMAD.MOV.U32 R15, RZ, RZ, -0x1 ;  /* 0xffffffffff0f7424 */ /* 0x000fce00078e00ff */
[----:B------:R-:W-:Y:S05]  /*2ea90*/  WARPSYNC.COLLECTIVE R15, `(.L_x_2212) ;  /* 0x000000000f087348 */ /* 0x000fea0003c00000 */
[----:B------:R0:W1:Y:S02]  /*2eaa0*/  SHFL.IDX P6, R14, R13, R12, R11 ;  /* 0x0000000c0d0e7389 */ /* 0x00006400000c000b */
[----:B01----:R-:W-:Y:S01]  /*2eab0*/  ENDCOLLECTIVE ;  /* 0x000000000000791b */ /* 0x003fe20003800000 */
.L_x_2212:
[----:B------:R-:W-:Y:S05]  /*2eac0*/  BSYNC B1 ;  /* 0x0000000000017941 */ /* 0x000fea0003800000 */
.L_x_2211:
        /* <DEDUP_REMOVED lines=8> */
.L_x_2213:
[----:B------:R-:W-:Y:S02]  /*2eb50*/  IMAD.MOV.U32 R13, RZ, RZ, R8 ;  /* 0x000000ffff0d7224 */ /* 0x000fe400078e0008 */
[----:B------:R-:W-:-:S07]  /*2eb60*/  IMAD.MOV.U32 R0, RZ, RZ, R14 ;  /* 0x000000ffff007224 */ /* 0x000fce00078e000e */
[----:B------:R-:W-:Y:S05]  /*2eb70*/  WARPSYNC.COLLECTIVE R15, `(.L_x_2214) ;  /* 0x000000000f087348 */ /* 0x000fea0003c00000 */
[----:B------:R0:W1:Y:S02]  /*2eb80*/  SHFL.IDX P6, R14, R13, R12, R11 ;  /* 0x0000000c0d0e7389 */ /* 0x00006400000c000b */
[----:B01----:R-:W-:Y:S01]  /*2eb90*/  ENDCOLLECTIVE ;  /* 0x000000000000791b */ /* 0x003fe20003800000 */
.L_x_2214:
[----:B------:R-:W-:Y:S02]  /*2eba0*/  IMAD.MOV.U32 R13, RZ, RZ, R7 ;  /* 0x000000ffff0d7224 */ /* 0x000fe400078e0007 */
[----:B------:R-:W-:-:S07]  /*2ebb0*/  IMAD.MOV.U32 R5, RZ, RZ, R14 ;  /* 0x000000ffff057224 */ /* 0x000fce00078e000e */
[----:B------:R-:W-:Y:S05]  /*2ebc0*/  WARPSYNC.COLLECTIVE R15, `(.L_x_2215) ;  /* 0x000000000f087348 */ /* 0x000fea0003c00000 */
[----:B------:R0:W1:Y:S02]  /*2ebd0*/  SHFL.IDX P6, R14, R13, R12, R11 ;  /* 0x0000000c0d0e7389 */ /* 0x00006400000c000b */
[----:B01----:R-:W-:Y:S01]  /*2ebe0*/  ENDCOLLECTIVE ;  /* 0x000000000000791b */ /* 0x003fe20003800000 */
.L_x_2215:
[----:B------:R-:W-:Y:S05]  /*2ebf0*/  BRA `(.L_x_2216) ;  /* 0xfffffdbc00607947 */ /* 0x000fea000383ffff */
.L_x_1895:
[----:B------:R-:W-:Y:S01]  /*2ec00*/  BSSY B1, `(.L_x_2217) ;  /* 0x0000008000017945 */ /* 0x000fe20003800000 */
[----:B------:R-:W-:Y:S02]  /*2ec10*/  IMAD.MOV.U32 R13, RZ, RZ, R6 ;  /* 0x000000ffff0d7224 */ /* 0x000fe400078e0006 */
[----:B------:R-:W-:Y:S02]  /*2ec20*/  IMAD.MOV.U32 R12, RZ, RZ, 0x1 ;  /* 0x00000001ff0c7424 */ /* 0x000fe400078e00ff */
[----:B------:R-:W-:Y:S02]  /*2ec30*/  IMAD.MOV.U32 R11, RZ, RZ, 0x1c1f ;  /* 0x00001c1fff0b7424 */ /* 0x000fe400078e00ff */
[----:B------:R-:W-:-:S07]  /*2ec40*/  IMAD.MOV.U32 R15, RZ, RZ, -0x1 ;  /* 0xffffffffff0f7424 */ /* 0x000fce00078e00ff */
[----:B0-2345:R-:W-:Y:S05]  /*2ec50*/  WARPSYNC.COLLECTIVE R15, `(.L_x_2218) ;  /* 0x000000000f087348 */ /* 0x03dfea0003c00000 */
[----:B----4-:R1:W4:Y:S02]  /*2ec60*/  SHFL.IDX P6, R14, R13, R12, R11 ;  /* 0x0000000c0d0e7389 */ /* 0x01032400000c000b */
[----:B012345:R-:W-:Y:S01]  /*2ec70*/  ENDCOLLECTIVE ;  /* 0x000000000000791b */ /* 0x03ffe20003800000 */
.L_x_2218:
[----:B------:R-:W-:Y:S05]  /*2ec80*/  BSYNC B1 ;  /* 0x0000000000017941 */ /* 0x000fea0003800000 */
.L_x_2217:
        /* <DEDUP_REMOVED lines=8> */
.L_x_2219:
[----:B------:R-:W-:Y:S02]  /*2ed10*/  IMAD.MOV.U32 R13, RZ, RZ, R8 ;  /* 0x000000ffff0d7224 */ /* 0x000fe400078e0008 */
[----:B------:R-:W-:-:S07]  /*2ed20*/  IMAD.MOV.U32 R0, RZ, RZ, R14 ;  /* 0x000000ffff007224 */ /* 0x000fce00078e000e */
[----:B------:R-:W-:Y:S05]  /*2ed30*/  WARPSYNC.COLLECTIVE R15, `(.L_x_2220) ;  /* 0x000000000f087348 */ /* 0x000fea0003c00000 */
[----:B------:R0:W1:Y:S02]  /*2ed40*/  SHFL.IDX P6, R14, R13, R12, R11 ;  /* 0x0000000c0d0e7389 */ /* 0x00006400000c000b */
[----:B01----:R-:W-:Y:S01]  /*2ed50*/  ENDCOLLECTIVE ;  /* 0x000000000000791b */ /* 0x003fe20003800000 */
.L_x_2220:
[----:B------:R-:W-:Y:S02]  /*2ed60*/  IMAD.MOV.U32 R13, RZ, RZ, R7 ;  /* 0x000000ffff0d7224 */ /* 0x000fe400078e0007 */
[----:B------:R-:W-:-:S07]  /*2ed70*/  IMAD.MOV.U32 R5, RZ, RZ, R14 ;  /* 0x000000ffff057224 */ /* 0x000fce00078e000e */
[----:B------:R-:W-:Y:S05]  /*2ed80*/  WARPSYNC.COLLECTIVE R15, `(.L_x_2221) ;  /* 0x000000000f087348 */ /* 0x000fea0003c00000 */
[----:B------:R0:W1:Y:S02]  /*2ed90*/  SHFL.IDX P6, R14, R13, R12, R11 ;  /* 0x0000000c0d0e7389 */ /* 0x00006400000c000b */
[----:B01----:R-:W-:Y:S01]  /*2eda0*/  ENDCOLLECTIVE ;  /* 0x000000000000791b */ /* 0x003fe20003800000 */
.L_x_2221:
[----:B------:R-:W-:Y:S05]  /*2edb0*/  BRA `(.L_x_2222) ;  /* 0xfffffdbc00807947 */ /* 0x000fea000383ffff */
.L_x_1899:
[----:B0-----:R0:W1:Y:S02]  /*2edc0*/  SYNCS.PHASECHK.TRANS64.TRYWAIT P0, [R17+URZ+0x22800], R38 ;  /* 0x02280026110075a7 */ /* 0x001064000800017f */
[----:B-1----:R-:W-:Y:S05]  /*2edd0*/  @!P0 NANOSLEEP.SYNCS 0x989680 ;  /* 0x009896800000895d */ /* 0x002fea0003900000 */
[----:B------:R-:W1:Y:S02]  /*2ede0*/  @!P0 SYNCS.PHASECHK.TRANS64 P0, [R17+URZ+0x22800], R38 ;  /* 0x02280026110085a7 */ /* 0x000e64000800007f */
[----:B-1----:R-:W-:Y:S05]  /*2edf0*/  @!P0 BRA `(.L_x_1899) ;  /* 0xfffffffc00f08947 */ /* 0x002fea000383ffff */
[----:B------:R-:W-:Y:S05]  /*2ee00*/  BRA `(.L_x_2223) ;  /* 0xfffffdc000247947 */ /* 0x000fea000383ffff */
.L_x_1907:
[----:B------:R-:W0:Y:S01]  /*2ee10*/  LDC R41, c[0x0][0x3f4] ;  /* 0x0000fd00ff297b82 */ /* 0x000e220000000800 */
        /* <DEDUP_REMOVED lines=8> */
.L_x_2225:
[----:B------:R-:W-:Y:S05]  /*2eea0*/  BSYNC B1 ;  /* 0x0000000000017941 */ /* 0x000fea0003800000 */
.L_x_2224:
[----:B------:R-:W-:Y:S01]  /*2eeb0*/  IMAD.MOV.U32 R13, RZ, RZ, R35 ;  /* 0x000000ffff0d7224 */ /* 0x000fe200078e0023 */
[----:B------:R-:W-:Y:S01]  /*2eec0*/  ISETP.GE.AND P0, PT, R18, R41, PT ;  /* 0x000000291200720c */ /* 0x000fe20003f06270 */
[----:B------:R-:W-:Y:S02]  /*2eed0*/  IMAD.MOV.U32 R12, RZ, RZ, RZ ;  /* 0x000000ffff0c7224 */ /* 0x000fe400078e00ff */
[----:B------:R-:W-:Y:S02]  /*2eee0*/  IMAD.MOV.U32 R11, RZ, RZ, 0x1c1f ;  /* 0x00001c1fff0b7424 */ /* 0x000fe400078e00ff */
[----:B------:R-:W-:Y:S02]  /*2eef0*/  IMAD.MOV.U32 R15, RZ, RZ, -0x1 ;  /* 0xffffffffff0f7424 */ /* 0x000fe400078e00ff */
[----:B------:R-:W-:Y:S02]  /*2ef00*/  IMAD.MOV.U32 R3, RZ, RZ, R14 ;  /* 0x000000ffff037224 */ /* 0x000fe400078e000e */
[----:B------:R-:W-:-:S07]  /*2ef10*/  IMAD R39, R188, R39, RZ ;  /* 0x00000027bc277224 */ /* 0x000fce00078e02ff */
[----:B------:R-:W-:Y:S05]  /*2ef20*/  WARPSYNC.COLLECTIVE R15, `(.L_x_2226) ;  /* 0x000000000f087348 */ /* 0x000fea0003c00000 */
[----:B------:R0:W1:Y:S02]  /*2ef30*/  SHFL.IDX P6, R14, R13, R12, R11 ;  /* 0x0000000c0d0e7389 */ /* 0x00006400000c000b */
[----:B01----:R-:W-:Y:S01]  /*2ef40*/  ENDCOLLECTIVE ;  /* 0x000000000000791b */ /* 0x003fe20003800000 */
.L_x_2226:
[----:B------:R-:W-:Y:S01]  /*2ef50*/  ISETP.GE.OR P1, PT, R36, R39, P0 ;  /* 0x000000272400720c */ /* 0x000fe20000726670 */
[----:B------:R-:W-:Y:S02]  /*2ef60*/  IMAD.MOV.U32 R13, RZ, RZ, R37 ;  /* 0x000000ffff0d7224 */ /* 0x000fe400078e0025 */
[----:B------:R-:W-:-:S10]  /*2ef70*/  IMAD.MOV.U32 R5, RZ, RZ, R14 ;  /* 0x000000ffff057224 */ /* 0x000fd400078e000e */
[----:B------:R-:W-:Y:S05]  /*2ef80*/  WARPSYNC.COLLECTIVE R15, `(.L_x_2227) ;  /* 0x000000000f087348 */ /* 0x000fea0003c00000 */
[----:B------:R0:W1:Y:S02]  /*2ef90*/  SHFL.IDX P6, R14, R13, R12, R11 ;  /* 0x0000000c0d0e7389 */ /* 0x00006400000c000b */
[----:B01----:R-:W-:Y:S01]  /*2efa0*/  ENDCOLLECTIVE ;  /* 0x000000000000791b */ /* 0x003fe20003800000 */
.L_x_2227:
[----:B------:R-:W-:-:S05]  /*2efb0*/  @!P1 IADD3 R0, P2, R18, R5, RZ ;  /* 0x0000000512009210 */ /* 0x000fca0007f5e0ff */
[----:B------:R-:W-:Y:S02]  /*2efc0*/  @!P1 IMAD.X R5, R3, 0x1, R19, P2 ;  /* 0x0000000103059824 */ /* 0x000fe400010e0613 */
[----:B------:R-:W-:Y:S02]  /*2efd0*/  @!P1 IMAD.MOV.U32 R4, RZ, RZ, R0 ;  /* 0x000000ffff049224 */ /* 0x000fe400078e0000 */
[----:B------:R-:W-:Y:S02]  /*2efe0*/  IMAD.MOV.U32 R13, RZ, RZ, R9 ;  /* 0x000000ffff0d7224 */ /* 0x000fe400078e0009 */
[----:B------:R-:W-:-:S07]  /*2eff0*/  IMAD.MOV.U32 R7, RZ, RZ, R14 ;  /* 0x000000ffff077224 */ /* 0x000fce00078e000e */
[----:B------:R-:W-:Y:S05]  /*2f000*/  WARPSYNC.COLLECTIVE R15, `(.L_x_2228) ;  /* 0x000000000f087348 */ /* 0x000fea0003c00000 */
[----:B------:R0:W1:Y:S02]  /*2f010*/  SHFL.IDX P6, R14, R13, R12, R11 ;  /* 0x0000000c0d0e7389 */ /* 0x00006400000c000b */
[----:B01----:R-:W-:Y:S01]  /*2f020*/  ENDCOLLECTIVE ;  /* 0x000000000000791b */ /* 0x003fe20003800000 */
.L_x_2228:
[----:B------:R-:W-:-:S05]  /*2f030*/  @!P1 IADD3 R14, P3, R18, R14, RZ ;  /* 0x0000000e120e9210 */ /* 0x000fca0007f7e0ff */
[----:B------:R-:W-:Y:S02]  /*2f040*/  @!P1 IMAD.X R3, R7, 0x1, R19, P3 ;  /* 0x0000000107039824 */ /* 0x000fe400018e0613 */
[----:B------:R-:W-:Y:S01]  /*2f050*/  @!P1 IMAD.MOV.U32 R24, RZ, RZ, R14 ;  /* 0x000000ffff189224 */ /* 0x000fe200078e000e */
[----:B------:R-:W5:Y:S01]  /*2f060*/  @!P1 LD.E.128 R4, desc[UR60][R4.64] ;  /* 0x0000003c04049980 */ /* 0x000f62000c101d00 */
[----:B------:R-:W-:-:S06]  /*2f070*/  @!P1 IMAD.MOV.U32 R25, RZ, RZ, R3 ;  /* 0x000000ffff199224 */ /* 0x000fcc00078e0003 */
[----:B------:R-:W5:Y:S01]  /*2f080*/  @!P1 LD.E.128 R24, desc[UR60][R24.64] ;  /* 0x0000003c18189980 */ /* 0x000f62000c101d00 */
[----:B------:R-:W-:Y:S01]  /*2f090*/  IMAD.MOV.U32 R13, RZ, RZ, R8 ;  /* 0x000000ffff0d7224 */ /* 0x000fe200078e0008 */
[----:B------:R-:W-:Y:S01]  /*2f0a0*/  CS2R R32, SRZ ;  /* 0x0000000000207805 */ /* 0x000fe2000001ff00 */
[----:B------:R-:W-:Y:S01]  /*2f0b0*/  IMAD.MOV.U32 R12, RZ, RZ, 0x1 ;  /* 0x00000001ff0c7424 */ /* 0x000fe200078e00ff */
[----:B------:R-:W-:Y:S02]  /*2f0c0*/  CS2R R30, SRZ ;  /* 0x00000000001e7805 */ /* 0x000fe4000001ff00 */
[----:B------:R-:W-:Y:S02]  /*2f0d0*/  CS2R R28, SRZ ;  /* 0x00000000001c7805 */ /* 0x000fe4000001ff00 */
[----:B------:R-:W-:-:S07]  /*2f0e0*/  CS2R R20, SRZ ;  /* 0x0000000000147805 */ /* 0x000fce000001ff00 */
[----:B-----5:R-:W-:Y:S05]  /*2f0f0*/  WARPSYNC.COLLECTIVE R15, `(.L_x_2229) ;  /* 0x000000000f087348 */ /* 0x020fea0003c00000 */
[----:B------:R0:W1:Y:S02]  /*2f100*/  SHFL.IDX P6, R14, R13, R12, R11 ;  /* 0x0000000c0d0e7389 */ /* 0x00006400000c000b */
[----:B01---5:R-:W-:Y:S01]  /*2f110*/  ENDCOLLECTIVE ;  /* 0x000000000000791b */ /* 0x023fe20003800000 */
.L_x_2229:
[----:B------:R-:W-:Y:S02]  /*2f120*/  IMAD.MOV.U32 R13, RZ, RZ, R35 ;  /* 0x000000ffff0d7224 */ /* 0x000fe400078e0023 */
[----:B------:R-:W-:-:S07]  /*2f130*/  IMAD.MOV.U32 R3, RZ, RZ, R14 ;  /* 0x000000ffff037224 */ /* 0x000fce00078e000e */
[----:B------:R-:W-:Y:S05]  /*2f140*/  WARPSYNC.COLLECTIVE R15, `(.L_x_2230) ;  /* 0x000000000f087348 */ /* 0x000fea0003c00000 */
[----:B------:R0:W1:Y:S02]  /*2f150*/  SHFL.IDX P6, R14, R13, R12, R11 ;  /* 0x0000000c0d0e7389 */ /* 0x00006400000c000b */
[----:B01----:R-:W-:Y:S01]  /*2f160*/  ENDCOLLECTIVE ;  /* 0x000000000000791b */ /* 0x003fe20003800000 */
.L_x_2230:
[----:B------:R-:W-:Y:S02]  /*2f170*/  IMAD.MOV.U32 R13, RZ, RZ, R37 ;  /* 0x000000ffff0d7224 */ /* 0x000fe400078e0025 */
[----:B------:R-:W-:-:S07]  /*2f180*/  IMAD.MOV.U32 R35, RZ, RZ, R14 ;  /* 0x000000ffff237224 */ /* 0x000fce00078e000e */
[----:B------:R-:W-:Y:S05]  /*2f190*/  WARPSYNC.COLLECTIVE R15, `(.L_x_2231) ;  /* 0x000000000f087348 */ /* 0x000fea0003c00000 */
[----:B------:R0:W1:Y:S02]  /*2f1a0*/  SHFL.IDX P6, R14, R13, R12, R11 ;  /* 0x0000000c0d0e7389 */ /* 0x00006400000c000b */
[----:B01----:R-:W-:Y:S01]  /*2f1b0*/  ENDCOLLECTIVE ;  /* 0x000000000000791b */ /* 0x003fe20003800000 */
.L_x_2231:
[----:B------:R-:W-:Y:S02]  /*2f1c0*/  IMAD.MOV.U32 R13, RZ, RZ, R9 ;  /* 0x000000ffff0d7224 */ /* 0x000fe400078e0009 */
[----:B------:R-:W-:-:S07]  /*2f1d0*/  IMAD.MOV.U32 R37, RZ, RZ, R14 ;  /* 0x000000ffff257224 */ /* 0x000fce00078e000e */
[----:B------:R-:W-:Y:S05]  /*2f1e0*/  WARPSYNC.COLLECTIVE R15, `(.L_x_2232) ;  /* 0x000000000f087348 */ /* 0x000fea0003c00000 */
[----:B------:R0:W1:Y:S02]  /*2f1f0*/  SHFL.IDX P6, R14, R13, R12, R11 ;  /* 0x0000000c0d0e7389 */ /* 0x00006400000c000b */
[----:B01----:R-:W-:Y:S01]  /*2f200*/  ENDCOLLECTIVE ;  /* 0x000000000000791b */ /* 0x003fe20003800000 */
.L_x_2232:
[----:B------:R-:W-:Y:S02]  /*2f210*/  @!P1 IMAD.MOV.U32 R32, RZ, RZ, R4 ;  /* 0x000000ffff209224 */ /* 0x000fe400078e0004 */
[----:B------:R-:W-:Y:S01]  /*2f220*/  @!P1 IMAD.MOV.U32 R33, RZ, RZ, R5 ;  /* 0x000000ffff219224 */ /* 0x000fe200078e0005 */
[----:B------:R-:W-:Y:S01]  /*2f230*/  CS2R R4, SRZ ;  /* 0x0000000000047805 */ /* 0x000fe2000001ff00 */
[----:B------:R-:W-:Y:S02]  /*2f240*/  @!P1 IMAD.MOV.U32 R30, RZ, RZ, R6 ;  /* 0x000000ffff1e9224 */ /* 0x000fe400078e0006 */
[----:B------:R-:W-:Y:S02]  /*2f250*/  @!P1 IMAD.MOV.U32 R31, RZ, RZ, R7 ;  /* 0x000000ffff1f9224 */ /* 0x000fe400078e0007 */
[----:B------:R-:W-:Y:S02]  /*2f260*/  @!P1 IMAD.MOV.U32 R28, RZ, RZ, R24 ;  /* 0x000000ffff1c9224 */ /* 0x000fe400078e0018 */
[----:B------:R-:W-:-:S02]  /*2f270*/  @!P1 IMAD.MOV.U32 R29, RZ, RZ, R25 ;  /* 0x000000ffff1d9224 */ /* 0x000fc400078e0019 */
[----:B------:R-:W-:Y:S02]  /*2f280*/  @!P1 IMAD.MOV.U32 R20, RZ, RZ, R26 ;  /* 0x000000ffff149224 */ /* 0x000fe400078e001a */
[----:B------:R-:W-:Y:S01]  /*2f290*/  @!P1 IMAD.MOV.U32 R21, RZ, RZ, R27 ;  /* 0x000000ffff159224 */ /* 0x000fe200078e001b */
[----:B------:R-:W-:Y:S06]  /*2f2a0*/  BRA `(.L_x_2233) ;  /* 0xfffffddc00d07947 */ /* 0x000fec000383ffff */
.L_x_1911:
[----:B0-----:R0:W1:Y:S02]  /*2f2b0*/  SYNCS.PHASECHK.TRANS64.TRYWAIT P1, [R17+URZ+0x22800], R0 ;  /* 0x02280000110075a7 */ /* 0x001064000802017f */
[----:B-1----:R-:W-:Y:S05]  /*2f2c0*/  @!P1 NANOSLEEP.SYNCS 0x989680 ;  /* 0x009896800000995d */ /* 0x002fea0003900000 */
[----:B------:R-:W1:Y:S02]  /*2f2d0*/  @!P1 SYNCS.PHASECHK.TRANS64 P1, [R17+URZ+0x22800], R0 ;  /* 0x02280000110095a7 */ /* 0x000e64000802007f */
[----:B-1----:R-:W-:Y:S05]  /*2f2e0*/  @!P1 BRA `(.L_x_1911) ;  /* 0xfffffffc00f09947 */ /* 0x002fea000383ffff */
[----:B------:R-:W-:Y:S05]  /*2f2f0*/  BRA `(.L_x_2234) ;  /* 0xfffffde000307947 */ /* 0x000fea000383ffff */
.L_x_1917:
[----:B0-----:R0:W2:Y:S02]  /*2f300*/  SYNCS.PHASECHK.TRANS64.TRYWAIT P1, [R14+URZ+0x22830], R3 ;  /* 0x022830030e0075a7 */ /* 0x0010a4000802017f */
[----:B--2---:R-:W-:Y:S05]  /*2f310*/  @!P1 NANOSLEEP.SYNCS 0x989680 ;  /* 0x009896800000995d */ /* 0x004fea0003900000 */
[----:B------:R-:W2:Y:S02]  /*2f320*/  @!P1 SYNCS.PHASECHK.TRANS64 P1, [R14+URZ+0x22830], R3 ;  /* 0x022830030e0095a7 */ /* 0x000ea4000802007f */
[----:B--2---:R-:W-:Y:S05]  /*2f330*/  @!P1 BRA `(.L_x_1917) ;  /* 0xfffffffc00f09947 */ /* 0x004fea000383ffff */
[----:B------:R-:W-:Y:S05]  /*2f340*/  BRA `(.L_x_1916) ;  /* 0xfffffe0000547947 */ /* 0x000fea000383ffff */
.L_x_1936:
[----:B-1----:R1:W2:Y:S02]  /*2f350*/  SYNCS.PHASECHK.TRANS64.TRYWAIT P2, [R21+URZ+0x22830], R20 ;  /* 0x02283014150075a7 */ /* 0x0022a4000804017f */
[----:B--2---:R-:W-:Y:S05]  /*2f360*/  @!P2 NANOSLEEP.SYNCS 0x989680 ;  /* 0x009896800000a95d */ /* 0x004fea0003900000 */
[----:B------:R-:W2:Y:S02]  /*2f370*/  @!P2 SYNCS.PHASECHK.TRANS64 P2, [R21+URZ+0x22830], R20 ;  /* 0x022830141500a5a7 */ /* 0x000ea4000804007f */
[----:B--2---:R-:W-:Y:S05]  /*2f380*/  @!P2 BRA `(.L_x_1936) ;  /* 0xfffffffc00f0a947 */ /* 0x004fea000383ffff */
[----:B------:R-:W-:Y:S05]  /*2f390*/  BRA `(.L_x_1935) ;  /* 0xfffffe4c00987947 */ /* 0x000fea000383ffff */
.L_x_1940:
[----:B-1----:R1:W2:Y:S02]  /*2f3a0*/  SYNCS.PHASECHK.TRANS64.TRYWAIT P1, [R21+URZ+0x22850], R20 ;  /* 0x02285014150075a7 */ /* 0x0022a4000802017f */
[----:B--2---:R-:W-:Y:S05]  /*2f3b0*/  @!P1 NANOSLEEP.SYNCS 0x989680 ;  /* 0x009896800000995d */ /* 0x004fea0003900000 */
[----:B------:R-:W2:Y:S02]  /*2f3c0*/  @!P1 SYNCS.PHASECHK.TRANS64 P1, [R21+URZ+0x22850], R20 ;  /* 0x02285014150095a7 */ /* 0x000ea4000802007f */
[----:B--2---:R-:W-:Y:S05]  /*2f3d0*/  @!P1 BRA `(.L_x_1940) ;  /* 0xfffffffc00f09947 */ /* 0x004fea000383ffff */
[----:B------:R-:W-:Y:S05]  /*2f3e0*/  BRA `(.L_x_1937) ;  /* 0xfffffe5800b07947 */ /* 0x000fea000383ffff */
.L_x_1961:
[----:B-1----:R1:W2:Y:S02]  /*2f3f0*/  SYNCS.PHASECHK.TRANS64.TRYWAIT P2, [R20+URZ+0x22830], R21 ;  /* 0x02283015140075a7 */ /* 0x0022a4000804017f */
[----:B--2---:R-:W-:Y:S05]  /*2f400*/  @!P2 NANOSLEEP.SYNCS 0x989680 ;  /* 0x009896800000a95d */ /* 0x004fea0003900000 */
[----:B------:R-:W2:Y:S02]  /*2f410*/  @!P2 SYNCS.PHASECHK.TRANS64 P2, [R20+URZ+0x22830], R21 ;  /* 0x022830151400a5a7 */ /* 0x000ea4000804007f */
[----:B--2---:R-:W-:Y:S05]  /*2f420*/  @!P2 BRA `(.L_x_1961) ;  /* 0xfffffffc00f0a947 */ /* 0x004fea000383ffff */
[----:B------:R-:W-:Y:S05]  /*2f430*/  BRA `(.L_x_1960) ;  /* 0xfffffea400547947 */ /* 0x000fea000383ffff */
.L_x_1965:
[----:B-1----:R1:W2:Y:S02]  /*2f440*/  SYNCS.PHASECHK.TRANS64.TRYWAIT P1, [R21+URZ+0x22850], R20 ;  /* 0x02285014150075a7 */ /* 0x0022a4000802017f */
[----:B--2---:R-:W-:Y:S05]  /*2f450*/  @!P1 NANOSLEEP.SYNCS 0x989680 ;  /* 0x009896800000995d */ /* 0x004fea0003900000 */
[----:B------:R-:W2:Y:S02]  /*2f460*/  @!P1 SYNCS.PHASECHK.TRANS64 P1, [R21+URZ+0x22850], R20 ;  /* 0x02285014150095a7 */ /* 0x000ea4000802007f */
[----:B--2---:R-:W-:Y:S05]  /*2f470*/  @!P1 BRA `(.L_x_1965) ;  /* 0xfffffffc00f09947 */ /* 0x004fea000383ffff */
[----:B------:R-:W-:Y:S05]  /*2f480*/  BRA `(.L_x_1962) ;  /* 0xfffffeb000787947 */ /* 0x000fea000383ffff */
.L_x_1974:
[----:B-1----:R1:W2:Y:S02]  /*2f490*/  SYNCS.PHASECHK.TRANS64.TRYWAIT P2, [R20+URZ+0x22830], R21 ;  /* 0x02283015140075a7 */ /* 0x0022a4000804017f */
[----:B--2---:R-:W-:Y:S05]  /*2f4a0*/  @!P2 NANOSLEEP.SYNCS 0x989680 ;  /* 0x009896800000a95d */ /* 0x004fea0003900000 */
[----:B------:R-:W2:Y:S02]  /*2f4b0*/  @!P2 SYNCS.PHASECHK.TRANS64 P2, [R20+URZ+0x22830], R21 ;  /* 0x022830151400a5a7 */ /* 0x000ea4000804007f */
[----:B--2---:R-:W-:Y:S05]  /*2f4c0*/  @!P2 BRA `(.L_x_1974) ;  /* 0xfffffffc00f0a947 */ /* 0x004fea000383ffff */
[----:B------:R-:W-:Y:S05]  /*2f4d0*/  BRA `(.L_x_1973) ;  /* 0xfffffedc00307947 */ /* 0x000fea000383ffff */
.L_x_1978:
[----:B-1----:R1:W2:Y:S02]  /*2f4e0*/  SYNCS.PHASECHK.TRANS64.TRYWAIT P1, [R21+URZ+0x22850], R20 ;  /* 0x02285014150075a7 */ /* 0x0022a4000802017f */
[----:B--2---:R-:W-:Y:S05]  /*2f4f0*/  @!P1 NANOSLEEP.SYNCS 0x989680 ;  /* 0x009896800000995d */ /* 0x004fea0003900000 */
[----:B------:R-:W2:Y:S02]  /*2f500*/  @!P1 SYNCS.PHASECHK.TRANS64 P1, [R21+URZ+0x22850], R20 ;  /* 0x02285014150095a7 */ /* 0x000ea4000802007f */
[----:B--2---:R-:W-:Y:S05]  /*2f510*/  @!P1 BRA `(.L_x_1978) ;  /* 0xfffffffc00f09947 */ /* 0x004fea000383ffff */
[----:B------:R-:W-:Y:S05]  /*2f520*/  BRA `(.L_x_1975) ;  /* 0xfffffee800547947 */ /* 0x000fea000383ffff */
.L_x_1993:
[----:B-1----:R1:W2:Y:S02]  /*2f530*/  SYNCS.PHASECHK.TRANS64.TRYWAIT P1, [R11+URZ+0x22850], R0 ;  /* 0x022850000b0075a7 */ /* 0x0022a4000802017f */
[----:B--2---:R-:W-:Y:S05]  /*2f540*/  @!P1 NANOSLEEP.SYNCS 0x989680 ;  /* 0x009896800000995d */ /* 0x004fea0003900000 */
[----:B------:R-:W2:Y:S02]  /*2f550*/  @!P1 SYNCS.PHASECHK.TRANS64 P1, [R11+URZ+0x22850], R0 ;  /* 0x022850000b0095a7 */ /* 0x000ea4000802007f */
[----:B--2---:R-:W-:Y:S05]  /*2f560*/  @!P1 BRA `(.L_x_1993) ;  /* 0xfffffffc00f09947 */ /* 0x004fea000383ffff */
[----:B------:R-:W-:Y:S05]  /*2f570*/  BRA `(.L_x_1992) ;  /* 0xffffff3000247947 */ /* 0x000fea000383ffff */
.L_x_1997:
[----:B------:R-:W-:Y:S01]  /*2f580*/  IMAD.MOV.U32 R12, RZ, RZ, R0 ;  /* 0x000000ffff0c7224 */ /* 0x000fe200078e0000 */
[----:B------:R-:W-:Y:S01]  /*2f590*/  SEL R5, R91, R90, P0 ;  /* 0x0000005a5b057207 */ /* 0x000fe20000000000 */
[----:B------:R-:W-:Y:S01]  /*2f5a0*/  IMAD.MOV.U32 R11, RZ, RZ, 0x1c1f ;  /* 0x00001c1fff0b7424 */ /* 0x000fe200078e00ff */
[----:B------:R-:W-:Y:S01]  /*2f5b0*/  SEL R7, R90, R91, P0 ;  /* 0x0000005b5a077207 */ /* 0x000fe20000000000 */
[----:B------:R-:W-:Y:S01]  /*2f5c0*/  IMAD.MOV.U32 R15, RZ, RZ, -0x1 ;  /* 0xffffffffff0f7424 */ /* 0x000fe200078e00ff */
[----:B------:R-:W-:Y:S02]  /*2f5d0*/  SEL R9, R33, R36, P0 ;  /* 0x0000002421097207 */ /* 0x000fe40000000000 */
[----:B------:R-:W-:-:S07]  /*2f5e0*/  SEL R21, R36, R33, P0 ;  /* 0x0000002124157207 */ /* 0x000fce0000000000 */
[----:B-1----:R-:W-:Y:S05]  /*2f5f0*/  WARPSYNC.COLLECTIVE R15, `(.L_x_2235) ;  /* 0x000000000f087348 */ /* 0x002fea0003c00000 */
[----:B------:R0:W2:Y:S02]  /*2f600*/  SHFL.IDX P6, R14, R13, R12, R11 ;  /* 0x0000000c0d0e7389 */ /* 0x0000a400000c000b */
[----:B012---:R-:W-:Y:S01]  /*2f610*/  ENDCOLLECTIVE ;  /* 0x000000000000791b */ /* 0x007fe20003800000 */
.L_x_2235:
        /* <DEDUP_REMOVED lines=19> */
.L_x_2236:
        /* <DEDUP_REMOVED lines=19> */
.L_x_2237:
[----:B------:R-:W-:Y:S02]  /*2f880*/  SEL R4, R6, R3, P0 ;  /* 0x0000000306047207 */ /* 0x000fe40000000000 */
[----:B------:R-:W-:Y:S01]  /*2f890*/  SEL R6, R3, R6, P0 ;  /* 0x0000000603067207 */ /* 0x000fe20000000000 */
[----:B------:R-:W-:Y:S02]  /*2f8a0*/  IMAD.MOV.U32 R13, RZ, RZ, R7 ;  /* 0x000000ffff0d7224 */ /* 0x000fe400078e0007 */
[----:B------:R-:W-:Y:S02]  /*2f8b0*/  IMAD.MOV.U32 R12, RZ, RZ, R2 ;  /* 0x000000ffff0c7224 */ /* 0x000fe400078e0002 */
[----:B------:R-:W-:-:S07]  /*2f8c0*/  IMAD.MOV.U32 R10, RZ, RZ, R14 ;  /* 0x000000ffff0a7224 */ /* 0x000fce00078e000e */
[----:B------:R-:W-:Y:S05]  /*2f8d0*/  WARPSYNC.COLLECTIVE R15, `(.L_x_2238) ;  /* 0x000000000f087348 */ /* 0x000fea0003c00000 */
[----:B------:R0:W1:Y:S02]  /*2f8e0*/  SHFL.IDX P6, R14, R13, R12, R11 ;  /* 0x0000000c0d0e7389 */ /* 0x00006400000c000b */
[----:B01----:R-:W-:Y:S01]  /*2f8f0*/  ENDCOLLECTIVE ;  /* 0x000000000000791b */ /* 0x003fe20003800000 */
.L_x_2238:
[----:B------:R-:W-:Y:S02]  /*2f900*/  IMAD.MOV.U32 R13, RZ, RZ, R9 ;  /* 0x000000ffff0d7224 */ /* 0x000fe400078e0009 */
[----:B------:R-:W-:Y:S02]  /*2f910*/  IMAD.MOV.U32 R12, RZ, RZ, R0 ;  /* 0x000000ffff0c7224 */ /* 0x000fe400078e0000 */
[----:B------:R-:W-:-:S07]  /*2f920*/  IMAD.MOV.U32 R7, RZ, RZ, R14 ;  /* 0x000000ffff077224 */ /* 0x000fce00078e000e */
[----:B------:R-:W-:Y:S05]  /*2f930*/  WARPSYNC.COLLECTIVE R15, `(.L_x_2239) ;  /* 0x000000000f087348 */ /* 0x000fea0003c00000 */
[----:B------:R0:W1:Y:S02]  /*2f940*/  SHFL.IDX P6, R14, R13, R12, R11 ;  /* 0x0000000c0d0e7389 */ /* 0x00006400000c000b */
[----:B01----:R-:W-:Y:S01]  /*2f950*/  ENDCOLLECTIVE ;  /* 0x000000000000791b */ /* 0x003fe20003800000 */
.L_x_2239:
        /* <DEDUP_REMOVED lines=8> */
.L_x_2240:
[----:B------:R-:W-:Y:S02]  /*2f9e0*/  IMAD.MOV.U32 R13, RZ, RZ, R25 ;  /* 0x000000ffff0d7224 */ /* 0x000fe400078e0019 */
[----:B------:R-:W-:Y:S02]  /*2f9f0*/  IMAD.MOV.U32 R12, RZ, RZ, R0 ;  /* 0x000000ffff0c7224 */ /* 0x000fe400078e0000 */
[----:B------:R-:W-:-:S07]  /*2fa00*/  IMAD.MOV.U32 R21, RZ, RZ, R14 ;  /* 0x000000ffff157224 */ /* 0x000fce00078e000e */
[----:B------:R-:W-:Y:S05]  /*2fa10*/  WARPSYNC.COLLECTIVE R15, `(.L_x_2241) ;  /* 0x000000000f087348 */ /* 0x000fea0003c00000 */
[----:B------:R0:W1:Y:S02]  /*2fa20*/  SHFL.IDX P6, R14, R13, R12, R11 ;  /* 0x0000000c0d0e7389 */ /* 0x00006400000c000b */
[----:B01----:R-:W-:Y:S01]  /*2fa30*/  ENDCOLLECTIVE ;  /* 0x000000000000791b */ /* 0x003fe20003800000 */
.L_x_2241:
        /* <DEDUP_REMOVED lines=8> */
.L_x_2242:
[----:B------:R-:W-:Y:S02]  /*2fac0*/  IMAD.MOV.U32 R13, RZ, RZ, R29 ;  /* 0x000000ffff0d7224 */ /* 0x000fe400078e001d */
[----:B------:R-:W-:Y:S02]  /*2fad0*/  IMAD.MOV.U32 R12, RZ, RZ, R0 ;  /* 0x000000ffff0c7224 */ /* 0x000fe400078e0000 */
[----:B------:R-:W-:-:S07]  /*2fae0*/  IMAD.MOV.U32 R27, RZ, RZ, R14 ;  /* 0x000000ffff1b7224 */ /* 0x000fce00078e000e */
[----:B------:R-:W-:Y:S05]  /*2faf0*/  WARPSYNC.COLLECTIVE R15, `(.L_x_2243) ;  /* 0x000000000f087348 */ /* 0x000fea0003c00000 */
[----:B------:R0:W1:Y:S02]  /*2fb00*/  SHFL.IDX P6, R14, R13, R12, R11 ;  /* 0x0000000c0d0e7389 */ /* 0x00006400000c000b */
[----:B01----:R-:W-:Y:S01]  /*2fb10*/  ENDCOLLECTIVE ;  /* 0x000000000000791b */ /* 0x003fe20003800000 */
.L_x_2243:
        /* <DEDUP_REMOVED lines=8> */
.L_x_2244:
[----:B------:R-:W-:Y:S02]  /*2fba0*/  IMAD.MOV.U32 R13, RZ, RZ, R33 ;  /* 0x000000ffff0d7224 */ /* 0x000fe400078e0021 */
[----:B------:R-:W-:Y:S02]  /*2fbb0*/  IMAD.MOV.U32 R12, RZ, RZ, R0 ;  /* 0x000000ffff0c7224 */ /* 0x000fe400078e0000 */
[----:B------:R-:W-:-:S07]  /*2fbc0*/  IMAD.MOV.U32 R31, RZ, RZ, R14 ;  /* 0x000000ffff1f7224 */ /* 0x000fce00078e000e */
[----:B------:R-:W-:Y:S05]  /*2fbd0*/  WARPSYNC.COLLECTIVE R15, `(.L_x_2245) ;  /* 0x000000000f087348 */ /* 0x000fea0003c00000 */
[----:B------:R0:W1:Y:S02]  /*2fbe0*/  SHFL.IDX P6, R14, R13, R12, R11 ;  /* 0x0000000c0d0e7389 */ /* 0x00006400000c000b */
[----:B01----:R-:W-:Y:S01]  /*2fbf0*/  ENDCOLLECTIVE ;  /* 0x000000000000791b */ /* 0x003fe20003800000 */
.L_x_2245:
        /* <DEDUP_REMOVED lines=8> */
.L_x_2246:
[----:B------:R-:W-:Y:S02]  /*2fc80*/  IMAD.MOV.U32 R13, RZ, RZ, R37 ;  /* 0x000000ffff0d7224 */ /* 0x000fe400078e0025 */
[----:B------:R-:W-:Y:S02]  /*2fc90*/  IMAD.MOV.U32 R12, RZ, RZ, R0 ;  /* 0x000000ffff0c7224 */ /* 0x000fe400078e0000 */
[----:B------:R-:W-:-:S07]  /*2fca0*/  IMAD.MOV.U32 R35, RZ, RZ, R14 ;  /* 0x000000ffff237224 */ /* 0x000fce00078e000e */
[----:B------:R-:W-:Y:S05]  /*2fcb0*/  WARPSYNC.COLLECTIVE R15, `(.L_x_2247) ;  /* 0x000000000f087348 */ /* 0x000fea0003c00000 */
[----:B------:R0:W1:Y:S02]  /*2fcc0*/  SHFL.IDX P6, R14, R13, R12, R11 ;  /* 0x0000000c0d0e7389 */ /* 0x00006400000c000b */
[----:B01----:R-:W-:Y:S01]  /*2fcd0*/  ENDCOLLECTIVE ;  /* 0x000000000000791b */ /* 0x003fe20003800000 */
.L_x_2247:
        /* <DEDUP_REMOVED lines=8> */
.L_x_2248:
[----:B------:R-:W-:Y:S02]  /*2fd60*/  IMAD.MOV.U32 R13, RZ, RZ, R41 ;  /* 0x000000ffff0d7224 */ /* 0x000fe400078e0029 */
[----:B------:R-:W-:Y:S02]  /*2fd70*/  IMAD.MOV.U32 R12, RZ, RZ, R0 ;  /* 0x000000ffff0c7224 */ /* 0x000fe400078e0000 */
[----:B------:R-:W-:-:S07]  /*2fd80*/  IMAD.MOV.U32 R20, RZ, RZ, R14 ;  /* 0x000000ffff147224 */ /* 0x000fce00078e000e */
[----:B------:R-:W-:Y:S05]  /*2fd90*/  WARPSYNC.COLLECTIVE R15, `(.L_x_2249) ;  /* 0x000000000f087348 */ /* 0x000fea0003c00000 */
[----:B------:R0:W1:Y:S02]  /*2fda0*/  SHFL.IDX P6, R14, R13, R12, R11 ;  /* 0x0000000c0d0e7389 */ /* 0x00006400000c000b */
[----:B01----:R-:W-:Y:S01]  /*2fdb0*/  ENDCOLLECTIVE ;  /* 0x000000000000791b */ /* 0x003fe20003800000 */
.L_x_2249:
[----:B------:R-:W-:Y:S02]  /*2fdc0*/  IMAD.MOV.U32 R13, RZ, RZ, R43 ;  /* 0x000000ffff0d7224 */ /* 0x000fe400078e002b */
[----:B------:R-:W-:Y:S02]  /*2fdd0*/  IMAD.MOV.U32 R12, RZ, RZ, R2 ;  /* 0x000000ffff0c7224 */ /* 0x000fe400078e0002 */
[----:B------:R-:W-:-:S07]  /*2fde0*/  IMAD.MOV.U32 R41, RZ, RZ, R14 ;  /* 0x000000ffff297224 */ /* 0x000fce00078e000e */
[----:B------:R-:W-:Y:S05]  /*2fdf0*/  WARPSYNC.COLLECTIVE R15, `(.L_x_2250) ;  /* 0x000000000f087348 */ /* 0x000fea0003c00000 */
[----:B------:R0:W1:Y:S02]  /*2fe00*/  SHFL.IDX P6, R14, R13, R12, R11 ;  /* 0x0000000c0d0e7389 */ /* 0x00006400000c000b */
[----:B01----:R-:W-:Y:S01]  /*2fe10*/  ENDCOLLECTIVE ;  /* 0x000000000000791b */ /* 0x003fe20003800000 */
.L_x_2250:
[----:B------:R-:W-:Y:S02]  /*2fe20*/  IMAD.MOV.U32 R13, RZ, RZ, R45 ;  /* 0x000000ffff0d7224 */ /* 0x000fe400078e002d */
[----:B------:R-:W-:Y:S02]  /*2fe30*/  IMAD.MOV.U32 R12, RZ, RZ, R0 ;  /* 0x000000ffff0c7224 */ /* 0x000fe400078e0000 */
[----:B------:R-:W-:-:S07]  /*2fe40*/  IMAD.MOV.U32 R42, RZ, RZ, R14 ;  /* 0x000000ffff2a7224 */ /* 0x000fce00078e000e */
[----:B------:R-:W-:Y:S05]  /*2fe50*/  WARPSYNC.COLLECTIVE R15, `(.L_x_2251) ;  /* 0x000000000f087348 */ /* 0x000fea0003c00000 */
[----:B------:R0:W1:Y:S02]  /*2fe60*/  SHFL.IDX P6, R14, R13, R12, R11 ;  /* 0x0000000c0d0e7389 */ /* 0x00006400000c000b */
[----:B01----:R-:W-:Y:S01]  /*2fe70*/  ENDCOLLECTIVE ;  /* 0x000000000000791b */ /* 0x003fe20003800000 */
.L_x_2251:
[----:B------:R-:W-:Y:S02]  /*2fe80*/  SEL R40, R41, R42, P0 ;  /* 0x0000002a29287207 */ /* 0x000fe40000000000 */
[----:B------:R-:W-:Y:S01]  /*2fe90*/  SEL R42, R42, R41, P0 ;  /* 0x000000292a2a7207 */ /* 0x000fe20000000000 */
[----:B------:R-:W-:Y:S02]  /*2fea0*/  IMAD.MOV.U32 R13, RZ, RZ, R47 ;  /* 0x000000ffff0d7224 */ /* 0x000fe400078e002f */
[----:B------:R-:W-:Y:S02]  /*2feb0*/  IMAD.MOV.U32 R12, RZ, RZ, R2 ;  /* 0x000000ffff0c7224 */ /* 0x000fe400078e0002 */
[----:B------:R-:W-:Y:S02]  /*2fec0*/  IMAD.MOV.U32 R47, RZ, RZ, RZ ;  /* 0x000000ffff2f7224 */ /* 0x000fe400078e00ff */
[----:B------:R-:W-:-:S07]  /*2fed0*/  IMAD.MOV.U32 R45, RZ, RZ, R14 ;  /* 0x000000ffff2d7224 */ /* 0x000fce00078e000e */
[----:B------:R-:W-:Y:S05]  /*2fee0*/  WARPSYNC.COLLECTIVE R15, `(.L_x_2252) ;  /* 0x000000000f087348 */ /* 0x000fea0003c00000 */
[----:B------:R0:W1:Y:S02]  /*2fef0*/  SHFL.IDX P6, R14, R13, R12, R11 ;  /* 0x0000000c0d0e7389 */ /* 0x00006400000c000b */
[----:B01----:R-:W-:Y:S01]  /*2ff00*/  ENDCOLLECTIVE ;  /* 0x000000000000791b */ /* 0x003fe20003800000 */
.L_x_2252:
[----:B------:R-:W-:Y:S02]  /*2ff10*/  IMAD.MOV.U32 R13, RZ, RZ, R49 ;  /* 0x000000ffff0d7224 */ /* 0x000fe400078e0031 */
[----:B------:R-:W-:Y:S02]  /*2ff20*/  IMAD.MOV.U32 R12, RZ, RZ, R0 ;  /* 0x000000ffff0c7224 */ /* 0x000fe400078e0000 */
[----:B------:R-:W-:-:S07]  /*2ff30*/  IMAD.MOV.U32 R44, RZ, RZ, R14 ;  /* 0x000000ffff2c7224 */ /* 0x000fce00078e000e */
[----:B------:R-:W-:Y:S05]  /*2ff40*/  WARPSYNC.COLLECTIVE R15, `(.L_x_2253) ;  /* 0x000000000f087348 */ /* 0x000fea0003c00000 */
[----:B------:R0:W1:Y:S02]  /*2ff50*/  SHFL.IDX P6, R14, R13, R12, R11 ;  /* 0x0000000c0d0e7389 */ /* 0x00006400000c000b */
[----:B01----:R-:W-:Y:S01]  /*2ff60*/  ENDCOLLECTIVE ;  /* 0x000000000000791b */ /* 0x003fe20003800000 */
.L_x_2253:
        /* <DEDUP_REMOVED lines=8> */
.L_x_2254:
[----:B------:R-:W-:Y:S02]  /*2fff0*/  IMAD.MOV.U32 R13, RZ, RZ, R53 ;  /* 0x000000ffff0d7224 */ /* 0x000fe400078e0035 */
[----:B------:R-:W-:Y:S02]  /*30000*/  IMAD.MOV.U32 R12, RZ, RZ, R0 ;  /* 0x000000ffff0c7224 */ /* 0x000fe400078e0000 */
[----:B------:R-:W-:-:S07]  /*30010*/  IMAD.MOV.U32 R46, RZ, RZ, R14 ;  /* 0x000000ffff2e7224 */ /* 0x000fce00078e000e */
[----:B------:R-:W-:Y:S05]  /*30020*/  WARPSYNC.COLLECTIVE R15, `(.L_x_2255) ;  /* 0x000000000f087348 */ /* 0x000fea0003c00000 */
[----:B------:R0:W1:Y:S02]  /*30030*/  SHFL.IDX P6, R14, R13, R12, R11 ;  /* 0x0000000c0d0e7389 */ /* 0x00006400000c000b */
[----:B01----:R-:W-:Y:S01]  /*30040*/  ENDCOLLECTIVE ;  /* 0x000000000000791b */ /* 0x003fe20003800000 */
.L_x_2255:
[----:B------:R-:W-:Y:S01]  /*30050*/  SEL R9, R49, R46, P0 ;  /* 0x0000002e31097207 */ /* 0x000fe20000000000 */
[----:B------:R-:W-:Y:S02]  /*30060*/  IMAD.MOV.U32 R13, RZ, RZ, R55 ;  /* 0x000000ffff0d7224 */ /* 0x000fe400078e0037 */
[----:B------:R-:W-:Y:S02]  /*30070*/  IMAD.MOV.U32 R12, RZ, RZ, R2 ;  /* 0x000000ffff0c7224 */ /* 0x000fe400078e0002 */
[----:B------:R-:W-:-:S07]  /*30080*/  IMAD.MOV.U32 R53, RZ, RZ, R14 ;  /* 0x000000ffff357224 */ /* 0x000fce00078e000e */
[----:B------:R-:W-:Y:S05]  /*30090*/  WARPSYNC.COLLECTIVE R15, `(.L_x_2256) ;  /* 0x000000000f087348 */ /* 0x000fea0003c00000 */
[----:B------:R0:W1:Y:S02]  /*300a0*/  SHFL.IDX P6, R14, R13, R12, R11 ;  /* 0x0000000c0d0e7389 */ /* 0x00006400000c000b */
[----:B01----:R-:W-:Y:S01]  /*300b0*/  ENDCOLLECTIVE ;  /* 0x000000000000791b */ /* 0x003fe20003800000 */
.L_x_2256:
[----:B------:R-:W-:Y:S02]  /*300c0*/  IMAD.MOV.U32 R13, RZ, RZ, R59 ;  /* 0x000000ffff0d7224 */ /* 0x000fe400078e003b */
[----:B------:R-:W-:Y:S02]  /*300d0*/  IMAD.MOV.U32 R12, RZ, RZ, R0 ;  /* 0x000000ffff0c7224 */ /* 0x000fe400078e0000 */
[----:B------:R-:W-:-:S07]  /*300e0*/  IMAD.MOV.U32 R48, RZ, RZ, R14 ;  /* 0x000000ffff307224 */ /* 0x000fce00078e000e */
[----:B------:R-:W-:Y:S05]  /*300f0*/  WARPSYNC.COLLECTIVE R15, `(.L_x_2257) ;  /* 0x000000000f087348 */ /* 0x000fea0003c00000 */
[----:B------:R0:W1:Y:S02]  /*30100*/  SHFL.IDX P6, R14, R13, R12, R11 ;  /* 0x0000000c0d0e7389 */ /* 0x00006400000c000b */
[----:B01----:R-:W-:Y:S01]  /*30110*/  ENDCOLLECTIVE ;  /* 0x000000000000791b */ /* 0x003fe20003800000 */
.L_x_2257:
        /* <DEDUP_REMOVED lines=8> */
.L_x_2258:
[----:B------:R-:W-:Y:S02]  /*301a0*/  IMAD.MOV.U32 R13, RZ, RZ, R63 ;  /* 0x000000ffff0d7224 */ /* 0x000fe400078e003f */
[----:B------:R-:W-:Y:S02]  /*301b0*/  IMAD.MOV.U32 R12, RZ, RZ, R0 ;  /* 0x000000ffff0c7224 */ /* 0x000fe400078e0000 */
[----:B------:R-:W-:-:S07]  /*301c0*/  IMAD.MOV.U32 R50, RZ, RZ, R14 ;  /* 0x000000ffff327224 */ /* 0x000fce00078e000e */
[----:B------:R-:W-:Y:S05]  /*301d0*/  WARPSYNC.COLLECTIVE R15, `(.L_x_2259) ;  /* 0x000000000f087348 */ /* 0x000fea0003c00000 */
[----:B------:R0:W1:Y:S02]  /*301e0*/  SHFL.IDX P6, R14, R13, R12, R11 ;  /* 0x0000000c0d0e7389 */ /* 0x00006400000c000b */
[----:B01----:R-:W-:Y:S01]  /*301f0*/  ENDCOLLECTIVE ;  /* 0x000000000000791b */ /* 0x003fe20003800000 */
.L_x_2259:
        /* <DEDUP_REMOVED lines=8> */
.L_x_2260:
[----:B------:R-:W-:Y:S02]  /*30280*/  IMAD.MOV.U32 R13, RZ, RZ, R67 ;  /* 0x000000ffff0d7224 */ /* 0x000fe400078e0043 */
[----:B------:R-:W-:Y:S02]  /*30290*/  IMAD.MOV.U32 R12, RZ, RZ, R0 ;  /* 0x000000ffff0c7224 */ /* 0x000fe400078e0000 */
[----:B------:R-:W-:-:S07]  /*302a0*/  IMAD.MOV.U32 R52, RZ, RZ, R14 ;  /* 0x000000ffff347224 */ /* 0x000fce00078e000e */
[----:B------:R-:W-:Y:S05]  /*302b0*/  WARPSYNC.COLLECTIVE R15, `(.L_x_2261) ;  /* 0x000000000f087348 */ /* 0x000fea0003c00000 */
[----:B------:R0:W1:Y:S02]  /*302c0*/  SHFL.IDX P6, R14, R13, R12, R11 ;  /* 0x0000000c0d0e7389 */ /* 0x00006400000c000b */
[----:B01----:R-:W-:Y:S01]  /*302d0*/  ENDCOLLECTIVE ;  /* 0x000000000000791b */ /* 0x003fe20003800000 */
.L_x_2261:
        /* <DEDUP_REMOVED lines=8> */
.L_x_2262:
[----:B------:R-:W-:Y:S02]  /*30360*/  IMAD.MOV.U32 R13, RZ, RZ, R71 ;  /* 0x000000ffff0d7224 */ /* 0x000fe400078e0047 */
[----:B------:R-:W-:Y:S02]  /*30370*/  IMAD.MOV.U32 R12, RZ, RZ, R0 ;  /* 0x000000ffff0c7224 */ /* 0x000fe400078e0000 */
[----:B------:R-:W-:-:S07]  /*30380*/  IMAD.MOV.U32 R54, RZ, RZ, R14 ;  /* 0x000000ffff367224 */ /* 0x000fce00078e000e */
[----:B------:R-:W-:Y:S05]  /*30390*/  WARPSYNC.COLLECTIVE R15, `(.L_x_2263) ;  /* 0x000000000f087348 */ /* 0x000fea0003c00000 */
[----:B------:R0:W1:Y:S02]  /*303a0*/  SHFL.IDX P6, R14, R13, R12, R11 ;  /* 0x0000000c0d0e7389 */ /* 0x00006400000c000b */
[----:B01----:R-:W-:Y:S01]  /*303b0*/  ENDCOLLECTIVE ;  /* 0x000000000000791b */ /* 0x003fe20003800000 */
.L_x_2263:
[----:B------:R-:W-:Y:S01]  /*303c0*/  SEL R39, R54, R67, P0 ;  /* 0x0000004336277207 */ /* 0x000fe20000000000 */
[----:B------:R-:W-:Y:S02]  /*303d0*/  IMAD.MOV.U32 R13, RZ, RZ, R73 ;  /* 0x000000ffff0d7224 */ /* 0x000fe400078e0049 */
[----:B------:R-:W-:Y:S02]  /*303e0*/  IMAD.MOV.U32 R12, RZ, RZ, R2 ;  /* 0x000000ffff0c7224 */ /* 0x000fe400078e0002 */
[----:B------:R-:W-:-:S07]  /*303f0*/  IMAD.MOV.U32 R71, RZ, RZ, R14 ;  /* 0x000000ffff477224 */ /* 0x000fce00078e000e */
[----:B------:R-:W-:Y:S05]  /*30400*/  WARPSYNC.COLLECTIVE R15, `(.L_x_2264) ;  /* 0x000000000f087348 */ /* 0x000fea0003c00000 */
[----:B------:R0:W1:Y:S02]  /*30410*/  SHFL.IDX P6, R14, R13, R12, R11 ;  /* 0x0000000c0d0e7389 */ /* 0x00006400000c000b */
[----:B01----:R-:W-:Y:S01]  /*30420*/  ENDCOLLECTIVE ;  /* 0x000000000000791b */ /* 0x003fe20003800000 */
.L_x_2264:
[----:B------:R-:W-:Y:S02]  /*30430*/  IMAD.MOV.U32 R13, RZ, RZ, R75 ;  /* 0x000000ffff0d7224 */ /* 0x000fe400078e004b */
[----:B------:R-:W-:Y:S02]  /*30440*/  IMAD.MOV.U32 R12, RZ, RZ, R0 ;  /* 0x000000ffff0c7224 */ /* 0x000fe400078e0000 */
[----:B------:R-:W-:-:S07]  /*30450*/  IMAD.MOV.U32 R58, RZ, RZ, R14 ;  /* 0x000000ffff3a7224 */ /* 0x000fce00078e000e */
[----:B------:R-:W-:Y:S05]  /*30460*/  WARPSYNC.COLLECTIVE R15, `(.L_x_2265) ;  /* 0x000000000f087348 */ /* 0x000fea0003c00000 */
[----:B------:R0:W1:Y:S02]  /*30470*/  SHFL.IDX P6, R14, R13, R12, R11 ;  /* 0x0000000c0d0e7389 */ /* 0x00006400000c000b */
[----:B01----:R-:W-:Y:S01]  /*30480*/  ENDCOLLECTIVE ;  /* 0x000000000000791b */ /* 0x003fe20003800000 */
.L_x_2265:
[----:B------:R-:W-:Y:S02]  /*30490*/  IMAD.MOV.U32 R13, RZ, RZ, R77 ;  /* 0x000000ffff0d7224 */ /* 0x000fe400078e004d */
[----:B------:R-:W-:Y:S02]  /*304a0*/  IMAD.MOV.U32 R12, RZ, RZ, R2 ;  /* 0x000000ffff0c7224 */ /* 0x000fe400078e0002 */
[----:B------:R-:W-:-:S07]  /*304b0*/  IMAD.MOV.U32 R75, RZ, RZ, R14 ;  /* 0x000000ffff4b7224 */ /* 0x000fce00078e000e */
[----:B------:R-:W-:Y:S05]  /*304c0*/  WARPSYNC.COLLECTIVE R15, `(.L_x_2266) ;  /* 0x000000000f087348 */ /* 0x000fea0003c00000 */
[----:B------:R0:W1:Y:S02]  /*304d0*/  SHFL.IDX P6, R14, R13, R12, R11 ;  /* 0x0000000c0d0e7389 */ /* 0x00006400000c000b */
[----:B01----:R-:W-:Y:S01]  /*304e0*/  ENDCOLLECTIVE ;  /* 0x000000000000791b */ /* 0x003fe20003800000 */
.L_x_2266:
        /* <DEDUP_REMOVED lines=8> */
.L_x_2009:
[----:B------:R-:W-:Y:S02]  /*30570*/  IMAD.MOV.U32 R13, RZ, RZ, R2 ;  /* 0x000000ffff0d7224 */ /* 0x000fe400078e0002 */
[----:B------:R-:W-:Y:S02]  /*30580*/  IMAD.MOV.U32 R12, RZ, RZ, RZ ;  /* 0x000000ffff0c7224 */ /* 0x000fe400078e00ff */
[----:B------:R-:W-:Y:S02]  /*30590*/  IMAD.MOV.U32 R11, RZ, RZ, 0x181f ;  /* 0x0000181fff0b7424 */ /* 0x000fe400078e00ff */
[----:B------:R-:W-:-:S07]  /*305a0*/  IMAD.MOV.U32 R15, RZ, RZ, -0x1 ;  /* 0xffffffffff0f7424 */ /* 0x000fce00078e00ff */
[----:B-1----:R-:W-:Y:S05]  /*305b0*/  WARPSYNC.COLLECTIVE R15, `(.L_x_2268) ;  /* 0x000000000f087348 */ /* 0x002fea0003c00000 */
[----:B------:R0:W2:Y:S02]  /*305c0*/  SHFL.IDX P6, R14, R13, R12, R11 ;  /* 0x0000000c0d0e7389 */ /* 0x0000a400000c000b */
[----:B012---:R-:W-:Y:S01]  /*305d0*/  ENDCOLLECTIVE ;  /* 0x000000000000791b */ /* 0x007fe20003800000 */
.L_x_2268:
[----:B------:R-:W-:Y:S02]  /*305e0*/  IMAD.MOV.U32 R13, RZ, RZ, R0 ;  /* 0x000000ffff0d7224 */ /* 0x000fe400078e0000 */
[----:B------:R-:W-:-:S07]  /*305f0*/  IMAD.MOV.U32 R3, RZ, RZ, R14 ;  /* 0x000000ffff037224 */ /* 0x000fce00078e000e */
[----:B------:R-:W-:Y:S05]  /*30600*/  WARPSYNC.COLLECTIVE R15, `(.L_x_2269) ;  /* 0x000000000f087348 */ /* 0x000fea0003c00000 */
[----:B------:R0:W1:Y:S02]  /*30610*/  SHFL.IDX P6, R14, R13, R12, R11 ;  /* 0x0000000c0d0e7389 */ /* 0x00006400000c000b */
[----:B01----:R-:W-:Y:S01]  /*30620*/  ENDCOLLECTIVE ;  /* 0x000000000000791b */ /* 0x003fe20003800000 */
.L_x_2269:
[----:B------:R-:W-:Y:S05]  /*30630*/  BRA `(.L_x_2270) ;  /* 0xffffff4c004c7947 */ /* 0x000fea000383ffff */
.L_x_2012:
        /* <DEDUP_REMOVED lines=8> */
.L_x_2272:
[----:B------:R-:W-:Y:S05]  /*306c0*/  BSYNC B1 ;  /* 0x0000000000017941 */ /* 0x000fea0003800000 */
.L_x_2271:
        /* <DEDUP_REMOVED lines=8> */
.L_x_2273:
[----:B------:R-:W-:Y:S05]  /*30750*/  BRA `(.L_x_2274) ;  /* 0xffffff4c00587947 */ /* 0x000fea000383ffff */
.L_x_2015:
        /* <DEDUP_REMOVED lines=8> */
.L_x_2276:
[----:B------:R-:W-:Y:S05]  /*307e0*/  BSYNC B1 ;  /* 0x0000000000017941 */ /* 0x000fea0003800000 */
.L_x_2275:
        /* <DEDUP_REMOVED lines=8> */
.L_x_2277:
[----:B------:R-:W-:Y:S05]  /*30870*/  BRA `(.L_x_2278) ;  /* 0xffffff4c00607947 */ /* 0x000fea000383ffff */
.L_x_2018:
[----:B------:R-:W-:Y:S01]  /*30880*/  BSSY B1, `(.L_x_2279) ;  /* 0x0000008000017945 */ /* 0x000fe20003800000 */
[----:B------:R-:W-:Y:S02]  /*30890*/  IMAD.MOV.U32 R13, RZ, RZ, R2 ;  /* 0x000000ffff0d7224 */ /* 0x000fe400078e0002 */
[----:B------:R-:W-:Y:S02]  /*308a0*/  IMAD.MOV.U32 R12, RZ, RZ, 0x3 ;  /* 0x00000003ff0c7424 */ /* 0x000fe400078e00ff */
[----:B------:R-:W-:Y:S02]  /*308b0*/  IMAD.MOV.U32 R11, RZ, RZ, 0x181f ;  /* 0x0000181fff0b7424 */ /* 0x000fe400078e00ff */
[----:B0-----:R-:W-:-:S07]  /*308c0*/  IMAD.MOV.U32 R15, RZ, RZ, -0x1 ;  /* 0xffffffffff0f7424 */ /* 0x001fce00078e00ff */
[----:B-1234-:R-:W-:Y:S05]  /*308d0*/  WARPSYNC.COLLECTIVE R15, `(.L_x_2280) ;  /* 0x000000000f087348 */ /* 0x01efea0003c00000 */
[----:B----4-:R0:W4:Y:S02]  /*308e0*/  SHFL.IDX P6, R14, R13, R12, R11 ;  /* 0x0000000c0d0e7389 */ /* 0x01012400000c000b */
[----:B01234-:R-:W-:Y:S01]  /*308f0*/  ENDCOLLECTIVE ;  /* 0x000000000000791b */ /* 0x01ffe20003800000 */
.L_x_2280:
[----:B------:R-:W-:Y:S05]  /*30900*/  BSYNC B1 ;  /* 0x0000000000017941 */ /* 0x000fea0003800000 */
.L_x_2279:
        /* <DEDUP_REMOVED lines=8> */
.L_x_2281:
[----:B------:R-:W-:Y:S05]  /*30990*/  BRA `(.L_x_2282) ;  /* 0xffffff4c00687947 */ /* 0x000fea000383ffff */
.L_x_2042:
[----:B------:R-:W0:Y:S01]  /*309a0*/  S2R R12, SR_TID.X ;  /* 0x00000000000c7919 */ /* 0x000e220000002100 */
[----:B------:R-:W-:Y:S01]  /*309b0*/  BSSY B1, `(.L_x_2283) ;  /* 0x000000a000017945 */ /* 0x000fe20003800000 */
[----:B------:R-:W-:Y:S02]  /*309c0*/  IMAD.MOV.U32 R11, RZ, RZ, 0x1f ;  /* 0x0000001fff0b7424 */ /* 0x000fe400078e00ff */
[----:B------:R-:W-:Y:S01]  /*309d0*/  IMAD.MOV.U32 R15, RZ, RZ, -0x1 ;  /* 0xffffffffff0f7424 */ /* 0x000fe200078e00ff */
[----:B0-----:R-:W-:-:S04]  /*309e0*/  SHF.R.U32.HI R12, RZ, 0x5, R12 ;  /* 0x00000005ff0c7819 */ /* 0x001fc8000001160c */
[----:B------:R-:W-:-:S05]  /*309f0*/  LOP3.LUT R12, R12, 0x3, RZ, 0xc0, !PT ;  /* 0x000000030c0c7812 */ /* 0x000fca00078ec0ff */
[----:B------:R-:W-:Y:S02]  /*30a00*/  IMAD.MOV.U32 R13, RZ, RZ, R12 ;  /* 0x000000ffff0d7224 */ /* 0x000fe400078e000c */
[----:B------:R-:W-:-:S07]  /*30a10*/  IMAD.MOV.U32 R12, RZ, RZ, RZ ;  /* 0x000000ffff0c7224 */ /* 0x000fce00078e00ff */
[----:B------:R-:W-:Y:S05]  /*30a20*/  WARPSYNC.COLLECTIVE R15, `(.L_x_2284) ;  /* 0x000000000f087348 */ /* 0x000fea0003c00000 */
[----:B------:R0:W1:Y:S02]  /*30a30*/  SHFL.IDX P6, R14, R13, R12, R11 ;  /* 0x0000000c0d0e7389 */ /* 0x00006400000c000b */
[----:B01----:R-:W-:Y:S01]  /*30a40*/  ENDCOLLECTIVE ;  /* 0x000000000000791b */ /* 0x003fe20003800000 */
.L_x_2284:
[----:B------:R-:W-:Y:S05]  /*30a50*/  BSYNC B1 ;  /* 0x0000000000017941 */ /* 0x000fea0003800000 */
.L_x_2283:
[----:B------:R-:W-:Y:S05]  /*30a60*/  BRA `(.L_x_2285) ;  /* 0xffffff6400c87947 */ /* 0x000fea000383ffff */
.L_x_2044:
[----:B------:R-:W-:Y:S01]  /*30a70*/  BSSY B1, `(.L_x_2286) ;  /* 0x0000006000017945 */ /* 0x000fe20003800000 */
[----:B------:R-:W-:-:S07]  /*30a80*/  IMAD.MOV.U32 R15, RZ, RZ, -0x1 ;  /* 0xffffffffff0f7424 */ /* 0x000fce00078e00ff */
[----:B0-----:R-:W-:Y:S05]  /*30a90*/  WARPSYNC.COLLECTIVE R15, `(.L_x_2287) ;  /* 0x000000000f0c7348 */ /* 0x001fea0003c00000 */
[----:B------:R-:W-:Y:S02]  /*30aa0*/  ELECT P6, UR62, PT ;  /* 0x00000000003e782f */ /* 0x000fe400038c0000 */
[----:B------:R-:W-:Y:S01]  /*30ab0*/  MOV R14, UR62 ;  /* 0x0000003e000e7c02 */ /* 0x000fe20008000f00 */
[----:B0-----:R-:W-:Y:S10]  /*30ac0*/  ENDCOLLECTIVE ;  /* 0x000000000000791b */ /* 0x001ff40003800000 */
.L_x_2287:
[----:B------:R-:W-:Y:S05]  /*30ad0*/  BSYNC B1 ;  /* 0x0000000000017941 */ /* 0x000fea0003800000 */
.L_x_2286:
[----:B------:R-:W-:Y:S05]  /*30ae0*/  BRA `(.L_x_2043) ;  /* 0xffffff6400c07947 */ /* 0x000fea000383ffff */
.L_x_2046:
[----:B0-----:R0:W1:Y:S02]  /*30af0*/  SYNCS.PHASECHK.TRANS64.TRYWAIT P0, [R17+URZ+0x22820], R5 ;  /* 0x02282005110075a7 */ /* 0x001064000800017f */
[----:B-1----:R-:W-:Y:S05]  /*30b00*/  @!P0 NANOSLEEP.SYNCS 0x989680 ;  /* 0x009896800000895d */ /* 0x002fea0003900000 */
[----:B------:R-:W1:Y:S02]  /*30b10*/  @!P0 SYNCS.PHASECHK.TRANS64 P0, [R17+URZ+0x22820], R5 ;  /* 0x02282005110085a7 */ /* 0x000e64000800007f */
[----:B-1----:R-:W-:Y:S05]  /*30b20*/  @!P0 BRA `(.L_x_2046) ;  /* 0xfffffffc00f08947 */ /* 0x002fea000383ffff */
[----:B------:R-:W-:Y:S05]  /*30b30*/  BRA `(.L_x_2288) ;  /* 0xffffff6400d07947 */ /* 0x000fea000383ffff */
.L_x_2050:
[----:B0-----:R0:W1:Y:S02]  /*30b40*/  SYNCS.PHASECHK.TRANS64.TRYWAIT P0, [R5+URZ+0x228a0], R6 ;  /* 0x0228a006050075a7 */ /* 0x001064000800017f */
[----:B-1----:R-:W-:Y:S05]  /*30b50*/  @!P0 NANOSLEEP.SYNCS 0x989680 ;  /* 0x009896800000895d */ /* 0x002fea0003900000 */
[----:B------:R-:W1:Y:S02]  /*30b60*/  @!P0 SYNCS.PHASECHK.TRANS64 P0, [R5+URZ+0x228a0], R6 ;  /* 0x0228a006050085a7 */ /* 0x000e64000800007f */
[----:B-1----:R-:W-:Y:S05]  /*30b70*/  @!P0 BRA `(.L_x_2050) ;  /* 0xfffffffc00f08947 */ /* 0x002fea000383ffff */
[----:B------:R-:W-:Y:S05]  /*30b80*/  BRA `(.L_x_2289) ;  /* 0xffffff6400ec7947 */ /* 0x000fea000383ffff */
.L_x_2055:
[----:B-1----:R1:W2:Y:S02]  /*30b90*/  SYNCS.PHASECHK.TRANS64.TRYWAIT P0, [R5+URZ+0x228c0], R6 ;  /* 0x0228c006050075a7 */ /* 0x0022a4000800017f */
[----:B--2---:R-:W-:Y:S05]  /*30ba0*/  @!P0 NANOSLEEP.SYNCS 0x989680 ;  /* 0x009896800000895d */ /* 0x004fea0003900000 */
[----:B------:R-:W2:Y:S02]  /*30bb0*/  @!P0 SYNCS.PHASECHK.TRANS64 P0, [R5+URZ+0x228c0], R6 ;  /* 0x0228c006050085a7 */ /* 0x000ea4000800007f */
[----:B--2---:R-:W-:Y:S05]  /*30bc0*/  @!P0 BRA `(.L_x_2055) ;  /* 0xfffffffc00f08947 */ /* 0x004fea000383ffff */
[----:B------:R-:W-:Y:S05]  /*30bd0*/  BRA `(.L_x_2290) ;  /* 0xffffff6800687947 */ /* 0x000fea000383ffff */
.L_x_2062:
[----:B0-----:R0:W1:Y:S02]  /*30be0*/  SYNCS.PHASECHK.TRANS64.TRYWAIT P1, [R5+URZ+0x228a0], R6 ;  /* 0x0228a006050075a7 */ /* 0x001064000802017f */
[----:B-1----:R-:W-:Y:S05]  /*30bf0*/  @!P1 NANOSLEEP.SYNCS 0x989680 ;  /* 0x009896800000995d */ /* 0x002fea0003900000 */
[----:B------:R-:W1:Y:S02]  /*30c00*/  @!P1 SYNCS.PHASECHK.TRANS64 P1, [R5+URZ+0x228a0], R6 ;  /* 0x0228a006050095a7 */ /* 0x000e64000802007f */
[----:B-1----:R-:W-:Y:S05]  /*30c10*/  @!P1 BRA `(.L_x_2062) ;  /* 0xfffffffc00f09947 */ /* 0x002fea000383ffff */
[----:B------:R-:W-:Y:S05]  /*30c20*/  BRA `(.L_x_2291) ;  /* 0xffffff6c00307947 */ /* 0x000fea000383ffff */
.L_x_2067:
[----:B-1----:R1:W2:Y:S02]  /*30c30*/  SYNCS.PHASECHK.TRANS64.TRYWAIT P1, [R5+URZ+0x228c0], R6 ;  /* 0x0228c006050075a7 */ /* 0x0022a4000802017f */
[----:B--2---:R-:W-:Y:S05]  /*30c40*/  @!P1 NANOSLEEP.SYNCS 0x989680 ;  /* 0x009896800000995d */ /* 0x004fea0003900000 */
[----:B------:R-:W2:Y:S02]  /*30c50*/  @!P1 SYNCS.PHASECHK.TRANS64 P1, [R5+URZ+0x228c0], R6 ;  /* 0x0228c006050095a7 */ /* 0x000ea4000802007f */
[----:B--2---:R-:W-:Y:S05]  /*30c60*/  @!P1 BRA `(.L_x_2067) ;  /* 0xfffffffc00f09947 */ /* 0x004fea000383ffff */
[----:B------:R-:W-:Y:S05]  /*30c70*/  BRA `(.L_x_2292) ;  /* 0xffffff6c00a87947 */ /* 0x000fea000383ffff */
.L_x_2090:
[----:B------:R-:W0:Y:S01]  /*30c80*/  S2R R19, SR_TID.X ;  /* 0x0000000000137919 */ /* 0x000e220000002100 */
[----:B------:R-:W-:Y:S01]  /*30c90*/  BSSY B0, `(.L_x_2293) ;  /* 0x0000009000007945 */ /* 0x000fe20003800000 */
[----:B------:R-:W-:Y:S02]  /*30ca0*/  IMAD.MOV.U32 R12, RZ, RZ, RZ ;  /* 0x000000ffff0c7224 */ /* 0x000fe400078e00ff */
[----:B------:R-:W-:Y:S02]  /*30cb0*/  IMAD.MOV.U32 R11, RZ, RZ, 0x1f ;  /* 0x0000001fff0b7424 */ /* 0x000fe400078e00ff */
[----:B------:R-:W-:Y:S01]  /*30cc0*/  IMAD.MOV.U32 R15, RZ, RZ, -0x1 ;  /* 0xffffffffff0f7424 */ /* 0x000fe200078e00ff */
[----:B0-----:R-:W-:-:S04]  /*30cd0*/  SHF.R.U32.HI R13, RZ, 0x5, R19 ;  /* 0x00000005ff0d7819 */ /* 0x001fc80000011613 */
[----:B------:R-:W-:-:S07]  /*30ce0*/  LOP3.LUT R13, R13, 0x3, RZ, 0xc0, !PT ;  /* 0x000000030d0d7812 */ /* 0x000fce00078ec0ff */
[----:B-----5:R-:W-:Y:S05]  /*30cf0*/  WARPSYNC.COLLECTIVE R15, `(.L_x_2294) ;  /* 0x000000000f087348 */ /* 0x020fea0003c00000 */
[----:B------:R0:W1:Y:S02]  /*30d00*/  SHFL.IDX P6, R14, R13, R12, R11 ;  /* 0x0000000c0d0e7389 */ /* 0x00006400000c000b */
[----:B01---5:R-:W-:Y:S01]  /*30d10*/  ENDCOLLECTIVE ;  /* 0x000000000000791b */ /* 0x023fe20003800000 */
.L_x_2294:
[----:B------:R-:W-:Y:S05]  /*30d20*/  BSYNC B0 ;  /* 0x0000000000007941 */ /* 0x000fea0003800000 */
.L_x_2293:
[----:B------:R-:W-:Y:S05]  /*30d30*/  BRA `(.L_x_2295) ;  /* 0xffffff8000107947 */ /* 0x000fea000383ffff */
.L_x_2093:
[----:B0-----:R-:W2:Y:S02]  /*30d40*/  LDL R0, [R1+0x34] ;  /* 0x0000340001007983 */ /* 0x001ea40000100800 */
[----:B--2---:R0:W1:Y:S02]  /*30d50*/  SYNCS.PHASECHK.TRANS64.TRYWAIT P0, [R6+URZ+0x22880], R0 ;  /* 0x02288000060075a7 */ /* 0x004064000800017f */
[----:B-1----:R-:W-:Y:S05]  /*30d60*/  @!P0 NANOSLEEP.SYNCS 0x989680 ;  /* 0x009896800000895d */ /* 0x002fea0003900000 */
[----:B------:R-:W1:Y:S02]  /*30d70*/  @!P0 SYNCS.PHASECHK.TRANS64 P0, [R6+URZ+0x22880], R0 ;  /* 0x02288000060085a7 */ /* 0x000e64000800007f */
[----:B-1----:R-:W-:Y:S05]  /*30d80*/  @!P0 BRA `(.L_x_2093) ;  /* 0xfffffffc00ec8947 */ /* 0x002fea000383ffff */
[----:B------:R-:W-:Y:S05]  /*30d90*/  BRA `(.L_x_2296) ;  /* 0xffffff8000287947 */ /* 0x000fea000383ffff */
.L_x_2094:
        /* <DEDUP_REMOVED lines=8> */
.L_x_2298:
[----:B------:R-:W-:Y:S05]  /*30e20*/  BSYNC B0 ;  /* 0x0000000000007941 */ /* 0x000fea0003800000 */
.L_x_2297:
[----:B------:R-:W-:Y:S01]  /*30e30*/  IMAD.MOV.U32 R13, RZ, RZ, R2 ;  /* 0x000000ffff0d7224 */ /* 0x000fe200078e0002 */
[C---:B------:R-:W-:Y:S01]  /*30e40*/  ISETP.GE.AND P2, PT, R9.reuse, 0x21, PT ;  /* 0x000000210900780c */ /* 0x040fe20003f46270 */
[----:B------:R-:W-:Y:S01]  /*30e50*/  IMAD.MOV.U32 R12, RZ, RZ, RZ ;  /* 0x000000ffff0c7224 */ /* 0x000fe200078e00ff */
[----:B------:R-:W-:Y:S01]  /*30e60*/  LOP3.LUT R16, R16, 0xffffffef, RZ, 0xc0, !PT ;  /* 0xffffffef10107812 */ /* 0x000fe200078ec0ff */
[----:B------:R-:W-:Y:S01]  /*30e70*/  IMAD.MOV.U32 R11, RZ, RZ, 0x181f ;  /* 0x0000181fff0b7424 */ /* 0x000fe200078e00ff */
[C---:B------:R-:W-:Y:S01]  /*30e80*/  ISETP.GE.AND P3, PT, R9.reuse, 0x91, PT ;  /* 0x000000910900780c */ /* 0x040fe20003f66270 */
[----:B------:R-:W-:Y:S01]  /*30e90*/  IMAD.MOV.U32 R15, RZ, RZ, -0x1 ;  /* 0xffffffffff0f7424 */ /* 0x000fe200078e00ff */
[C---:B------:R-:W-:Y:S01]  /*30ea0*/  ISETP.GE.AND P5, PT, R9.reuse, 0x31, PT ;  /* 0x000000310900780c */ /* 0x040fe20003fa6270 */
[----:B------:R-:W-:Y:S01]  /*30eb0*/  IMAD.MOV.U32 R3, RZ, RZ, R14 ;  /* 0x000000ffff037224 */ /* 0x000fe200078e000e */
[----:B------:R-:W-:-:S13]  /*30ec0*/  ISETP.GE.AND P4, PT, R9, 0x61, PT ;  /* 0x000000610900780c */ /* 0x000fda0003f86270 */
[----:B------:R-:W-:Y:S05]  /*30ed0*/  WARPSYNC.COLLECTIVE R15, `(.L_x_2299) ;  /* 0x000000000f087348 */ /* 0x000fea0003c00000 */
[----:B------:R0:W1:Y:S02]  /*30ee0*/  SHFL.IDX P6, R14, R13, R12, R11 ;  /* 0x0000000c0d0e7389 */ /* 0x00006400000c000b */
[----:B01----:R-:W-:Y:S01]  /*30ef0*/  ENDCOLLECTIVE ;  /* 0x000000000000791b */ /* 0x003fe20003800000 */
.L_x_2299:
        /* <DEDUP_REMOVED lines=8> */
.L_x_2300:
[----:B------:R-:W-:Y:S01]  /*30f80*/  IMAD.IADD R3, R17, 0x1, R19 ;  /* 0x0000000111037824 */ /* 0x000fe200078e0213 */
        /* <DEDUP_REMOVED lines=10> */
.L_x_2301:
        /* <DEDUP_REMOVED lines=8> */
.L_x_2302:
        /* <DEDUP_REMOVED lines=10> */
.L_x_2303:
        /* <DEDUP_REMOVED lines=8> */
.L_x_2304:
        /* <DEDUP_REMOVED lines=10> */
.L_x_2305:
        /* <DEDUP_REMOVED lines=8> */
.L_x_2306:
        /* <DEDUP_REMOVED lines=10> */
.L_x_2307:
        /* <DEDUP_REMOVED lines=8> */
.L_x_2308:
        /* <DEDUP_REMOVED lines=10> */
.L_x_2309:
        /* <DEDUP_REMOVED lines=8> */
.L_x_2310:
        /* <DEDUP_REMOVED lines=10> */
.L_x_2311:
        /* <DEDUP_REMOVED lines=8> */
.L_x_2312:
        /* <DEDUP_REMOVED lines=10> */
.L_x_2313:
[----:B------:R-:W-:Y:S02]  /*316f0*/  IMAD.MOV.U32 R13, RZ, RZ, R10 ;  /* 0x000000ffff0d7224 */ /* 0x000fe400078e000a */
[----:B------:R-:W-:Y:S02]  /*31700*/  IMAD.MOV.U32 R12, RZ, RZ, RZ ;  /* 0x000000ffff0c7224 */ /* 0x000fe400078e00ff */
[----:B------:R-:W-:-:S07]  /*31710*/  IMAD.MOV.U32 R2, RZ, RZ, R14 ;  /* 0x000000ffff027224 */ /* 0x000fce00078e000e */
[----:B------:R-:W-:Y:S05]  /*31720*/  WARPSYNC.COLLECTIVE R15, `(.L_x_2314) ;  /* 0x000000000f087348 */ /* 0x000fea0003c00000 */
[----:B------:R0:W1:Y:S02]  /*31730*/  SHFL.IDX P6, R14, R13, R12, R11 ;  /* 0x0000000c0d0e7389 */ /* 0x00006400000c000b */
[----:B01----:R-:W-:Y:S01]  /*31740*/  ENDCOLLECTIVE ;  /* 0x000000000000791b */ /* 0x003fe20003800000 */
.L_x_2314:
        /* <DEDUP_REMOVED lines=12> */
.L_x_2315:
[----:B------:R-:W-:Y:S02]  /*31810*/  IMAD.MOV.U32 R13, RZ, RZ, R10 ;  /* 0x000000ffff0d7224 */ /* 0x000fe400078e000a */
[----:B------:R-:W-:-:S05]  /*31820*/  IMAD.MOV.U32 R12, RZ, RZ, R14 ;  /* 0x000000ffff0c7224 */ /* 0x000fca00078e000e */
[----:B------:R-:W-:Y:S01]  /*31830*/  IADD3 R20, P1, R32, R12, RZ ;  /* 0x0000000c20147210 */ /* 0x000fe20007f3e0ff */
[----:B------:R-:W-:-:S04]  /*31840*/  IMAD.MOV.U32 R12, RZ, RZ, 0x1 ;  /* 0x00000001ff0c7424 */ /* 0x000fc800078e00ff */
[----:B------:R-:W-:Y:S01]  /*31850*/  IMAD.X R21, RZ, RZ, R0, P1 ;  /* 0x000000ffff157224 */ /* 0x000fe200008e0600 */
[----:B------:R-:W-:-:S13]  /*31860*/  ISETP.LT.OR P1, PT, R9, 0x81, P0 ;  /* 0x000000810900780c */ /* 0x000fda0000721670 */
[----:B------:R-:W-:Y:S05]  /*31870*/  WARPSYNC.COLLECTIVE R15, `(.L_x_2316) ;  /* 0x000000000f087348 */ /* 0x000fea0003c00000 */
[----:B------:R0:W1:Y:S02]  /*31880*/  SHFL.IDX P6, R14, R13, R12, R11 ;  /* 0x0000000c0d0e7389 */ /* 0x00006400000c000b */
[----:B01----:R-:W-:Y:S01]  /*31890*/  ENDCOLLECTIVE ;  /* 0x000000000000791b */ /* 0x003fe20003800000 */
.L_x_2316:
[----:B------:R-:W-:Y:S01]  /*318a0*/  @!PT LDS RZ, [RZ] ;  /* 0x00000000fffff984 */ /* 0x000fe20000000800 */
[----:B------:R-:W-:Y:S01]  /*318b0*/  @!PT LDS RZ, [RZ] ;  /* 0x00000000fffff984 */ /* 0x000fe20000000800 */
[----:B------:R-:W-:Y:S01]  /*318c0*/  @!PT LDS RZ, [RZ] ;  /* 0x00000000fffff984 */ /* 0x000fe20000000800 */
[----:B------:R0:W-:Y:S01]  /*318d0*/  LDGSTS.E.BYPASS.LTC128B.128 [R3+0xe400], desc[UR60][R20.64], !P1 ;  /* 0x0e40000014037fae */ /* 0x0001e2000c901d7c */
[----:B------:R-:W-:Y:S01]  /*318e0*/  ISETP.GE.AND P1, PT, R9, 0x11, PT ;  /* 0x000000110900780c */ /* 0x000fe20003f26270 */
[----:B------:R-:W-:Y:S02]  /*318f0*/  IMAD.MOV.U32 R13, RZ, RZ, R18 ;  /* 0x000000ffff0d7224 */ /* 0x000fe400078e0012 */
[----:B------:R-:W-:-:S10]  /*31900*/  IMAD.MOV.U32 R0, RZ, RZ, R14 ;  /* 0x000000ffff007224 */ /* 0x000fd400078e000e */
[----:B0-----:R-:W-:-:S07]  /*31910*/  @P1 LOP3.LUT R16, R16, 0x10, RZ, 0xfc, !PT ;  /* 0x0000001010101812 */ /* 0x001fce00078efcff */
[----:B------:R-:W-:Y:S05]  /*31920*/  WARPSYNC.COLLECTIVE R15, `(.L_x_2317) ;  /* 0x000000000f087348 */ /* 0x000fea0003c00000 */
[----:B------:R0:W1:Y:S02]  /*31930*/  SHFL.IDX P6, R14, R13, R12, R11 ;  /* 0x0000000c0d0e7389 */ /* 0x00006400000c000b */
[----:B01----:R-:W-:Y:S01]  /*31940*/  ENDCOLLECTIVE ;  /* 0x000000000000791b */ /* 0x003fe20003800000 */
.L_x_2317:
        /* <DEDUP_REMOVED lines=14> */
.L_x_2099:
[----:B--2---:R-:W2:Y:S02]  /*31a30*/  LDL R0, [R1+0x34] ;  /* 0x0000340001007983 */ /* 0x004ea40000100800 */
[----:B--2---:R2:W3:Y:S02]  /*31a40*/  SYNCS.PHASECHK.TRANS64.TRYWAIT P0, [R6+URZ+0x22840], R0 ;  /* 0x02284000060075a7 */ /* 0x0044e4000800017f */
[----:B---3--:R-:W-:Y:S05]  /*31a50*/  @!P0 NANOSLEEP.SYNCS 0x989680 ;  /* 0x009896800000895d */ /* 0x008fea0003900000 */
[----:B------:R-:W3:Y:S02]  /*31a60*/  @!P0 SYNCS.PHASECHK.TRANS64 P0, [R6+URZ+0x22840], R0 ;  /* 0x02284000060085a7 */ /* 0x000ee4000800007f */
[----:B---3--:R-:W-:Y:S05]  /*31a70*/  @!P0 BRA `(.L_x_2099) ;  /* 0xfffffffc00ec8947 */ /* 0x008fea000383ffff */
[----:B------:R-:W-:Y:S05]  /*31a80*/  BRA `(.L_x_2319) ;  /* 0xffffff7c00547947 */ /* 0x000fea000383ffff */
.L_x_2100:
        /* <DEDUP_REMOVED lines=8> */
.L_x_2321:
[----:B------:R-:W-:Y:S05]  /*31b10*/  BSYNC B0 ;  /* 0x0000000000007941 */ /* 0x000fea0003800000 */
.L_x_2320:
        /* <DEDUP_REMOVED lines=8> */
.L_x_2322:
[----:B------:R-:W-:Y:S02]  /*31ba0*/  IMAD.MOV.U32 R13, RZ, RZ, R7 ;  /* 0x000000ffff0d7224 */ /* 0x000fe400078e0007 */
        /* <DEDUP_REMOVED lines=15> */
.L_x_2323:
[----:B------:R-:W-:Y:S02]  /*31ca0*/  IMAD.MOV.U32 R13, RZ, RZ, R8 ;  /* 0x000000ffff0d7224 */ /* 0x000fe400078e0008 */
[----:B------:R-:W-:-:S07]  /*31cb0*/  IMAD.MOV.U32 R4, RZ, RZ, R14 ;  /* 0x000000ffff047224 */ /* 0x000fce00078e000e */
[----:B------:R-:W-:Y:S05]  /*31cc0*/  WARPSYNC.COLLECTIVE R15, `(.L_x_2324) ;  /* 0x000000000f087348 */ /* 0x000fea0003c00000 */
[----:B------:R0:W1:Y:S02]  /*31cd0*/  SHFL.IDX P6, R14, R13, R12, R11 ;  /* 0x0000000c0d0e7389 */ /* 0x00006400000c000b */
[----:B01----:R-:W-:Y:S01]  /*31ce0*/  ENDCOLLECTIVE ;  /* 0x000000000000791b */ /* 0x003fe20003800000 */
.L_x_2324:
        /* <DEDUP_REMOVED lines=16> */
.L_x_2325:
[----:B------:R-:W-:Y:S02]  /*31df0*/  IMAD.MOV.U32 R13, RZ, RZ, R8 ;  /* 0x000000ffff0d7224 */ /* 0x000fe400078e0008 */
[----:B------:R-:W-:-:S07]  /*31e00*/  IMAD.MOV.U32 R4, RZ, RZ, R14 ;  /* 0x000000ffff047224 */ /* 0x000fce00078e000e */
[----:B------:R-:W-:Y:S05]  /*31e10*/  WARPSYNC.COLLECTIVE R15, `(.L_x_2326) ;  /* 0x000000000f087348 */ /* 0x000fea0003c00000 */
[----:B------:R0:W1:Y:S02]  /*31e20*/  SHFL.IDX P6, R14, R13, R12, R11 ;  /* 0x0000000c0d0e7389 */ /* 0x00006400000c000b */
[----:B01----:R-:W-:Y:S01]  /*31e30*/  ENDCOLLECTIVE ;  /* 0x000000000000791b */ /* 0x003fe20003800000 */
.L_x_2326:
        /* <DEDUP_REMOVED lines=16> */
.L_x_2327:
[----:B------:R-:W-:Y:S02]  /*31f40*/  IMAD.MOV.U32 R13, RZ, RZ, R8 ;  /* 0x000000ffff0d7224 */ /* 0x000fe400078e0008 */
[----:B------:R-:W-:-:S07]  /*31f50*/  IMAD.MOV.U32 R4, RZ, RZ, R14 ;  /* 0x000000ffff047224 */ /* 0x000fce00078e000e */
[----:B------:R-:W-:Y:S05]  /*31f60*/  WARPSYNC.COLLECTIVE R15, `(.L_x_2328) ;  /* 0x000000000f087348 */ /* 0x000fea0003c00000 */
[----:B------:R0:W1:Y:S02]  /*31f70*/  SHFL.IDX P6, R14, R13, R12, R11 ;  /* 0x0000000c0d0e7389 */ /* 0x00006400000c000b */
[----:B01----:R-:W-:Y:S01]  /*31f80*/  ENDCOLLECTIVE ;  /* 0x000000000000791b */ /* 0x003fe20003800000 */
.L_x_2328:
[----:B------:R-:W-:Y:S02]  /*31f90*/  IMAD.MOV.U32 R13, RZ, RZ, R7 ;  /* 0x000000ffff0d7224 */ /* 0x000fe400078e0007 */
[----:B------:R-:W-:Y:S02]  /*31fa0*/  IMAD.MOV.U32 R12, RZ, RZ, 0x4 ;  /* 0x00000004ff0c7424 */ /* 0x000fe400078e00ff */
[----:B------:R-:W-:-:S07]  /*31fb0*/  IMAD.MOV.U32 R5, RZ, RZ, R14 ;  /* 0x000000ffff057224 */ /* 0x000fce00078e000e */
[----:B------:R-:W-:Y:S05]  /*31fc0*/  WARPSYNC.COLLECTIVE R15, `(.L_x_2329) ;  /* 0x000000000f087348 */ /* 0x000fea0003c00000 */
[----:B------:R0:W1:Y:S02]  /*31fd0*/  SHFL.IDX P6, R14, R13, R12, R11 ;  /* 0x0000000c0d0e7389 */ /* 0x00006400000c000b */
[----:B01----:R-:W-:Y:S01]  /*31fe0*/  ENDCOLLECTIVE ;  /* 0x000000000000791b */ /* 0x003fe20003800000 */
.L_x_2329:
        /* <DEDUP_REMOVED lines=15> */
.L_x_2330:
        /* <DEDUP_REMOVED lines=16> */
.L_x_2331:
[----:B------:R-:W-:Y:S02]  /*321e0*/  IMAD.MOV.U32 R13, RZ, RZ, R8 ;  /* 0x000000ffff0d7224 */ /* 0x000fe400078e0008 */
[----:B------:R-:W-:-:S07]  /*321f0*/  IMAD.MOV.U32 R4, RZ, RZ, R14 ;  /* 0x000000ffff047224 */ /* 0x000fce00078e000e */
[----:B------:R-:W-:Y:S05]  /*32200*/  WARPSYNC.COLLECTIVE R15, `(.L_x_2332) ;  /* 0x000000000f087348 */ /* 0x000fea0003c00000 */
[----:B------:R0:W1:Y:S02]  /*32210*/  SHFL.IDX P6, R14, R13, R12, R11 ;  /* 0x0000000c0d0e7389 */ /* 0x00006400000c000b */
[----:B01----:R-:W-:Y:S01]  /*32220*/  ENDCOLLECTIVE ;  /* 0x000000000000791b */ /* 0x003fe20003800000 */
.L_x_2332:
[----:B------:R-:W-:Y:S02]  /*32230*/  IMAD.MOV.U32 R13, RZ, RZ, R7 ;  /* 0x000000ffff0d7224 */ /* 0x000fe400078e0007 */
[----:B------:R-:W-:Y:S02]  /*32240*/  IMAD.MOV.U32 R12, RZ, RZ, 0x6 ;  /* 0x00000006ff0c7424 */ /* 0x000fe400078e00ff */
[----:B------:R-:W-:-:S07]  /*32250*/  IMAD.MOV.U32 R5, RZ, RZ, R14 ;  /* 0x000000ffff057224 */ /* 0x000fce00078e000e */
[----:B------:R-:W-:Y:S05]  /*32260*/  WARPSYNC.COLLECTIVE R15, `(.L_x_2333) ;  /* 0x000000000f087348 */ /* 0x000fea0003c00000 */
[----:B------:R0:W1:Y:S02]  /*32270*/  SHFL.IDX P6, R14, R13, R12, R11 ;  /* 0x0000000c0d0e7389 */ /* 0x00006400000c000b */
[----:B01----:R-:W-:Y:S01]  /*32280*/  ENDCOLLECTIVE ;  /* 0x000000000000791b */ /* 0x003fe20003800000 */
.L_x_2333:
        /* <DEDUP_REMOVED lines=14> */
.L_x_2334:
[----:B------:R-:W-:Y:S02]  /*32370*/  IMAD.MOV.U32 R13, RZ, RZ, R7 ;  /* 0x000000ffff0d7224 */ /* 0x000fe400078e0007 */
[----:B------:R-:W-:Y:S02]  /*32380*/  IMAD.MOV.U32 R12, RZ, RZ, 0x7 ;  /* 0x00000007ff0c7424 */ /* 0x000fe400078e00ff */
[----:B------:R-:W-:-:S07]  /*32390*/  IMAD.MOV.U32 R5, RZ, RZ, R14 ;  /* 0x000000ffff057224 */ /* 0x000fce00078e000e */
[----:B------:R-:W-:Y:S05]  /*323a0*/  WARPSYNC.COLLECTIVE R15, `(.L_x_2335) ;  /* 0x000000000f087348 */ /* 0x000fea0003c00000 */
[----:B------:R0:W1:Y:S02]  /*323b0*/  SHFL.IDX P6, R14, R13, R12, R11 ;  /* 0x0000000c0d0e7389 */ /* 0x00006400000c000b */
[----:B01----:R-:W-:Y:S01]  /*323c0*/  ENDCOLLECTIVE ;  /* 0x000000000000791b */ /* 0x003fe20003800000 */
.L_x_2335:
[----:B------:R-:W-:-:S05]  /*323d0*/  @P4 IADD3 R5, P0, R32, R5, RZ ;  /* 0x0000000520054210 */ /* 0x000fca0007f1e0ff */
[----:B------:R-:W-:-:S05]  /*323e0*/  @P4 IMAD.X R4, RZ, RZ, R4, P0 ;  /* 0x000000ffff044224 */ /* 0x000fca00000e0604 */
[----:B------:R-:W-:Y:S01]  /*323f0*/  @P4 LOP3.LUT R5, R5, R4, RZ, 0x3c, !PT ;  /* 0x0000000405054212 */ /* 0x000fe200078e3cff */
[----:B------:R-:W-:-:S03]  /*32400*/  IMAD.MOV.U32 R13, RZ, RZ, R8 ;  /* 0x000000ffff0d7224 */ /* 0x000fc600078e0008 */
[----:B------:R-:W-:-:S04]  /*32410*/  @P4 LOP3.LUT R4, R5, R4, RZ, 0x3c, !PT ;  /* 0x0000000405044212 */ /* 0x000fc800078e3cff */
[----:B------:R-:W-:Y:S01]  /*32420*/  @P4 LOP3.LUT R5, R5, R4, RZ, 0x3c, !PT ;  /* 0x0000000405054212 */ /* 0x000fe200078e3cff */
[----:B------:R-:W-:-:S07]  /*32430*/  IMAD.MOV.U32 R7, RZ, RZ, R14 ;  /* 0x000000ffff077224 */ /* 0x000fce00078e000e */
[----:B------:R-:W-:Y:S05]  /*32440*/  WARPSYNC.COLLECTIVE R15, `(.L_x_2336) ;  /* 0x000000000f087348 */ /* 0x000fea0003c00000 */
[----:B------:R0:W1:Y:S02]  /*32450*/  SHFL.IDX P6, R14, R13, R12, R11 ;  /* 0x0000000c0d0e7389 */ /* 0x00006400000c000b */
[----:B01----:R-:W-:Y:S01]  /*32460*/  ENDCOLLECTIVE ;  /* 0x000000000000791b */ /* 0x003fe20003800000 */
.L_x_2336:
[----:B------:R-:W-:Y:S01]  /*32470*/  @!PT LDS RZ, [RZ] ;  /* 0x00000000fffff984 */ /* 0x000fe20000000800 */
[----:B------:R-:W-:Y:S01]  /*32480*/  @!PT LDS RZ, [RZ] ;  /* 0x00000000fffff984 */ /* 0x000fe20000000800 */
[----:B------:R-:W-:Y:S01]  /*32490*/  @!PT LDS RZ, [RZ] ;  /* 0x00000000fffff984 */ /* 0x000fe20000000800 */
[----:B------:R0:W-:Y:S01]  /*324a0*/  @P4 LDGSTS.E.BYPASS.LTC128B.128 [R3+0x1b400], desc[UR60][R4.64], !P3 ;  /* 0x1b40000004034fae */ /* 0x0001e2000d901d7c */
[----:B------:R-:W-:Y:S02]  /*324b0*/  IMAD.MOV.U32 R13, RZ, RZ, R2 ;  /* 0x000000ffff0d7224 */ /* 0x000fe400078e0002 */
[----:B------:R-:W-:Y:S02]  /*324c0*/  IMAD.MOV.U32 R12, RZ, RZ, RZ ;  /* 0x000000ffff0c7224 */ /* 0x000fe400078e00ff */
[----:B0-----:R-:W-:-:S07]  /*324d0*/  IMAD.MOV.U32 R4, RZ, RZ, R14 ;  /* 0x000000ffff047224 */ /* 0x001fce00078e000e */
[----:B------:R-:W-:Y:S05]  /*324e0*/  WARPSYNC.COLLECTIVE R15, `(.L_x_2337) ;  /* 0x000000000f087348 */ /* 0x000fea0003c00000 */
[----:B------:R0:W1:Y:S02]  /*324f0*/  SHFL.IDX P6, R14, R13, R12, R11 ;  /* 0x0000000c0d0e7389 */ /* 0x00006400000c000b */
[----:B01----:R-:W-:Y:S01]  /*32500*/  ENDCOLLECTIVE ;  /* 0x000000000000791b */ /* 0x003fe20003800000 */
.L_x_2337:
        /* <DEDUP_REMOVED lines=11> */
.L_x_2338:
[----:B------:R-:W-:Y:S02]  /*325c0*/  IMAD.MOV.U32 R13, RZ, RZ, R2 ;  /* 0x000000ffff0d7224 */ /* 0x000fe400078e0002 */
[----:B------:R-:W-:Y:S02]  /*325d0*/  IMAD.MOV.U32 R12, RZ, RZ, 0x1 ;  /* 0x00000001ff0c7424 */ /* 0x000fe400078e00ff */
[----:B------:R-:W-:-:S07]  /*325e0*/  IMAD.MOV.U32 R8, RZ, RZ, R14 ;  /* 0x000000ffff087224 */ /* 0x000fce00078e000e */
[----:B------:R-:W-:Y:S05]  /*325f0*/  WARPSYNC.COLLECTIVE R15, `(.L_x_2339) ;  /* 0x000000000f087348 */ /* 0x000fea0003c00000 */
[----:B------:R0:W1:Y:S02]  /*32600*/  SHFL.IDX P6, R14, R13, R12, R11 ;  /* 0x0000000c0d0e7389 */ /* 0x00006400000c000b */
[----:B01----:R-:W-:Y:S01]  /*32610*/  ENDCOLLECTIVE ;  /* 0x000000000000791b */ /* 0x003fe20003800000 */
.L_x_2339:
        /* <DEDUP_REMOVED lines=11> */
.L_x_2340:
[----:B------:R-:W-:Y:S01]  /*326d0*/  IMAD.MOV.U32 R0, RZ, RZ, R14 ;  /* 0x000000ffff007224 */ /* 0x000fe200078e000e */
[----:B------:R-:W-:Y:S06]  /*326e0*/  BRA `(.L_x_2341) ;  /* 0xffffff7800147947 */ /* 0x000fec000383ffff */
.L_x_2105:
[----:B------:R-:W-:Y:S02]  /*326f0*/  IMAD.MOV.U32 R13, RZ, RZ, R4 ;  /* 0x000000ffff0d7224 */ /* 0x000fe400078e0004 */
[----:B------:R-:W-:Y:S02]  /*32700*/  IMAD.MOV.U32 R12, RZ, RZ, RZ ;  /* 0x000000ffff0c7224 */ /* 0x000fe400078e00ff */
[----:B------:R-:W-:Y:S02]  /*32710*/  IMAD.MOV.U32 R11, RZ, RZ, 0x181f ;  /* 0x0000181fff0b7424 */ /* 0x000fe400078e00ff */
[----:B------:R-:W-:Y:S02]  /*32720*/  IMAD.MOV.U32 R15, RZ, RZ, -0x1 ;  /* 0xffffffffff0f7424 */ /* 0x000fe400078e00ff */
[----:B------:R-:W-:Y:S02]  /*32730*/  IMAD R23, R23, R7, RZ ;  /* 0x0000000717177224 */ /* 0x000fe400078e02ff */
[----:B------:R-:W-:-:S07]  /*32740*/  IMAD.IADD R25, R9, 0x1, R25 ;  /* 0x0000000109197824 */ /* 0x000fce00078e0219 */
[----:B-----5:R-:W-:Y:S05]  /*32750*/  WARPSYNC.COLLECTIVE R15, `(.L_x_2342) ;  /* 0x000000000f087348 */ /* 0x020fea0003c00000 */
[----:B------:R0:W1:Y:S02]  /*32760*/  SHFL.IDX P6, R14, R13, R12, R11 ;  /* 0x0000000c0d0e7389 */ /* 0x00006400000c000b */
[----:B01---5:R-:W-:Y:S01]  /*32770*/  ENDCOLLECTIVE ;  /* 0x000000000000791b */ /* 0x023fe20003800000 */
.L_x_2342:
[----:B------:R-:W-:Y:S01]  /*32780*/  ISETP.GE.AND P1, PT, R25, R23, PT ;  /* 0x000000171900720c */ /* 0x000fe20003f26270 */
[----:B------:R-:W-:Y:S02]  /*32790*/  IMAD.MOV.U32 R13, RZ, RZ, R0 ;  /* 0x000000ffff0d7224 */ /* 0x000fe400078e0000 */
[----:B------:R-:W-:-:S10]  /*327a0*/  IMAD.MOV.U32 R2, RZ, RZ, R14 ;  /* 0x000000ffff027224 */ /* 0x000fd400078e000e */
[----:B------:R-:W-:Y:S05]  /*327b0*/  WARPSYNC.COLLECTIVE R15, `(.L_x_2343) ;  /* 0x000000000f087348 */ /* 0x000fea0003c00000 */
[----:B------:R0:W1:Y:S02]  /*327c0*/  SHFL.IDX P6, R14, R13, R12, R11 ;  /* 0x0000000c0d0e7389 */ /* 0x00006400000c000b */
[----:B01----:R-:W-:Y:S01]  /*327d0*/  ENDCOLLECTIVE ;  /* 0x000000000000791b */ /* 0x003fe20003800000 */
.L_x_2343:
[----:B------:R-:W-:Y:S02]  /*327e0*/  IMAD.MOV.U32 R13, RZ, RZ, R4 ;  /* 0x000000ffff0d7224 */ /* 0x000fe400078e0004 */
[----:B------:R-:W-:Y:S02]  /*327f0*/  IMAD.MOV.U32 R12, RZ, RZ, 0x1 ;  /* 0x00000001ff0c7424 */ /* 0x000fe400078e00ff */
[----:B------:R-:W-:-:S07]  /*32800*/  IMAD.MOV.U32 R3, RZ, RZ, R14 ;  /* 0x000000ffff037224 */ /* 0x000fce00078e000e */
[----:B------:R-:W-:Y:S05]  /*32810*/  WARPSYNC.COLLECTIVE R15, `(.L_x_2344) ;  /* 0x000000000f087348 */ /* 0x000fea0003c00000 */
[----:B------:R0:W1:Y:S02]  /*32820*/  SHFL.IDX P6, R14, R13, R12, R11 ;  /* 0x0000000c0d0e7389 */ /* 0x00006400000c000b */
[----:B01----:R-:W-:Y:S01]  /*32830*/  ENDCOLLECTIVE ;  /* 0x000000000000791b */ /* 0x003fe20003800000 */
.L_x_2344:
[----:B------:R-:W-:-:S05]  /*32840*/  @!P1 IADD3 R3, P3, R32, R3, RZ ;  /* 0x0000000320039210 */ /* 0x000fca0007f7e0ff */
[----:B------:R-:W-:Y:S02]  /*32850*/  @!P1 IMAD.X R7, RZ, RZ, R2, P3 ;  /* 0x000000ffff079224 */ /* 0x000fe400018e0602 */
[----:B------:R-:W-:Y:S02]  /*32860*/  @!P1 IMAD.MOV.U32 R2, RZ, RZ, R3 ;  /* 0x000000ffff029224 */ /* 0x000fe400078e0003 */
        /* <DEDUP_REMOVED lines=12> */
.L_x_2345:
[----:B------:R-:W-:Y:S02]  /*32930*/  IMAD.MOV.U32 R13, RZ, RZ, R4 ;  /* 0x000000ffff0d7224 */ /* 0x000fe400078e0004 */
[----:B------:R-:W-:Y:S02]  /*32940*/  IMAD.MOV.U32 R12, RZ, RZ, 0x2 ;  /* 0x00000002ff0c7424 */ /* 0x000fe400078e00ff */
[----:B------:R-:W-:-:S07]  /*32950*/  IMAD.MOV.U32 R5, RZ, RZ, R14 ;  /* 0x000000ffff057224 */ /* 0x000fce00078e000e */
[----:B------:R-:W-:Y:S05]  /*32960*/  WARPSYNC.COLLECTIVE R15, `(.L_x_2346) ;  /* 0x000000000f087348 */ /* 0x000fea0003c00000 */
[----:B------:R0:W1:Y:S02]  /*32970*/  SHFL.IDX P6, R14, R13, R12, R11 ;  /* 0x0000000c0d0e7389 */ /* 0x00006400000c000b */
[----:B01----:R-:W-:Y:S01]  /*32980*/  ENDCOLLECTIVE ;  /* 0x000000000000791b */ /* 0x003fe20003800000 */
.L_x_2346:
[----:B------:R-:W-:-:S05]  /*32990*/  @!P1 IADD3 R5, P3, R32, R5, RZ ;  /* 0x0000000520059210 */ /* 0x000fca0007f7e0ff */
[----:B------:R-:W-:Y:S02]  /*329a0*/  @!P1 IMAD.X R6, RZ, RZ, R2, P3 ;  /* 0x000000ffff069224 */ /* 0x000fe400018e0602 */
[----:B------:R-:W-:Y:S02]  /*329b0*/  @!P1 IMAD.MOV.U32 R2, RZ, RZ, R5 ;  /* 0x000000ffff029224 */ /* 0x000fe400078e0005 */
[----:B------:R-:W-:Y:S02]  /*329c0*/  @!P1 IMAD.MOV.U32 R3, RZ, RZ, R6 ;  /* 0x000000ffff039224 */ /* 0x000fe400078e0006 */
[----:B------:R-:W-:Y:S02]  /*329d0*/  IMAD.MOV.U32 R13, RZ, RZ, R0 ;  /* 0x000000ffff0d7224 */ /* 0x000fe400078e0000 */
[C---:B------:R-:W-:Y:S01]  /*329e0*/  VIADD R6, R25.reuse, 0x60 ;  /* 0x0000006019067836 */ /* 0x040fe20000000000 */
        /* <DEDUP_REMOVED lines=10> */
.L_x_2347:
[----:B------:R-:W-:Y:S02]  /*32a90*/  IMAD.MOV.U32 R13, RZ, RZ, R4 ;  /* 0x000000ffff0d7224 */ /* 0x000fe400078e0004 */
[----:B------:R-:W-:Y:S02]  /*32aa0*/  IMAD.MOV.U32 R12, RZ, RZ, 0x3 ;  /* 0x00000003ff0c7424 */ /* 0x000fe400078e00ff */
[----:B------:R-:W-:-:S07]  /*32ab0*/  IMAD.MOV.U32 R3, RZ, RZ, R14 ;  /* 0x000000ffff037224 */ /* 0x000fce00078e000e */
[----:B------:R-:W-:Y:S05]  /*32ac0*/  WARPSYNC.COLLECTIVE R15, `(.L_x_2348) ;  /* 0x000000000f087348 */ /* 0x000fea0003c00000 */
[----:B------:R0:W1:Y:S02]  /*32ad0*/  SHFL.IDX P6, R14, R13, R12, R11 ;  /* 0x0000000c0d0e7389 */ /* 0x00006400000c000b */
[----:B01----:R-:W-:Y:S01]  /*32ae0*/  ENDCOLLECTIVE ;  /* 0x000000000000791b */ /* 0x003fe20003800000 */
.L_x_2348:
        /* <DEDUP_REMOVED lines=16> */
.L_x_2349:
[----:B------:R-:W-:Y:S02]  /*32bf0*/  IMAD.MOV.U32 R13, RZ, RZ, R4 ;  /* 0x000000ffff0d7224 */ /* 0x000fe400078e0004 */
[----:B------:R-:W-:Y:S02]  /*32c00*/  IMAD.MOV.U32 R12, RZ, RZ, 0x4 ;  /* 0x00000004ff0c7424 */ /* 0x000fe400078e00ff */
[----:B------:R-:W-:-:S07]  /*32c10*/  IMAD.MOV.U32 R3, RZ, RZ, R14 ;  /* 0x000000ffff037224 */ /* 0x000fce00078e000e */
[----:B------:R-:W-:Y:S05]  /*32c20*/  WARPSYNC.COLLECTIVE R15, `(.L_x_2350) ;  /* 0x000000000f087348 */ /* 0x000fea0003c00000 */
[----:B------:R0:W1:Y:S02]  /*32c30*/  SHFL.IDX P6, R14, R13, R12, R11 ;  /* 0x0000000c0d0e7389 */ /* 0x00006400000c000b */
[----:B01----:R-:W-:Y:S01]  /*32c40*/  ENDCOLLECTIVE ;  /* 0x000000000000791b */ /* 0x003fe20003800000 */
.L_x_2350:
        /* <DEDUP_REMOVED lines=16> */
.L_x_2351:
[----:B------:R-:W-:Y:S02]  /*32d50*/  IMAD.MOV.U32 R13, RZ, RZ, R4 ;  /* 0x000000ffff0d7224 */ /* 0x000fe400078e0004 */
[----:B------:R-:W-:Y:S02]  /*32d60*/  IMAD.MOV.U32 R12, RZ, RZ, 0x5 ;  /* 0x00000005ff0c7424 */ /* 0x000fe400078e00ff */
[----:B------:R-:W-:-:S07]  /*32d70*/  IMAD.MOV.U32 R3, RZ, RZ, R14 ;  /* 0x000000ffff037224 */ /* 0x000fce00078e000e */
[----:B------:R-:W-:Y:S05]  /*32d80*/  WARPSYNC.COLLECTIVE R15, `(.L_x_2352) ;  /* 0x000000000f087348 */ /* 0x000fea0003c00000 */
[----:B------:R0:W1:Y:S02]  /*32d90*/  SHFL.IDX P6, R14, R13, R12, R11 ;  /* 0x0000000c0d0e7389 */ /* 0x00006400000c000b */
[----:B01----:R-:W-:Y:S01]  /*32da0*/  ENDCOLLECTIVE ;  /* 0x000000000000791b */ /* 0x003fe20003800000 */
.L_x_2352:
        /* <DEDUP_REMOVED lines=16> */
.L_x_2353:
[----:B------:R-:W-:Y:S02]  /*32eb0*/  IMAD.MOV.U32 R13, RZ, RZ, R4 ;  /* 0x000000ffff0d7224 */ /* 0x000fe400078e0004 */
[----:B------:R-:W-:Y:S02]  /*32ec0*/  IMAD.MOV.U32 R12, RZ, RZ, 0x6 ;  /* 0x00000006ff0c7424 */ /* 0x000fe400078e00ff */
[----:B------:R-:W-:-:S07]  /*32ed0*/  IMAD.MOV.U32 R3, RZ, RZ, R14 ;  /* 0x000000ffff037224 */ /* 0x000fce00078e000e */
[----:B------:R-:W-:Y:S05]  /*32ee0*/  WARPSYNC.COLLECTIVE R15, `(.L_x_2354) ;  /* 0x000000000f087348 */ /* 0x000fea0003c00000 */
[----:B------:R0:W1:Y:S02]  /*32ef0*/  SHFL.IDX P6, R14, R13, R12, R11 ;  /* 0x0000000c0d0e7389 */ /* 0x00006400000c000b */
[----:B01----:R-:W-:Y:S01]  /*32f00*/  ENDCOLLECTIVE ;  /* 0x000000000000791b */ /* 0x003fe20003800000 */
.L_x_2354:
[----:B------:R-:W-:-:S05]  /*32f10*/  @!P1 IADD3 R3, P2, R32, R3, RZ ;  /* 0x0000000320039210 */ /* 0x000fca0007f5e0ff */
[----:B------:R-:W-:Y:S01]  /*32f20*/  @!P1 IMAD.X R2, RZ, RZ, R2, P2 ;  /* 0x000000ffff029224 */ /* 0x000fe200010e0602 */
[----:B------:R-:W-:-:S04]  /*32f30*/  ISETP.GE.AND P2, PT, R6, R23, PT ;  /* 0x000000170600720c */ /* 0x000fc80003f46270 */
        /* <DEDUP_REMOVED lines=12> */
.L_x_2355:
[----:B------:R-:W-:Y:S02]  /*33000*/  IMAD.MOV.U32 R13, RZ, RZ, R4 ;  /* 0x000000ffff0d7224 */ /* 0x000fe400078e0004 */
[----:B------:R-:W-:Y:S02]  /*33010*/  IMAD.MOV.U32 R12, RZ, RZ, 0x7 ;  /* 0x00000007ff0c7424 */ /* 0x000fe400078e00ff */
[----:B------:R-:W-:-:S07]  /*33020*/  IMAD.MOV.U32 R3, RZ, RZ, R14 ;  /* 0x000000ffff037224 */ /* 0x000fce00078e000e */
[----:B------:R-:W-:Y:S05]  /*33030*/  WARPSYNC.COLLECTIVE R15, `(.L_x_2356) ;  /* 0x000000000f087348 */ /* 0x000fea0003c00000 */
[----:B------:R0:W1:Y:S02]  /*33040*/  SHFL.IDX P6, R14, R13, R12, R11 ;  /* 0x0000000c0d0e7389 */ /* 0x00006400000c000b */
[----:B01----:R-:W-:Y:S01]  /*33050*/  ENDCOLLECTIVE ;  /* 0x000000000000791b */ /* 0x003fe20003800000 */
.L_x_2356:
[----:B------:R-:W-:-:S05]  /*33060*/  @!P2 IADD3 R3, P1, R32, R3, RZ ;  /* 0x000000032003a210 */ /* 0x000fca0007f3e0ff */
[----:B------:R-:W-:-:S05]  /*33070*/  @!P2 IMAD.X R2, RZ, RZ, R2, P1 ;  /* 0x000000ffff02a224 */ /* 0x000fca00008e0602 */
[----:B------:R-:W-:Y:S01]  /*33080*/  @!P2 LOP3.LUT R3, R3, R2, RZ, 0x3c, !PT ;  /* 0x000000020303a212 */ /* 0x000fe200078e3cff */
[----:B------:R-:W-:-:S03]  /*33090*/  IMAD.MOV.U32 R13, RZ, RZ, R0 ;  /* 0x000000ffff0d7224 */ /* 0x000fc600078e0000 */
[----:B------:R-:W-:-:S04]  /*330a0*/  @!P2 LOP3.LUT R2, R3, R2, RZ, 0x3c, !PT ;  /* 0x000000020302a212 */ /* 0x000fc800078e3cff */
[----:B------:R-:W-:Y:S01]  /*330b0*/  @!P2 LOP3.LUT R3, R3, R2, RZ, 0x3c, !PT ;  /* 0x000000020303a212 */ /* 0x000fe200078e3cff */
[----:B------:R-:W-:-:S07]  /*330c0*/  IMAD.MOV.U32 R4, RZ, RZ, R14 ;  /* 0x000000ffff047224 */ /* 0x000fce00078e000e */
[----:B------:R-:W-:Y:S05]  /*330d0*/  WARPSYNC.COLLECTIVE R15, `(.L_x_2357) ;  /* 0x000000000f087348 */ /* 0x000fea0003c00000 */
[----:B------:R0:W1:Y:S02]  /*330e0*/  SHFL.IDX P6, R14, R13, R12, R11 ;  /* 0x0000000c0d0e7389 */ /* 0x00006400000c000b */
[----:B01----:R-:W-:Y:S01]  /*330f0*/  ENDCOLLECTIVE ;  /* 0x000000000000791b */ /* 0x003fe20003800000 */
.L_x_2357:
[----:B------:R-:W-:Y:S01]  /*33100*/  @!PT LDS RZ, [RZ] ;  /* 0x00000000fffff984 */ /* 0x000fe20000000800 */
[----:B------:R-:W-:Y:S01]  /*33110*/  @!PT LDS RZ, [RZ] ;  /* 0x00000000fffff984 */ /* 0x000fe20000000800 */
[----:B------:R-:W-:Y:S01]  /*33120*/  @!PT LDS RZ, [RZ] ;  /* 0x00000000fffff984 */ /* 0x000fe20000000800 */
[----:B------:R1:W-:Y:S01]  /*33130*/  @!P2 LDGSTS.E.BYPASS.LTC128B.128 [R8+0x17400], desc[UR60][R2.64], !P0 ;  /* 0x174000000208afae */ /* 0x0003e2000c101d7c */
[----:B------:R-:W-:Y:S01]  /*33140*/  IMAD.MOV.U32 R0, RZ, RZ, R14 ;  /* 0x000000ffff007224 */ /* 0x000fe200078e000e */
[----:B------:R-:W-:Y:S06]  /*33150*/  BRA `(.L_x_2358) ;  /* 0xffffff7800447947 */ /* 0x000fec000383ffff */
.L_x_2108:
[----:B0-----:R0:W1:Y:S02]  /*33160*/  SYNCS.PHASECHK.TRANS64.TRYWAIT P0, [R17+URZ+0x22820], R0 ;  /* 0x02282000110075a7 */ /* 0x001064000800017f */
[----:B-1----:R-:W-:Y:S05]  /*33170*/  @!P0 NANOSLEEP.SYNCS 0x989680 ;  /* 0x009896800000895d */ /* 0x002fea0003900000 */
[----:B------:R-:W1:Y:S02]  /*33180*/  @!P0 SYNCS.PHASECHK.TRANS64 P0, [R17+URZ+0x22820], R0 ;  /* 0x02282000110085a7 */ /* 0x000e64000800007f */
[----:B-1----:R-:W-:Y:S05]  /*33190*/  @!P0 BRA `(.L_x_2108) ;  /* 0xfffffffc00f08947 */ /* 0x002fea000383ffff */
[----:B------:R-:W-:Y:S05]  /*331a0*/  BRA `(.L_x_2359) ;  /* 0xffffff7800ac7947 */ /* 0x000fea000383ffff */
.L_x_2112:
[----:B0-----:R0:W1:Y:S02]  /*331b0*/  SYNCS.PHASECHK.TRANS64.TRYWAIT P0, [R0+URZ+0x22880], R31 ;  /* 0x0228801f000075a7 */ /* 0x001064000800017f */
[----:B-1----:R-:W-:Y:S05]  /*331c0*/  @!P0 NANOSLEEP.SYNCS 0x989680 ;  /* 0x009896800000895d */ /* 0x002fea0003900000 */
[----:B------:R-:W1:Y:S02]  /*331d0*/  @!P0 SYNCS.PHASECHK.TRANS64 P0, [R0+URZ+0x22880], R31 ;  /* 0x0228801f000085a7 */ /* 0x000e64000800007f */
[----:B-1----:R-:W-:Y:S05]  /*331e0*/  @!P0 BRA `(.L_x_2112) ;  /* 0xfffffffc00f08947 */ /* 0x002fea000383ffff */
[----:B------:R-:W-:Y:S05]  /*331f0*/  BRA `(.L_x_2360) ;  /* 0xffffff7c00d07947 */ /* 0x000fea000383ffff */
.L_x_2113:
        /* <DEDUP_REMOVED lines=8> */
.L_x_2362:
[----:B------:R-:W-:Y:S05]  /*33280*/  BSYNC B0 ;  /* 0x0000000000007941 */ /* 0x000fea0003800000 */
.L_x_2361:
        /* <DEDUP_REMOVED lines=9> */
.L_x_2363:
[----:B------:R-:W-:Y:S02]  /*33320*/  IMAD.MOV.U32 R13, RZ, RZ, R18 ;  /* 0x000000ffff0d7224 */ /* 0x000fe400078e0012 */
[----:B------:R-:W-:Y:S02]  /*33330*/  IMAD.MOV.U32 R12, RZ, RZ, 0x1 ;  /* 0x00000001ff0c7424 */ /* 0x000fe400078e00ff */
[----:B------:R-:W-:-:S07]  /*33340*/  IMAD.MOV.U32 R2, RZ, RZ, R14 ;  /* 0x000000ffff027224 */ /* 0x000fce00078e000e */
[----:B------:R-:W-:Y:S05]  /*33350*/  WARPSYNC.COLLECTIVE R15, `(.L_x_2364) ;  /* 0x000000000f087348 */ /* 0x000fea0003c00000 */
[----:B------:R0:W1:Y:S02]  /*33360*/  SHFL.IDX P6, R14, R13, R12, R11 ;  /* 0x0000000c0d0e7389 */ /* 0x00006400000c000b */
[----:B01----:R-:W-:Y:S01]  /*33370*/  ENDCOLLECTIVE ;  /* 0x000000000000791b */ /* 0x003fe20003800000 */
.L_x_2364:
        /* <DEDUP_REMOVED lines=11> */
.L_x_2365:
        /* <DEDUP_REMOVED lines=9> */
.L_x_2366:
        /* <DEDUP_REMOVED lines=9> */
.L_x_2367:
[----:B------:R-:W-:Y:S02]  /*33550*/  IMAD.MOV.U32 R13, RZ, RZ, R18 ;  /* 0x000000ffff0d7224 */ /* 0x000fe400078e0012 */
[----:B------:R-:W-:Y:S02]  /*33560*/  IMAD.MOV.U32 R12, RZ, RZ, 0x3 ;  /* 0x00000003ff0c7424 */ /* 0x000fe400078e00ff */
[----:B------:R-:W-:-:S07]  /*33570*/  IMAD.MOV.U32 R2, RZ, RZ, R14 ;  /* 0x000000ffff027224 */ /* 0x000fce00078e000e */
[----:B------:R-:W-:Y:S05]  /*33580*/  WARPSYNC.COLLECTIVE R15, `(.L_x_2368) ;  /* 0x000000000f087348 */ /* 0x000fea0003c00000 */
[----:B------:R0:W1:Y:S02]  /*33590*/  SHFL.IDX P6, R14, R13, R12, R11 ;  /* 0x0000000c0d0e7389 */ /* 0x00006400000c000b */
[----:B01----:R-:W-:Y:S01]  /*335a0*/  ENDCOLLECTIVE ;  /* 0x000000000000791b */ /* 0x003fe20003800000 */
.L_x_2368:
        /* <DEDUP_REMOVED lines=11> */
.L_x_2369:
[----:B------:R-:W-:Y:S02]  /*33660*/  IMAD.MOV.U32 R13, RZ, RZ, R18 ;  /* 0x000000ffff0d7224 */ /* 0x000fe400078e0012 */
[----:B------:R-:W-:Y:S02]  /*33670*/  IMAD.MOV.U32 R12, RZ, RZ, 0x4 ;  /* 0x00000004ff0c7424 */ /* 0x000fe400078e00ff */
[----:B------:R-:W-:-:S07]  /*33680*/  IMAD.MOV.U32 R2, RZ, RZ, R14 ;  /* 0x000000ffff027224 */ /* 0x000fce00078e000e */
[----:B------:R-:W-:Y:S05]  /*33690*/  WARPSYNC.COLLECTIVE R15, `(.L_x_2370) ;  /* 0x000000000f087348 */ /* 0x000fea0003c00000 */
[----:B------:R0:W1:Y:S02]  /*336a0*/  SHFL.IDX P6, R14, R13, R12, R11 ;  /* 0x0000000c0d0e7389 */ /* 0x00006400000c000b */
[----:B01----:R-:W-:Y:S01]  /*336b0*/  ENDCOLLECTIVE ;  /* 0x000000000000791b */ /* 0x003fe20003800000 */
.L_x_2370:
        /* <DEDUP_REMOVED lines=11> */
.L_x_2371:
[----:B------:R-:W-:Y:S02]  /*33770*/  IMAD.MOV.U32 R13, RZ, RZ, R18 ;  /* 0x000000ffff0d7224 */ /* 0x000fe400078e0012 */
[----:B------:R-:W-:Y:S02]  /*33780*/  IMAD.MOV.U32 R12, RZ, RZ, 0x5 ;  /* 0x00000005ff0c7424 */ /* 0x000fe400078e00ff */
[----:B------:R-:W-:-:S07]  /*33790*/  IMAD.MOV.U32 R2, RZ, RZ, R14 ;  /* 0x000000ffff027224 */ /* 0x000fce00078e000e */
[----:B------:R-:W-:Y:S05]  /*337a0*/  WARPSYNC.COLLECTIVE R15, `(.L_x_2372) ;  /* 0x000000000f087348 */ /* 0x000fea0003c00000 */
[----:B------:R0:W1:Y:S02]  /*337b0*/  SHFL.IDX P6, R14, R13, R12, R11 ;  /* 0x0000000c0d0e7389 */ /* 0x00006400000c000b */
[----:B01----:R-:W-:Y:S01]  /*337c0*/  ENDCOLLECTIVE ;  /* 0x000000000000791b */ /* 0x003fe20003800000 */
.L_x_2372:
        /* <DEDUP_REMOVED lines=11> */
.L_x_2373:
[----:B------:R-:W-:Y:S02]  /*33880*/  IMAD.MOV.U32 R13, RZ, RZ, R18 ;  /* 0x000000ffff0d7224 */ /* 0x000fe400078e0012 */
[----:B------:R-:W-:Y:S02]  /*33890*/  IMAD.MOV.U32 R12, RZ, RZ, 0x6 ;  /* 0x00000006ff0c7424 */ /* 0x000fe400078e00ff */
[----:B------:R-:W-:-:S07]  /*338a0*/  IMAD.MOV.U32 R2, RZ, RZ, R14 ;  /* 0x000000ffff027224 */ /* 0x000fce00078e000e */
[----:B------:R-:W-:Y:S05]  /*338b0*/  WARPSYNC.COLLECTIVE R15, `(.L_x_2374) ;  /* 0x000000000f087348 */ /* 0x000fea0003c00000 */
[----:B------:R0:W1:Y:S02]  /*338c0*/  SHFL.IDX P6, R14, R13, R12, R11 ;  /* 0x0000000c0d0e7389 */ /* 0x00006400000c000b */
[----:B01----:R-:W-:Y:S01]  /*338d0*/  ENDCOLLECTIVE ;  /* 0x000000000000791b */ /* 0x003fe20003800000 */
.L_x_2374:
        /* <DEDUP_REMOVED lines=11> */
.L_x_2375:
[----:B------:R-:W-:Y:S02]  /*33990*/  IMAD.MOV.U32 R13, RZ, RZ, R18 ;  /* 0x000000ffff0d7224 */ /* 0x000fe400078e0012 */
[----:B------:R-:W-:Y:S02]  /*339a0*/  IMAD.MOV.U32 R12, RZ, RZ, 0x7 ;  /* 0x00000007ff0c7424 */ /* 0x000fe400078e00ff */
[----:B------:R-:W-:-:S07]  /*339b0*/  IMAD.MOV.U32 R2, RZ, RZ, R14 ;  /* 0x000000ffff027224 */ /* 0x000fce00078e000e */
[----:B------:R-:W-:Y:S05]  /*339c0*/  WARPSYNC.COLLECTIVE R15, `(.L_x_2376) ;  /* 0x000000000f087348 */ /* 0x000fea0003c00000 */
[----:B------:R0:W1:Y:S02]  /*339d0*/  SHFL.IDX P6, R14, R13, R12, R11 ;  /* 0x0000000c0d0e7389 */ /* 0x00006400000c000b */
[----:B01----:R-:W-:Y:S01]  /*339e0*/  ENDCOLLECTIVE ;  /* 0x000000000000791b */ /* 0x003fe20003800000 */
.L_x_2376:
        /* <DEDUP_REMOVED lines=11> */
.L_x_2377:
        /* <DEDUP_REMOVED lines=9> */
.L_x_2378:
        /* <DEDUP_REMOVED lines=9> */
.L_x_2379:
        /* <DEDUP_REMOVED lines=8> */
.L_x_2380:
        /* <DEDUP_REMOVED lines=9> */
.L_x_2381:
[----:B------:R-:W-:Y:S01]  /*33cd0*/  IMAD.MOV.U32 R2, RZ, RZ, R14 ;  /* 0x000000ffff027224 */ /* 0x000fe200078e000e */
[----:B------:R-:W-:Y:S06]  /*33ce0*/  BRA `(.L_x_2382) ;  /* 0xffffff78006c7947 */ /* 0x000fec000383ffff */
.L_x_2118:
[----:B---3--:R3:W4:Y:S02]  /*33cf0*/  SYNCS.PHASECHK.TRANS64.TRYWAIT P0, [R0+URZ+0x22840], R31 ;  /* 0x0228401f000075a7 */ /* 0x008724000800017f */
[----:B----4-:R-:W-:Y:S05]  /*33d00*/  @!P0 NANOSLEEP.SYNCS 0x989680 ;  /* 0x009896800000895d */ /* 0x010fea0003900000 */
[----:B------:R-:W4:Y:S02]  /*33d10*/  @!P0 SYNCS.PHASECHK.TRANS64 P0, [R0+URZ+0x22840], R31 ;  /* 0x0228401f000085a7 */ /* 0x000f24000800007f */
[----:B----4-:R-:W-:Y:S05]  /*33d20*/  @!P0 BRA `(.L_x_2118) ;  /* 0xfffffffc00f08947 */ /* 0x010fea000383ffff */
[----:B------:R-:W-:Y:S05]  /*33d30*/  BRA `(.L_x_2383) ;  /* 0xffffff7800bc7947 */ /* 0x000fea000383ffff */
.L_x_2119:
[----:B------:R-:W-:Y:S01]  /*33d40*/  BSSY B0, `(.L_x_2384) ;  /* 0x0000008000007945 */ /* 0x000fe20003800000 */
[----:B------:R-:W-:Y:S02]  /*33d50*/  IMAD.MOV.U32 R13, RZ, RZ, R5 ;  /* 0x000000ffff0d7224 */ /* 0x000fe400078e0005 */
[----:B------:R-:W-:Y:S02]  /*33d60*/  IMAD.MOV.U32 R12, RZ, RZ, RZ ;  /* 0x000000ffff0c7224 */ /* 0x000fe400078e00ff */
[----:B------:R-:W-:Y:S02]  /*33d70*/  IMAD.MOV.U32 R11, RZ, RZ, 0x181f ;  /* 0x0000181fff0b7424 */ /* 0x000fe400078e00ff */
[----:B------:R-:W-:-:S07]  /*33d80*/  IMAD.MOV.U32 R15, RZ, RZ, -0x1 ;  /* 0xffffffffff0f7424 */ /* 0x000fce00078e00ff */
[----:B0-23--:R-:W-:Y:S05]  /*33d90*/  WARPSYNC.COLLECTIVE R15, `(.L_x_2385) ;  /* 0x000000000f087348 */ /* 0x00dfea0003c00000 */
[----:B------:R1:W4:Y:S02]  /*33da0*/  SHFL.IDX P6, R14, R13, R12, R11 ;  /* 0x0000000c0d0e7389 */ /* 0x00032400000c000b */
[----:B01234-:R-:W-:Y:S01]  /*33db0*/  ENDCOLLECTIVE ;  /* 0x000000000000791b */ /* 0x01ffe20003800000 */
.L_x_2385:
[----:B------:R-:W-:Y:S05]  /*33dc0*/  BSYNC B0 ;  /* 0x0000000000007941 */ /* 0x000fea0003800000 */
.L_x_2384:
        /* <DEDUP_REMOVED lines=8> */
.L_x_2386:
[----:B------:R-:W-:Y:S02]  /*33e50*/  IMAD.MOV.U32 R13, RZ, RZ, R5 ;  /* 0x000000ffff0d7224 */ /* 0x000fe400078e0005 */
[----:B------:R-:W-:Y:S02]  /*33e60*/  IMAD.MOV.U32 R12, RZ, RZ, 0x1 ;  /* 0x00000001ff0c7424 */ /* 0x000fe400078e00ff */
[----:B------:R-:W-:-:S07]  /*33e70*/  IMAD.MOV.U32 R2, RZ, RZ, R14 ;  /* 0x000000ffff027224 */ /* 0x000fce00078e000e */
[----:B------:R-:W-:Y:S05]  /*33e80*/  WARPSYNC.COLLECTIVE R15, `(.L_x_2387) ;  /* 0x000000000f087348 */ /* 0x000fea0003c00000 */
[----:B------:R0:W1:Y:S02]  /*33e90*/  SHFL.IDX P6, R14, R13, R12, R11 ;  /* 0x0000000c0d0e7389 */ /* 0x00006400000c000b */
[----:B01----:R-:W-:Y:S01]  /*33ea0*/  ENDCOLLECTIVE ;  /* 0x000000000000791b */ /* 0x003fe20003800000 */
.L_x_2387:
        /* <DEDUP_REMOVED lines=11> */
.L_x_2388:
[----:B------:R-:W-:Y:S02]  /*33f60*/  IMAD.MOV.U32 R13, RZ, RZ, R5 ;  /* 0x000000ffff0d7224 */ /* 0x000fe400078e0005 */
[----:B------:R-:W-:Y:S02]  /*33f70*/  IMAD.MOV.U32 R12, RZ, RZ, 0x2 ;  /* 0x00000002ff0c7424 */ /* 0x000fe400078e00ff */
[----:B------:R-:W-:-:S07]  /*33f80*/  IMAD.MOV.U32 R10, RZ, RZ, R14 ;  /* 0x000000ffff0a7224 */ /* 0x000fce00078e000e */
[----:B------:R-:W-:Y:S05]  /*33f90*/  WARPSYNC.COLLECTIVE R15, `(.L_x_2389) ;  /* 0x000000000f087348 */ /* 0x000fea0003c00000 */
[----:B------:R0:W1:Y:S02]  /*33fa0*/  SHFL.IDX P6, R14, R13, R12, R11 ;  /* 0x0000000c0d0e7389 */ /* 0x00006400000c000b */
[----:B01----:R-:W-:Y:S01]  /*33fb0*/  ENDCOLLECTIVE ;  /* 0x000000000000791b */ /* 0x003fe20003800000 */
.L_x_2389:
        /* <DEDUP_REMOVED lines=11> */
.L_x_2390:
[----:B------:R-:W-:Y:S02]  /*34070*/  IMAD.MOV.U32 R13, RZ, RZ, R5 ;  /* 0x000000ffff0d7224 */ /* 0x000fe400078e0005 */
[----:B------:R-:W-:Y:S02]  /*34080*/  IMAD.MOV.U32 R12, RZ, RZ, 0x3 ;  /* 0x00000003ff0c7424 */ /* 0x000fe400078e00ff */
[----:B------:R-:W-:-:S07]  /*34090*/  IMAD.MOV.U32 R2, RZ, RZ, R14 ;  /* 0x000000ffff027224 */ /* 0x000fce00078e000e */
[----:B------:R-:W-:Y:S05]  /*340a0*/  WARPSYNC.COLLECTIVE R15, `(.L_x_2391) ;  /* 0x000000000f087348 */ /* 0x000fea0003c00000 */
[----:B------:R0:W1:Y:S02]  /*340b0*/  SHFL.IDX P6, R14, R13, R12, R11 ;  /* 0x0000000c0d0e7389 */ /* 0x00006400000c000b */
[----:B01----:R-:W-:Y:S01]  /*340c0*/  ENDCOLLECTIVE ;  /* 0x000000000000791b */ /* 0x003fe20003800000 */
.L_x_2391:
        /* <DEDUP_REMOVED lines=11> */
.L_x_2392:
[----:B------:R-:W-:Y:S02]  /*34180*/  IMAD.MOV.U32 R13, RZ, RZ, R5 ;  /* 0x000000ffff0d7224 */ /* 0x000fe400078e0005 */
[----:B------:R-:W-:Y:S02]  /*34190*/  IMAD.MOV.U32 R12, RZ, RZ, 0x4 ;  /* 0x00000004ff0c7424 */ /* 0x000fe400078e00ff */
[----:B------:R-:W-:-:S07]  /*341a0*/  IMAD.MOV.U32 R2, RZ, RZ, R14 ;  /* 0x000000ffff027224 */ /* 0x000fce00078e000e */
[----:B------:R-:W-:Y:S05]  /*341b0*/  WARPSYNC.COLLECTIVE R15, `(.L_x_2393) ;  /* 0x000000000f087348 */ /* 0x000fea0003c00000 */
[----:B------:R0:W1:Y:S02]  /*341c0*/  SHFL.IDX P6, R14, R13, R12, R11 ;  /* 0x0000000c0d0e7389 */ /* 0x00006400000c000b */
[----:B01----:R-:W-:Y:S01]  /*341d0*/  ENDCOLLECTIVE ;  /* 0x000000000000791b */ /* 0x003fe20003800000 */
.L_x_2393:
        /* <DEDUP_REMOVED lines=11> */
.L_x_2394:
[----:B------:R-:W-:Y:S02]  /*34290*/  IMAD.MOV.U32 R13, RZ, RZ, R5 ;  /* 0x000000ffff0d7224 */ /* 0x000fe400078e0005 */
[----:B------:R-:W-:Y:S02]  /*342a0*/  IMAD.MOV.U32 R12, RZ, RZ, 0x5 ;  /* 0x00000005ff0c7424 */ /* 0x000fe400078e00ff */
[----:B------:R-:W-:-:S07]  /*342b0*/  IMAD.MOV.U32 R2, RZ, RZ, R14 ;  /* 0x000000ffff027224 */ /* 0x000fce00078e000e */
[----:B------:R-:W-:Y:S05]  /*342c0*/  WARPSYNC.COLLECTIVE R15, `(.L_x_2395) ;  /* 0x000000000f087348 */ /* 0x000fea0003c00000 */
[----:B------:R0:W1:Y:S02]  /*342d0*/  SHFL.IDX P6, R14, R13, R12, R11 ;  /* 0x0000000c0d0e7389 */ /* 0x00006400000c000b */
[----:B01----:R-:W-:Y:S01]  /*342e0*/  ENDCOLLECTIVE ;  /* 0x000000000000791b */ /* 0x003fe20003800000 */
.L_x_2395:
        /* <DEDUP_REMOVED lines=11> */
.L_x_2396:
[----:B------:R-:W-:Y:S02]  /*343a0*/  IMAD.MOV.U32 R13, RZ, RZ, R5 ;  /* 0x000000ffff0d7224 */ /* 0x000fe400078e0005 */
[----:B------:R-:W-:Y:S02]  /*343b0*/  IMAD.MOV.U32 R12, RZ, RZ, 0x6 ;  /* 0x00000006ff0c7424 */ /* 0x000fe400078e00ff */
[----:B------:R-:W-:-:S07]  /*343c0*/  IMAD.MOV.U32 R2, RZ, RZ, R14 ;  /* 0x000000ffff027224 */ /* 0x000fce00078e000e */
[----:B------:R-:W-:Y:S05]  /*343d0*/  WARPSYNC.COLLECTIVE R15, `(.L_x_2397) ;  /* 0x000000000f087348 */ /* 0x000fea0003c00000 */
[----:B------:R0:W1:Y:S02]  /*343e0*/  SHFL.IDX P6, R14, R13, R12, R11 ;  /* 0x0000000c0d0e7389 */ /* 0x00006400000c000b */
[----:B01----:R-:W-:Y:S01]  /*343f0*/  ENDCOLLECTIVE ;  /* 0x000000000000791b */ /* 0x003fe20003800000 */
.L_x_2397:
        /* <DEDUP_REMOVED lines=11> */
.L_x_2398:
[----:B------:R-:W-:Y:S02]  /*344b0*/  IMAD.MOV.U32 R13, RZ, RZ, R5 ;  /* 0x000000ffff0d7224 */ /* 0x000fe400078e0005 */
[----:B------:R-:W-:Y:S02]  /*344c0*/  IMAD.MOV.U32 R12, RZ, RZ, 0x7 ;  /* 0x00000007ff0c7424 */ /* 0x000fe400078e00ff */
[----:B------:R-:W-:-:S07]  /*344d0*/  IMAD.MOV.U32 R2, RZ, RZ, R14 ;  /* 0x000000ffff027224 */ /* 0x000fce00078e000e */
[----:B------:R-:W-:Y:S05]  /*344e0*/  WARPSYNC.COLLECTIVE R15, `(.L_x_2399) ;  /* 0x000000000f087348 */ /* 0x000fea0003c00000 */
[----:B------:R0:W1:Y:S02]  /*344f0*/  SHFL.IDX P6, R14, R13, R12, R11 ;  /* 0x0000000c0d0e7389 */ /* 0x00006400000c000b */
[----:B01----:R-:W-:Y:S01]  /*34500*/  ENDCOLLECTIVE ;  /* 0x000000000000791b */ /* 0x003fe20003800000 */
.L_x_2399:
        /* <DEDUP_REMOVED lines=11> */
.L_x_2400:
[----:B------:R-:W-:Y:S02]  /*345c0*/  IMAD.MOV.U32 R13, RZ, RZ, R8 ;  /* 0x000000ffff0d7224 */ /* 0x000fe400078e0008 */
[----:B------:R-:W-:Y:S02]  /*345d0*/  IMAD.MOV.U32 R12, RZ, RZ, RZ ;  /* 0x000000ffff0c7224 */ /* 0x000fe400078e00ff */
[----:B------:R-:W-:-:S07]  /*345e0*/  IMAD.MOV.U32 R10, RZ, RZ, R14 ;  /* 0x000000ffff0a7224 */ /* 0x000fce00078e000e */
[----:B------:R-:W-:Y:S05]  /*345f0*/  WARPSYNC.COLLECTIVE R15, `(.L_x_2401) ;  /* 0x000000000f087348 */ /* 0x000fea0003c00000 */
[----:B------:R0:W1:Y:S02]  /*34600*/  SHFL.IDX P6, R14, R13, R12, R11 ;  /* 0x0000000c0d0e7389 */ /* 0x00006400000c000b */
[----:B01----:R-:W-:Y:S01]  /*34610*/  ENDCOLLECTIVE ;  /* 0x000000000000791b */ /* 0x003fe20003800000 */
.L_x_2401:
        /* <DEDUP_REMOVED lines=11> */
.L_x_2402:
[----:B------:R-:W-:Y:S02]  /*346d0*/  IMAD.MOV.U32 R13, RZ, RZ, R8 ;  /* 0x000000ffff0d7224 */ /* 0x000fe400078e0008 */
[----:B------:R-:W-:Y:S02]  /*346e0*/  IMAD.MOV.U32 R12, RZ, RZ, 0x1 ;  /* 0x00000001ff0c7424 */ /* 0x000fe400078e00ff */
[----:B------:R-:W-:-:S07]  /*346f0*/  IMAD.MOV.U32 R5, RZ, RZ, R14 ;  /* 0x000000ffff057224 */ /* 0x000fce00078e000e */
[----:B------:R-:W-:Y:S05]  /*34700*/  WARPSYNC.COLLECTIVE R15, `(.L_x_2403) ;  /* 0x000000000f087348 */ /* 0x000fea0003c00000 */
[----:B------:R0:W1:Y:S02]  /*34710*/  SHFL.IDX P6, R14, R13, R12, R11 ;  /* 0x0000000c0d0e7389 */ /* 0x00006400000c000b */
[----:B01----:R-:W-:Y:S01]  /*34720*/  ENDCOLLECTIVE ;  /* 0x000000000000791b */ /* 0x003fe20003800000 */
.L_x_2403:
        /* <DEDUP_REMOVED lines=11> */
.L_x_2404:
[----:B------:R-:W-:Y:S01]  /*347e0*/  IMAD.MOV.U32 R2, RZ, RZ, R14 ;  /* 0x000000ffff027224 */ /* 0x000fe200078e000e */
[----:B------:R-:W-:Y:S06]  /*347f0*/  BRA `(.L_x_2405) ;  /* 0xffffff7400547947 */ /* 0x000fec000383ffff */
.L_x_2124:
[----:B-1----:R1:W2:Y:S02]  /*34800*/  SYNCS.PHASECHK.TRANS64.TRYWAIT P2, [R3+URZ+0x22870], R0 ;  /* 0x02287000030075a7 */ /* 0x0022a4000804017f */
[----:B--2---:R-:W-:Y:S05]  /*34810*/  @!P2 NANOSLEEP.SYNCS 0x989680 ;  /* 0x009896800000a95d */ /* 0x004fea0003900000 */
[----:B------:R-:W2:Y:S02]  /*34820*/  @!P2 SYNCS.PHASECHK.TRANS64 P2, [R3+URZ+0x22870], R0 ;  /* 0x022870000300a5a7 */ /* 0x000ea4000804007f */
[----:B--2---:R-:W-:Y:S05]  /*34830*/  @!P2 BRA `(.L_x_2124) ;  /* 0xfffffffc00f0a947 */ /* 0x004fea000383ffff */
[----:B------:R-:W-:Y:S05]  /*34840*/  BRA `(.L_x_2406) ;  /* 0xffffff7400b87947 */ /* 0x000fea000383ffff */
.L_x_2126:
[----:B-1----:R1:W2:Y:S02]  /*34850*/  SYNCS.PHASECHK.TRANS64.TRYWAIT P2, [R3+URZ+0x22860], R0 ;  /* 0x02286000030075a7 */ /* 0x0022a4000804017f */
[----:B--2---:R-:W-:Y:S05]  /*34860*/  @!P2 NANOSLEEP.SYNCS 0x989680 ;  /* 0x009896800000a95d */ /* 0x004fea0003900000 */
[----:B------:R-:W2:Y:S02]  /*34870*/  @!P2 SYNCS.PHASECHK.TRANS64 P2, [R3+URZ+0x22860], R0 ;  /* 0x022860000300a5a7 */ /* 0x000ea4000804007f */
[----:B--2---:R-:W-:Y:S05]  /*34880*/  @!P2 BRA `(.L_x_2126) ;  /* 0xfffffffc00f0a947 */ /* 0x004fea000383ffff */
[----:B------:R-:W-:Y:S05]  /*34890*/  BRA `(.L_x_2407) ;  /* 0xffffff7400c87947 */ /* 0x000fea000383ffff */
.L_x_2134:
[----:B0-----:R0:W1:Y:S02]  /*348a0*/  SYNCS.PHASECHK.TRANS64.TRYWAIT P1, [R18+URZ+0x22870], R3 ;  /* 0x02287003120075a7 */ /* 0x001064000802017f */
[----:B-1----:R-:W-:Y:S05]  /*348b0*/  @!P1 NANOSLEEP.SYNCS 0x989680 ;  /* 0x009896800000995d */ /* 0x002fea0003900000 */
[----:B------:R-:W1:Y:S02]  /*348c0*/  @!P1 SYNCS.PHASECHK.TRANS64 P1, [R18+URZ+0x22870], R3 ;  /* 0x02287003120095a7 */ /* 0x000e64000802007f */
[----:B-1----:R-:W-:Y:S05]  /*348d0*/  @!P1 BRA `(.L_x_2134) ;  /* 0xfffffffc00f09947 */ /* 0x002fea000383ffff */
[----:B------:R-:W-:Y:S05]  /*348e0*/  BRA `(.L_x_2408) ;  /* 0xffffff7c008c7947 */ /* 0x000fea000383ffff */
.L_x_2136:
[----:B0-----:R0:W1:Y:S02]  /*348f0*/  SYNCS.PHASECHK.TRANS64.TRYWAIT P1, [R18+URZ+0x22860], R3 ;  /* 0x02286003120075a7 */ /* 0x001064000802017f */
[----:B-1----:R-:W-:Y:S05]  /*34900*/  @!P1 NANOSLEEP.SYNCS 0x989680 ;  /* 0x009896800000995d */ /* 0x002fea0003900000 */
[----:B------:R-:W1:Y:S02]  /*34910*/  @!P1 SYNCS.PHASECHK.TRANS64 P1, [R18+URZ+0x22860], R3 ;  /* 0x02286003120095a7 */ /* 0x000e64000802007f */
[----:B-1----:R-:W-:Y:S05]  /*34920*/  @!P1 BRA `(.L_x_2136) ;  /* 0xfffffffc00f09947 */ /* 0x002fea000383ffff */
[----:B------:R-:W-:Y:S05]  /*34930*/  BRA `(.L_x_2409) ;  /* 0xffffff7c00987947 */ /* 0x000fea000383ffff */
.L_x_2141:
        /* <DEDUP_REMOVED lines=8> */
.L_x_2411:
[----:B------:R-:W-:Y:S05]  /*349c0*/  BSYNC B0 ;  /* 0x0000000000007941 */ /* 0x000fea0003800000 */
.L_x_2410:
[----:B------:R-:W-:Y:S02]  /*349d0*/  IMAD.MOV.U32 R13, RZ, RZ, R24 ;  /* 0x000000ffff0d7224 */ /* 0x000fe400078e0018 */
[----:B------:R-:W-:Y:S02]  /*349e0*/  IMAD.MOV.U32 R12, RZ, RZ, 0x1 ;  /* 0x00000001ff0c7424 */ /* 0x000fe400078e00ff */
[----:B------:R-:W-:Y:S02]  /*349f0*/  IMAD.MOV.U32 R11, RZ, RZ, 0x1f ;  /* 0x0000001fff0b7424 */ /* 0x000fe400078e00ff */
[----:B------:R-:W-:Y:S02]  /*34a00*/  IMAD.MOV.U32 R15, RZ, RZ, -0x1 ;  /* 0xffffffffff0f7424 */ /* 0x000fe400078e00ff */
[----:B------:R-:W-:Y:S02]  /*34a10*/  IMAD.IADD R5, R27, 0x1, R7 ;  /* 0x000000011b057824 */ /* 0x000fe400078e0207 */
[----:B------:R-:W-:-:S07]  /*34a20*/  IMAD.MOV.U32 R0, RZ, RZ, R14 ;  /* 0x000000ffff007224 */ /* 0x000fce00078e000e */
[----:B------:R-:W-:Y:S05]  /*34a30*/  WARPSYNC.COLLECTIVE R15, `(.L_x_2412) ;  /* 0x000000000f087348 */ /* 0x000fea0003c00000 */
[----:B------:R0:W1:Y:S02]  /*34a40*/  SHFL.IDX P6, R14, R13, R12, R11 ;  /* 0x0000000c0d0e7389 */ /* 0x00006400000c000b */
[----:B01----:R-:W-:Y:S01]  /*34a50*/  ENDCOLLECTIVE ;  /* 0x000000000000791b */ /* 0x003fe20003800000 */
.L_x_2412:
[----:B------:R-:W-:Y:S02]  /*34a60*/  ULDC UR4, c[0x0][0xc3c] ;  /* 0x00030f0000047ab9 */ /* 0x000fe40000000800 */
[----:B------:R-:W-:-:S13]  /*34a70*/  ISETP.GE.OR P1, PT, R5, UR4, !P0 ;  /* 0x0000000405007c0c */ /* 0x000fda000c726670 */
[----:B------:R-:W0:Y:S01]  /*34a80*/  @!P1 LDC.64 R2, c[0x0][0xc80] ;  /* 0x00032000ff029b82 */ /* 0x000e220000000a00 */
[----:B------:R-:W-:Y:S02]  /*34a90*/  IMAD.MOV.U32 R11, RZ, RZ, RZ ;  /* 0x000000ffff0b7224 */ /* 0x000fe400078e00ff */
[----:B------:R-:W-:Y:S02]  /*34aa0*/  IMAD.MOV.U32 R24, RZ, RZ, R14 ;  /* 0x000000ffff187224 */ /* 0x000fe400078e000e */
[----:B0-----:R-:W-:-:S06]  /*34ab0*/  @!P1 IMAD.WIDE R2, R5, 0x4, R2 ;  /* 0x0000000405029825 */ /* 0x001fcc00078e0202 */
[----:B------:R0:W2:Y:S01]  /*34ac0*/  @!P1 LDG.E R3, desc[UR60][R2.64] ;  /* 0x0000003c02039981 */ /* 0x0000a2000c1e1900 */
[C---:B------:R-:W-:Y:S02]  /*34ad0*/  ISETP.GE.U32.AND P2, PT, R7.reuse, 0x2, PT ;  /* 0x000000020700780c */ /* 0x040fe40003f46070 */
[C---:B------:R-:W-:Y:S02]  /*34ae0*/  ISETP.GE.U32.AND P3, PT, R7.reuse, 0x4, PT ;  /* 0x000000040700780c */ /* 0x040fe40003f66070 */
[C---:B------:R-:W-:Y:S02]  /*34af0*/  ISETP.GE.U32.AND P4, PT, R7.reuse, 0x8, PT ;  /* 0x000000080700780c */ /* 0x040fe40003f86070 */
[C---:B------:R-:W-:Y:S01]  /*34b00*/  ISETP.GE.U32.AND P5, PT, R7.reuse, 0x10, PT ;  /* 0x000000100700780c */ /* 0x040fe20003fa6070 */
[----:B0-----:R-:W-:Y:S02]  /*34b10*/  IMAD.MOV.U32 R2, RZ, RZ, RZ ;  /* 0x000000ffff027224 */ /* 0x001fe400078e00ff */
[----:B--2---:R-:W-:Y:S01]  /*34b20*/  @!P1 IMAD.MOV.U32 R2, RZ, RZ, R3 ;  /* 0x000000ffff029224 */ /* 0x004fe200078e0003 */
[----:B------:R-:W-:-:S03]  /*34b30*/  ISETP.NE.AND P1, PT, R7, RZ, PT ;  /* 0x000000ff0700720c */ /* 0x000fc60003f25270 */
[----:B------:R-:W-:-:S10]  /*34b40*/  IMAD.MOV.U32 R13, RZ, RZ, R2 ;  /* 0x000000ffff0d7224 */ /* 0x000fd400078e0002 */
[----:B------:R-:W-:Y:S05]  /*34b50*/  WARPSYNC.COLLECTIVE R15, `(.L_x_2413) ;  /* 0x000000000f087348 */ /* 0x000fea0003c00000 */
[----:B------:R0:W1:Y:S02]  /*34b60*/  SHFL.UP P6, R14, R13, R12, R11 ;  /* 0x0400000c0d0e7389 */ /* 0x00006400000c000b */
[----:B01----:R-:W-:Y:S01]  /*34b70*/  ENDCOLLECTIVE ;  /* 0x000000000000791b */ /* 0x003fe20003800000 */
.L_x_2413:
[----:B------:R-:W-:Y:S01]  /*34b80*/  IMAD.MOV.U32 R12, RZ, RZ, 0x2 ;  /* 0x00000002ff0c7424 */ /* 0x000fe200078e00ff */
[----:B------:R-:W-:-:S05]  /*34b90*/  SEL R5, R14, RZ, P1 ;  /* 0x000000ff0e057207 */ /* 0x000fca0000800000 */
[----:B------:R-:W-:-:S04]  /*34ba0*/  IMAD.IADD R4, R2, 0x1, R5 ;  /* 0x0000000102047824 */ /* 0x000fc800078e0205 */
[----:B------:R-:W-:-:S07]  /*34bb0*/  IMAD.MOV.U32 R13, RZ, RZ, R4 ;  /* 0x000000ffff0d7224 */ /* 0x000fce00078e0004 */
[----:B------:R-:W-:Y:S05]  /*34bc0*/  WARPSYNC.COLLECTIVE R15, `(.L_x_2414) ;  /* 0x000000000f087348 */ /* 0x000fea0003c00000 */
[----:B------:R0:W1:Y:S02]  /*34bd0*/  SHFL.UP P6, R14, R13, R12, R11 ;  /* 0x0400000c0d0e7389 */ /* 0x00006400000c000b */
[----:B01----:R-:W-:Y:S01]  /*34be0*/  ENDCOLLECTIVE ;  /* 0x000000000000791b */ /* 0x003fe20003800000 */
.L_x_2414:
[----:B------:R-:W-:Y:S01]  /*34bf0*/  IMAD.MOV.U32 R12, RZ, RZ, 0x4 ;  /* 0x00000004ff0c7424 */ /* 0x000fe200078e00ff */
[----:B------:R-:W-:-:S05]  /*34c00*/  SEL R5, R14, RZ, P2 ;  /* 0x000000ff0e057207 */ /* 0x000fca0001000000 */
[----:B------:R-:W-:-:S04]  /*34c10*/  IMAD.IADD R5, R4, 0x1, R5 ;  /* 0x0000000104057824 */ /* 0x000fc800078e0205 */
[----:B------:R-:W-:-:S07]  /*34c20*/  IMAD.MOV.U32 R13, RZ, RZ, R5 ;  /* 0x000000ffff0d7224 */ /* 0x000fce00078e0005 */
[----:B------:R-:W-:Y:S05]  /*34c30*/  WARPSYNC.COLLECTIVE R15, `(.L_x_2415) ;  /* 0x000000000f087348 */ /* 0x000fea0003c00000 */
[----:B------:R0:W1:Y:S02]  /*34c40*/  SHFL.UP P6, R14, R13, R12, R11 ;  /* 0x0400000c0d0e7389 */ /* 0x00006400000c000b */
[----:B01----:R-:W-:Y:S01]  /*34c50*/  ENDCOLLECTIVE ;  /* 0x000000000000791b */ /* 0x003fe20003800000 */
.L_x_2415:
[----:B------:R-:W-:Y:S01]  /*34c60*/  IMAD.MOV.U32 R12, RZ, RZ, 0x8 ;  /* 0x00000008ff0c7424 */ /* 0x000fe200078e00ff */
[----:B------:R-:W-:-:S05]  /*34c70*/  SEL R6, R14, RZ, P3 ;  /* 0x000000ff0e067207 */ /* 0x000fca0001800000 */
[----:B------:R-:W-:-:S04]  /*34c80*/  IMAD.IADD R6, R5, 0x1, R6 ;  /* 0x0000000105067824 */ /* 0x000fc800078e0206 */
[----:B------:R-:W-:-:S07]  /*34c90*/  IMAD.MOV.U32 R13, RZ, RZ, R6 ;  /* 0x000000ffff0d7224 */ /* 0x000fce00078e0006 */
[----:B------:R-:W-:Y:S05]  /*34ca0*/  WARPSYNC.COLLECTIVE R15, `(.L_x_2416) ;  /* 0x000000000f087348 */ /* 0x000fea0003c00000 */
[----:B------:R0:W1:Y:S02]  /*34cb0*/  SHFL.UP P6, R14, R13, R12, R11 ;  /* 0x0400000c0d0e7389 */ /* 0x00006400000c000b */
[----:B01----:R-:W-:Y:S01]  /*34cc0*/  ENDCOLLECTIVE ;  /* 0x000000000000791b */ /* 0x003fe20003800000 */
.L_x_2416:
[----:B------:R-:W-:Y:S01]  /*34cd0*/  IMAD.MOV.U32 R12, RZ, RZ, 0x10 ;  /* 0x00000010ff0c7424 */ /* 0x000fe200078e00ff */
[----:B------:R-:W-:-:S05]  /*34ce0*/  SEL R3, R14, RZ, P4 ;  /* 0x000000ff0e037207 */ /* 0x000fca0002000000 */
[----:B------:R-:W-:-:S04]  /*34cf0*/  IMAD.IADD R4, R6, 0x1, R3 ;  /* 0x0000000106047824 */ /* 0x000fc800078e0203 */
[----:B------:R-:W-:-:S07]  /*34d00*/  IMAD.MOV.U32 R13, RZ, RZ, R4 ;  /* 0x000000ffff0d7224 */ /* 0x000fce00078e0004 */
[----:B------:R-:W-:Y:S05]  /*34d10*/  WARPSYNC.COLLECTIVE R15, `(.L_x_2417) ;  /* 0x000000000f087348 */ /* 0x000fea0003c00000 */
[----:B------:R0:W1:Y:S02]  /*34d20*/  SHFL.UP P6, R14, R13, R12, R11 ;  /* 0x0400000c0d0e7389 */ /* 0x00006400000c000b */
[----:B01----:R-:W-:Y:S01]  /*34d30*/  ENDCOLLECTIVE ;  /* 0x000000000000791b */ /* 0x003fe20003800000 */
.L_x_2417:
[----:B------:R-:W-:Y:S02]  /*34d40*/  IMAD.MOV.U32 R12, RZ, RZ, 0x1f ;  /* 0x0000001fff0c7424 */ /* 0x000fe400078e00ff */
[----:B------:R-:W-:Y:S01]  /*34d50*/  IMAD.MOV.U32 R11, RZ, RZ, 0x1f ;  /* 0x0000001fff0b7424 */ /* 0x000fe200078e00ff */
[----:B------:R-:W-:-:S05]  /*34d60*/  SEL R3, R14, RZ, P5 ;  /* 0x000000ff0e037207 */ /* 0x000fca0002800000 */
[----:B------:R-:W-:-:S04]  /*34d70*/  IMAD.IADD R3, R4, 0x1, R3 ;  /* 0x0000000104037824 */ /* 0x000fc800078e0203 */
[----:B------:R-:W-:-:S07]  /*34d80*/  IMAD.MOV.U32 R13, RZ, RZ, R3 ;  /* 0x000000ffff0d7224 */ /* 0x000fce00078e0003 */
[----:B------:R-:W-:Y:S05]  /*34d90*/  WARPSYNC.COLLECTIVE R15, `(.L_x_2418) ;  /* 0x000000000f087348 */ /* 0x000fea0003c00000 */
[----:B------:R0:W1:Y:S02]  /*34da0*/  SHFL.IDX P6, R14, R13, R12, R11 ;  /* 0x0000000c0d0e7389 */ /* 0x00006400000c000b */
[----:B01----:R-:W-:Y:S01]  /*34db0*/  ENDCOLLECTIVE ;  /* 0x000000000000791b */ /* 0x003fe20003800000 */
.L_x_2418:
[----:B------:R-:W-:Y:S05]  /*34dc0*/  BRA `(.L_x_2419) ;  /* 0xffffff8000a87947 */ /* 0x000fea000383ffff */
.L_x_2146:
[----:B------:R-:W-:Y:S01]  /*34dd0*/  BSSY B0, `(.L_x_2420) ;  /* 0x0000008000007945 */ /* 0x000fe20003800000 */
[----:B-----5:R-:W-:Y:S02]  /*34de0*/  IMAD.MOV.U32 R13, RZ, RZ, R2 ;  /* 0x000000ffff0d7224 */ /* 0x020fe400078e0002 */
[----:B------:R-:W-:Y:S02]  /*34df0*/  IMAD.MOV.U32 R12, RZ, RZ, 0x1 ;  /* 0x00000001ff0c7424 */ /* 0x000fe400078e00ff */
[----:B------:R-:W-:Y:S02]  /*34e00*/  IMAD.MOV.U32 R11, RZ, RZ, RZ ;  /* 0x000000ffff0b7224 */ /* 0x000fe400078e00ff */
[----:B------:R-:W-:-:S07]  /*34e10*/  IMAD.MOV.U32 R15, RZ, RZ, -0x1 ;  /* 0xffffffffff0f7424 */ /* 0x000fce00078e00ff */
[----:B01----:R-:W-:Y:S05]  /*34e20*/  WARPSYNC.COLLECTIVE R15, `(.L_x_2421) ;  /* 0x000000000f087348 */ /* 0x003fea0003c00000 */
[----:B------:R2:W3:Y:S02]  /*34e30*/  SHFL.UP P6, R14, R13, R12, R11 ;  /* 0x0400000c0d0e7389 */ /* 0x0004e400000c000b */
[----:B0123--:R-:W-:Y:S01]  /*34e40*/  ENDCOLLECTIVE ;  /* 0x000000000000791b */ /* 0x00ffe20003800000 */
.L_x_2421:
[----:B------:R-:W-:Y:S05]  /*34e50*/  BSYNC B0 ;  /* 0x0000000000007941 */ /* 0x000fea0003800000 */
.L_x_2420:
[----:B------:R-:W-:Y:S01]  /*34e60*/  SEL R13, R14, RZ, P1 ;  /* 0x000000ff0e0d7207 */ /* 0x000fe20000800000 */
[----:B------:R-:W-:Y:S02]  /*34e70*/  IMAD.MOV.U32 R12, RZ, RZ, 0x2 ;  /* 0x00000002ff0c7424 */ /* 0x000fe400078e00ff */
[----:B------:R-:W-:Y:S02]  /*34e80*/  IMAD.MOV.U32 R11, RZ, RZ, RZ ;  /* 0x000000ffff0b7224 */ /* 0x000fe400078e00ff */
[----:B------:R-:W-:Y:S02]  /*34e90*/  IMAD.IADD R13, R2, 0x1, R13 ;  /* 0x00000001020d7824 */ /* 0x000fe400078e020d */
[----:B------:R-:W-:-:S07]  /*34ea0*/  IMAD.MOV.U32 R15, RZ, RZ, -0x1 ;  /* 0xffffffffff0f7424 */ /* 0x000fce00078e00ff */
[----:B------:R-:W-:Y:S05]  /*34eb0*/  WARPSYNC.COLLECTIVE R15, `(.L_x_2422) ;  /* 0x000000000f087348 */ /* 0x000fea0003c00000 */
[----:B------:R0:W1:Y:S02]  /*34ec0*/  SHFL.UP P6, R14, R13, R12, R11 ;  /* 0x0400000c0d0e7389 */ /* 0x00006400000c000b */
[----:B01----:R-:W-:Y:S01]  /*34ed0*/  ENDCOLLECTIVE ;  /* 0x000000000000791b */ /* 0x003fe20003800000 */
.L_x_2422:
[----:B------:R-:W-:Y:S01]  /*34ee0*/  IMAD.MOV.U32 R12, RZ, RZ, 0x4 ;  /* 0x00000004ff0c7424 */ /* 0x000fe200078e00ff */
[----:B------:R-:W-:-:S05]  /*34ef0*/  SEL R14, R14, RZ, P2 ;  /* 0x000000ff0e0e7207 */ /* 0x000fca0001000000 */
[----:B------:R-:W-:-:S04]  /*34f00*/  IMAD.IADD R3, R13, 0x1, R14 ;  /* 0x000000010d037824 */ /* 0x000fc800078e020e */
[----:B------:R-:W-:-:S07]  /*34f10*/  IMAD.MOV.U32 R13, RZ, RZ, R3 ;  /* 0x000000ffff0d7224 */ /* 0x000fce00078e0003 */
[----:B------:R-:W-:Y:S05]  /*34f20*/  WARPSYNC.COLLECTIVE R15, `(.L_x_2423) ;  /* 0x000000000f087348 */ /* 0x000fea0003c00000 */
[----:B------:R0:W1:Y:S02]  /*34f30*/  SHFL.UP P6, R14, R13, R12, R11 ;  /* 0x0400000c0d0e7389 */ /* 0x00006400000c000b */
[----:B01----:R-:W-:Y:S01]  /*34f40*/  ENDCOLLECTIVE ;  /* 0x000000000000791b */ /* 0x003fe20003800000 */
.L_x_2423:
[----:B------:R-:W-:Y:S01]  /*34f50*/  IMAD.MOV.U32 R12, RZ, RZ, 0x8 ;  /* 0x00000008ff0c7424 */ /* 0x000fe200078e00ff */
[----:B------:R-:W-:-:S05]  /*34f60*/  SEL R4, R14, RZ, P3 ;  /* 0x000000ff0e047207 */ /* 0x000fca0001800000 */
[----:B------:R-:W-:-:S04]  /*34f70*/  IMAD.IADD R4, R3, 0x1, R4 ;  /* 0x0000000103047824 */ /* 0x000fc800078e0204 */
[----:B------:R-:W-:-:S07]  /*34f80*/  IMAD.MOV.U32 R13, RZ, RZ, R4 ;  /* 0x000000ffff0d7224 */ /* 0x000fce00078e0004 */
[----:B------:R-:W-:Y:S05]  /*34f90*/  WARPSYNC.COLLECTIVE R15, `(.L_x_2424) ;  /* 0x000000000f087348 */ /* 0x000fea0003c00000 */
[----:B------:R0:W1:Y:S02]  /*34fa0*/  SHFL.UP P6, R14, R13, R12, R11 ;  /* 0x0400000c0d0e7389 */ /* 0x00006400000c000b */
[----:B01----:R-:W-:Y:S01]  /*34fb0*/  ENDCOLLECTIVE ;  /* 0x000000000000791b */ /* 0x003fe20003800000 */
.L_x_2424:
[----:B------:R-:W-:Y:S01]  /*34fc0*/  IMAD.MOV.U32 R12, RZ, RZ, 0x10 ;  /* 0x00000010ff0c7424 */ /* 0x000fe200078e00ff */
[----:B------:R-:W-:-:S05]  /*34fd0*/  SEL R5, R14, RZ, P4 ;  /* 0x000000ff0e057207 */ /* 0x000fca0002000000 */
[----:B------:R-:W-:-:S04]  /*34fe0*/  IMAD.IADD R5, R4, 0x1, R5 ;  /* 0x0000000104057824 */ /* 0x000fc800078e0205 */
[----:B------:R-:W-:-:S07]  /*34ff0*/  IMAD.MOV.U32 R13, RZ, RZ, R5 ;  /* 0x000000ffff0d7224 */ /* 0x000fce00078e0005 */
[----:B------:R-:W-:Y:S05]  /*35000*/  WARPSYNC.COLLECTIVE R15, `(.L_x_2425) ;  /* 0x000000000f087348 */ /* 0x000fea0003c00000 */
[----:B------:R0:W1:Y:S02]  /*35010*/  SHFL.UP P6, R14, R13, R12, R11 ;  /* 0x0400000c0d0e7389 */ /* 0x00006400000c000b */
[----:B01----:R-:W-:Y:S01]  /*35020*/  ENDCOLLECTIVE ;  /* 0x000000000000791b */ /* 0x003fe20003800000 */
.L_x_2425:
        /* <DEDUP_REMOVED lines=8> */
.L_x_2426:
[----:B------:R-:W-:Y:S05]  /*350b0*/  BRA `(.L_x_2427) ;  /* 0xffffff8000887947 */ /* 0x000fea000383ffff */
.L_x_2148:
[----:B------:R-:W-:Y:S01]  /*350c0*/  BSSY B0, `(.L_x_2428) ;  /* 0x0000006000007945 */ /* 0x000fe20003800000 */
[----:B------:R-:W-:Y:S01]  /*350d0*/  PLOP3.LUT P6, PT, P6, PT, PT, 0x8, 0x0 ;  /* 0x000000000000781c */ /* 0x000fe200037ce170 */
[----:B------:R-:W-:-:S12]  /*350e0*/  IMAD.MOV.U32 R15, RZ, RZ, -0x1 ;  /* 0xffffffffff0f7424 */ /* 0x000fd800078e00ff */
[----:B0-----:R-:W-:Y:S05]  /*350f0*/  WARPSYNC.COLLECTIVE R15, `(.L_x_2429) ;  /* 0x000000000f087348 */ /* 0x001fea0003c00000 */
[----:B------:R-:W-:Y:S01]  /*35100*/  VOTE.ANY R14, PT, P6 ;  /* 0x00000000000e7806 */ /* 0x000fe200030e0100 */
[----:B0-----:R-:W-:Y:S06]  /*35110*/  ENDCOLLECTIVE ;  /* 0x000000000000791b */ /* 0x001fec0003800000 */
.L_x_2429:
[----:B------:R-:W-:Y:S05]  /*35120*/  BSYNC B0 ;  /* 0x0000000000007941 */ /* 0x000fea0003800000 */
.L_x_2428:
[----:B------:R-:W-:Y:S02]  /*35130*/  IMAD.MOV.U32 R6, RZ, RZ, R14 ;  /* 0x000000ffff067224 */ /* 0x000fe400078e000e */
[----:B------:R-:W-:Y:S02]  /*35140*/  IMAD.MOV.U32 R13, RZ, RZ, R2 ;  /* 0x000000ffff0d7224 */ /* 0x000fe400078e0002 */
[----:B------:R-:W0:Y:S01]  /*35150*/  POPC R5, R6 ;  /* 0x0000000600057309 */ /* 0x000e220000000000 */
[----:B------:R-:W-:Y:S02]  /*35160*/  IMAD.MOV.U32 R11, RZ, RZ, 0x1f ;  /* 0x0000001fff0b7424 */ /* 0x000fe400078e00ff */
[----:B------:R-:W-:Y:S02]  /*35170*/  IMAD.MOV.U32 R15, RZ, RZ, -0x1 ;  /* 0xffffffffff0f7424 */ /* 0x000fe400078e00ff */
[----:B0-----:R-:W-:-:S07]  /*35180*/  IMAD.MOV.U32 R12, RZ, RZ, R5 ;  /* 0x000000ffff0c7224 */ /* 0x001fce00078e0005 */
[----:B------:R-:W-:Y:S05]  /*35190*/  WARPSYNC.COLLECTIVE R15, `(.L_x_2430) ;  /* 0x000000000f087348 */ /* 0x000fea0003c00000 */
[----:B------:R0:W1:Y:S02]  /*351a0*/  SHFL.IDX P6, R14, R13, R12, R11 ;  /* 0x0000000c0d0e7389 */ /* 0x00006400000c000b */
[----:B01----:R-:W-:Y:S01]  /*351b0*/  ENDCOLLECTIVE ;  /* 0x000000000000791b */ /* 0x003fe20003800000 */
.L_x_2430:
[----:B------:R-:W-:Y:S01]  /*351c0*/  IMAD.MOV.U32 R25, RZ, RZ, R14 ;  /* 0x000000ffff197224 */ /* 0x000fe200078e000e */
[----:B------:R-:W-:Y:S06]  /*351d0*/  BRA `(.L_x_2431) ;  /* 0xffffff8000787947 */ /* 0x000fec000383ffff */
.L_x_2150:
[----:B------:R-:W-:Y:S01]  /*351e0*/  BSSY B0, `(.L_x_2432) ;  /* 0x0000007000007945 */ /* 0x000fe20003800000 */
[----:B------:R-:W-:Y:S02]  /*351f0*/  IMAD.MOV.U32 R13, RZ, RZ, R3 ;  /* 0x000000ffff0d7224 */ /* 0x000fe400078e0003 */
[----:B------:R-:W-:Y:S02]  /*35200*/  IMAD.MOV.U32 R11, RZ, RZ, 0x1f ;  /* 0x0000001fff0b7424 */ /* 0x000fe400078e00ff */
[----:B------:R-:W-:-:S07]  /*35210*/  IMAD.MOV.U32 R15, RZ, RZ, -0x1 ;  /* 0xffffffffff0f7424 */ /* 0x000fce00078e00ff */
[----:B012---:R-:W-:Y:S05]  /*35220*/  WARPSYNC.COLLECTIVE R15, `(.L_x_2433) ;  /* 0x000000000f087348 */ /* 0x007fea0003c00000 */
[----:B------:R3:W4:Y:S02]  /*35230*/  SHFL.IDX P6, R14, R13, R12, R11 ;  /* 0x0000000c0d0e7389 */ /* 0x00072400000c000b */
[----:B01234-:R-:W-:Y:S01]  /*35240*/  ENDCOLLECTIVE ;  /* 0x000000000000791b */ /* 0x01ffe20003800000 */
.L_x_2433:
[----:B------:R-:W-:Y:S05]  /*35250*/  BSYNC B0 ;  /* 0x0000000000007941 */ /* 0x000fea0003800000 */
.L_x_2432:
[----:B------:R-:W-:Y:S01]  /*35260*/  IMAD.MOV.U32 R6, RZ, RZ, R14 ;  /* 0x000000ffff067224 */ /* 0x000fe200078e000e */
[----:B------:R-:W-:Y:S06]  /*35270*/  BRA `(.L_x_2149) ;  /* 0xffffff80006c7947 */ /* 0x000fec000383ffff */
.L_x_2154:
[----:B0-----:R0:W1:Y:S02]  /*35280*/  SYNCS.PHASECHK.TRANS64.TRYWAIT P0, [R5+URZ+0x22820], R0 ;  /* 0x02282000050075a7 */ /* 0x001064000800017f */
[----:B-1----:R-:W-:Y:S05]  /*35290*/  @!P0 NANOSLEEP.SYNCS 0x989680 ;  /* 0x009896800000895d */ /* 0x002fea0003900000 */
[----:B------:R-:W1:Y:S02]  /*352a0*/  @!P0 SYNCS.PHASECHK.TRANS64 P0, [R5+URZ+0x22820], R0 ;  /* 0x02282000050085a7 */ /* 0x000e64000800007f */
[----:B-1----:R-:W-:Y:S05]  /*352b0*/  @!P0 BRA `(.L_x_2154) ;  /* 0xfffffffc00f08947 */ /* 0x002fea000383ffff */
[----:B------:R-:W-:Y:S05]  /*352c0*/  BRA `(.L_x_2434) ;  /* 0xffffff8400ec7947 */ /* 0x000fea000383ffff */
.L_x_2155:
        /* <DEDUP_REMOVED lines=11> */
.L_x_2436:
[----:B------:R-:W-:Y:S05]  /*35380*/  BSYNC B0 ;  /* 0x0000000000007941 */ /* 0x000fea0003800000 */
.L_x_2435:
[----:B------:R-:W-:Y:S05]  /*35390*/  BRA `(.L_x_2437) ;  /* 0xffffff8400d47947 */ /* 0x000fea000383ffff */
.L_x_2156:
[----:B------:R-:W-:Y:S01]  /*353a0*/  BSSY B0, `(.L_x_2438) ;  /* 0x0000006000007945 */ /* 0x000fe20003800000 */
[----:B------:R-:W-:-:S07]  /*353b0*/  IMAD.MOV.U32 R15, RZ, RZ, -0x1 ;  /* 0xffffffffff0f7424 */ /* 0x000fce00078e00ff */
[----:B0-----:R-:W-:Y:S05]  /*353c0*/  WARPSYNC.COLLECTIVE R15, `(.L_x_2439) ;  /* 0x000000000f0c7348 */ /* 0x001fea0003c00000 */
[----:B------:R-:W-:Y:S02]  /*353d0*/  ELECT P6, UR62, PT ;  /* 0x00000000003e782f */ /* 0x000fe400038c0000 */
[----:B------:R-:W-:Y:S01]  /*353e0*/  MOV R14, UR62 ;  /* 0x0000003e000e7c02 */ /* 0x000fe20008000f00 */
[----:B0-----:R-:W-:Y:S10]  /*353f0*/  ENDCOLLECTIVE ;  /* 0x000000000000791b */ /* 0x001ff40003800000 */
.L_x_2439:
[----:B------:R-:W-:Y:S05]  /*35400*/  BSYNC B0 ;  /* 0x0000000000007941 */ /* 0x000fea0003800000 */
.L_x_2438:
[----:B------:R-:W-:Y:S05]  /*35410*/  BRA `(.L_x_2440) ;  /* 0xffffff8400c87947 */ /* 0x000fea000383ffff */
.L_x_2158:
[----:B0-----:R0:W1:Y:S02]  /*35420*/  SYNCS.PHASECHK.TRANS64.TRYWAIT P1, [R3+URZ+0x22840], R2 ;  /* 0x02284002030075a7 */ /* 0x001064000802017f */
[----:B-1----:R-:W-:Y:S05]  /*35430*/  @!P1 NANOSLEEP.SYNCS 0x989680 ;  /* 0x009896800000995d */ /* 0x002fea0003900000 */
[----:B------:R-:W1:Y:S02]  /*35440*/  @!P1 SYNCS.PHASECHK.TRANS64 P1, [R3+URZ+0x22840], R2 ;  /* 0x02284002030095a7 */ /* 0x000e64000802007f */
[----:B-1----:R-:W-:Y:S05]  /*35450*/  @!P1 BRA `(.L_x_2158) ;  /* 0xfffffffc00f09947 */ /* 0x002fea000383ffff */
[----:B------:R-:W-:Y:S05]  /*35460*/  BRA `(.L_x_2441) ;  /* 0xffffff8400e87947 */ /* 0x000fea000383ffff */
.L_x_2160:
[----:B-1----:R1:W2:Y:S02]  /*35470*/  SYNCS.PHASECHK.TRANS64.TRYWAIT P1, [R33+URZ+0x22840], R0 ;  /* 0x02284000210075a7 */ /* 0x0022a4000802017f */
[----:B--2---:R-:W-:Y:S05]  /*35480*/  @!P1 NANOSLEEP.SYNCS 0x989680 ;  /* 0x009896800000995d */ /* 0x004fea0003900000 */
[----:B------:R-:W2:Y:S02]  /*35490*/  @!P1 SYNCS.PHASECHK.TRANS64 P1, [R33+URZ+0x22840], R0 ;  /* 0x02284000210095a7 */ /* 0x000ea4000802007f */
[----:B--2---:R-:W-:Y:S05]  /*354a0*/  @!P1 BRA `(.L_x_2160) ;  /* 0xfffffffc00f09947 */ /* 0x004fea000383ffff */
[----:B------:R-:W-:Y:S05]  /*354b0*/  BRA `(.L_x_2442) ;  /* 0xffffff8400f47947 */ /* 0x000fea000383ffff */
.L_x_2162:
[----:B--2---:R2:W3:Y:S02]  /*354c0*/  SYNCS.PHASECHK.TRANS64.TRYWAIT P1, [R3+URZ+0x22860], R2 ;  /* 0x02286002030075a7 */ /* 0x0044e4000802017f */
[----:B---3--:R-:W-:Y:S05]  /*354d0*/  @!P1 NANOSLEEP.SYNCS 0x989680 ;  /* 0x009896800000995d */ /* 0x008fea0003900000 */
[----:B------:R-:W3:Y:S02]  /*354e0*/  @!P1 SYNCS.PHASECHK.TRANS64 P1, [R3+URZ+0x22860], R2 ;  /* 0x02286002030095a7 */ /* 0x000ee4000802007f */
[----:B---3--:R-:W-:Y:S05]  /*354f0*/  @!P1 BRA `(.L_x_2162) ;  /* 0xfffffffc00f09947 */ /* 0x008fea000383ffff */
[----:B------:R-:W-:Y:S05]  /*35500*/  BRA `(.L_x_2443) ;  /* 0xffffff8400f07947 */ /* 0x000fea000383ffff */
.L_x_2164:
[----:B---3--:R3:W4:Y:S02]  /*35510*/  SYNCS.PHASECHK.TRANS64.TRYWAIT P1, [R33+URZ+0x22860], R0 ;  /* 0x02286000210075a7 */ /* 0x008724000802017f */
[----:B----4-:R-:W-:Y:S05]  /*35520*/  @!P1 NANOSLEEP.SYNCS 0x989680 ;  /* 0x009896800000995d */ /* 0x010fea0003900000 */
[----:B------:R-:W4:Y:S02]  /*35530*/  @!P1 SYNCS.PHASECHK.TRANS64 P1, [R33+URZ+0x22860], R0 ;  /* 0x02286000210095a7 */ /* 0x000f24000802007f */
[----:B----4-:R-:W-:Y:S05]  /*35540*/  @!P1 BRA `(.L_x_2164) ;  /* 0xfffffffc00f09947 */ /* 0x010fea000383ffff */
[----:B------:R-:W-:Y:S05]  /*35550*/  BRA `(.L_x_2444) ;  /* 0xffffff8400ec7947 */ /* 0x000fea000383ffff */
.L_x_2166:
[----:B----4-:R4:W0:Y:S02]  /*35560*/  SYNCS.PHASECHK.TRANS64.TRYWAIT P1, [R3+URZ+0x22880], R2 ;  /* 0x02288002030075a7 */ /* 0x010824000802017f */
[----:B0-----:R-:W-:Y:S05]  /*35570*/  @!P1 NANOSLEEP.SYNCS 0x989680 ;  /* 0x009896800000995d */ /* 0x001fea0003900000 */
[----:B------:R-:W0:Y:S02]  /*35580*/  @!P1 SYNCS.PHASECHK.TRANS64 P1, [R3+URZ+0x22880], R2 ;  /* 0x02288002030095a7 */ /* 0x000e24000802007f */
[----:B0-----:R-:W-:Y:S05]  /*35590*/  @!P1 BRA `(.L_x_2166) ;  /* 0xfffffffc00f09947 */ /* 0x001fea000383ffff */
[----:B------:R-:W-:Y:S05]  /*355a0*/  BRA `(.L_x_2445) ;  /* 0xffffff8400e87947 */ /* 0x000fea000383ffff */
.L_x_2446:
        /* <DEDUP_REMOVED lines=13> */
.L_x_3627:


//--------------------- .text._ZN7cutlass13device_kernelIN5flash11enable_sm90INS1_16FlashAttnFwdSm90INS1_25CollectiveMainloopFwdSm90ILi2EN4cute5tupleIJNS5_1CILi1EEES8_S8_EEENS6_IJNS7_ILi128EEENS7_ILi160EEESA_EEELi128ENS_12float_e4m3_tEfNS_4arch4Sm90ELb1ELb0ELb1ELb0ELb1ELb0ELb0ELb1ELb1ELb1ELb0ELb0EEENS1_21CollectiveEpilogueFwdINS6_IJSA_SA_SB_EEES9_NS_10bfloat16_tESF_Li256ELb0ELb1ELb0ELb1EEENS1_30DynamicPersistentTileSchedulerILi256ELi128ELb0ELb1ELb1EEEEEEEEEvNT_6ParamsE --------------------------
	.section	.text._ZN7cutlass13device_kernelIN5flash11enable_sm90INS1_16FlashAttnFwdSm90INS1_25CollectiveMainloopFwdSm90ILi2EN4cute5tupleIJNS5_1CILi1EEES8_S8_EEENS6_IJNS7_ILi128EEENS7_ILi160EEESA_EEELi128ENS_12float_e4m3_tEfNS_4arch4Sm90ELb1ELb0ELb1ELb0ELb1ELb0ELb0ELb1ELb1ELb1ELb0ELb0EEENS1_21CollectiveEpilogueFwdINS6_IJSA_SA_SB_EEES9_NS_10bfloat16_tESF_Li256ELb0ELb1ELb0ELb1EEENS1_30DynamicPersistentTileSchedulerILi256ELi128ELb0ELb1ELb1EEEEEEEEEvNT_6ParamsE,"ax",@progbits
	.align	128
.text._ZN7cutlass13device_kernelIN5flash11enable_sm90INS1_16FlashAttnFwdSm90INS1_25CollectiveMainloopFwdSm90ILi2EN4cute5tupleIJNS5_1CILi1EEES8_S8_EEENS6_IJNS7_ILi128EEENS7_ILi160EEESA_EEELi128ENS_12float_e4m3_tEfNS_4arch4Sm90ELb1ELb0ELb1ELb0ELb1ELb0ELb0ELb1ELb1ELb1ELb0ELb0EEENS1_21CollectiveEpilogueFwdINS6_IJSA_SA_SB_EEES9_NS_10bfloat16_tESF_Li256ELb0ELb1ELb0ELb1EEENS1_30DynamicPersistentTileSchedulerILi256ELi128ELb0ELb1ELb1EEEEEEEEEvNT_6ParamsE:
        .type           _ZN7cutlass13device_kernelIN5flash11enable_sm90INS1_16FlashAttnFwdSm90INS1_25CollectiveMainloopFwdSm90ILi2EN4cute5tupleIJNS5_1CILi1EEES8_S8_EEENS6_IJNS7_ILi128EEENS7_ILi160EEESA_EEELi128ENS_12float_e4m3_tEfNS_4arch4Sm90ELb1ELb0ELb1ELb0ELb1ELb0ELb0ELb1ELb1ELb1ELb0ELb0EEENS1_21CollectiveEpilogueFwdINS6_IJSA_SA_SB_EEES9_NS_10bfloat16_tESF_Li256ELb0ELb1ELb0ELb1EEENS1_30DynamicPersistentTileSchedulerILi256ELi128ELb0ELb1ELb1EEEEEEEEEvNT_6ParamsE,@function
        .size           _ZN7cutlass13device_kernelIN5flash11enable_sm90INS1_16FlashAttnFwdSm90INS1_25CollectiveMainloopFwdSm90ILi2EN4cute5tupleIJNS5_1CILi1EEES8_S8_EEENS6_IJNS7_ILi128EEENS7_ILi160EEESA_EEELi128ENS_12float_e4m3_tEfNS_4arch4Sm90ELb1ELb0ELb1ELb0ELb1ELb0ELb0ELb1ELb1ELb1ELb0ELb0EEENS1_21CollectiveEpilogueFwdINS6_IJSA_SA_SB_EEES9_NS_10bfloat16_tESF_Li256ELb0ELb1ELb0ELb1EEENS1_30DynamicPersistentTileSchedulerILi256ELi128ELb0ELb1ELb1EEEEEEEEEvNT_6ParamsE,(.L_x_3628 - _ZN7cutlass13device_kernelIN5flash11enable_sm90INS1_16FlashAttnFwdSm90INS1_25CollectiveMainloopFwdSm90ILi2EN4cute5tupleIJNS5_1CILi1EEES8_S8_EEENS6_IJNS7_ILi128EEENS7_ILi160EEESA_EEELi128ENS_12float_e4m3_tEfNS_4arch4Sm90ELb1ELb0ELb1ELb0ELb1ELb0ELb0ELb1ELb1ELb1ELb0ELb0EEENS1_21CollectiveEpilogueFwdINS6_IJSA_SA_SB_EEES9_NS_10bfloat16_tESF_Li256ELb0ELb1ELb0ELb1EEENS1_30DynamicPersistentTileSchedulerILi256ELi128ELb0ELb1ELb1EEEEEEEEEvNT_6ParamsE)
        .other          _ZN7cutlass13device_kernelIN5flash11enable_sm90INS1_16FlashAttnFwdSm90INS1_25CollectiveMainloopFwdSm90ILi2EN4cute5tupleIJNS5_1CILi1EEES8_S8_EEENS6_IJNS7_ILi128EEENS7_ILi160EEESA_EEELi128ENS_12float_e4m3_tEfNS_4arch4Sm90ELb1ELb0ELb1ELb0ELb1ELb0ELb0ELb1ELb1ELb1ELb0ELb0EEENS1_21CollectiveEpilogueFwdINS6_IJSA_SA_SB_EEES9_NS_10bfloat16_tESF_Li256ELb0ELb1ELb0ELb1EEENS1_30DynamicPersistentTileSchedulerILi256ELi128ELb0ELb1ELb1EEEEEEEEEvNT_6ParamsE,@"STO_CUDA_ENTRY STV_DEFAULT"
_ZN7cutlass13device_kernelIN5flash11enable_sm90INS1_16FlashAttnFwdSm90INS1_25CollectiveMainloopFwdSm90ILi2EN4cute5tupleIJNS5_1CILi1EEES8_S8_EEENS6_IJNS7_ILi128EEENS7_ILi160EEESA_EEELi128ENS_12float_e4m3_tEfNS_4arch4Sm90ELb1ELb0ELb1ELb0ELb1ELb0ELb0ELb1ELb1ELb1ELb0ELb0EEENS1_21CollectiveEpilogueFwdINS6_IJSA_SA_SB_EEES9_NS_10bfloat16_tESF_Li256ELb0ELb1ELb0ELb1EEENS1_30DynamicPersistentTileSchedulerILi256ELi128ELb0ELb1ELb1EEEEEEEEEvNT_6ParamsE:
        /* <DEDUP_REMOVED lines=45> */
.L_x_2447:
        /* <DEDUP_REMOVED lines=22> */
.L_x_2448:
        /* <DEDUP_REMOVED lines=18> */
.L_x_2449:
        /* <DEDUP_REMOVED lines=22> */
.L_x_2450:
        /* <DEDUP_REMOVED lines=24> */
.L_x_2451:
        /* <DEDUP_REMOVED lines=10> */
.L_x_2453:
        /* <DEDUP_REMOVED lines=27> */
[----:B------:R-:W-:-:S02]  /*0a80*/  SHF.R.S32.HI R7, RZ, 0x4, R2 ;  /* 0x00000004ff077819 */ /* 0x000fc40000011402 */
[----:B------:R-:W-:Y:S02]  /*0a90*/  LOP3.LUT R5, R2, 0x3fffff0, RZ, 0xc0, !PT ;  /* 0x03fffff002057812 */ /* 0x000fe400078ec0ff */
[----:B------:R-:W-:Y:S02]  /*0aa0*/  SHF.R.S32.HI R9, RZ, 0x1f, R188 ;  /* 0x0000001fff097819 */ /* 0x000fe400000114bc */
[----:B------:R-:W-:Y:S01]  /*0ab0*/  LOP3.LUT R4, R4, 0xfffffc00, RZ, 0xc0, !PT ;  /* 0xfffffc0004047812 */ /* 0x000fe200078ec0ff */
[----:B------:R-:W-:Y:S01]  /*0ac0*/  IMAD.IADD R5, R194, 0x1, -R5 ;  /* 0x00000001c2057824 */ /* 0x000fe200078e0a05 */
[----:B------:R-:W-:Y:S02]  /*0ad0*/  LEA.HI R2, R2, R7, RZ, 0x1 ;  /* 0x0000000702027211 */ /* 0x000fe400078f08ff */
[----:B------:R-:W-:Y:S01]  /*0ae0*/  LEA.HI R6, R9, R188, RZ, 0x2 ;  /* 0x000000bc09067211 */ /* 0x000fe200078f10ff */
[----:B------:R-:W-:Y:S01]  /*0af0*/  IMAD R5, R5, 0x40, R4 ;  /* 0x0000004005057824 */ /* 0x000fe200078e0204 */
[----:B------:R-:W-:-:S02]  /*0b00*/  LOP3.LUT R2, R2, 0x1ffffffe, RZ, 0xc0, !PT ;  /* 0x1ffffffe02027812 */ /* 0x000fc400078ec0ff */
[----:B------:R-:W-:Y:S02]  /*0b10*/  LEA.HI R4, R3, R194, RZ, 0x2 ;  /* 0x000000c203047211 */ /* 0x000fe400078f10ff */
[----:B------:R-:W-:Y:S01]  /*0b20*/  SHF.R.S32.HI R8, RZ, 0x2, R6 ;  /* 0x00000002ff087819 */ /* 0x000fe20000011406 */
[----:B------:R-:W-:Y:S01]  /*0b30*/  IMAD.IADD R2, R7, 0x1, -R2 ;  /* 0x0000000107027824 */ /* 0x000fe200078e0a02 */
[----:B------:R-:W-:Y:S02]  /*0b40*/  SHF.R.S32.HI R11, RZ, 0x1f, R6 ;  /* 0x0000001fff0b7819 */ /* 0x000fe40000011406 */
[----:B------:R-:W-:Y:S01]  /*0b50*/  LOP3.LUT R7, R4, 0xfffffffc, RZ, 0xc0, !PT ;  /* 0xfffffffc04077812 */ /* 0x000fe200078ec0ff */
[----:B------:R-:W-:Y:S01]  /*0b60*/  IMAD R191, R2, 0x8, R5 ;  /* 0x0000000802bf7824 */ /* 0x000fe200078e0205 */
[----:B------:R-:W-:Y:S02]  /*0b70*/  LEA.HI R11, R11, R8, RZ, 0x3 ;  /* 0x000000080b0b7211 */ /* 0x000fe400078f18ff */
[----:B------:R-:W-:Y:S01]  /*0b80*/  LEA.HI R3, R3, R194, RZ, 0x3 ;  /* 0x000000c203037211 */ /* 0x000fe200078f18ff */
[----:B------:R-:W-:Y:S01]  /*0b90*/  IMAD.IADD R7, R194, 0x1, -R7 ;  /* 0x00000001c2077824 */ /* 0x000fe200078e0a07 */
[----:B------:R-:W-:-:S02]  /*0ba0*/  LOP3.LUT R11, R11, 0xfffffff8, RZ, 0xc0, !PT ;  /* 0xfffffff80b0b7812 */ /* 0x000fc400078ec0ff */
[----:B------:R-:W-:Y:S02]  /*0bb0*/  LEA.HI R9, R9, R188, RZ, 0x5 ;  /* 0x000000bc09097211 */ /* 0x000fe400078f28ff */
[----:B------:R-:W-:Y:S02]  /*0bc0*/  LEA.HI R0, R0, R189, RZ, 0x1 ;  /* 0x000000bd00007211 */ /* 0x000fe400078f08ff */
[----:B------:R-:W-:Y:S02]  /*0bd0*/  LOP3.LUT R5, R3, 0xfffffff8, RZ, 0xc0, !PT ;  /* 0xfffffff803057812 */ /* 0x000fe400078ec0ff */
[----:B------:R-:W-:Y:S02]  /*0be0*/  IADD3 R8, R8, -R11, RZ ;  /* 0x8000000b08087210 */ /* 0x000fe40007ffe0ff */
[----:B------:R-:W-:Y:S01]  /*0bf0*/  LEA.HI R2, R7, R7, RZ, 0x1 ;  /* 0x0000000707027211 */ /* 0x000fe200078f08ff */
[----:B------:R-:W-:Y:S01]  /*0c00*/  IMAD.IADD R22, R194, 0x1, -R5 ;  /* 0x00000001c2167824 */ /* 0x000fe200078e0a05 */
[----:B------:R-:W-:-:S02]  /*0c10*/  SHF.R.S32.HI R9, RZ, 0x5, R9 ;  /* 0x00000005ff097819 */ /* 0x000fc40000011409 */
[----:B------:R-:W-:Y:S01]  /*0c20*/  LOP3.LUT R0, R0, 0x3fffffe, RZ, 0xc0, !PT ;  /* 0x03fffffe00007812 */ /* 0x000fe200078ec0ff */
[----:B------:R-:W-:Y:S01]  /*0c30*/  IMAD.SHL.U32 R16, R22, 0x8, RZ ;  /* 0x0000000816107824 */ /* 0x000fe200078e00ff */
[----:B------:R-:W-:Y:S01]  /*0c40*/  LOP3.LUT R2, R2, 0x1ffffffe, RZ, 0xc0, !PT ;  /* 0x1ffffffe02027812 */ /* 0x000fe200078ec0ff */
[----:B------:R-:W-:Y:S01]  /*0c50*/  IMAD R9, R9, 0x10, R8 ;  /* 0x0000001009097824 */ /* 0x000fe200078e0208 */
[----:B------:R-:W-:Y:S01]  /*0c60*/  LOP3.LUT R17, R6, 0x7ffffffc, RZ, 0xc0, !PT ;  /* 0x7ffffffc06117812 */ /* 0x000fe200078ec0ff */
[----:B------:R-:W-:Y:S01]  /*0c70*/  IMAD.IADD R0, R189, 0x1, -R0 ;  /* 0x00000001bd007824 */ /* 0x000fe200078e0a00 */
[----:B------:R-:W-:Y:S01]  /*0c80*/  SHF.R.S32.HI R23, RZ, 0x3, R3 ;  /* 0x00000003ff177819 */ /* 0x000fe20000011403 */
[----:B------:R-:W-:Y:S01]  /*0c90*/  IMAD.IADD R7, R7, 0x1, -R2 ;  /* 0x0000000107077824 */ /* 0x000fe200078e0a02 */
[----:B------:R-:W-:Y:S01]  /*0ca0*/  SHF.R.S32.HI R193, RZ, 0x1f, R16 ;  /* 0x0000001fffc17819 */ /* 0x000fe20000011410 */
[----:B------:R-:W-:Y:S02]  /*0cb0*/  IMAD R190, R0, 0x40, R9 ;  /* 0x0000004000be7824 */ /* 0x000fe400078e0209 */
[----:B------:R-:W-:-:S02]  /*0cc0*/  VIADD R19, R16, 0x40 ;  /* 0x0000004010137836 */ /* 0x000fc40000000000 */
[----:B------:R-:W-:Y:S01]  /*0cd0*/  IMAD.IADD R17, R188, 0x1, -R17 ;  /* 0x00000001bc117824 */ /* 0x000fe200078e0a11 */
[----:B------:R-:W-:Y:S02]  /*0ce0*/  LEA R18, R7, R190, 0x3 ;  /* 0x000000be07127211 */ /* 0x000fe400078e18ff */
[----:B------:R-:W-:-:S07]  /*0cf0*/  SHF.R.S32.HI R192, RZ, 0x1f, R19 ;  /* 0x0000001fffc07819 */ /* 0x000fce0000011413 */
.L_x_2510:
        /* <DEDUP_REMOVED lines=21> */
.L_x_2454:
[----:B------:R-:W-:Y:S01]  /*0e50*/  ULDC UR8, c[0x0][0xc54] ;  /* 0x0003150000087ab9 */ /* 0x000fe20000000800 */
[----:B------:R-:W-:Y:S01]  /*0e60*/  UMOV UR4, UR9 ;  /* 0x0000000900047c82 */ /* 0x000fe20008000000 */
[----:B------:R-:W-:-:S11]  /*0e70*/  UISETP.NE.AND UP0, UPT, UR8, 0x1, UPT ;  /* 0x000000010800788c */ /* 0x000fd6000bf05270 */
[----:B------:R-:W-:Y:S02]  /*0e80*/  @UP0 ULDC.64 UR10, c[0x0][0xc58] ;  /* 0x00031600000a0ab9 */ /* 0x000fe40000000a00 */
[----:B------:R-:W-:-:S04]  /*0e90*/  UIMAD.WIDE.U32 UR6, UR9, UR10, URZ ;  /* 0x0000000a090672a5 */ /* 0x000fc8000f8e003f */
[----:B------:R-:W-:-:S04]  /*0ea0*/  @UP0 USHF.R.U32.HI UR4, URZ, UR11, UR7 ;  /* 0x0000000b3f040299 */ /* 0x000fc80008011607 */
[----:B------:R-:W-:-:S12]  /*0eb0*/  UIMAD UR6, UR4, UR8, URZ ;  /* 0x00000008040672a4 */ /* 0x000fd8000f8e023f */
.L_x_2455:
[----:B------:R-:W-:Y:S01]  /*0ec0*/  ULOP3.LUT UR4, URZ, UR4, URZ, 0x33, !UPT ;  /* 0x000000043f047292 */ /* 0x000fe2000f8e333f */
[----:B------:R-:W-:Y:S01]  /*0ed0*/  PLOP3.LUT P0, PT, PT, PT, PT, 0x80, 0x0 ;  /* 0x000000000000781c */ /* 0x000fe20003f0f070 */
[----:B------:R-:W-:Y:S01]  /*0ee0*/  UIADD3 UR10, UR9, -UR6, URZ ;  /* 0x80000006090a7290 */ /* 0x000fe2000fffe03f */
[----:B------:R-:W-:Y:S01]  /*0ef0*/  IMAD.MOV.U32 R2, RZ, RZ, RZ ;  /* 0x000000ffff027224 */ /* 0x000fe200078e00ff */
[----:B------:R-:W-:Y:S01]  /*0f00*/  ULDC UR7, c[0x0][0x448] ;  /* 0x0001120000077ab9 */ /* 0x000fe20000000800 */
[----:B------:R-:W-:Y:S01]  /*0f10*/  ULDC UR6, c[0x0][0xc3c] ;  /* 0x00030f0000067ab9 */ /* 0x000fe20000000800 */
[----:B------:R-:W-:Y:S01]  /*0f20*/  UISETP.NE.AND UP2, UPT, UR7, 0x1, UPT ;  /* 0x000000010700788c */ /* 0x000fe2000bf45270 */
[----:B------:R-:W-:Y:S01]  /*0f30*/  IMAD.MOV.U32 R0, RZ, RZ, RZ ;  /* 0x000000ffff007224 */ /* 0x000fe200078e00ff */
[----:B------:R-:W-:Y:S01]  /*0f40*/  UIADD3 UR4, UR4, UR6, URZ ;  /* 0x0000000604047290 */ /* 0x000fe2000fffe03f */
[----:B------:R-:W-:Y:S01]  /*0f50*/  CS2R R86, SRZ ;  /* 0x0000000000567805 */ /* 0x000fe2000001ff00 */
[----:B------:R-:W-:Y:S01]  /*0f60*/  ULDC.64 UR12, c[0x0][0x418] ;  /* 0x00010600000c7ab9 */ /* 0x000fe20000000a00 */
[----:B------:R-:W-:Y:S01]  /*0f70*/  ULDC UR47, c[0x0][0x424] ;  /* 0x00010900002f7ab9 */ /* 0x000fe20000000800 */
[----:B------:R-:W-:Y:S01]  /*0f80*/  UISETP.NE.U32.AND UP0, UPT, UR12, URZ, UPT ;  /* 0x0000003f0c00728c */ /* 0x000fe2000bf05070 */
[----:B------:R-:W-:Y:S01]  /*0f90*/  CS2R R4, SRZ ;  /* 0x0000000000047805 */ /* 0x000fe2000001ff00 */
[----:B------:R-:W-:Y:S01]  /*0fa0*/  USHF.L.U32 UR38, UR4, 0x7, URZ ;  /* 0x0000000704267899 */ /* 0x000fe2000800063f */
[----:B------:R-:W-:Y:S01]  /*0fb0*/  CS2R R84, SRZ ;  /* 0x0000000000547805 */ /* 0x000fe2000001ff00 */
[----:B------:R-:W-:Y:S01]  /*0fc0*/  UISETP.NE.AND.EX UP0, UPT, UR13, URZ, UPT, UP0 ;  /* 0x0000003f0d00728c */ /* 0x000fe2000bf05300 */
[----:B------:R-:W-:Y:S01]  /*0fd0*/  CS2R R6, SRZ ;  /* 0x0000000000067805 */ /* 0x000fe2000001ff00 */
[----:B------:R-:W-:Y:S01]  /*0fe0*/  UIADD3 UR4, UR38, 0x7f, URZ ;  /* 0x0000007f26047890 */ /* 0x000fe2000fffe03f */
[----:B------:R-:W-:Y:S01]  /*0ff0*/  CS2R R78, SRZ ;  /* 0x00000000004e7805 */ /* 0x000fe2000001ff00 */
[----:B------:R-:W-:Y:S01]  /*1000*/  ULDC UR8, c[0x0][0x288] ;  /* 0x0000a20000087ab9 */ /* 0x000fe20000000800 */
[----:B------:R-:W-:Y:S01]  /*1010*/  @UP2 ULDC UR6, c[0x0][0x44c] ;  /* 0x0001130000062ab9 */ /* 0x000fe20000000800 */
[----:B------:R-:W-:Y:S01]  /*1020*/  UIADD3 UR8, -UR8, 0xa0, URZ ;  /* 0x000000a008087890 */ /* 0x000fe2000fffe13f */
[----:B------:R-:W-:Y:S01]  /*1030*/  CS2R R8, SRZ ;  /* 0x0000000000087805 */ /* 0x000fe2000001ff00 */
[----:B------:R-:W-:Y:S01]  /*1040*/  UIMAD.WIDE.U32 UR6, UR4, UR6, URZ ;  /* 0x00000006040672a5 */ /* 0x000fe2000f8e003f */
[----:B------:R-:W-:Y:S01]  /*1050*/  CS2R R76, SRZ ;  /* 0x00000000004c7805 */ /* 0x000fe2000001ff00 */
[----:B------:R-:W-:Y:S01]  /*1060*/  USEL UR47, UR47, 0x1, UP0 ;  /* 0x000000012f2f7887 */ /* 0x000fe20008000000 */
[----:B------:R-:W-:Y:S01]  /*1070*/  CS2R R10, SRZ ;  /* 0x00000000000a7805 */ /* 0x000fe2000001ff00 */
[----:B------:R-:W-:Y:S01]  /*1080*/  ULDC UR9, c[0x0][0x2f0] ;  /* 0x0000bc0000097ab9 */ /* 0x000fe20000000800 */
[----:B------:R-:W-:Y:S01]  /*1090*/  @UP2 ULDC UR12, c[0x0][0x450] ;  /* 0x00011400000c2ab9 */ /* 0x000fe20000000800 */
[----:B------:R-:W-:Y:S01]  /*10a0*/  UIMAD UR8, UR47, UR9, UR8 ;  /* 0x000000092f0872a4 */ /* 0x000fe2000f8e0208 */
[----:B------:R-:W-:Y:S01]  /*10b0*/  CS2R R70, SRZ ;  /* 0x0000000000467805 */ /* 0x000fe2000001ff00 */
[----:B------:R-:W-:Y:S01]  /*10c0*/  @UP2 USHF.R.U32.HI UR4, URZ, UR12, UR7 ;  /* 0x0000000c3f042299 */ /* 0x000fe20008011607 */
[----:B------:R-:W-:Y:S01]  /*10d0*/  CS2R R12, SRZ ;  /* 0x00000000000c7805 */ /* 0x000fe2000001ff00 */
[----:B------:R-:W-:Y:S01]  /*10e0*/  UIMAD UR6, UR47, UR9, 0x9f ;  /* 0x0000009f2f0674a4 */ /* 0x000fe2000f8e0209 */
[----:B------:R-:W-:Y:S01]  /*10f0*/  CS2R R68, SRZ ;  /* 0x0000000000447805 */ /* 0x000fe2000001ff00 */
[----:B------:R-:W-:Y:S01]  /*1100*/  UIADD3 UR8, UR8, UR4, URZ ;  /* 0x0000000408087290 */ /* 0x000fe2000fffe03f */
[----:B------:R-:W-:Y:S01]  /*1110*/  CS2R R14, SRZ ;  /* 0x00000000000e7805 */ /* 0x000fe2000001ff00 */
[----:B------:R-:W-:Y:S01]  /*1120*/  UIMAD.WIDE UR6, UR6, 0x66666667, URZ ;  /* 0x66666667060678a5 */ /* 0x000fe2000f8e023f */
[----:B------:R-:W-:Y:S01]  /*1130*/  CS2R R62, SRZ ;  /* 0x00000000003e7805 */ /* 0x000fe2000001ff00 */
[----:B------:R-:W-:Y:S01]  /*1140*/  UIMAD.WIDE UR8, UR8, 0x66666667, URZ ;  /* 0x66666667080878a5 */ /* 0x000fe2000f8e023f */
[----:B------:R-:W-:Y:S01]  /*1150*/  CS2R R20, SRZ ;  /* 0x0000000000147805 */ /* 0x000fe2000001ff00 */
[----:B------:R-:W-:Y:S01]  /*1160*/  ULDC UR11, c[0x0][0xc54] ;  /* 0x00031500000b7ab9 */ /* 0x000fe20000000800 */
[----:B------:R-:W-:Y:S01]  /*1170*/  USHF.R.U32.HI UR4, URZ, 0x1f, UR7 ;  /* 0x0000001f3f047899 */ /* 0x000fe20008011607 */
[----:B------:R-:W-:Y:S01]  /*1180*/  CS2R R60, SRZ ;  /* 0x00000000003c7805 */ /* 0x000fe2000001ff00 */
[----:B------:R-:W-:Y:S01]  /*1190*/  UIMAD UR11, UR5, UR11, UR10 ;  /* 0x0000000b050b72a4 */ /* 0x000fe2000f8e020a */
[----:B------:R-:W-:Y:S01]  /*11a0*/  CS2R R28, SRZ ;  /* 0x00000000001c7805 */ /* 0x000fe2000001ff00 */
[----:B------:R-:W-:Y:S01]  /*11b0*/  USHF.R.U32.HI UR5, URZ, 0x1f, UR9 ;  /* 0x0000001f3f057899 */ /* 0x000fe20008011609 */
[----:B------:R-:W-:Y:S01]  /*11c0*/  CS2R R54, SRZ ;  /* 0x0000000000367805 */ /* 0x000fe2000001ff00 */
[----:B------:R-:W-:Y:S01]  /*11d0*/  ULEA.HI.SX32 UR7, UR7, UR4, 0x1a ;  /* 0x0000000407077291 */ /* 0x000fe2000f8fd23f */
[----:B------:R-:W-:Y:S01]  /*11e0*/  CS2R R26, SRZ ;  /* 0x00000000001a7805 */ /* 0x000fe2000001ff00 */
[----:B------:R-:W-:Y:S01]  /*11f0*/  ULEA.HI.SX32 UR9, UR9, UR5, 0x1a ;  /* 0x0000000509097291 */ /* 0x000fe2000f8fd23f */
[----:B------:R-:W-:Y:S01]  /*1200*/  CS2R R52, SRZ ;  /* 0x0000000000347805 */ /* 0x000fe2000001ff00 */
[----:B------:R-:W-:Y:S01]  /*1210*/  ULDC UR40, c[0x0][0xc48] ;  /* 0x0003120000287ab9 */ /* 0x000fe20000000800 */
[----:B------:R-:W-:Y:S01]  /*1220*/  UMOV UR39, UR11 ;  /* 0x0000000b00277c82 */ /* 0x000fe20008000000 */
[----:B------:R-:W-:Y:S01]  /*1230*/  UISETP.LT.AND UP0, UPT, UR7, UR9, UPT ;  /* 0x000000090700728c */ /* 0x000fe2000bf01270 */
[----:B------:R-:W-:Y:S01]  /*1240*/  CS2R R32, SRZ ;  /* 0x0000000000207805 */ /* 0x000fe2000001ff00 */
[----:B------:R-:W-:Y:S01]  /*1250*/  UISETP.NE.AND UP1, UPT, UR40, 0x1, UPT ;  /* 0x000000012800788c */ /* 0x000fe2000bf25270 */
[----:B------:R-:W-:Y:S01]  /*1260*/  CS2R R46, SRZ ;  /* 0x00000000002e7805 */ /* 0x000fe2000001ff00 */
[----:B------:R-:W-:Y:S01]  /*1270*/  USEL UR49, UR7, UR9, UP0 ;  /* 0x0000000907317287 */ /* 0x000fe20008000000 */
[----:B------:R-:W-:Y:S01]  /*1280*/  CS2R R30, SRZ ;  /* 0x00000000001e7805 */ /* 0x000fe2000001ff00 */
[----:B------:R-:W-:Y:S01]  /*1290*/  UP2UR UR48, UPR, URZ, 0x4 ;  /* 0x000000043f307883 */ /* 0x000fe20008000000 */
[----:B------:R-:W-:Y:S01]  /*12a0*/  CS2R R44, SRZ ;  /* 0x00000000002c7805 */ /* 0x000fe2000001ff00 */
[----:B------:R-:W-:Y:S01]  /*12b0*/  UISETP.GE.AND UP0, UPT, UR49, 0x1, UPT ;  /* 0x000000013100788c */ /* 0x000fe2000bf06270 */
[----:B------:R-:W-:-:S02]  /*12c0*/  CS2R R36, SRZ ;  /* 0x0000000000247805 */ /* 0x000fc4000001ff00 */
[----:B------:R-:W-:Y:S01]  /*12d0*/  CS2R R38, SRZ ;  /* 0x0000000000267805 */ /* 0x000fe2000001ff00 */
[----:B------:R-:W-:Y:S01]  /*12e0*/  IMAD.MOV.U32 R34, RZ, RZ, RZ ;  /* 0x000000ffff227224 */ /* 0x000fe200078e00ff */
[----:B------:R-:W-:Y:S01]  /*12f0*/  CS2R R88, SRZ ;  /* 0x0000000000587805 */ /* 0x000fe2000001ff00 */
[----:B------:R-:W-:Y:S01]  /*1300*/  @UP1 ULDC UR10, c[0x0][0xc4c] ;  /* 0x00031300000a1ab9 */ /* 0x000fe20000000800 */
[----:B------:R-:W-:Y:S01]  /*1310*/  PLOP3.LUT P1, PT, PT, PT, UP0, 0x80, 0x0 ;  /* 0x000000000000781c */ /* 0x000fe20003f2f008 */
[----:B------:R-:W-:Y:S01]  /*1320*/  UIMAD.WIDE.U32 UR4, UR11, UR10, URZ ;  /* 0x0000000a0b0472a5 */ /* 0x000fe2000f8e003f */
[----:B------:R-:W-:Y:S01]  /*1330*/  CS2R R40, SRZ ;  /* 0x0000000000287805 */ /* 0x000fe2000001ff00 */
[----:B------:R-:W-:Y:S01]  /*1340*/  @UP1 ULDC UR6, c[0x0][0xc50] ;  /* 0x0003140000061ab9 */ /* 0x000fe20000000800 */
[----:B------:R-:W-:Y:S01]  /*1350*/  CS2R R90, SRZ ;  /* 0x00000000005a7805 */ /* 0x000fe2000001ff00 */
[----:B------:R-:W-:Y:S01]  /*1360*/  @UP1 USHF.R.U32.HI UR39, URZ, UR6, UR5 ;  /* 0x000000063f271299 */ /* 0x000fe20008011605 */
[----:B------:R-:W-:-:S02]  /*1370*/  CS2R R48, SRZ ;  /* 0x0000000000307805 */ /* 0x000fc4000001ff00 */
[----:B------:R-:W-:Y:S01]  /*1380*/  CS2R R92, SRZ ;  /* 0x00000000005c7805 */ /* 0x000fe2000001ff00 */
[----:B------:R-:W-:Y:S01]  /*1390*/  IMAD.MOV.U32 R57, RZ, RZ, RZ ;  /* 0x000000ffff397224 */ /* 0x000fe200078e00ff */
[----:B------:R-:W-:Y:S01]  /*13a0*/  UIADD3 UR4, -UR39, URZ, URZ ;  /* 0x0000003f27047290 */ /* 0x000fe2000fffe13f */
[----:B------:R-:W-:-:S03]  /*13b0*/  CS2R R94, SRZ ;  /* 0x00000000005e7805 */ /* 0x000fc6000001ff00 */
[----:B------:R-:W-:Y:S01]  /*13c0*/  UIMAD UR40, UR40, UR4, UR11 ;  /* 0x00000004282872a4 */ /* 0x000fe2000f8e020b */
[----:B------:R-:W-:Y:S11]  /*13d0*/  @!P1 BRA `(.L_x_2456) ;  /* 0x000000bc000c9947 */ /* 0x000ff60003800000 */
        /* <DEDUP_REMOVED lines=31> */
.L_x_2457:
        /* <DEDUP_REMOVED lines=49> */
[----:B------:R-:W-:Y:S01]  /*18e0*/  MOV R6, UR4 ;  /* 0x0000000400067c02 */ /* 0x000fe20008000f00 */
[----:B------:R-:W-:-:S03]  /*18f0*/  ULDC UR4, c[0x0][0x9d8] ;  /* 0x0002760000047ab9 */ /* 0x000fc60000000800 */
[----:B------:R-:W-:-:S04]  /*1900*/  SHF.L.U32 R6, R6, 0x1f, RZ ;  /* 0x0000001f06067819 */ /* 0x000fc800000006ff */
[----:B------:R-:W0:Y:S01]  /*1910*/  SYNCS.PHASECHK.TRANS64.TRYWAIT P1, [UR43+0x22800], R6 ;  /* 0x02280006ff0075a7 */ /* 0x000e22000802016b */
[----:B--2---:R-:W-:-:S04]  /*1920*/  FMUL.FTZ R0, R7, R0 ;  /* 0x0000000007007220 */ /* 0x004fc80000410000 */
[----:B------:R-:W-:Y:S01]  /*1930*/  FMUL.FTZ R0, R0, UR4 ;  /* 0x0000000400007c20 */ /* 0x000fe20008410000 */
[----:B0-----:R-:W-:Y:S06]  /*1940*/  @!P1 BRA `(.L_x_2458) ;  /* 0x00000130009c9947 */ /* 0x001fec0003800000 */
.L_x_2594:
[----:B------:R-:W-:Y:S05]  /*1950*/  @!P0 BRA `(.L_x_2459) ;  /* 0x0000000000048947 */ /* 0x000fea0003800000 */
[----:B------:R-:W-:Y:S01]  /*1960*/  BPT.TRAP 0x1 ;  /* 0x000000040000795c */ /* 0x000fe20000300000 */
.L_x_2459:
[----:B------:R-:W-:Y:S02]  /*1970*/  IMAD.U32 R2, RZ, RZ, UR36 ;  /* 0x00000024ff027e24 */ /* 0x000fe4000f8e00ff */
[----:B0-----:R-:W-:-:S03]  /*1980*/  IMAD.U32 R3, RZ, RZ, UR44 ;  /* 0x0000002cff037e24 */ /* 0x001fc6000f8e00ff */
[----:B------:R-:W-:Y:S02]  /*1990*/  LEA R2, R2, UR43, 0x3 ;  /* 0x0000002b02027c11 */ /* 0x000fe4000f8e18ff */
[----:B------:R-:W-:-:S04]  /*19a0*/  SHF.L.U32 R3, R3, 0x1f, RZ ;  /* 0x0000001f03037819 */ /* 0x000fc800000006ff */
[----:B------:R0:W1:Y:S01]  /*19b0*/  SYNCS.PHASECHK.TRANS64.TRYWAIT P1, [R2+URZ+0x22830], R3 ;  /* 0x02283003020075a7 */ /* 0x000062000802017f */
[----:B------:R-:W-:Y:S05]  /*19c0*/  @!P0 BRA `(.L_x_2460) ;  /* 0x0000000000048947 */ /* 0x000fea0003800000 */
[----:B------:R-:W-:Y:S01]  /*19d0*/  BPT.TRAP 0x1 ;  /* 0x000000040000795c */ /* 0x000fe20000300000 */
.L_x_2460:
[----:B-1----:R-:W-:Y:S05]  /*19e0*/  @P1 BRA `(.L_x_2461) ;  /* 0x0000000000081947 */ /* 0x002fea0003800000 */
[----:B------:R-:W1:Y:S02]  /*19f0*/  SYNCS.PHASECHK.TRANS64.TRYWAIT P1, [R2+URZ+0x22830], R3 ;  /* 0x02283003020075a7 */ /* 0x000e64000802017f */
[----:B-1----:R-:W-:Y:S05]  /*1a00*/  @!P1 BRA `(.L_x_2462) ;  /* 0x0000013000849947 */ /* 0x002fea0003800000 */
.L_x_2461:
        /* <DEDUP_REMOVED lines=135> */
.L_x_2463:
[----:B------:R-:W-:Y:S01]  /*2280*/  UISETP.NE.AND UP0, UPT, UR48, URZ, UPT ;  /* 0x0000003f3000728c */ /* 0x000fe2000bf05270 */
[C---:B------:R-:W-:Y:S01]  /*2290*/  FMUL.FTZ R78, R0.reuse, R78 ;  /* 0x0000004e004e7220 */ /* 0x040fe20000410000 */
[C---:B------:R-:W-:Y:S01]  /*22a0*/  FMUL.FTZ R20, R0.reuse, R77 ;  /* 0x0000004d00147220 */ /* 0x040fe20000410000 */
[C---:B------:R-:W-:Y:S01]  /*22b0*/  FMUL.FTZ R7, R0.reuse, R58 ;  /* 0x0000003a00077220 */ /* 0x040fe20000410000 */
[----:B------:R-:W-:Y:S01]  /*22c0*/  ULDC UR11, c[0x0][0x2f0] ;  /* 0x0000bc00000b7ab9 */ /* 0x000fe20000000800 */
[----:B------:R2:W-:Y:S01]  /*22d0*/  MUFU.TANH R77, R78 ;  /* 0x0000004e004d7308 */ /* 0x0005e20000002400 */
[----:B------:R-:W-:Y:S01]  /*22e0*/  PLOP3.LUT P1, PT, PT, PT, UP0, 0x80, 0x0 ;  /* 0x000000000000781c */ /* 0x000fe20003f2f008 */
[C---:B------:R-:W-:Y:S01]  /*22f0*/  FMUL.FTZ R21, R0.reuse, R80 ;  /* 0x0000005000157220 */ /* 0x040fe20000410000 */
[----:B------:R-:W-:Y:S01]  /*2300*/  PLOP3.LUT P2, PT, PT, PT, UP0, 0x80, 0x0 ;  /* 0x000000000000781c */ /* 0x000fe20003f4f008 */
[C---:B------:R-:W-:Y:S01]  /*2310*/  FMUL.FTZ R63, R0.reuse, R63 ;  /* 0x0000003f003f7220 */ /* 0x040fe20000410000 */
[C---:B------:R-:W-:Y:S01]  /*2320*/  FMUL.FTZ R90, R0.reuse, R90 ;  /* 0x0000005a005a7220 */ /* 0x040fe20000410000 */
[----:B------:R-:W-:Y:S01]  /*2330*/  @UP0 ULDC UR6, c[0x0][0x44c] ;  /* 0x0001130000060ab9 */ /* 0x000fe20000000800 */
[----:B------:R-:W-:Y:S01]  /*2340*/  FMUL.FTZ R91, R0, R91 ;  /* 0x0000005b005b7220 */ /* 0x000fe20000410000 */
[----:B------:R3:W-:Y:S01]  /*2350*/  MUFU.TANH R105, R7 ;  /* 0x0000000700697308 */ /* 0x0007e20000002400 */
[----:B--2---:R-:W-:-:S02]  /*2360*/  VIADD R78, R18, UR38 ;  /* 0x00000026124e7c36 */ /* 0x004fc40008000000 */
[C---:B------:R-:W-:Y:S01]  /*2370*/  FMUL.FTZ R82, R0.reuse, R82 ;  /* 0x0000005200527220 */ /* 0x040fe20000410000 */
[C---:B------:R-:W-:Y:S01]  /*2380*/  FMUL.FTZ R94, R0.reuse, R94 ;  /* 0x0000005e005e7220 */ /* 0x040fe20000410000 */
[C---:B------:R-:W-:Y:S01]  /*2390*/  FMUL.FTZ R9, R0.reuse, R96 ;  /* 0x0000006000097220 */ /* 0x040fe20000410000 */
[C---:B------:R-:W-:Y:S01]  /*23a0*/  FMUL.FTZ R95, R0.reuse, R95 ;  /* 0x0000005f005f7220 */ /* 0x040fe20000410000 */
[----:B------:R-:W-:Y:S01]  /*23b0*/  FMUL.FTZ R74, R0, R74 ;  /* 0x0000004a004a7220 */ /* 0x000fe20000410000 */
[----:B------:R-:W-:Y:S01]  /*23c0*/  ULDC UR14, c[0x0][0x288] ;  /* 0x0000a200000e7ab9 */ /* 0x000fe20000000800 */
[----:B------:R2:W-:Y:S01]  /*23d0*/  MUFU.TANH R108, R63 ;  /* 0x0000003f006c7308 */ /* 0x0005e20000002400 */
[----:B---3--:R-:W-:Y:S01]  /*23e0*/  @P1 IMAD.HI.U32 R7, R78, UR6, RZ ;  /* 0x000000064e071c27 */ /* 0x008fe2000f8e00ff */
[----:B------:R-:W-:-:S03]  /*23f0*/  @UP0 ULDC UR6, c[0x0][0x450] ;  /* 0x0001140000060ab9 */ /* 0x000fc60000000800 */
[C---:B01----:R-:W-:Y:S01]  /*2400*/  FMUL.FTZ R3, R0.reuse, R88 ;  /* 0x0000005800037220 */ /* 0x043fe20000410000 */
[C---:B------:R-:W-:Y:S01]  /*2410*/  FMUL.FTZ R98, R0.reuse, R98 ;  /* 0x0000006200627220 */ /* 0x040fe20000410000 */
[C---:B------:R-:W-:Y:S01]  /*2420*/  FMUL.FTZ R99, R0.reuse, R99 ;  /* 0x0000006300637220 */ /* 0x040fe20000410000 */
[----:B------:R-:W-:Y:S01]  /*2430*/  @P2 SHF.R.U32.HI R78, RZ, UR6, R7 ;  /* 0x00000006ff4e2c19 */ /* 0x000fe20008011607 */
[----:B------:R-:W-:Y:S01]  /*2440*/  UIMAD UR6, UR49, -0xa0, URZ ;  /* 0xffffff60310678a4 */ /* 0x000fe2000f8e023f */
[----:B------:R0:W-:Y:S01]  /*2450*/  MUFU.TANH R96, R82 ;  /* 0x0000005200607308 */ /* 0x0001e20000002400 */
[----:B--2---:R-:W-:Y:S02]  /*2460*/  IMAD.U32 R63, RZ, RZ, UR11 ;  /* 0x0000000bff3f7e24 */ /* 0x004fe4000f8e00ff */
[C---:B------:R-:W-:Y:S01]  /*2470*/  FMUL.FTZ R103, R0.reuse, R103 ;  /* 0x0000006700677220 */ /* 0x040fe20000410000 */
[----:B------:R-:W1:Y:S01]  /*2480*/  SHFL.IDX PT, R7, R78, 0x1, 0x1c1f ;  /* 0x003c1f004e077f89 */ /* 0x000e6200000e0000 */
[----:B------:R-:W-:Y:S01]  /*2490*/  UIADD3 UR7, UR6, 0xa1, URZ ;  /* 0x000000a106077890 */ /* 0x000fe2000fffe03f */
[C---:B------:R-:W-:Y:S01]  /*24a0*/  FMUL.FTZ R102, R0.reuse, R102 ;  /* 0x0000006600667220 */ /* 0x040fe20000410000 */
[----:B------:R-:W-:Y:S01]  /*24b0*/  UIMAD UR6, UR47, UR11, UR6 ;  /* 0x0000000b2f0672a4 */ /* 0x000fe2000f8e0206 */
[C---:B------:R-:W-:Y:S01]  /*24c0*/  FMUL.FTZ R5, R0.reuse, R89 ;  /* 0x0000005900057220 */ /* 0x040fe20000410000 */
[----:B------:R-:W-:Y:S01]  /*24d0*/  MUFU.TANH R90, R90 ;  /* 0x0000005a005a7308 */ /* 0x000fe20000002400 */
[C---:B------:R-:W-:Y:S01]  /*24e0*/  FMUL.FTZ R8, R0.reuse, R93 ;  /* 0x0000005d00087220 */ /* 0x040fe20000410000 */
[----:B------:R-:W-:Y:S01]  /*24f0*/  IMAD.U32 R80, RZ, RZ, UR7 ;  /* 0x00000007ff507e24 */ /* 0x000fe2000f8e00ff */
[----:B------:R-:W-:Y:S01]  /*2500*/  UIADD3 UR6, UR6, 0xa0, URZ ;  /* 0x000000a006067890 */ /* 0x000fe2000fffe03f */
[C---:B------:R-:W-:Y:S01]  /*2510*/  FMUL.FTZ R11, R0.reuse, R101 ;  /* 0x00000065000b7220 */ /* 0x040fe20000410000 */
[----:B------:R-:W-:Y:S01]  /*2520*/  FMUL.FTZ R15, R0, R76 ;  /* 0x0000004c000f7220 */ /* 0x000fe20000410000 */
[----:B------:R-:W-:-:S02]  /*2530*/  IMAD R80, R17, -0x2, R80 ;  /* 0xfffffffe11507824 */ /* 0x000fc400078e0250 */
[C---:B------:R-:W-:Y:S01]  /*2540*/  FMUL.FTZ R76, R0.reuse, R59 ;  /* 0x0000003b004c7220 */ /* 0x040fe20000410000 */
[----:B------:R-:W2:Y:S01]  /*2550*/  MUFU.TANH R91, R91 ;  /* 0x0000005b005b7308 */ /* 0x000ea20000002400 */
[----:B0-----:R-:W-:Y:S02]  /*2560*/  IMAD.U32 R82, RZ, RZ, UR6 ;  /* 0x00000006ff527e24 */ /* 0x001fe4000f8e00ff */
[C---:B------:R-:W-:Y:S01]  /*2570*/  FMUL.FTZ R59, R0.reuse, R64 ;  /* 0x00000040003b7220 */ /* 0x040fe20000410000 */
[----:B------:R-:W-:Y:S02]  /*2580*/  IMAD R80, R63, UR47, R80 ;  /* 0x0000002f3f507c24 */ /* 0x000fe4000f8e0250 */
[C---:B------:R-:W-:Y:S01]  /*2590*/  FMUL.FTZ R10, R0.reuse, R97 ;  /* 0x00000061000a7220 */ /* 0x040fe20000410000 */
[----:B------:R-:W-:Y:S02]  /*25a0*/  IMAD R82, R17, -0x2, R82 ;  /* 0xfffffffe11527824 */ /* 0x000fe400078e0252 */
[C---:B------:R-:W-:Y:S01]  /*25b0*/  FMUL.FTZ R75, R0.reuse, R75 ;  /* 0x0000004b004b7220 */ /* 0x040fe20000410000 */
[C---:B------:R-:W-:Y:S01]  /*25c0*/  FMUL.FTZ R6, R0.reuse, R92 ;  /* 0x0000005c00067220 */ /* 0x040fe20000410000 */
[----:B------:R-:W0:Y:S01]  /*25d0*/  MUFU.TANH R94, R94 ;  /* 0x0000005e005e7308 */ /* 0x000e220000002400 */
[C---:B------:R-:W-:Y:S01]  /*25e0*/  FMUL.FTZ R79, R0.reuse, R79 ;  /* 0x0000004f004f7220 */ /* 0x040fe20000410000 */
[C---:B------:R-:W-:Y:S01]  /*25f0*/  FMUL.FTZ R87, R0.reuse, R87 ;  /* 0x0000005700577220 */ /* 0x040fe20000410000 */
[----:B-1----:R-:W-:Y:S01]  /*2600*/  IADD3 R7, R7, -UR14, R80 ;  /* 0x8000000e07077c10 */ /* 0x002fe2000fffe050 */
        /* <DEDUP_REMOVED lines=13> */
[----:B-1----:R-:W-:Y:S01]  /*26e0*/  FMUL.FTZ R74, R0, R84 ;  /* 0x00000054004a7220 */ /* 0x002fe20000410000 */
[----:B------:R-:W-:Y:S01]  /*26f0*/  VIMNMX R84, R82, R7, PT ;  /* 0x0000000752547248 */ /* 0x000fe20003fe0100 */
[C---:B------:R-:W-:Y:S01]  /*2700*/  FMUL.FTZ R70, R0.reuse, R70 ;  /* 0x0000004600467220 */ /* 0x040fe20000410000 */
[C---:B------:R-:W-:Y:S01]  /*2710*/  FMUL.FTZ R67, R0.reuse, R67 ;  /* 0x0000004300437220 */ /* 0x040fe20000410000 */
[----:B------:R-:W-:Y:S01]  /*2720*/  FMUL.FTZ R58, R0, R61 ;  /* 0x0000003d003a7220 */ /* 0x000fe20000410000 */
[----:B------:R-:W-:Y:S01]  /*2730*/  ISETP.GT.AND P1, PT, R84, RZ, PT ;  /* 0x000000ff5400720c */ /* 0x000fe20003f24270 */
[----:B------:R-:W-:Y:S01]  /*2740*/  FMUL.FTZ R61, R0, R69 ;  /* 0x00000045003d7220 */ /* 0x000fe20000410000 */
[----:B------:R-:W1:Y:S01]  /*2750*/  MUFU.TANH R98, R98 ;  /* 0x0000006200627308 */ /* 0x000e620000002400 */
[----:B------:R-:W-:Y:S01]  /*2760*/  ISETP.GT.AND P2, PT, R84, 0x1, PT ;  /* 0x000000015400780c */ /* 0x000fe20003f44270 */
[----:B------:R-:W-:Y:S01]  /*2770*/  FMUL.FTZ R51, R0, R51 ;  /* 0x0000003300337220 */ /* 0x000fe20000410000 */
[----:B------:R-:W-:Y:S01]  /*2780*/  ISETP.GT.AND P3, PT, R84, 0x8, PT ;  /* 0x000000085400780c */ /* 0x000fe20003f64270 */
[C---:B------:R-:W-:Y:S01]  /*2790*/  FMUL.FTZ R47, R0.reuse, R47 ;  /* 0x0000002f002f7220 */ /* 0x040fe20000410000 */
[----:B--2---:R-:W-:Y:S01]  /*27a0*/  FSEL R101, R91, -INF , P2 ;  /* 0xff8000005b657808 */ /* 0x004fe20001000000 */
[----:B------:R-:W-:Y:S01]  /*27b0*/  FMUL.FTZ R43, R0, R43 ;  /* 0x0000002b002b7220 */ /* 0x000fe20000410000 */
[----:B------:R-:W-:Y:S01]  /*27c0*/  ISETP.GT.AND P2, PT, R84, 0x10, PT ;  /* 0x000000105400780c */ /* 0x000fe20003f44270 */
[----:B------:R0:W2:Y:S01]  /*27d0*/  MUFU.TANH R93, R99 ;  /* 0x00000063005d7308 */ /* 0x0000a20000002400 */
        /* <DEDUP_REMOVED lines=8> */
[----:B0-----:R-:W-:Y:S01]  /*2860*/  FSEL R99, R94, -INF , P3 ;  /* 0xff8000005e637808 */ /* 0x001fe20001800000 */
[C---:B------:R-:W-:Y:S01]  /*2870*/  FMUL.FTZ R34, R0.reuse, R34 ;  /* 0x0000002200227220 */ /* 0x040fe20000410000 */
[C---:B------:R-:W-:Y:S01]  /*2880*/  FMUL.FTZ R35, R0.reuse, R35 ;  /* 0x0000002300237220 */ /* 0x040fe20000410000 */
[C---:B------:R-:W-:Y:S01]  /*2890*/  FMUL.FTZ R39, R0.reuse, R39 ;  /* 0x0000002700277220 */ /* 0x040fe20000410000 */
[----:B------:R-:W-:Y:S01]  /*28a0*/  SHFL.IDX PT, R78, R78, RZ, 0x1c1f ;  /* 0x001c1fff4e4e7589 */ /* 0x000fe200000e0000 */
[----:B------:R-:W-:Y:S01]  /*28b0*/  FMUL.FTZ R24, R0, R24 ;  /* 0x0000001800187220 */ /* 0x000fe20000410000 */
[----:B------:R-:W-:Y:S01]  /*28c0*/  ULDC UR28, c[0x0][0x988] ;  /* 0x00026200001c7ab9 */ /* 0x000fe20000000800 */
[----:B------:R-:W0:Y:S01]  /*28d0*/  MUFU.TANH R102, R102 ;  /* 0x0000006600667308 */ /* 0x000e220000002400 */
[----:B----4-:R-:W-:Y:S01]  /*28e0*/  FSEL R103, R90, -INF , P1 ;  /* 0xff8000005a677808 */ /* 0x010fe20000800000 */
[----:B------:R-:W-:Y:S01]  /*28f0*/  FMUL.FTZ R45, R0, R45 ;  /* 0x0000002d002d7220 */ /* 0x000fe20000410000 */
[----:B------:R-:W-:Y:S01]  /*2900*/  ISETP.GT.AND P1, PT, R84, 0x9, PT ;  /* 0x000000095400780c */ /* 0x000fe20003f24270 */
[C---:B------:R-:W-:Y:S01]  /*2910*/  FMUL.FTZ R48, R0.reuse, R48 ;  /* 0x0000003000307220 */ /* 0x040fe20000410000 */
[----:B------:R-:W-:Y:S01]  /*2920*/  FMNMX.FTZ R64, R103, R101, !PT ;  /* 0x0000006567407209 */ /* 0x000fe20007810000 */
[C---:B------:R-:W-:Y:S01]  /*2930*/  FMUL.FTZ R49, R0.reuse, R49 ;  /* 0x0000003100317220 */ /* 0x040fe20000410000 */
[----:B---3--:R-:W-:Y:S01]  /*2940*/  FSEL R97, R95, -INF , P1 ;  /* 0xff8000005f617808 */ /* 0x008fe20000800000 */
[----:B------:R3:W4:Y:S01]  /*2950*/  MUFU.TANH R92, R75 ;  /* 0x0000004b005c7308 */ /* 0x0007220000002400 */
[----:B------:R-:W-:Y:S01]  /*2960*/  FMNMX.FTZ R64, R99, R64, !PT ;  /* 0x0000004063407209 */ /* 0x000fe20007810000 */
[----:B------:R-:W-:Y:S01]  /*2970*/  FMUL.FTZ R52, R0, R52 ;  /* 0x0000003400347220 */ /* 0x000fe20000410000 */
[----:B------:R-:W-:Y:S01]  /*2980*/  ISETP.GT.AND P1, PT, R84, 0x11, PT ;  /* 0x000000115400780c */ /* 0x000fe20003f24270 */
[----:B------:R-:W-:Y:S01]  /*2990*/  FMUL.FTZ R53, R0, R53 ;  /* 0x0000003500357220 */ /* 0x000fe20000410000 */
[----:B-1----:R-:W-:Y:S01]  /*29a0*/  FSEL R95, R98, -INF , P2 ;  /* 0xff800000625f7808 */ /* 0x002fe20001000000 */
[----:B------:R-:W-:Y:S01]  /*29b0*/  FMUL.FTZ R25, R0, R25 ;  /* 0x0000001900197220 */ /* 0x000fe20000410000 */
[----:B------:R-:W-:Y:S01]  /*29c0*/  FMNMX.FTZ R64, R97, R64, !PT ;  /* 0x0000004061407209 */ /* 0x000fe20007810000 */
[----:B------:R-:W1:Y:S01]  /*29d0*/  MUFU.TANH R79, R79 ;  /* 0x0000004f004f7308 */ /* 0x000e620000002400 */
[----:B------:R-:W-:Y:S01]  /*29e0*/  ISETP.GT.AND P2, PT, R84, 0x18, PT ;  /* 0x000000185400780c */ /* 0x000fe20003f44270 */
[C---:B---3--:R-:W-:Y:S01]  /*29f0*/  FMUL.FTZ R75, R0.reuse, R56 ;  /* 0x00000038004b7220 */ /* 0x048fe20000410000 */
[----:B--2---:R-:W-:Y:S01]  /*2a00*/  FSEL R93, R93, -INF , P1 ;  /* 0xff8000005d5d7808 */ /* 0x004fe20000800000 */
[C---:B------:R-:W-:Y:S01]  /*2a10*/  FMUL.FTZ R56, R0.reuse, R57 ;  /* 0x0000003900387220 */ /* 0x040fe20000410000 */
[----:B------:R-:W-:Y:S01]  /*2a20*/  FMNMX.FTZ R64, R95, R64, !PT ;  /* 0x000000405f407209 */ /* 0x000fe20007810000 */
[----:B------:R-:W-:Y:S01]  /*2a30*/  FMUL.FTZ R57, R0, R60 ;  /* 0x0000003c00397220 */ /* 0x000fe20000410000 */
[----:B------:R-:W-:Y:S01]  /*2a40*/  ISETP.GT.AND P1, PT, R84, 0x19, PT ;  /* 0x000000195400780c */ /* 0x000fe20003f24270 */
[----:B------:R2:W-:Y:S01]  /*2a50*/  MUFU.TANH R104, R87 ;  /* 0x0000005700687308 */ /* 0x0005e20000002400 */
[----:B0-----:R-:W-:Y:S01]  /*2a60*/  FSEL R91, R102, -INF , P2 ;  /* 0xff800000665b7808 */ /* 0x001fe20001000000 */
[C---:B------:R-:W-:Y:S01]  /*2a70*/  FMUL.FTZ R60, R0.reuse, R65 ;  /* 0x00000041003c7220 */ /* 0x040fe20000410000 */
[----:B------:R-:W-:Y:S01]  /*2a80*/  FMNMX.FTZ R64, R93, R64, !PT ;  /* 0x000000405d407209 */ /* 0x000fe20007810000 */
[----:B------:R-:W-:Y:S01]  /*2a90*/  FMUL.FTZ R28, R0, R28 ;  /* 0x0000001c001c7220 */ /* 0x000fe20000410000 */
[----:B------:R-:W-:Y:S01]  /*2aa0*/  ISETP.GT.AND P2, PT, R84, 0x20, PT ;  /* 0x000000205400780c */ /* 0x000fe20003f44270 */
[----:B------:R-:W-:Y:S01]  /*2ab0*/  FMUL.FTZ R102, R0, R29 ;  /* 0x0000001d00667220 */ /* 0x000fe20000410000 */
[----:B------:R-:W-:Y:S01]  /*2ac0*/  FSEL R89, R89, -INF , P1 ;  /* 0xff80000059597808 */ /* 0x000fe20000800000 */
[----:B------:R4:W0:Y:S01]  /*2ad0*/  MUFU.TANH R100, R83 ;  /* 0x0000005300647308 */ /* 0x0008220000002400 */
[----:B------:R-:W-:Y:S01]  /*2ae0*/  FMNMX.FTZ R64, R91, R64, !PT ;  /* 0x000000405b407209 */ /* 0x000fe20007810000 */
[----:B------:R-:W-:Y:S01]  /*2af0*/  @UP0 ULDC UR6, c[0x0][0x44c] ;  /* 0x0001130000060ab9 */ /* 0x000fe20000000800 */
[----:B------:R-:W-:Y:S01]  /*2b00*/  ISETP.GT.AND P1, PT, R84, 0x21, PT ;  /* 0x000000215400780c */ /* 0x000fe20003f24270 */
[----:B------:R-:W-:Y:S01]  /*2b10*/  UIMAD.WIDE.U32 UR6, UR38, UR6, URZ ;  /* 0x00000006260672a5 */ /* 0x000fe2000f8e003f */
[----:B--2---:R-:W-:Y:S01]  /*2b20*/  FSEL R87, R88, -INF , P2 ;  /* 0xff80000058577808 */ /* 0x004fe20001000000 */
[----:B------:R-:W-:Y:S01]  /*2b30*/  @UP0 ULDC UR18, c[0x0][0x450] ;  /* 0x0001140000120ab9 */ /* 0x000fe20000000800 */
[----:B------:R-:W-:Y:S01]  /*2b40*/  FMNMX.FTZ R64, R89, R64, !PT ;  /* 0x0000004059407209 */ /* 0x000fe20007810000 */
[----:B------:R-:W2:Y:S01]  /*2b50*/  MUFU.TANH R86, R86 ;  /* 0x0000005600567308 */ /* 0x000ea20000002400 */
[----:B------:R-:W-:Y:S01]  /*2b60*/  ISETP.GT.AND P2, PT, R84, 0x28, PT ;  /* 0x000000285400780c */ /* 0x000fe20003f44270 */
[----:B------:R-:W-:Y:S01]  /*2b70*/  UMOV UR10, UR38 ;  /* 0x00000026000a7c82 */ /* 0x000fe20008000000 */
[----:B----4-:R-:W-:Y:S01]  /*2b80*/  FSEL R83, R92, -INF , P1 ;  /* 0xff8000005c537808 */ /* 0x010fe20000800000 */
[----:B------:R-:W-:Y:S01]  /*2b90*/  UIMAD UR11, UR47, UR11, -UR14 ;  /* 0x0000000b2f0b72a4 */ /* 0x000fe2000f8e0a0e */
[----:B------:R-:W-:Y:S01]  /*2ba0*/  FMNMX.FTZ R64, R87, R64, !PT ;  /* 0x0000004057407209 */ /* 0x000fe20007810000 */
[----:B------:R-:W-:Y:S01]  /*2bb0*/  @UP0 USHF.R.U32.HI UR10, URZ, UR18, UR7 ;  /* 0x000000123f0a0299 */ /* 0x000fe20008011607 */
[C---:B------:R-:W-:Y:S01]  /*2bc0*/  ISETP.GT.AND P1, PT, R84.reuse, 0x29, PT ;  /* 0x000000295400780c */ /* 0x040fe20003f24270 */
[----:B------:R-:W3:Y:S01]  /*2bd0*/  MUFU.TANH R106, R76 ;  /* 0x0000004c006a7308 */ /* 0x000ee20000002400 */
[----:B------:R-:W-:Y:S01]  /*2be0*/  FSEL R85, R77, -INF , P2 ;  /* 0xff8000004d557808 */ /* 0x000fe20001000000 */
[----:B------:R-:W-:Y:S01]  /*2bf0*/  UIADD3 UR6, UR11, UR10, URZ ;  /* 0x0000000a0b067290 */ /* 0x000fe2000fffe03f */
[----:B------:R-:W-:Y:S01]  /*2c00*/  FMNMX.FTZ R64, R83, R64, !PT ;  /* 0x0000004053407209 */ /* 0x000fe20007810000 */
[----:B------:R-:W-:Y:S01]  /*2c10*/  UIADD3 UR32, UR49, -0x2, URZ ;  /* 0xfffffffe31207890 */ /* 0x000fe2000fffe03f */
[C---:B------:R-:W-:Y:S01]  /*2c20*/  ISETP.GT.AND P2, PT, R84.reuse, 0x30, PT ;  /* 0x000000305400780c */ /* 0x040fe20003f44270 */
[----:B------:R-:W-:Y:S01]  /*2c30*/  UIMAD.WIDE UR6, UR6, 0x66666667, URZ ;  /* 0x66666667060678a5 */ /* 0x000fe2000f8e023f */
[----:B-1----:R-:W-:Y:S01]  /*2c40*/  FSEL R81, R79, -INF , P1 ;  /* 0xff8000004f517808 */ /* 0x002fe20000800000 */
[----:B------:R1:W4:Y:S01]  /*2c50*/  MUFU.TANH R107, R62 ;  /* 0x0000003e006b7308 */ /* 0x0003220000002400 */
[----:B------:R-:W-:Y:S01]  /*2c60*/  FMNMX.FTZ R64, R85, R64, !PT ;  /* 0x0000004055407209 */ /* 0x000fe20007810000 */
[----:B------:R-:W-:Y:S01]  /*2c70*/  USHF.R.U32.HI UR6, URZ, 0x1f, UR7 ;  /* 0x0000001f3f067899 */ /* 0x000fe20008011607 */
[----:B------:R-:W-:-:S02]  /*2c80*/  ISETP.GT.AND P1, PT, R84, 0x31, PT ;  /* 0x000000315400780c */ /* 0x000fc40003f24270 */
[----:B------:R-:W-:Y:S01]  /*2c90*/  FSEL R79, R96, -INF , P2 ;  /* 0xff800000604f7808 */ /* 0x000fe20001000000 */
[----:B------:R-:W-:Y:S01]  /*2ca0*/  ULEA.HI.SX32 UR7, UR7, UR6, 0x1a ;  /* 0x0000000607077291 */ /* 0x000fe2000f8fd23f */
[----:B------:R-:W-:Y:S01]  /*2cb0*/  FMNMX.FTZ R64, R81, R64, !PT ;  /* 0x0000004051407209 */ /* 0x000fe20007810000 */
[----:B------:R5:W-:Y:S01]  /*2cc0*/  MUFU.TANH R109, R71 ;  /* 0x00000047006d7308 */ /* 0x000be20000002400 */
[----:B------:R-:W-:Y:S01]  /*2cd0*/  ISETP.GT.AND P2, PT, R84, 0x38, PT ;  /* 0x000000385400780c */ /* 0x000fe20003f44270 */
[----:B-1----:R-:W-:Y:S01]  /*2ce0*/  FMUL.FTZ R62, R0, R68 ;  /* 0x00000044003e7220 */ /* 0x002fe20000410000 */
[----:B0-----:R-:W-:Y:S01]  /*2cf0*/  FSEL R77, R100, -INF , P1 ;  /* 0xff800000644d7808 */ /* 0x001fe20000800000 */
[----:B------:R-:W-:Y:S01]  /*2d00*/  UISETP.LT.AND UP0, UPT, URZ, UR7, UPT ;  /* 0x000000073f00728c */ /* 0x000fe2000bf01270 */
[----:B------:R-:W-:Y:S02]  /*2d10*/  FMNMX.FTZ R64, R79, R64, !PT ;  /* 0x000000404f407209 */ /* 0x000fe40007810000 */
[----:B------:R-:W-:Y:S01]  /*2d20*/  ISETP.GT.AND P1, PT, R84, 0x39, PT ;  /* 0x000000395400780c */ /* 0x000fe20003f24270 */
[----:B------:R0:W-:Y:S01]  /*2d30*/  MUFU.TANH R90, R42 ;  /* 0x0000002a005a7308 */ /* 0x0001e20000002400 */
[----:B--2---:R-:W-:Y:S01]  /*2d40*/  FSEL R76, R86, -INF , P2 ;  /* 0xff800000564c7808 */ /* 0x004fe20001000000 */
[----:B------:R-:W-:Y:S01]  /*2d50*/  USEL UR30, URZ, UR7, !UP0 ;  /* 0x000000073f1e7287 */ /* 0x000fe2000c000000 */
[----:B------:R-:W-:-:S02]  /*2d60*/  FMNMX.FTZ R7, R77, R64, !PT ;  /* 0x000000404d077209 */ /* 0x000fc40007810000 */
[----:B------:R-:W-:Y:S01]  /*2d70*/  ISETP.GT.AND P2, PT, R84, 0x40, PT ;  /* 0x000000405400780c */ /* 0x000fe20003f44270 */
[----:B------:R-:W-:Y:S01]  /*2d80*/  UISETP.GE.AND UP0, UPT, UR32, UR30, UPT ;  /* 0x0000001e2000728c */ /* 0x000fe2000bf06270 */
[----:B-----5:R-:W-:Y:S01]  /*2d90*/  FSEL R71, R104, -INF , P1 ;  /* 0xff80000068477808 */ /* 0x020fe20000800000 */
[----:B------:R-:W1:Y:S01]  /*2da0*/  MUFU.TANH R66, R66 ;  /* 0x0000004200427308 */ /* 0x000e620000002400 */
[----:B0-----:R-:W-:Y:S02]  /*2db0*/  FMNMX.FTZ R42, R76, R7, !PT ;  /* 0x000000074c2a7209 */ /* 0x001fe40007810000 */
[----:B------:R-:W-:Y:S02]  /*2dc0*/  ISETP.GT.AND P1, PT, R84, 0x41, PT ;  /* 0x000000415400780c */ /* 0x000fe40003f24270 */
[----:B------:R-:W-:Y:S02]  /*2dd0*/  FMNMX.FTZ R7, R71, R42, !PT ;  /* 0x0000002a47077209 */ /* 0x000fe40007810000 */
[----:B---3--:R-:W-:Y:S01]  /*2de0*/  FSEL R69, R106, -INF , P1 ;  /* 0xff8000006a457808 */ /* 0x008fe20000800000 */
[----:B------:R0:W-:Y:S01]  /*2df0*/  MUFU.TANH R65, R70 ;  /* 0x0000004600417308 */ /* 0x0001e20000002400 */
[----:B------:R-:W-:-:S02]  /*2e00*/  ISETP.GT.AND P1, PT, R84, 0x49, PT ;  /* 0x000000495400780c */ /* 0x000fc40003f24270 */
[----:B------:R-:W-:-:S05]  /*2e10*/  R2UR UR15, R2 ;  /* 0x00000000020f72ca */ /* 0x000fca00000e0000 */
[----:B------:R-:W2:Y:S01]  /*2e20*/  MUFU.TANH R67, R67 ;  /* 0x0000004300437308 */ /* 0x000ea20000002400 */
[----:B0-----:R-:W-:Y:S02]  /*2e30*/  FSEL R70, R105, -INF , P2 ;  /* 0xff80000069467808 */ /* 0x001fe40001000000 */
[----:B------:R-:W-:Y:S02]  /*2e40*/  ISETP.GT.AND P2, PT, R84, 0x48, PT ;  /* 0x000000485400780c */ /* 0x000fe40003f44270 */
[----:B------:R-:W-:Y:S02]  /*2e50*/  FMNMX.FTZ R42, R70, R7, !PT ;  /* 0x00000007462a7209 */ /* 0x000fe40007810000 */
[----:B----4-:R-:W-:Y:S01]  /*2e60*/  FSEL R68, R107, -INF , P2 ;  /* 0xff8000006b447808 */ /* 0x010fe20001000000 */
[----:B------:R0:W-:Y:S01]  /*2e70*/  MUFU.TANH R64, R51 ;  /* 0x0000003300407308 */ /* 0x0001e20000002400 */
[----:B------:R-:W-:Y:S01]  /*2e80*/  FMNMX.FTZ R7, R69, R42, !PT ;  /* 0x0000002a45077209 */ /* 0x000fe20007810000 */
[----:B------:R-:W-:Y:S01]  /*2e90*/  UIADD3 UR6, UR15, 0x22840, URZ ;  /* 0x000228400f067890 */ /* 0x000fe2000fffe03f */
[----:B------:R-:W-:-:S02]  /*2ea0*/  ISETP.GT.AND P2, PT, R84, 0x50, PT ;  /* 0x000000505400780c */ /* 0x000fc40003f44270 */
[----:B------:R-:W-:Y:S01]  /*2eb0*/  FMNMX.FTZ R42, R68, R7, !PT ;  /* 0x00000007442a7209 */ /* 0x000fe20007810000 */
[----:B------:R-:W-:Y:S01]  /*2ec0*/  FMUL.FTZ R7, R0, R27 ;  /* 0x0000001b00077220 */ /* 0x000fe20000410000 */
[----:B------:R-:W-:Y:S01]  /*2ed0*/  UPRMT UR6, UR41, 0x654, UR6 ;  /* 0x0000065429067896 */ /* 0x000fe20008000006 */
[----:B------:R1:W-:Y:S01]  /*2ee0*/  MUFU.TANH R92, R47 ;  /* 0x0000002f005c7308 */ /* 0x0003e20000002400 */
[----:B0-----:R-:W-:Y:S02]  /*2ef0*/  FSEL R51, R108, -INF , P1 ;  /* 0xff8000006c337808 */ /* 0x001fe40000800000 */
[----:B------:R-:W-:Y:S02]  /*2f00*/  ISETP.GT.AND P1, PT, R84, 0x51, PT ;  /* 0x000000515400780c */ /* 0x000fe40003f24270 */
[----:B------:R-:W-:-:S03]  /*2f10*/  FMNMX.FTZ R42, R51, R42, !PT ;  /* 0x0000002a332a7209 */ /* 0x000fc60007810000 */
[----:B------:R2:W0:Y:S01]  /*2f20*/  MUFU.TANH R94, R43 ;  /* 0x0000002b005e7308 */ /* 0x0004220000002400 */
[----:B-1----:R-:W-:Y:S01]  /*2f30*/  FSEL R47, R66, -INF , P2 ;  /* 0xff800000422f7808 */ /* 0x002fe20001000000 */
[----:B------:R-:W-:Y:S01]  /*2f40*/  SYNCS.ARRIVE.TRANS64.RED.A1T0 RZ, [UR6], RZ ;  /* 0x000000ffffff79a7 */ /* 0x000fe20008100406 */
[----:B------:R-:W-:-:S05]  /*2f50*/  ISETP.GT.AND P2, PT, R84, 0x58, PT ;  /* 0x000000585400780c */ /* 0x000fca0003f44270 */
[----:B------:R1:W3:Y:S01]  /*2f60*/  MUFU.TANH R88, R46 ;  /* 0x0000002e00587308 */ /* 0x0002e20000002400 */
[----:B--2---:R-:W-:Y:S02]  /*2f70*/  FSEL R43, R67, -INF , P1 ;  /* 0xff800000432b7808 */ /* 0x004fe40000800000 */
[----:B------:R-:W-:-:S04]  /*2f80*/  ISETP.GT.AND P1, PT, R84, 0x59, PT ;  /* 0x000000595400780c */ /* 0x000fc80003f24270 */
[----:B------:R-:W-:Y:S01]  /*2f90*/  FSEL R41, R109, -INF , P1 ;  /* 0xff8000006d297808 */ /* 0x000fe20000800000 */
[----:B------:R-:W2:Y:S01]  /*2fa0*/  MUFU.TANH R96, R50 ;  /* 0x0000003200607308 */ /* 0x000ea20000002400 */
[----:B-1----:R-:W-:Y:S02]  /*2fb0*/  FMNMX.FTZ R46, R47, R42, !PT ;  /* 0x0000002a2f2e7209 */ /* 0x002fe40007810000 */
[----:B------:R-:W-:Y:S02]  /*2fc0*/  FSEL R42, R65, -INF , P2 ;  /* 0xff800000412a7808 */ /* 0x000fe40001000000 */
[----:B------:R-:W-:Y:S02]  /*2fd0*/  FMNMX.FTZ R27, R43, R46, !PT ;  /* 0x0000002e2b1b7209 */ /* 0x000fe40007810000 */
[----:B------:R-:W-:Y:S01]  /*2fe0*/  ISETP.GT.AND P2, PT, R84, 0x60, PT ;  /* 0x000000605400780c */ /* 0x000fe20003f44270 */
[----:B------:R1:W-:Y:S01]  /*2ff0*/  MUFU.TANH R100, R26 ;  /* 0x0000001a00647308 */ /* 0x0003e20000002400 */
[----:B------:R-:W-:-:S02]  /*3000*/  FMNMX.FTZ R46, R42, R27, !PT ;  /* 0x0000001b2a2e7209 */ /* 0x000fc40007810000 */
[----:B------:R-:W-:Y:S02]  /*3010*/  ISETP.GT.AND P1, PT, R84, 0x61, PT ;  /* 0x000000615400780c */ /* 0x000fe40003f24270 */
[----:B------:R-:W-:Y:S02]  /*3020*/  FSEL R27, R90, -INF , P2 ;  /* 0xff8000005a1b7808 */ /* 0x000fe40001000000 */
[----:B------:R-:W-:Y:S01]  /*3030*/  FMNMX.FTZ R46, R41, R46, !PT ;  /* 0x0000002e292e7209 */ /* 0x000fe20007810000 */
[----:B------:R4:W-:Y:S01]  /*3040*/  MUFU.TANH R98, R55 ;  /* 0x0000003700627308 */ /* 0x0009e20000002400 */
[----:B-1----:R-:W-:Y:S01]  /*3050*/  FMUL.FTZ R26, R0, R30 ;  /* 0x0000001e001a7220 */ /* 0x002fe20000410000 */
[----:B------:R-:W-:Y:S02]  /*3060*/  ISETP.GT.AND P2, PT, R84, 0x68, PT ;  /* 0x000000685400780c */ /* 0x000fe40003f44270 */
[----:B0-----:R-:W-:Y:S02]  /*3070*/  FSEL R30, R94, -INF , P1 ;  /* 0xff8000005e1e7808 */ /* 0x001fe40000800000 */
[----:B------:R-:W-:-:S02]  /*3080*/  ISETP.GT.AND P1, PT, R84, 0x69, PT ;  /* 0x000000695400780c */ /* 0x000fc40003f24270 */
[----:B------:R0:W-:Y:S01]  /*3090*/  MUFU.TANH R65, R7 ;  /* 0x0000000700417308 */ /* 0x0001e20000002400 */
[----:B----4-:R-:W-:Y:S02]  /*30a0*/  FMNMX.FTZ R55, R27, R46, !PT ;  /* 0x0000002e1b377209 */ /* 0x010fe40007810000 */
[----:B------:R-:W-:Y:S02]  /*30b0*/  FSEL R46, R92, -INF , P1 ;  /* 0xff8000005c2e7808 */ /* 0x000fe40000800000 */
[----:B------:R-:W-:Y:S02]  /*30c0*/  FMNMX.FTZ R50, R30, R55, !PT ;  /* 0x000000371e327209 */ /* 0x000fe40007810000 */
[----:B------:R-:W-:Y:S01]  /*30d0*/  ISETP.GT.AND P1, PT, R84, 0x71, PT ;  /* 0x000000715400780c */ /* 0x000fe20003f24270 */
[----:B------:R1:W4:Y:S01]  /*30e0*/  MUFU.TANH R86, R54 ;  /* 0x0000003600567308 */ /* 0x0003220000002400 */
[----:B0-----:R-:W-:Y:S01]  /*30f0*/  FMUL.FTZ R7, R0, R31 ;  /* 0x0000001f00077220 */ /* 0x001fe20000410000 */
[----:B---3--:R-:W-:-:S02]  /*3100*/  FSEL R31, R88, -INF , P2 ;  /* 0xff800000581f7808 */ /* 0x008fc40001000000 */
[----:B------:R-:W-:Y:S02]  /*3110*/  ISETP.GT.AND P2, PT, R84, 0x70, PT ;  /* 0x000000705400780c */ /* 0x000fe40003f44270 */
[----:B------:R-:W-:Y:S02]  /*3120*/  FMNMX.FTZ R55, R31, R50, !PT ;  /* 0x000000321f377209 */ /* 0x000fe40007810000 */
[----:B--2---:R-:W-:Y:S01]  /*3130*/  FSEL R50, R96, -INF , P2 ;  /* 0xff80000060327808 */ /* 0x004fe20001000000 */
[----:B------:R-:W0:Y:S01]  /*3140*/  MUFU.TANH R90, R26 ;  /* 0x0000001a005a7308 */ /* 0x000e220000002400 */
[----:B------:R-:W-:Y:S01]  /*3150*/  FMNMX.FTZ R55, R46, R55, !PT ;  /* 0x000000372e377209 */ /* 0x000fe20007810000 */
[----:B------:R-:W-:Y:S01]  /*3160*/  FMUL.FTZ R96, R0, R32 ;  /* 0x0000002000607220 */ /* 0x000fe20000410000 */
[----:B------:R-:W-:Y:S02]  /*3170*/  ISETP.GT.AND P2, PT, R84, 0x78, PT ;  /* 0x000000785400780c */ /* 0x000fe40003f44270 */
[----:B-1----:R-:W-:-:S02]  /*3180*/  FSEL R54, R64, -INF , P1 ;  /* 0xff80000040367808 */ /* 0x002fc40000800000 */
[----:B------:R-:W-:Y:S01]  /*3190*/  FMNMX.FTZ R55, R50, R55, !PT ;  /* 0x0000003732377209 */ /* 0x000fe20007810000 */
[----:B------:R1:W2:Y:S01]  /*31a0*/  MUFU.TANH R88, R7 ;  /* 0x0000000700587308 */ /* 0x0002a20000002400 */
[----:B------:R-:W-:Y:S02]  /*31b0*/  ISETP.GT.AND P1, PT, R84, 0x79, PT ;  /* 0x000000795400780c */ /* 0x000fe40003f24270 */
[----:B----4-:R-:W-:Y:S02]  /*31c0*/  FSEL R66, R86, -INF , P2 ;  /* 0xff80000056427808 */ /* 0x010fe40001000000 */
[----:B------:R-:W-:-:S03]  /*31d0*/  ISETP.GT.AND P2, PT, R84, 0x80, PT ;  /* 0x000000805400780c */ /* 0x000fc60003f44270 */
[----:B------:R-:W3:Y:S01]  /*31e0*/  MUFU.TANH R34, R34 ;  /* 0x0000002200227308 */ /* 0x000ee20000002400 */
[----:B-1----:R-:W-:Y:S02]  /*31f0*/  FMNMX.FTZ R7, R54, R55, !PT ;  /* 0x0000003736077209 */ /* 0x002fe40007810000 */
[----:B------:R-:W-:Y:S01]  /*3200*/  FSEL R55, R98, -INF , P1 ;  /* 0xff80000062377808 */ /* 0x000fe20000800000 */
[----:B------:R-:W-:Y:S01]  /*3210*/  FMUL.FTZ R98, R0, R36 ;  /* 0x0000002400627220 */ /* 0x000fe20000410000 */
[----:B------:R-:W-:Y:S01]  /*3220*/  FMNMX.FTZ R26, R66, R7, !PT ;  /* 0x00000007421a7209 */ /* 0x000fe20007810000 */
[----:B------:R-:W-:Y:S01]  /*3230*/  FMUL.FTZ R7, R0, R38 ;  /* 0x0000002600077220 */ /* 0x000fe20000410000 */
[----:B------:R-:W-:Y:S01]  /*3240*/  ISETP.GT.AND P1, PT, R84, 0x81, PT ;  /* 0x000000815400780c */ /* 0x000fe20003f24270 */
[----:B------:R1:W4:Y:S01]  /*3250*/  MUFU.TANH R86, R35 ;  /* 0x0000002300567308 */ /* 0x0003220000002400 */
[----:B------:R-:W-:Y:S01]  /*3260*/  FSEL R67, R100, -INF , P2 ;  /* 0xff80000064437808 */ /* 0x000fe20001000000 */
[----:B------:R-:W-:Y:S01]  /*3270*/  FMUL.FTZ R100, R0, R44 ;  /* 0x0000002c00647220 */ /* 0x000fe20000410000 */
[----:B------:R-:W-:-:S02]  /*3280*/  FMNMX.FTZ R26, R55, R26, !PT ;  /* 0x0000001a371a7209 */ /* 0x000fc40007810000 */
[C---:B------:R-:W-:Y:S02]  /*3290*/  ISETP.GT.AND P2, PT, R84.reuse, 0x88, PT ;  /* 0x000000885400780c */ /* 0x040fe40003f44270 */
[----:B------:R-:W-:Y:S01]  /*32a0*/  FSEL R65, R65, -INF , P1 ;  /* 0xff80000041417808 */ /* 0x000fe20000800000 */
[----:B------:R5:W4:Y:S01]  /*32b0*/  MUFU.TANH R92, R7 ;  /* 0x00000007005c7308 */ /* 0x000b220000002400 */
[----:B------:R-:W-:Y:S02]  /*32c0*/  FMNMX.FTZ R26, R67, R26, !PT ;  /* 0x0000001a431a7209 */ /* 0x000fe40007810000 */
[----:B------:R-:W-:Y:S02]  /*32d0*/  ISETP.GT.AND P1, PT, R84, 0x89, PT ;  /* 0x000000895400780c */ /* 0x000fe40003f24270 */
[----:B0-----:R-:W-:Y:S02]  /*32e0*/  FSEL R64, R90, -INF , P2 ;  /* 0xff8000005a407808 */ /* 0x001fe40001000000 */
[----:B-1----:R-:W-:Y:S01]  /*32f0*/  FMNMX.FTZ R35, R65, R26, !PT ;  /* 0x0000001a41237209 */ /* 0x002fe20007810000 */
[----:B------:R-:W0:Y:S01]  /*3300*/  MUFU.TANH R90, R39 ;  /* 0x00000027005a7308 */ /* 0x000e220000002400 */
[----:B------:R-:W-:-:S02]  /*3310*/  ISETP.GT.AND P2, PT, R84, 0x90, PT ;  /* 0x000000905400780c */ /* 0x000fc40003f44270 */
[----:B--2---:R-:W-:Y:S01]  /*3320*/  FSEL R38, R88, -INF , P1 ;  /* 0xff80000058267808 */ /* 0x004fe20000800000 */
[----:B------:R-:W-:Y:S01]  /*3330*/  FMUL.FTZ R88, R0, R37 ;  /* 0x0000002500587220 */ /* 0x000fe20000410000 */
[----:B-----5:R-:W-:Y:S02]  /*3340*/  FMNMX.FTZ R7, R64, R35, !PT ;  /* 0x0000002340077209 */ /* 0x020fe40007810000 */
[----:B------:R-:W-:Y:S01]  /*3350*/  ISETP.GT.AND P1, PT, R84, 0x91, PT ;  /* 0x000000915400780c */ /* 0x000fe20003f24270 */
[----:B------:R1:W-:Y:S01]  /*3360*/  MUFU.TANH R109, R24 ;  /* 0x00000018006d7308 */ /* 0x0003e20000002400 */
[----:B---3--:R-:W-:Y:S02]  /*3370*/  FSEL R35, R34, -INF , P2 ;  /* 0xff80000022237808 */ /* 0x008fe40001000000 */
[----:B------:R-:W-:Y:S02]  /*3380*/  FMNMX.FTZ R26, R38, R7, !PT ;  /* 0x00000007261a7209 */ /* 0x000fe40007810000 */
[----:B------:R-:W-:-:S02]  /*3390*/  ISETP.GT.AND P2, PT, R84, 0x98, PT ;  /* 0x000000985400780c */ /* 0x000fc40003f44270 */
[----:B----4-:R-:W-:Y:S01]  /*33a0*/  FSEL R34, R86, -INF , P1 ;  /* 0xff80000056227808 */ /* 0x010fe20000800000 */
[----:B------:R-:W2:Y:S01]  /*33b0*/  MUFU.TANH R3, R3 ;  /* 0x0000000300037308 */ /* 0x000ea20000002400 */
[----:B------:R-:W-:Y:S01]  /*33c0*/  FMNMX.FTZ R7, R35, R26, !PT ;  /* 0x0000001a23077209 */ /* 0x000fe20007810000 */
[----:B-1----:R-:W-:Y:S01]  /*33d0*/  IMAD.U32 R24, RZ, RZ, UR28 ;  /* 0x0000001cff187e24 */ /* 0x002fe2000f8e00ff */
[----:B------:R-:W-:Y:S01]  /*33e0*/  ISETP.GT.AND P1, PT, R84, 0x99, PT ;  /* 0x000000995400780c */ /* 0x000fe20003f24270 */
[----:B------:R-:W-:Y:S01]  /*33f0*/  FMUL.FTZ R86, R0, R33 ;  /* 0x0000002100567220 */ /* 0x000fe20000410000 */
[----:B------:R-:W-:Y:S02]  /*3400*/  FSEL R39, R92, -INF , P2 ;  /* 0xff8000005c277808 */ /* 0x000fe40001000000 */
[----:B------:R-:W-:Y:S01]  /*3410*/  FMNMX.FTZ R44, R34, R7, !PT ;  /* 0x00000007222c7209 */ /* 0x000fe20007810000 */
[----:B------:R-:W1:Y:S01]  /*3420*/  MUFU.TANH R5, R5 ;  /* 0x0000000500057308 */ /* 0x000e620000002400 */
[----:B0-----:R-:W-:-:S02]  /*3430*/  FSEL R26, R90, -INF , P1 ;  /* 0xff8000005a1a7808 */ /* 0x001fc40000800000 */
[----:B------:R-:W-:Y:S02]  /*3440*/  FMNMX.FTZ R7, R39, R44, !PT ;  /* 0x0000002c27077209 */ /* 0x000fe40007810000 */
[----:B------:R-:W-:Y:S02]  /*3450*/  IADD3 R33, R80, -UR14, RZ ;  /* 0x8000000e50217c10 */ /* 0x000fe4000fffe0ff */
[----:B------:R-:W-:Y:S01]  /*3460*/  FMNMX.FTZ R7, R26, R7, !PT ;  /* 0x000000071a077209 */ /* 0x000fe20007810000 */
[----:B------:R-:W0:Y:S04]  /*3470*/  MUFU.TANH R6, R6 ;  /* 0x0000000600067308 */ /* 0x000e280000002400 */
[----:B------:R-:W3:Y:S04]  /*3480*/  SHFL.BFLY PT, R44, R7, 0x2, 0x1f ;  /* 0x0c401f00072c7f89 */ /* 0x000ee800000e0000 */
[----:B------:R-:W4:Y:S08]  /*3490*/  MUFU.TANH R8, R8 ;  /* 0x0000000800087308 */ /* 0x000f300000002400 */
[----:B------:R-:W5:Y:S08]  /*34a0*/  MUFU.TANH R9, R9 ;  /* 0x0000000900097308 */ /* 0x000f700000002400 */
[----:B------:R-:W5:Y:S01]  /*34b0*/  MUFU.TANH R10, R10 ;  /* 0x0000000a000a7308 */ /* 0x000f620000002400 */
[----:B---3--:R-:W-:-:S07]  /*34c0*/  FMNMX.FTZ R44, R7, R44, !PT ;  /* 0x0000002c072c7209 */ /* 0x008fce0007810000 */
[----:B------:R2:W-:Y:S01]  /*34d0*/  MUFU.TANH R104, R45 ;  /* 0x0000002d00687308 */ /* 0x0005e20000002400 */
[----:B------:R-:W3:Y:S07]  /*34e0*/  SHFL.BFLY PT, R7, R44, 0x1, 0x1f ;  /* 0x0c201f002c077f89 */ /* 0x000eee00000e0000 */
[----:B------:R1:W-:Y:S08]  /*34f0*/  MUFU.TANH R105, R48 ;  /* 0x0000003000697308 */ /* 0x0003f00000002400 */
[----:B------:R-:W5:Y:S08]  /*3500*/  MUFU.TANH R12, R12 ;  /* 0x0000000c000c7308 */ /* 0x000f700000002400 */
[----:B------:R-:W5:Y:S01]  /*3510*/  MUFU.TANH R11, R11 ;  /* 0x0000000b000b7308 */ /* 0x000f620000002400 */
[----:B---3--:R-:W-:-:S04]  /*3520*/  FMNMX.FTZ R7, R44, R7, !PT ;  /* 0x000000072c077209 */ /* 0x008fc80007810000 */
[C---:B------:R-:W-:Y:S01]  /*3530*/  FSETP.NEU.FTZ.AND P1, PT, R7.reuse, -INF , PT ;  /* 0xff8000000700780b */ /* 0x040fe20003f3d000 */
[----:B------:R-:W-:-:S02]  /*3540*/  FFMA.FTZ R24, R7, R24, -8 ;  /* 0xc100000007187423 */ /* 0x000fc40000010018 */
[----:B------:R-:W3:Y:S03]  /*3550*/  MUFU.TANH R13, R13 ;  /* 0x0000000d000d7308 */ /* 0x000ee60000002400 */
[----:B------:R-:W-:-:S05]  /*3560*/  FSEL R24, R24, RZ, P1 ;  /* 0x000000ff18187208 */ /* 0x000fca0000800000 */
[----:B------:R-:W-:Y:S01]  /*3570*/  FFMA.FTZ R32, R97, UR28, -R24 ;  /* 0x0000001c61207c23 */ /* 0x000fe20008010818 */
[----:B------:R-:W-:Y:S01]  /*3580*/  VIADDMNMX R97, R78, R33, R82, PT ;  /* 0x000000214e617246 */ /* 0x000fe20003800152 */
[----:B------:R5:W-:Y:S01]  /*3590*/  MUFU.TANH R106, R49 ;  /* 0x00000031006a7308 */ /* 0x000be20000002400 */
[----:B------:R-:W-:-:S01]  /*35a0*/  FFMA.FTZ R89, R89, UR28, -R24 ;  /* 0x0000001c59597c23 */ /* 0x000fc20008010818 */
[--C-:B------:R-:W-:Y:S01]  /*35b0*/  FFMA.FTZ R93, R93, UR28, -R24.reuse ;  /* 0x0000001c5d5d7c23 */ /* 0x100fe20008010818 */
[----:B------:R-:W-:Y:S01]  /*35c0*/  ISETP.GT.AND P1, PT, R97, RZ, PT ;  /* 0x000000ff6100720c */ /* 0x000fe20003f24270 */
[--C-:B------:R-:W-:Y:S01]  /*35d0*/  FFMA.FTZ R91, R91, UR28, -R24.reuse ;  /* 0x0000001c5b5b7c23 */ /* 0x100fe20008010818 */
[C---:B------:R-:W-:Y:S01]  /*35e0*/  ISETP.GT.AND P2, PT, R97.reuse, 0x1, PT ;  /* 0x000000016100780c */ /* 0x040fe20003f44270 */
[--C-:B------:R-:W-:Y:S01]  /*35f0*/  FFMA.FTZ R70, R70, UR28, -R24.reuse ;  /* 0x0000001c46467c23 */ /* 0x100fe20008010818 */
[----:B------:R-:W-:Y:S01]  /*3600*/  ISETP.GT.AND P3, PT, R97, 0x8, PT ;  /* 0x000000086100780c */ /* 0x000fe20003f64270 */
[----:B------:R-:W3:Y:S01]  /*3610*/  MUFU.TANH R14, R14 ;  /* 0x0000000e000e7308 */ /* 0x000ee20000002400 */
[----:B--2---:R-:W-:Y:S01]  /*3620*/  FSEL R45, R3, -INF , P1 ;  /* 0xff800000032d7808 */ /* 0x004fe20000800000 */
[--C-:B------:R-:W-:Y:S01]  /*3630*/  FFMA.FTZ R71, R71, UR28, -R24.reuse ;  /* 0x0000001c47477c23 */ /* 0x100fe20008010818 */
[----:B-1----:R-:W-:Y:S01]  /*3640*/  FSEL R48, R5, -INF , P2 ;  /* 0xff80000005307808 */ /* 0x002fe20001000000 */
[--C-:B------:R-:W-:Y:S01]  /*3650*/  FFMA.FTZ R77, R77, UR28, -R24.reuse ;  /* 0x0000001c4d4d7c23 */ /* 0x100fe20008010818 */
[----:B------:R-:W-:Y:S01]  /*3660*/  ISETP.GT.AND P1, PT, R97, 0x9, PT ;  /* 0x000000096100780c */ /* 0x000fe20003f24270 */
[--C-:B------:R-:W-:Y:S01]  /*3670*/  FFMA.FTZ R81, R81, UR28, -R24.reuse ;  /* 0x0000001c51517c23 */ /* 0x100fe20008010818 */
[----:B0-----:R-:W-:Y:S01]  /*3680*/  FSEL R44, R6, -INF , P3 ;  /* 0xff800000062c7808 */ /* 0x001fe20001800000 */
[----:B------:R0:W-:Y:S01]  /*3690*/  MUFU.TANH R107, R52 ;  /* 0x00000034006b7308 */ /* 0x0001e20000002400 */
[----:B------:R-:W-:Y:S01]  /*36a0*/  FMNMX.FTZ R3, R45, R48, !PT ;  /* 0x000000302d037209 */ /* 0x000fe20007810000 */
[--C-:B------:R-:W-:Y:S01]  /*36b0*/  FFMA.FTZ R33, R95, UR28, -R24.reuse ;  /* 0x0000001c5f217c23 */ /* 0x100fe20008010818 */
[----:B----4-:R-:W-:Y:S01]  /*36c0*/  FSEL R37, R8, -INF , P1 ;  /* 0xff80000008257808 */ /* 0x010fe20000800000 */
[--C-:B------:R-:W-:Y:S01]  /*36d0*/  FFMA.FTZ R29, R99, UR28, -R24.reuse ;  /* 0x0000001c631d7c23 */ /* 0x100fe20008010818 */
[----:B------:R-:W-:Y:S01]  /*36e0*/  ISETP.GT.AND P2, PT, R97, 0x10, PT ;  /* 0x000000106100780c */ /* 0x000fe20003f44270 */
[--C-:B------:R-:W-:Y:S01]  /*36f0*/  FFMA.FTZ R43, R43, UR28, -R24.reuse ;  /* 0x0000001c2b2b7c23 */ /* 0x100fe20008010818 */
[----:B------:R-:W-:Y:S01]  /*3700*/  FMNMX.FTZ R8, R44, R3, !PT ;  /* 0x000000032c087209 */ /* 0x000fe20007810000 */
[----:B------:R-:W1:Y:S01]  /*3710*/  MUFU.TANH R15, R15 ;  /* 0x0000000f000f7308 */ /* 0x000e620000002400 */
[----:B------:R-:W-:Y:S01]  /*3720*/  ISETP.GT.AND P1, PT, R97, 0x11, PT ;  /* 0x000000116100780c */ /* 0x000fe20003f24270 */
[--C-:B------:R-:W-:Y:S01]  /*3730*/  FFMA.FTZ R42, R42, UR28, -R24.reuse ;  /* 0x0000001c2a2a7c23 */ /* 0x100fe20008010818 */
[----:B-----5:R-:W-:Y:S01]  /*3740*/  FSEL R49, R9, -INF , P2 ;  /* 0xff80000009317808 */ /* 0x020fe20001000000 */
[--C-:B------:R-:W-:Y:S01]  /*3750*/  FFMA.FTZ R41, R41, UR28, -R24.reuse ;  /* 0x0000001c29297c23 */ /* 0x100fe20008010818 */
[----:B------:R-:W-:Y:S01]  /*3760*/  FMNMX.FTZ R8, R37, R8, !PT ;  /* 0x0000000825087209 */ /* 0x000fe20007810000 */
[--C-:B------:R-:W-:Y:S01]  /*3770*/  FFMA.FTZ R27, R27, UR28, -R24.reuse ;  /* 0x0000001c1b1b7c23 */ /* 0x100fe20008010818 */
[----:B------:R-:W-:Y:S01]  /*3780*/  ISETP.GT.AND P2, PT, R97, 0x18, PT ;  /* 0x000000186100780c */ /* 0x000fe20003f44270 */
[----:B------:R2:W-:Y:S01]  /*3790*/  MUFU.TANH R108, R53 ;  /* 0x00000035006c7308 */ /* 0x0005e20000002400 */
[----:B0-----:R-:W-:Y:S01]  /*37a0*/  FSEL R52, R10, -INF , P1 ;  /* 0xff8000000a347808 */ /* 0x001fe20000800000 */
[--C-:B------:R-:W-:Y:S01]  /*37b0*/  FFMA.FTZ R30, R30, UR28, -R24.reuse ;  /* 0x0000001c1e1e7c23 */ /* 0x100fe20008010818 */
[----:B------:R-:W-:Y:S01]  /*37c0*/  FMNMX.FTZ R5, R49, R8, !PT ;  /* 0x0000000831057209 */ /* 0x000fe20007810000 */
[--C-:B------:R-:W-:Y:S01]  /*37d0*/  FFMA.FTZ R31, R31, UR28, -R24.reuse ;  /* 0x0000001c1f1f7c23 */ /* 0x100fe20008010818 */
[----:B------:R-:W-:Y:S01]  /*37e0*/  ISETP.GT.AND P1, PT, R97, 0x19, PT ;  /* 0x000000196100780c */ /* 0x000fe20003f24270 */
[--C-:B------:R-:W-:Y:S01]  /*37f0*/  FFMA.FTZ R55, R55, UR28, -R24.reuse ;  /* 0x0000001c37377c23 */ /* 0x100fe20008010818 */
[----:B------:R-:W-:Y:S01]  /*3800*/  FMNMX.FTZ R10, R52, R5, !PT ;  /* 0x00000005340a7209 */ /* 0x000fe20007810000 */
[----:B------:R-:W0:Y:S01]  /*3810*/  MUFU.TANH R20, R20 ;  /* 0x0000001400147308 */ /* 0x000e220000002400 */
[----:B--2---:R-:W-:Y:S01]  /*3820*/  FSEL R53, R12, -INF , P2 ;  /* 0xff8000000c357808 */ /* 0x004fe20001000000 */
[--C-:B------:R-:W-:Y:S01]  /*3830*/  FFMA.FTZ R5, R87, UR28, -R24.reuse ;  /* 0x0000001c57057c23 */ /* 0x100fe20008010818 */
[----:B------:R-:W-:Y:S01]  /*3840*/  ISETP.GT.AND P2, PT, R97, 0x20, PT ;  /* 0x000000206100780c */ /* 0x000fe20003f44270 */
[--C-:B------:R-:W-:Y:S01]  /*3850*/  FFMA.FTZ R87, R54, UR28, -R24.reuse ;  /* 0x0000001c36577c23 */ /* 0x100fe20008010818 */
[----:B------:R-:W-:Y:S01]  /*3860*/  FSEL R78, R11, -INF , P1 ;  /* 0xff8000000b4e7808 */ /* 0x000fe20000800000 */
[--C-:B------:R-:W-:Y:S01]  /*3870*/  FFMA.FTZ R54, R67, UR28, -R24.reuse ;  /* 0x0000001c43367c23 */ /* 0x100fe20008010818 */
[----:B------:R-:W-:Y:S01]  /*3880*/  FMNMX.FTZ R9, R53, R10, !PT ;  /* 0x0000000a35097209 */ /* 0x000fe20007810000 */
[----:B------:R-:W2:Y:S01]  /*3890*/  MUFU.TANH R21, R21 ;  /* 0x0000001500157308 */ /* 0x000ea20000002400 */
[----:B------:R-:W-:Y:S01]  /*38a0*/  ISETP.GT.AND P1, PT, R97, 0x21, PT ;  /* 0x000000216100780c */ /* 0x000fe20003f24270 */
[--C-:B------:R-:W-:Y:S01]  /*38b0*/  FFMA.FTZ R10, R83, UR28, -R24.reuse ;  /* 0x0000001c530a7c23 */ /* 0x100fe20008010818 */
[----:B---3--:R-:W-:Y:S01]  /*38c0*/  FSEL R80, R13, -INF , P2 ;  /* 0xff8000000d507808 */ /* 0x008fe20001000000 */
[--C-:B------:R-:W-:Y:S01]  /*38d0*/  FFMA.FTZ R13, R79, UR28, -R24.reuse ;  /* 0x0000001c4f0d7c23 */ /* 0x100fe20008010818 */
[----:B------:R-:W-:Y:S01]  /*38e0*/  FMNMX.FTZ R9, R78, R9, !PT ;  /* 0x000000094e097209 */ /* 0x000fe20007810000 */
[--C-:B------:R-:W-:Y:S01]  /*38f0*/  FFMA.FTZ R67, R38, UR28, -R24.reuse ;  /* 0x0000001c26437c23 */ /* 0x100fe20008010818 */
[----:B------:R-:W-:Y:S01]  /*3900*/  ISETP.GT.AND P2, PT, R97, 0x28, PT ;  /* 0x000000286100780c */ /* 0x000fe20003f44270 */
[----:B------:R-:W3:Y:S01]  /*3910*/  MUFU.TANH R72, R72 ;  /* 0x0000004800487308 */ /* 0x000ee20000002400 */
[----:B------:R-:W-:Y:S01]  /*3920*/  FSEL R82, R14, -INF , P1 ;  /* 0xff8000000e527808 */ /* 0x000fe20000800000 */
[--C-:B------:R-:W-:Y:S01]  /*3930*/  FFMA.FTZ R65, R65, UR28, -R24.reuse ;  /* 0x0000001c41417c23 */ /* 0x100fe20008010818 */
[----:B------:R-:W-:Y:S01]  /*3940*/  FMNMX.FTZ R9, R80, R9, !PT ;  /* 0x0000000950097209 */ /* 0x000fe20007810000 */
[--C-:B------:R-:W-:Y:S01]  /*3950*/  FFMA.FTZ R64, R64, UR28, -R24.reuse ;  /* 0x0000001c40407c23 */ /* 0x100fe20008010818 */
[----:B------:R-:W-:Y:S01]  /*3960*/  ISETP.GT.AND P1, PT, R97, 0x29, PT ;  /* 0x000000296100780c */ /* 0x000fe20003f24270 */
[--C-:B------:R-:W-:Y:S01]  /*3970*/  FFMA.FTZ R35, R35, UR28, -R24.reuse ;  /* 0x0000001c23237c23 */ /* 0x100fe20008010818 */
[----:B-1----:R-:W-:Y:S01]  /*3980*/  FSEL R83, R15, -INF , P2 ;  /* 0xff8000000f537808 */ /* 0x002fe20001000000 */
[----:B------:R-:W1:Y:S01]  /*3990*/  MUFU.TANH R74, R74 ;  /* 0x0000004a004a7308 */ /* 0x000e620000002400 */
[----:B------:R-:W-:Y:S01]  /*39a0*/  FMNMX.FTZ R12, R82, R9, !PT ;  /* 0x00000009520c7209 */ /* 0x000fe20007810000 */
[--C-:B------:R-:W-:Y:S01]  /*39b0*/  FFMA.FTZ R9, R85, UR28, -R24.reuse ;  /* 0x0000001c55097c23 */ /* 0x100fe20008010818 */
[----:B------:R-:W-:Y:S01]  /*39c0*/  ISETP.GT.AND P2, PT, R97, 0x30, PT ;  /* 0x000000306100780c */ /* 0x000fe20003f44270 */
[--C-:B------:R-:W-:Y:S01]  /*39d0*/  FFMA.FTZ R34, R34, UR28, -R24.reuse ;  /* 0x0000001c22227c23 */ /* 0x100fe20008010818 */
[----:B0-----:R-:W-:Y:S01]  /*39e0*/  FSEL R84, R20, -INF , P1 ;  /* 0xff80000014547808 */ /* 0x001fe20000800000 */
[----:B------:R-:W-:Y:S01]  /*39f0*/  FFMA.FTZ R26, R26, UR28, -R24 ;  /* 0x0000001c1a1a7c23 */ /* 0x000fe20008010818 */
[----:B------:R-:W-:Y:S01]  /*3a00*/  FMNMX.FTZ R11, R83, R12, !PT ;  /* 0x0000000c530b7209 */ /* 0x000fe20007810000 */
[----:B------:R-:W0:Y:S01]  /*3a10*/  MUFU.TANH R73, R73 ;  /* 0x0000004900497308 */ /* 0x000e220000002400 */
[----:B------:R-:W-:-:S02]  /*3a20*/  ISETP.GT.AND P1, PT, R97, 0x31, PT ;  /* 0x000000316100780c */ /* 0x000fc40003f24270 */
[----:B--2---:R-:W-:Y:S02]  /*3a30*/  FSEL R85, R21, -INF , P2 ;  /* 0xff80000015557808 */ /* 0x004fe40001000000 */
[----:B------:R-:W-:Y:S02]  /*3a40*/  FMNMX.FTZ R12, R84, R11, !PT ;  /* 0x0000000b540c7209 */ /* 0x000fe40007810000 */
[----:B------:R-:W-:Y:S01]  /*3a50*/  ISETP.GT.AND P2, PT, R97, 0x38, PT ;  /* 0x000000386100780c */ /* 0x000fe20003f44270 */
[----:B------:R-:W2:Y:S01]  /*3a60*/  MUFU.TANH R75, R75 ;  /* 0x0000004b004b7308 */ /* 0x000ea20000002400 */
[----:B---3--:R-:W-:Y:S02]  /*3a70*/  FSEL R72, R72, -INF , P1 ;  /* 0xff80000048487808 */ /* 0x008fe40000800000 */
[----:B------:R-:W-:Y:S02]  /*3a80*/  FMNMX.FTZ R11, R85, R12, !PT ;  /* 0x0000000c550b7209 */ /* 0x000fe40007810000 */
[----:B------:R-:W-:-:S02]  /*3a90*/  ISETP.GT.AND P1, PT, R97, 0x39, PT ;  /* 0x000000396100780c */ /* 0x000fc40003f24270 */
[----:B-1----:R-:W-:Y:S01]  /*3aa0*/  FSEL R74, R74, -INF , P2 ;  /* 0xff8000004a4a7808 */ /* 0x002fe20001000000 */
[----:B------:R-:W1:Y:S01]  /*3ab0*/  MUFU.TANH R56, R56 ;  /* 0x0000003800387308 */ /* 0x000e620000002400 */
[----:B------:R-:W-:Y:S02]  /*3ac0*/  FMNMX.FTZ R11, R72, R11, !PT ;  /* 0x0000000b480b7209 */ /* 0x000fe40007810000 */
[----:B------:R-:W-:Y:S02]  /*3ad0*/  ISETP.GT.AND P2, PT, R97, 0x40, PT ;  /* 0x000000406100780c */ /* 0x000fe40003f44270 */
[----:B0-----:R-:W-:Y:S02]  /*3ae0*/  FSEL R73, R73, -INF , P1 ;  /* 0xff80000049497808 */ /* 0x001fe40000800000 */
[----:B------:R-:W-:Y:S01]  /*3af0*/  FMNMX.FTZ R14, R74, R11, !PT ;  /* 0x0000000b4a0e7209 */ /* 0x000fe20007810000 */
[----:B------:R-:W0:Y:S01]  /*3b00*/  MUFU.TANH R57, R57 ;  /* 0x0000003900397308 */ /* 0x000e220000002400 */
[----:B------:R-:W-:-:S02]  /*3b10*/  ISETP.GT.AND P1, PT, R97, 0x41, PT ;  /* 0x000000416100780c */ /* 0x000fc40003f24270 */
[----:B--2---:R-:W-:Y:S02]  /*3b20*/  FSEL R75, R75, -INF , P2 ;  /* 0xff8000004b4b7808 */ /* 0x004fe40001000000 */
[----:B------:R-:W-:Y:S02]  /*3b30*/  FMNMX.FTZ R14, R73, R14, !PT ;  /* 0x0000000e490e7209 */ /* 0x000fe40007810000 */
[----:B------:R-:W-:Y:S01]  /*3b40*/  ISETP.GT.AND P2, PT, R97, 0x48, PT ;  /* 0x000000486100780c */ /* 0x000fe20003f44270 */
[----:B------:R-:W2:Y:S01]  /*3b50*/  MUFU.TANH R58, R58 ;  /* 0x0000003a003a7308 */ /* 0x000ea20000002400 */
[----:B-1----:R-:W-:Y:S01]  /*3b60*/  FSEL R79, R56, -INF , P1 ;  /* 0xff800000384f7808 */ /* 0x002fe20000800000 */
[----:B------:R-:W-:Y:S01]  /*3b70*/  FFMA.FTZ R56, R51, UR28, -R24 ;  /* 0x0000001c33387c23 */ /* 0x000fe20008010818 */
[----:B------:R-:W-:Y:S02]  /*3b80*/  FMNMX.FTZ R20, R75, R14, !PT ;  /* 0x0000000e4b147209 */ /* 0x000fe40007810000 */
[----:B------:R-:W-:-:S02]  /*3b90*/  ISETP.GT.AND P1, PT, R97, 0x49, PT ;  /* 0x000000496100780c */ /* 0x000fc40003f24270 */
[----:B------:R-:W-:Y:S01]  /*3ba0*/  FMNMX.FTZ R20, R79, R20, !PT ;  /* 0x000000144f147209 */ /* 0x000fe20007810000 */
[----:B------:R-:W-:Y:S01]  /*3bb0*/  MUFU.TANH R59, R59 ;  /* 0x0000003b003b7308 */ /* 0x000fe20000002400 */
[----:B0-----:R-:W-:Y:S02]  /*3bc0*/  FSEL R57, R57, -INF , P2 ;  /* 0xff80000039397808 */ /* 0x001fe40001000000 */
[----:B------:R-:W-:Y:S02]  /*3bd0*/  ISETP.GT.AND P2, PT, R97, 0x50, PT ;  /* 0x000000506100780c */ /* 0x000fe40003f44270 */
[----:B------:R-:W-:-:S03]  /*3be0*/  FMNMX.FTZ R15, R57, R20, !PT ;  /* 0x00000014390f7209 */ /* 0x000fc60007810000 */
[----:B------:R-:W0:Y:S01]  /*3bf0*/  MUFU.TANH R60, R60 ;  /* 0x0000003c003c7308 */ /* 0x000e220000002400 */
[----:B--2---:R-:W-:Y:S02]  /*3c00*/  FSEL R58, R58, -INF , P1 ;  /* 0xff8000003a3a7808 */ /* 0x004fe40000800000 */
[----:B------:R-:W-:Y:S02]  /*3c10*/  ISETP.GT.AND P1, PT, R97, 0x51, PT ;  /* 0x000000516100780c */ /* 0x000fe40003f24270 */
[----:B------:R-:W-:-:S03]  /*3c20*/  FMNMX.FTZ R20, R58, R15, !PT ;  /* 0x0000000f3a147209 */ /* 0x000fc60007810000 */
[----:B------:R-:W1:Y:S08]  /*3c30*/  MUFU.TANH R62, R62 ;  /* 0x0000003e003e7308 */ /* 0x000e700000002400 */
[----:B------:R-:W-:Y:S01]  /*3c40*/  MUFU.TANH R61, R61 ;  /* 0x0000003d003d7308 */ /* 0x000fe20000002400 */
[----:B0-----:R-:W-:Y:S02]  /*3c50*/  FSEL R90, R60, -INF , P1 ;  /* 0xff8000003c5a7808 */ /* 0x001fe40000800000 */
[----:B------:R-:W-:-:S05]  /*3c60*/  ISETP.GT.AND P1, PT, R97, 0x59, PT ;  /* 0x000000596100780c */ /* 0x000fca0003f24270 */
[----:B------:R-:W0:Y:S08]  /*3c70*/  MUFU.TANH R63, R63 ;  /* 0x0000003f003f7308 */ /* 0x000e300000002400 */
[----:B------:R2:W-:Y:S08]  /*3c80*/  MUFU.EX2 R8, R89 ;  /* 0x0000005900087308 */ /* 0x0005f00000000800 */
[----:B------:R-:W-:Y:S01]  /*3c90*/  MUFU.TANH R40, R40 ;  /* 0x0000002800287308 */ /* 0x000fe20000002400 */
[----:B--2---:R-:W-:-:S02]  /*3ca0*/  FSEL R89, R59, -INF , P2 ;  /* 0xff8000003b597808 */ /* 0x004fc40001000000 */
[----:B------:R-:W-:Y:S02]  /*3cb0*/  ISETP.GT.AND P2, PT, R97, 0x58, PT ;  /* 0x000000586100780c */ /* 0x000fe40003f44270 */
[----:B------:R-:W-:Y:S02]  /*3cc0*/  FMNMX.FTZ R15, R89, R20, !PT ;  /* 0x00000014590f7209 */ /* 0x000fe40007810000 */
[----:B-1----:R-:W-:Y:S01]  /*3cd0*/  FSEL R92, R62, -INF , P2 ;  /* 0xff8000003e5c7808 */ /* 0x002fe20001000000 */
[----:B------:R-:W1:Y:S01]  /*3ce0*/  MUFU.TANH R100, R100 ;  /* 0x0000006400647308 */ /* 0x000e620000002400 */
[----:B------:R-:W-:Y:S02]  /*3cf0*/  FMNMX.FTZ R15, R90, R15, !PT ;  /* 0x0000000f5a0f7209 */ /* 0x000fe40007810000 */
[----:B------:R-:W-:Y:S02]  /*3d00*/  ISETP.GT.AND P2, PT, R97, 0x60, PT ;  /* 0x000000606100780c */ /* 0x000fe40003f44270 */
[----:B------:R-:W-:-:S02]  /*3d10*/  FMNMX.FTZ R36, R92, R15, !PT ;  /* 0x0000000f5c247209 */ /* 0x000fc40007810000 */
[----:B0-----:R-:W-:Y:S01]  /*3d20*/  FSEL R94, R63, -INF , P2 ;  /* 0xff8000003f5e7808 */ /* 0x001fe20001000000 */
[----:B------:R0:W-:Y:S01]  /*3d30*/  MUFU.EX2 R6, R93 ;  /* 0x0000005d00067308 */ /* 0x0001e20000000800 */
[----:B------:R-:W-:-:S07]  /*3d40*/  ISETP.GT.AND P2, PT, R97, 0x68, PT ;  /* 0x000000686100780c */ /* 0x000fce0003f44270 */
[----:B------:R2:W-:Y:S01]  /*3d50*/  MUFU.EX2 R3, R91 ;  /* 0x0000005b00037308 */ /* 0x0005e20000000800 */
[----:B0-----:R-:W-:Y:S02]  /*3d60*/  FSEL R93, R61, -INF , P1 ;  /* 0xff8000003d5d7808 */ /* 0x001fe40000800000 */
[----:B------:R-:W-:Y:S02]  /*3d70*/  ISETP.GT.AND P1, PT, R97, 0x61, PT ;  /* 0x000000616100780c */ /* 0x000fe40003f24270 */
[----:B------:R-:W-:Y:S01]  /*3d80*/  FMNMX.FTZ R21, R93, R36, !PT ;  /* 0x000000245d157209 */ /* 0x000fe20007810000 */
[--C-:B------:R-:W-:Y:S01]  /*3d90*/  FFMA.FTZ R36, R69, UR28, -R24.reuse ;  /* 0x0000001c45247c23 */ /* 0x100fe20008010818 */
[----:B-1----:R-:W-:Y:S01]  /*3da0*/  FSEL R61, R100, -INF , P2 ;  /* 0xff800000643d7808 */ /* 0x002fe20001000000 */
[----:B------:R0:W1:Y:S01]  /*3db0*/  MUFU.TANH R110, R25 ;  /* 0x00000019006e7308 */ /* 0x0000620000002400 */
[----:B--2---:R-:W-:Y:S02]  /*3dc0*/  FSEL R91, R40, -INF , P1 ;  /* 0xff800000285b7808 */ /* 0x004fe40000800000 */
[----:B------:R-:W-:Y:S01]  /*3dd0*/  FMNMX.FTZ R40, R94, R21, !PT ;  /* 0x000000155e287209 */ /* 0x000fe20007810000 */
[----:B------:R-:W-:-:S01]  /*3de0*/  FFMA.FTZ R21, R68, UR28, -R24 ;  /* 0x0000001c44157c23 */ /* 0x000fc20008010818 */
[----:B------:R-:W-:-:S02]  /*3df0*/  ISETP.GT.AND P1, PT, R97, 0x69, PT ;  /* 0x000000696100780c */ /* 0x000fc40003f24270 */
[----:B------:R-:W-:Y:S01]  /*3e00*/  FMNMX.FTZ R40, R91, R40, !PT ;  /* 0x000000285b287209 */ /* 0x000fe20007810000 */
[----:B------:R2:W3:Y:S01]  /*3e10*/  MUFU.TANH R111, R28 ;  /* 0x0000001c006f7308 */ /* 0x0004e20000002400 */
[----:B------:R-:W-:Y:S01]  /*3e20*/  ISETP.GT.AND P2, PT, R97, 0x70, PT ;  /* 0x000000706100780c */ /* 0x000fe20003f44270 */
[--C-:B0-----:R-:W-:Y:S01]  /*3e30*/  FFMA.FTZ R25, R103, UR28, -R24.reuse ;  /* 0x0000001c67197c23 */ /* 0x101fe20008010818 */
[----:B------:R-:W-:Y:S02]  /*3e40*/  FSEL R59, R104, -INF , P1 ;  /* 0xff800000683b7808 */ /* 0x000fe40000800000 */
[----:B------:R-:W-:Y:S02]  /*3e50*/  FMNMX.FTZ R40, R61, R40, !PT ;  /* 0x000000283d287209 */ /* 0x000fe40007810000 */
[----:B------:R-:W-:Y:S01]  /*3e60*/  ISETP.GT.AND P1, PT, R97, 0x71, PT ;  /* 0x000000716100780c */ /* 0x000fe20003f24270 */
[----:B------:R-:W0:Y:S01]  /*3e70*/  MUFU.TANH R102, R102 ;  /* 0x0000006600667308 */ /* 0x000e220000002400 */
[----:B------:R-:W-:Y:S01]  /*3e80*/  FSEL R60, R105, -INF , P2 ;  /* 0xff800000693c7808 */ /* 0x000fe20001000000 */
[----:B--2---:R-:W-:Y:S01]  /*3e90*/  FFMA.FTZ R28, R101, UR28, -R24 ;  /* 0x0000001c651c7c23 */ /* 0x004fe20008010818 */
[----:B------:R-:W-:-:S02]  /*3ea0*/  FMNMX.FTZ R63, R59, R40, !PT ;  /* 0x000000283b3f7209 */ /* 0x000fc40007810000 */
[C---:B------:R-:W-:Y:S02]  /*3eb0*/  ISETP.GT.AND P2, PT, R97.reuse, 0x78, PT ;  /* 0x000000786100780c */ /* 0x040fe40003f44270 */
[----:B------:R-:W-:Y:S01]  /*3ec0*/  FSEL R62, R106, -INF , P1 ;  /* 0xff8000006a3e7808 */ /* 0x000fe20000800000 */
[----:B------:R2:W-:Y:S01]  /*3ed0*/  MUFU.EX2 R15, R70 ;  /* 0x00000046000f7308 */ /* 0x0005e20000000800 */
[----:B------:R-:W-:Y:S02]  /*3ee0*/  FMNMX.FTZ R63, R60, R63, !PT ;  /* 0x0000003f3c3f7209 */ /* 0x000fe40007810000 */
[----:B------:R-:W-:Y:S02]  /*3ef0*/  ISETP.GT.AND P1, PT, R97, 0x79, PT ;  /* 0x000000796100780c */ /* 0x000fe40003f24270 */
[----:B------:R-:W-:Y:S02]  /*3f00*/  FSEL R51, R107, -INF , P2 ;  /* 0xff8000006b337808 */ /* 0x000fe40001000000 */
[----:B------:R-:W-:Y:S01]  /*3f10*/  FMNMX.FTZ R40, R62, R63, !PT ;  /* 0x0000003f3e287209 */ /* 0x000fe20007810000 */
[----:B------:R-:W-:Y:S01]  /*3f20*/  MUFU.TANH R96, R96 ;  /* 0x0000006000607308 */ /* 0x000fe20000002400 */
[----:B------:R-:W-:-:S02]  /*3f30*/  ISETP.GT.AND P2, PT, R97, 0x80, PT ;  /* 0x000000806100780c */ /* 0x000fc40003f44270 */
[----:B------:R-:W-:Y:S02]  /*3f40*/  FSEL R63, R108, -INF , P1 ;  /* 0xff8000006c3f7808 */ /* 0x000fe40000800000 */
[----:B--2---:R-:W-:Y:S02]  /*3f50*/  FMNMX.FTZ R70, R51, R40, !PT ;  /* 0x0000002833467209 */ /* 0x004fe40007810000 */
[----:B------:R-:W-:Y:S01]  /*3f60*/  ISETP.GT.AND P1, PT, R97, 0x81, PT ;  /* 0x000000816100780c */ /* 0x000fe20003f24270 */
[----:B------:R2:W-:Y:S01]  /*3f70*/  MUFU.EX2 R20, R71 ;  /* 0x0000004700147308 */ /* 0x0005e20000000800 */
[----:B------:R-:W-:Y:S02]  /*3f80*/  FSEL R68, R109, -INF , P2 ;  /* 0xff8000006d447808 */ /* 0x000fe40001000000 */
[----:B------:R-:W-:Y:S02]  /*3f90*/  FMNMX.FTZ R69, R63, R70, !PT ;  /* 0x000000463f457209 */ /* 0x000fe40007810000 */
[----:B------:R-:W-:-:S02]  /*3fa0*/  ISETP.GT.AND P2, PT, R97, 0x88, PT ;  /* 0x000000886100780c */ /* 0x000fc40003f44270 */
[----:B------:R-:W-:Y:S01]  /*3fb0*/  FMNMX.FTZ R70, R68, R69, !PT ;  /* 0x0000004544467209 */ /* 0x000fe20007810000 */
[----:B------:R-:W4:Y:S01]  /*3fc0*/  MUFU.TANH R86, R86 ;  /* 0x0000005600567308 */ /* 0x000f220000002400 */
[----:B--2---:R-:W-:-:S01]  /*3fd0*/  FFMA.FTZ R71, R47, UR28, -R24 ;  /* 0x0000001c2f477c23 */ /* 0x004fc20008010818 */
[----:B-1----:R-:W-:Y:S02]  /*3fe0*/  FSEL R47, R110, -INF , P1 ;  /* 0xff8000006e2f7808 */ /* 0x002fe40000800000 */
[----:B------:R-:W-:Y:S02]  /*3ff0*/  ISETP.GT.AND P1, PT, R97, 0x89, PT ;  /* 0x000000896100780c */ /* 0x000fe40003f24270 */
[----:B---3--:R-:W-:Y:S02]  /*4000*/  FSEL R69, R111, -INF , P2 ;  /* 0xff8000006f457808 */ /* 0x008fe40001000000 */
[----:B------:R1:W-:Y:S01]  /*4010*/  MUFU.EX2 R11, R13 ;  /* 0x0000000d000b7308 */ /* 0x0003e20000000800 */
[----:B------:R-:W-:-:S07]  /*4020*/  ISETP.GT.AND P2, PT, R97, 0x90, PT ;  /* 0x000000906100780c */ /* 0x000fce0003f44270 */
[----:B------:R-:W2:Y:S01]  /*4030*/  MUFU.TANH R98, R98 ;  /* 0x0000006200627308 */ /* 0x000ea20000002400 */
[----:B-1----:R-:W-:-:S01]  /*4040*/  FFMA.FTZ R13, R76, UR28, -R24 ;  /* 0x0000001c4c0d7c23 */ /* 0x002fc20008010818 */
[----:B------:R-:W-:Y:S02]  /*4050*/  FMNMX.FTZ R76, R47, R70, !PT ;  /* 0x000000462f4c7209 */ /* 0x000fe40007810000 */
[----:B0-----:R-:W-:Y:S02]  /*4060*/  FSEL R70, R102, -INF , P1 ;  /* 0xff80000066467808 */ /* 0x001fe40000800000 */
[----:B------:R-:W-:Y:S02]  /*4070*/  ISETP.GT.AND P1, PT, R97, 0x91, PT ;  /* 0x000000916100780c */ /* 0x000fe40003f24270 */
[----:B------:R-:W0:Y:S08]  /*4080*/  MUFU.TANH R88, R88 ;  /* 0x0000005800587308 */ /* 0x000e300000002400 */
[----:B------:R1:W-:Y:S08]  /*4090*/  MUFU.EX2 R14, R77 ;  /* 0x0000004d000e7308 */ /* 0x0003f00000000800 */
[----:B------:R3:W-:Y:S01]  /*40a0*/  MUFU.EX2 R40, R71 ;  /* 0x0000004700287308 */ /* 0x0007e20000000800 */
[----:B-1----:R-:W-:-:S02]  /*40b0*/  FMNMX.FTZ R77, R69, R76, !PT ;  /* 0x0000004c454d7209 */ /* 0x002fc40007810000 */
[----:B----4-:R-:W-:Y:S02]  /*40c0*/  FSEL R76, R86, -INF , P1 ;  /* 0xff800000564c7808 */ /* 0x010fe40000800000 */
[----:B------:R-:W-:-:S03]  /*40d0*/  ISETP.GT.AND P1, PT, R97, 0x99, PT ;  /* 0x000000996100780c */ /* 0x000fc60003f24270 */
[----:B------:R1:W-:Y:S01]  /*40e0*/  MUFU.EX2 R12, R81 ;  /* 0x00000051000c7308 */ /* 0x0003e20000000800 */
[----:B---3--:R-:W-:Y:S02]  /*40f0*/  FSEL R71, R96, -INF , P2 ;  /* 0xff80000060477808 */ /* 0x008fe40001000000 */
[----:B------:R-:W-:Y:S02]  /*4100*/  FMNMX.FTZ R96, R70, R77, !PT ;  /* 0x0000004d46607209 */ /* 0x000fe40007810000 */
[----:B------:R-:W-:-:S03]  /*4110*/  ISETP.GT.AND P2, PT, R97, 0x98, PT ;  /* 0x000000986100780c */ /* 0x000fc60003f44270 */
[----:B------:R-:W-:Y:S01]  /*4120*/  MUFU.EX2 R25, R25 ;  /* 0x0000001900197308 */ /* 0x000fe20000000800 */
[----:B-1----:R-:W-:Y:S02]  /*4130*/  FMNMX.FTZ R81, R71, R96, !PT ;  /* 0x0000006047517209 */ /* 0x002fe40007810000 */
[----:B--2---:R-:W-:Y:S02]  /*4140*/  FSEL R77, R98, -INF , P2 ;  /* 0xff800000624d7808 */ /* 0x004fe40001000000 */
[----:B------:R-:W-:Y:S02]  /*4150*/  FMNMX.FTZ R86, R76, R81, !PT ;  /* 0x000000514c567209 */ /* 0x000fe40007810000 */
[----:B0-----:R-:W-:Y:S01]  /*4160*/  FSEL R81, R88, -INF , P1 ;  /* 0xff80000058517808 */ /* 0x001fe20000800000 */
[----:B------:R-:W0:Y:S01]  /*4170*/  MUFU.EX2 R28, R28 ;  /* 0x0000001c001c7308 */ /* 0x000e220000000800 */
[----:B------:R-:W-:-:S04]  /*4180*/  FMNMX.FTZ R86, R77, R86, !PT ;  /* 0x000000564d567209 */ /* 0x000fc80007810000 */
[----:B------:R-:W-:Y:S01]  /*4190*/  FMNMX.FTZ R88, R81, R86, !PT ;  /* 0x0000005651587209 */ /* 0x000fe20007810000 */
[----:B------:R-:W-:-:S01]  /*41a0*/  FFMA.FTZ R86, R46, UR28, -R24 ;  /* 0x0000001c2e567c23 */ /* 0x000fc20008010818 */
[--C-:B------:R-:W-:Y:S01]  /*41b0*/  FFMA.FTZ R46, R50, UR28, -R24.reuse ;  /* 0x0000001c322e7c23 */ /* 0x100fe20008010818 */
[----:B------:R-:W-:-:S01]  /*41c0*/  FFMA.FTZ R50, R66, UR28, -R24 ;  /* 0x0000001c42327c23 */ /* 0x000fc20008010818 */
[----:B------:R-:W1:Y:S01]  /*41d0*/  MUFU.EX2 R29, R29 ;  /* 0x0000001d001d7308 */ /* 0x000e620000000800 */
[----:B------:R-:W2:Y:S07]  /*41e0*/  SHFL.BFLY PT, R95, R88, 0x2, 0x1f ;  /* 0x0c401f00585f7f89 */ /* 0x000eae00000e0000 */
[----:B------:R-:W3:Y:S01]  /*41f0*/  MUFU.EX2 R32, R32 ;  /* 0x0000002000207308 */ /* 0x000ee20000000800 */
[----:B0-----:R-:W-:-:S07]  /*4200*/  FADD.FTZ R98, R25, R28 ;  /* 0x0000001c19627221 */ /* 0x001fce0000010000 */
[----:B------:R-:W0:Y:S08]  /*4210*/  MUFU.EX2 R33, R33 ;  /* 0x0000002100217308 */ /* 0x000e300000000800 */
[----:B------:R-:W-:Y:S01]  /*4220*/  MUFU.EX2 R5, R5 ;  /* 0x0000000500057308 */ /* 0x000fe20000000800 */
[----:B--2---:R-:W-:-:S05]  /*4230*/  FMNMX.FTZ R95, R88, R95, !PT ;  /* 0x0000005f585f7209 */ /* 0x004fca0007810000 */
[----:B------:R-:W2:Y:S02]  /*4240*/  SHFL.BFLY PT, R88, R95, 0x1, 0x1f ;  /* 0x0c201f005f587f89 */ /* 0x000ea400000e0000 */
[----:B------:R-:W-:Y:S08]  /*4250*/  MUFU.EX2 R10, R10 ;  /* 0x0000000a000a7308 */ /* 0x000ff00000000800 */
[----:B------:R-:W-:Y:S08]  /*4260*/  MUFU.EX2 R9, R9 ;  /* 0x0000000900097308 */ /* 0x000ff00000000800 */
[----:B------:R-:W-:Y:S01]  /*4270*/  MUFU.EX2 R13, R13 ;  /* 0x0000000d000d7308 */ /* 0x000fe20000000800 */
[----:B--2---:R-:W-:Y:S01]  /*4280*/  FMNMX.FTZ R88, R95, R88, !PT ;  /* 0x000000585f587209 */ /* 0x004fe20007810000 */
[----:B------:R-:W-:-:S06]  /*4290*/  IMAD.U32 R95, RZ, RZ, UR28 ;  /* 0x0000001cff5f7e24 */ /* 0x000fcc000f8e00ff */
[----:B------:R-:W-:Y:S01]  /*42a0*/  MUFU.EX2 R36, R36 ;  /* 0x0000002400247308 */ /* 0x000fe20000000800 */
[C---:B------:R-:W-:Y:S01]  /*42b0*/  FSETP.NEU.FTZ.AND P1, PT, R88.reuse, -INF , PT ;  /* 0xff8000005800780b */ /* 0x040fe20003f3d000 */
[----:B------:R-:W-:-:S05]  /*42c0*/  FFMA.FTZ R38, R88, R95, -8 ;  /* 0xc100000058267423 */ /* 0x000fca000001005f */
[----:B------:R-:W-:Y:S01]  /*42d0*/  FSEL R66, R38, RZ, P1 ;  /* 0x000000ff26427208 */ /* 0x000fe20000800000 */
[----:B------:R-:W-:-:S01]  /*42e0*/  FFMA.FTZ R38, R39, UR28, -R24 ;  /* 0x0000001c27267c23 */ /* 0x000fc20008010818 */
[----:B------:R-:W-:Y:S01]  /*42f0*/  MUFU.EX2 R21, R21 ;  /* 0x0000001500157308 */ /* 0x000fe20000000800 */
[----:B------:R-:W-:Y:S02]  /*4300*/  PLOP3.LUT P1, PT, PT, PT, UP0, 0x80, 0x0 ;  /* 0x000000000000781c */ /* 0x000fe40003f2f008 */
        /* <DEDUP_REMOVED lines=15> */
[----:B------:R-:W-:-:S01]  /*4400*/  FFMA.FTZ R72, R72, UR28, -R66 ;  /* 0x0000001c48487c23 */ /* 0x000fc20008010842 */
[--C-:B------:R-:W-:Y:S01]  /*4410*/  FFMA.FTZ R74, R74, UR28, -R66.reuse ;  /* 0x0000001c4a4a7c23 */ /* 0x100fe20008010842 */
[----:B------:R-:W-:-:S01]  /*4420*/  FFMA.FTZ R73, R73, UR28, -R66 ;  /* 0x0000001c49497c23 */ /* 0x000fc20008010842 */
[--C-:B------:R-:W-:Y:S01]  /*4430*/  FFMA.FTZ R75, R75, UR28, -R66.reuse ;  /* 0x0000001c4b4b7c23 */ /* 0x100fe20008010842 */
[----:B------:R-:W-:-:S01]  /*4440*/  FFMA.FTZ R59, R59, UR28, -R66 ;  /* 0x0000001c3b3b7c23 */ /* 0x000fc20008010842 */
[--C-:B------:R-:W-:Y:S01]  /*4450*/  FFMA.FTZ R57, R57, UR28, -R66.reuse ;  /* 0x0000001c39397c23 */ /* 0x100fe20008010842 */
[----:B------:R-:W-:-:S01]  /*4460*/  FFMA.FTZ R62, R62, UR28, -R66 ;  /* 0x0000001c3e3e7c23 */ /* 0x000fc20008010842 */
[----:B------:R4:W5:Y:S01]  /*4470*/  MUFU.EX2 R95, R45 ;  /* 0x0000002d005f7308 */ /* 0x0009620000000800 */
[----:B------:R-:W-:-:S01]  /*4480*/  FFMA.FTZ R58, R58, UR28, -R66 ;  /* 0x0000001c3a3a7c23 */ /* 0x000fc20008010842 */
[--C-:B------:R-:W-:Y:S01]  /*4490*/  FFMA.FTZ R49, R89, UR28, -R66.reuse ;  /* 0x0000001c59317c23 */ /* 0x100fe20008010842 */
[----:B------:R-:W-:-:S01]  /*44a0*/  FFMA.FTZ R90, R90, UR28, -R66 ;  /* 0x0000001c5a5a7c23 */ /* 0x000fc20008010842 */
[--C-:B------:R-:W-:Y:S01]  /*44b0*/  FFMA.FTZ R92, R92, UR28, -R66.reuse ;  /* 0x0000001c5c5c7c23 */ /* 0x100fe20008010842 */
[----:B------:R-:W-:-:S01]  /*44c0*/  FFMA.FTZ R93, R93, UR28, -R66 ;  /* 0x0000001c5d5d7c23 */ /* 0x000fc20008010842 */
[--C-:B------:R-:W-:Y:S01]  /*44d0*/  FFMA.FTZ R94, R94, UR28, -R66.reuse ;  /* 0x0000001c5e5e7c23 */ /* 0x100fe20008010842 */
[----:B------:R-:W-:-:S01]  /*44e0*/  FFMA.FTZ R91, R91, UR28, -R66 ;  /* 0x0000001c5b5b7c23 */ /* 0x000fc20008010842 */
[----:B------:R-:W5:Y:S01]  /*44f0*/  MUFU.EX2 R96, R96 ;  /* 0x0000006000607308 */ /* 0x000f620000000800 */
[----:B----4-:R-:W-:-:S01]  /*4500*/  FFMA.FTZ R45, R85, UR28, -R66 ;  /* 0x0000001c552d7c23 */ /* 0x010fc20008010842 */
[----:B-1----:R-:W-:Y:S01]  /*4510*/  FADD.FTZ R85, R29, R98 ;  /* 0x000000621d557221 */ /* 0x002fe20000010000 */
[----:B------:R-:W-:-:S01]  /*4520*/  FFMA.FTZ R61, R61, UR28, -R66 ;  /* 0x0000001c3d3d7c23 */ /* 0x000fc20008010842 */
[--C-:B------:R-:W-:Y:S01]  /*4530*/  FFMA.FTZ R60, R60, UR28, -R66.reuse ;  /* 0x0000001c3c3c7c23 */ /* 0x100fe20008010842 */
[----:B------:R-:W-:-:S01]  /*4540*/  FFMA.FTZ R51, R51, UR28, -R66 ;  /* 0x0000001c33337c23 */ /* 0x000fc20008010842 */
[----:B---3--:R-:W-:Y:S01]  /*4550*/  FADD.FTZ R98, R32, R85 ;  /* 0x0000005520627221 */ /* 0x008fe20000010000 */
[----:B------:R-:W-:-:S01]  /*4560*/  FFMA.FTZ R63, R63, UR28, -R66 ;  /* 0x0000001c3f3f7c23 */ /* 0x000fc20008010842 */
[----:B------:R-:W1:Y:S01]  /*4570*/  MUFU.EX2 R37, R37 ;  /* 0x0000002500257308 */ /* 0x000e620000000800 */
[----:B------:R-:W-:-:S01]  /*4580*/  FFMA.FTZ R68, R68, UR28, -R66 ;  /* 0x0000001c44447c23 */ /* 0x000fc20008010842 */
[----:B0-----:R-:W-:Y:S01]  /*4590*/  FADD.FTZ R85, R33, R98 ;  /* 0x0000006221557221 */ /* 0x001fe20000010000 */
[----:B------:R-:W-:-:S01]  /*45a0*/  FFMA.FTZ R69, R69, UR28, -R66 ;  /* 0x0000001c45457c23 */ /* 0x000fc20008010842 */
[--C-:B------:R-:W-:Y:S01]  /*45b0*/  FFMA.FTZ R70, R70, UR28, -R66.reuse ;  /* 0x0000001c46467c23 */ /* 0x100fe20008010842 */
[----:B------:R-:W-:-:S01]  /*45c0*/  FFMA.FTZ R71, R71, UR28, -R66 ;  /* 0x0000001c47477c23 */ /* 0x000fc20008010842 */
[--C-:B------:R-:W-:Y:S01]  /*45d0*/  FFMA.FTZ R76, R76, UR28, -R66.reuse ;  /* 0x0000001c4c4c7c23 */ /* 0x100fe20008010842 */
[----:B------:R-:W-:-:S01]  /*45e0*/  FFMA.FTZ R77, R77, UR28, -R66 ;  /* 0x0000001c4d4d7c23 */ /* 0x000fc20008010842 */
[----:B------:R-:W0:Y:S08]  /*45f0*/  MUFU.EX2 R44, R44 ;  /* 0x0000002c002c7308 */ /* 0x000e300000000800 */
[----:B------:R2:W-:Y:S08]  /*4600*/  MUFU.EX2 R97, R82 ;  /* 0x0000005200617308 */ /* 0x0005f00000000800 */
[----:B------:R-:W3:Y:S01]  /*4610*/  MUFU.EX2 R53, R53 ;  /* 0x0000003500357308 */ /* 0x000ee20000000800 */
[----:B--2---:R-:W-:-:S07]  /*4620*/  FADD.FTZ R82, R39, R48 ;  /* 0x0000003027527221 */ /* 0x004fce0000010000 */
[----:B------:R5:W-:Y:S08]  /*4630*/  MUFU.EX2 R52, R79 ;  /* 0x0000004f00347308 */ /* 0x000bf00000000800 */
[----:B------:R-:W2:Y:S01]  /*4640*/  MUFU.EX2 R78, R78 ;  /* 0x0000004e004e7308 */ /* 0x000ea20000000800 */
[----:B-----5:R-:W-:-:S01]  /*4650*/  FADD.FTZ R79, R95, R82 ;  /* 0x000000525f4f7221 */ /* 0x020fc20000010000 */
[----:B------:R-:W-:-:S03]  /*4660*/  F2FP.SATFINITE.E4M3.F32.PACK_AB_MERGE_C R95, R96, R95, RZ ;  /* 0x0000005f605f723e */ /* 0x000fc600048070ff */
[----:B------:R-:W-:Y:S01]  /*4670*/  FADD.FTZ R82, R96, R79 ;  /* 0x0000004f60527221 */ /* 0x000fe20000010000 */
[----:B------:R-:W-:Y:S02]  /*4680*/  F2FP.SATFINITE.E4M3.F32.PACK_AB_MERGE_C R184, R48, R39, R95 ;  /* 0x0000002730b8723e */ /* 0x000fe4000480705f */
[----:B------:R-:W4:Y:S01]  /*4690*/  MUFU.EX2 R80, R80 ;  /* 0x0000005000507308 */ /* 0x000f220000000800 */
[----:B-1----:R-:W-:-:S01]  /*46a0*/  FADD.FTZ R79, R37, R82 ;  /* 0x00000052254f7221 */ /* 0x002fc20000010000 */
[----:B------:R-:W-:-:S03]  /*46b0*/  FADD.FTZ R82, R6, R85 ;  /* 0x0000005506527221 */ /* 0x000fc60000010000 */
[----:B0-----:R-:W-:Y:S01]  /*46c0*/  FADD.FTZ R2, R44, R79 ;  /* 0x0000004f2c027221 */ /* 0x001fe20000010000 */
[----:B------:R-:W-:-:S02]  /*46d0*/  FADD.FTZ R85, R3, R82 ;  /* 0x0000005203557221 */ /* 0x000fc40000010000 */
[----:B------:R-:W0:Y:S01]  /*46e0*/  MUFU.EX2 R83, R83 ;  /* 0x0000005300537308 */ /* 0x000e220000000800 */
[----:B---3--:R-:W-:-:S01]  /*46f0*/  FADD.FTZ R79, R53, R2 ;  /* 0x00000002354f7221 */ /* 0x008fc20000010000 */
[----:B------:R-:W-:Y:S01]  /*4700*/  FADD.FTZ R24, R8, R85 ;  /* 0x0000005508187221 */ /* 0x000fe20000010000 */
[C---:B--2---:R-:W-:Y:S02]  /*4710*/  F2FP.SATFINITE.E4M3.F32.PACK_AB_MERGE_C R53, R78.reuse, R53, RZ ;  /* 0x000000354e35723e */ /* 0x044fe400048070ff */
[----:B------:R-:W-:Y:S01]  /*4720*/  FADD.FTZ R79, R78, R79 ;  /* 0x0000004f4e4f7221 */ /* 0x000fe20000010000 */
[----:B------:R-:W-:-:S01]  /*4730*/  FADD.FTZ R85, R5, R24 ;  /* 0x0000001805557221 */ /* 0x000fc20000010000 */
[----:B------:R-:W-:Y:S01]  /*4740*/  F2FP.SATFINITE.E4M3.F32.PACK_AB_MERGE_C R186, R44, R37, R53 ;  /* 0x000000252cba723e */ /* 0x000fe20004807035 */
[----:B------:R-:W1:Y:S01]  /*4750*/  MUFU.EX2 R84, R84 ;  /* 0x0000005400547308 */ /* 0x000e620000000800 */
[----:B----4-:R-:W-:-:S01]  /*4760*/  FADD.FTZ R24, R80, R79 ;  /* 0x0000004f50187221 */ /* 0x010fc20000010000 */
[----:B------:R-:W-:-:S03]  /*4770*/  FADD.FTZ R98, R10, R85 ;  /* 0x000000550a627221 */ /* 0x000fc60000010000 */
[----:B------:R-:W-:Y:S01]  /*4780*/  FADD.FTZ R82, R97, R24 ;  /* 0x0000001861527221 */ /* 0x000fe20000010000 */
[----:B------:R-:W-:-:S01]  /*4790*/  FADD.FTZ R79, R9, R98 ;  /* 0x00000062094f7221 */ /* 0x000fc20000010000 */
[----:B------:R-:W-:Y:S01]  /*47a0*/  FFMA.FTZ R24, R47, UR28, -R66 ;  /* 0x0000001c2f187c23 */ /* 0x000fe20008010842 */
[----:B------:R-:W2:Y:S01]  /*47b0*/  MUFU.EX2 R45, R45 ;  /* 0x0000002d002d7308 */ /* 0x000ea20000000800 */
[----:B0-----:R-:W-:-:S01]  /*47c0*/  FADD.FTZ R47, R83, R82 ;  /* 0x00000052532f7221 */ /* 0x001fc20000010000 */
[----:B------:R-:W-:Y:S01]  /*47d0*/  FADD.FTZ R98, R12, R79 ;  /* 0x0000004f0c627221 */ /* 0x000fe20000010000 */
[----:B------:R-:W-:-:S03]  /*47e0*/  FFMA.FTZ R66, R81, UR28, -R66 ;  /* 0x0000001c51427c23 */ /* 0x000fc60008010842 */
[----:B------:R-:W-:Y:S02]  /*47f0*/  FADD.FTZ R79, R11, R98 ;  /* 0x000000620b4f7221 */ /* 0x000fe40000010000 */
[----:B------:R-:W0:Y:S01]  /*4800*/  MUFU.EX2 R72, R72 ;  /* 0x0000004800487308 */ /* 0x000e220000000800 */
[----:B-1----:R-:W-:-:S01]  /*4810*/  FADD.FTZ R82, R84, R47 ;  /* 0x0000002f54527221 */ /* 0x002fc20000010000 */
[----:B------:R-:W-:Y:S02]  /*4820*/  F2FP.SATFINITE.E4M3.F32.PACK_AB_MERGE_C R83, R84, R83, RZ ;  /* 0x000000535453723e */ /* 0x000fe400048070ff */
[----:B------:R-:W-:Y:S02]  /*4830*/  CS2R R84, SRZ ;  /* 0x0000000000547805 */ /* 0x000fe4000001ff00 */
[----:B------:R-:W-:Y:S02]  /*4840*/  F2FP.SATFINITE.E4M3.F32.PACK_AB_MERGE_C R180, R97, R80, R83 ;  /* 0x0000005061b4723e */ /* 0x000fe40004807053 */
[----:B------:R-:W-:Y:S01]  /*4850*/  CS2R R80, SRZ ;  /* 0x0000000000507805 */ /* 0x000fe2000001ff00 */
[----:B------:R-:W1:Y:S08]  /*4860*/  MUFU.EX2 R74, R74 ;  /* 0x0000004a004a7308 */ /* 0x000e700000000800 */
[----:B------:R-:W3:Y:S08]  /*4870*/  MUFU.EX2 R73, R73 ;  /* 0x0000004900497308 */ /* 0x000ef00000000800 */
[----:B------:R-:W4:Y:S08]  /*4880*/  MUFU.EX2 R75, R75 ;  /* 0x0000004b004b7308 */ /* 0x000f300000000800 */
[----:B------:R2:W-:Y:S08]  /*4890*/  MUFU.EX2 R2, R59 ;  /* 0x0000003b00027308 */ /* 0x0005f00000000800 */
[----:B------:R-:W5:Y:S01]  /*48a0*/  MUFU.EX2 R57, R57 ;  /* 0x0000003900397308 */ /* 0x000f620000000800 */
[----:B--2---:R-:W-:-:S01]  /*48b0*/  FADD.FTZ R59, R45, R82 ;  /* 0x000000522d3b7221 */ /* 0x004fc20000010000 */
[----:B------:R-:W-:-:S03]  /*48c0*/  FADD.FTZ R82, R14, R79 ;  /* 0x0000004f0e527221 */ /* 0x000fc60000010000 */
[----:B0-----:R-:W-:Y:S01]  /*48d0*/  FADD.FTZ R59, R72, R59 ;  /* 0x0000003b483b7221 */ /* 0x001fe20000010000 */
[----:B------:R-:W-:-:S01]  /*48e0*/  FADD.FTZ R79, R13, R82 ;  /* 0x000000520d4f7221 */ /* 0x000fc20000010000 */
[----:B------:R-:W-:Y:S01]  /*48f0*/  CS2R R82, SRZ ;  /* 0x0000000000527805 */ /* 0x000fe2000001ff00 */
[----:B------:R1:W-:Y:S08]  /*4900*/  MUFU.EX2 R47, R62 ;  /* 0x0000003e002f7308 */ /* 0x0003f00000000800 */
[----:B------:R-:W0:Y:S01]  /*4910*/  MUFU.EX2 R56, R56 ;  /* 0x0000003800387308 */ /* 0x000e220000000800 */
[----:B-1----:R-:W-:-:S01]  /*4920*/  FADD.FTZ R62, R74, R59 ;  /* 0x0000003b4a3e7221 */ /* 0x002fc20000010000 */
[----:B------:R-:W-:Y:S01]  /*4930*/  F2FP.SATFINITE.E4M3.F32.PACK_AB_MERGE_C R59, R32, R29, RZ ;  /* 0x0000001d203b723e */ /* 0x000fe200048070ff */
[----:B------:R-:W-:-:S01]  /*4940*/  FADD.FTZ R32, R20, R79 ;  /* 0x0000004f14207221 */ /* 0x000fc20000010000 */
[----:B------:R-:W-:Y:S01]  /*4950*/  F2FP.SATFINITE.E4M3.F32.PACK_AB_MERGE_C R79, R8, R3, RZ ;  /* 0x00000003084f723e */ /* 0x000fe200048070ff */
[----:B---3--:R-:W-:-:S01]  /*4960*/  FADD.FTZ R62, R73, R62 ;  /* 0x0000003e493e7221 */ /* 0x008fc20000010000 */
[----:B------:R-:W-:Y:S01]  /*4970*/  F2FP.SATFINITE.E4M3.F32.PACK_AB_MERGE_C R73, R73, R74, RZ ;  /* 0x0000004a4949723e */ /* 0x000fe200048070ff */
[----:B------:R-:W-:-:S01]  /*4980*/  FADD.FTZ R29, R15, R32 ;  /* 0x000000200f1d7221 */ /* 0x000fc20000010000 */
[----:B------:R-:W1:Y:S01]  /*4990*/  MUFU.EX2 R58, R58 ;  /* 0x0000003a003a7308 */ /* 0x000e620000000800 */
[----:B----4-:R-:W-:-:S01]  /*49a0*/  FADD.FTZ R3, R75, R62 ;  /* 0x0000003e4b037221 */ /* 0x010fc20000010000 */
[----:B------:R-:W-:Y:S01]  /*49b0*/  F2FP.SATFINITE.E4M3.F32.PACK_AB_MERGE_C R187, R6, R33, R79 ;  /* 0x0000002106bb723e */ /* 0x000fe2000480704f */
[----:B------:R-:W-:-:S01]  /*49c0*/  FADD.FTZ R62, R36, R29 ;  /* 0x0000001d243e7221 */ /* 0x000fc20000010000 */
[----:B------:R-:W-:Y:S01]  /*49d0*/  F2FP.SATFINITE.E4M3.F32.PACK_AB_MERGE_C R185, R28, R25, R59 ;  /* 0x000000191cb9723e */ /* 0x000fe2000480703b */
[----:B------:R-:W-:-:S01]  /*49e0*/  FADD.FTZ R32, R52, R3 ;  /* 0x0000000334207221 */ /* 0x000fc20000010000 */
[----:B------:R-:W-:Y:S01]  /*49f0*/  F2FP.SATFINITE.E4M3.F32.PACK_AB_MERGE_C R182, R72, R45, R73 ;  /* 0x0000002d48b6723e */ /* 0x000fe20004807049 */
[----:B------:R-:W-:-:S01]  /*4a00*/  FADD.FTZ R29, R21, R62 ;  /* 0x0000003e151d7221 */ /* 0x000fc20000010000 */
[----:B------:R-:W2:Y:S01]  /*4a10*/  MUFU.EX2 R49, R49 ;  /* 0x0000003100317308 */ /* 0x000ea20000000800 */
[----:B-----5:R-:W-:-:S01]  /*4a20*/  FADD.FTZ R3, R57, R32 ;  /* 0x0000002039037221 */ /* 0x020fc20000010000 */
[----:B------:R-:W-:Y:S01]  /*4a30*/  F2FP.SATFINITE.E4M3.F32.PACK_AB_MERGE_C R62, R12, R9, RZ ;  /* 0x000000090c3e723e */ /* 0x000fe200048070ff */
[----:B0-----:R-:W-:-:S01]  /*4a40*/  FADD.FTZ R29, R56, R29 ;  /* 0x0000001d381d7221 */ /* 0x001fc20000010000 */
[----:B------:R-:W-:-:S02]  /*4a50*/  F2FP.SATFINITE.E4M3.F32.PACK_AB_MERGE_C R32, R20, R13, RZ ;  /* 0x0000000d1420723e */ /* 0x000fc400048070ff */
[----:B------:R-:W-:Y:S02]  /*4a60*/  CS2R R78, SRZ ;  /* 0x00000000004e7805 */ /* 0x000fe4000001ff00 */
[----:B------:R-:W-:Y:S01]  /*4a70*/  F2FP.SATFINITE.E4M3.F32.PACK_AB_MERGE_C R181, R10, R5, R62 ;  /* 0x000000050ab5723e */ /* 0x000fe2000480703e */
[----:B------:R-:W-:-:S01]  /*4a80*/  FADD.FTZ R20, R40, R29 ;  /* 0x0000001d28147221 */ /* 0x000fc20000010000 */
[----:B------:R-:W0:Y:S01]  /*4a90*/  MUFU.EX2 R43, R43 ;  /* 0x0000002b002b7308 */ /* 0x000e220000000800 */
[----:B-1----:R-:W-:-:S01]  /*4aa0*/  FADD.FTZ R12, R58, R3 ;  /* 0x000000033a0c7221 */ /* 0x002fc20000010000 */
[----:B------:R-:W-:Y:S02]  /*4ab0*/  F2FP.SATFINITE.E4M3.F32.PACK_AB_MERGE_C R183, R14, R11, R32 ;  /* 0x0000000b0eb7723e */ /* 0x000fe40004807020 */
[----:B------:R-:W-:Y:S02]  /*4ac0*/  CS2R R72, SRZ ;  /* 0x0000000000487805 */ /* 0x000fe4000001ff00 */
[----:B------:R-:W-:-:S02]  /*4ad0*/  F2FP.SATFINITE.E4M3.F32.PACK_AB_MERGE_C R57, R58, R57, RZ ;  /* 0x000000393a39723e */ /* 0x000fc400048070ff */
[----:B------:R-:W-:Y:S02]  /*4ae0*/  CS2R R58, SRZ ;  /* 0x00000000003a7805 */ /* 0x000fe4000001ff00 */
[----:B------:R-:W-:Y:S02]  /*4af0*/  F2FP.SATFINITE.E4M3.F32.PACK_AB_MERGE_C R21, R56, R21, RZ ;  /* 0x000000153815723e */ /* 0x000fe400048070ff */
[----:B------:R-:W-:Y:S01]  /*4b00*/  CS2R R44, SRZ ;  /* 0x00000000002c7805 */ /* 0x000fe2000001ff00 */
[----:B------:R-:W1:Y:S01]  /*4b10*/  MUFU.EX2 R90, R90 ;  /* 0x0000005a005a7308 */ /* 0x000e620000000800 */
[----:B--2---:R-:W-:-:S01]  /*4b20*/  FADD.FTZ R9, R49, R12 ;  /* 0x0000000c31097221 */ /* 0x004fc20000010000 */
[----:B------:R-:W-:Y:S02]  /*4b30*/  F2FP.SATFINITE.E4M3.F32.PACK_AB_MERGE_C R176, R52, R75, R57 ;  /* 0x0000004b34b0723e */ /* 0x000fe40004807039 */
[----:B------:R-:W-:Y:S02]  /*4b40*/  CS2R R74, SRZ ;  /* 0x00000000004a7805 */ /* 0x000fe4000001ff00 */
[----:B------:R-:W-:-:S02]  /*4b50*/  F2FP.SATFINITE.E4M3.F32.PACK_AB_MERGE_C R177, R36, R15, R21 ;  /* 0x0000000f24b1723e */ /* 0x000fc40004807015 */
[----:B------:R-:W-:Y:S02]  /*4b60*/  CS2R R56, SRZ ;  /* 0x0000000000387805 */ /* 0x000fe4000001ff00 */
[----:B------:R-:W-:Y:S02]  /*4b70*/  CS2R R52, SRZ ;  /* 0x0000000000347805 */ /* 0x000fe4000001ff00 */
[----:B------:R-:W-:Y:S01]  /*4b80*/  CS2R R36, SRZ ;  /* 0x0000000000247805 */ /* 0x000fe2000001ff00 */
[----:B------:R-:W2:Y:S01]  /*4b90*/  MUFU.EX2 R42, R42 ;  /* 0x0000002a002a7308 */ /* 0x000ea20000000800 */
[----:B0-----:R-:W-:-:S01]  /*4ba0*/  FADD.FTZ R13, R43, R20 ;  /* 0x000000142b0d7221 */ /* 0x001fc20000010000 */
[----:B------:R-:W-:Y:S02]  /*4bb0*/  CS2R R32, SRZ ;  /* 0x0000000000207805 */ /* 0x000fe4000001ff00 */
[----:B------:R-:W-:-:S04]  /*4bc0*/  CS2R R28, SRZ ;  /* 0x00000000001c7805 */ /* 0x000fc8000001ff00 */
        /* <DEDUP_REMOVED lines=8> */
[----:B------:R-:W-:-:S04]  /*4c50*/  F2FP.SATFINITE.E4M3.F32.PACK_AB_MERGE_C R42, R41, R42, RZ ;  /* 0x0000002a292a723e */ /* 0x000fc800048070ff */
[----:B------:R-:W-:Y:S02]  /*4c60*/  F2FP.SATFINITE.E4M3.F32.PACK_AB_MERGE_C R179, R43, R40, R42 ;  /* 0x000000282bb3723e */ /* 0x000fe4000480702a */
[----:B------:R-:W-:Y:S01]  /*4c70*/  CS2R R42, SRZ ;  /* 0x00000000002a7805 */ /* 0x000fe2000001ff00 */
[----:B------:R-:W1:Y:S01]  /*4c80*/  MUFU.EX2 R94, R94 ;  /* 0x0000005e005e7308 */ /* 0x000e620000000800 */
[C---:B--2---:R-:W-:Y:S01]  /*4c90*/  F2FP.SATFINITE.E4M3.F32.PACK_AB_MERGE_C R92, R93.reuse, R92, RZ ;  /* 0x0000005c5d5c723e */ /* 0x044fe200048070ff */
[----:B------:R-:W-:Y:S01]  /*4ca0*/  FADD.FTZ R93, R93, R6 ;  /* 0x000000065d5d7221 */ /* 0x000fe20000010000 */
[----:B------:R-:W-:Y:S02]  /*4cb0*/  CS2R R40, SRZ ;  /* 0x0000000000287805 */ /* 0x000fe4000001ff00 */
[----:B------:R-:W-:Y:S02]  /*4cc0*/  F2FP.SATFINITE.E4M3.F32.PACK_AB_MERGE_C R178, R90, R49, R92 ;  /* 0x000000315ab2723e */ /* 0x000fe4000480705c */
[----:B------:R-:W-:Y:S01]  /*4cd0*/  CS2R R48, SRZ ;  /* 0x0000000000307805 */ /* 0x000fe2000001ff00 */
        /* <DEDUP_REMOVED lines=12> */
[----:B------:R-:W-:-:S03]  /*4da0*/  F2FP.SATFINITE.E4M3.F32.PACK_AB_MERGE_C R61, R2, R61, RZ ;  /* 0x0000003d023d723e */ /* 0x000fc600048070ff */
[----:B------:R-:W-:Y:S01]  /*4db0*/  FADD.FTZ R5, R2, R5 ;  /* 0x0000000502057221 */ /* 0x000fe20000010000 */
[----:B------:R-:W-:Y:S02]  /*4dc0*/  F2FP.SATFINITE.E4M3.F32.PACK_AB_MERGE_C R172, R91, R94, R61 ;  /* 0x0000005e5bac723e */ /* 0x000fe4000480703d */
[----:B------:R-:W2:Y:S01]  /*4dd0*/  MUFU.EX2 R60, R60 ;  /* 0x0000003c003c7308 */ /* 0x000ea20000000800 */
[----:B0-----:R-:W-:-:S01]  /*4de0*/  FADD.FTZ R9, R86, R9 ;  /* 0x0000000956097221 */ /* 0x001fc20000010000 */
[----:B------:R-:W-:-:S04]  /*4df0*/  F2FP.SATFINITE.E4M3.F32.PACK_AB_MERGE_C R31, R86, R31, RZ ;  /* 0x0000001f561f723e */ /* 0x000fc800048070ff */
[----:B------:R-:W-:Y:S02]  /*4e00*/  F2FP.SATFINITE.E4M3.F32.PACK_AB_MERGE_C R173, R30, R27, R31 ;  /* 0x0000001b1ead723e */ /* 0x000fe4000480701f */
[----:B------:R-:W-:Y:S01]  /*4e10*/  CS2R R30, SRZ ;  /* 0x00000000001e7805 */ /* 0x000fe2000001ff00 */
        /* <DEDUP_REMOVED lines=9> */
[----:B------:R1:W3:Y:S01]  /*4eb0*/  MUFU.EX2 R8, R63 ;  /* 0x0000003f00087308 */ /* 0x0002e20000000800 */
[----:B--2---:R-:W-:-:S07]  /*4ec0*/  FADD.FTZ R5, R51, R2 ;  /* 0x0000000233057221 */ /* 0x004fce0000010000 */
[----:B------:R-:W2:Y:S01]  /*4ed0*/  MUFU.EX2 R54, R54 ;  /* 0x0000003600367308 */ /* 0x000ea20000000800 */
[C---:B0-----:R-:W-:Y:S01]  /*4ee0*/  F2FP.SATFINITE.E4M3.F32.PACK_AB_MERGE_C R50, R55.reuse, R50, RZ ;  /* 0x000000323732723e */ /* 0x041fe200048070ff */
[----:B------:R-:W-:Y:S01]  /*4ef0*/  FADD.FTZ R55, R55, R6 ;  /* 0x0000000637377221 */ /* 0x000fe20000010000 */
[----:B-1----:R-:W-:Y:S02]  /*4f00*/  CS2R R62, SRZ ;  /* 0x00000000003e7805 */ /* 0x002fe4000001ff00 */
[----:B------:R-:W-:Y:S02]  /*4f10*/  F2FP.SATFINITE.E4M3.F32.PACK_AB_MERGE_C R175, R87, R46, R50 ;  /* 0x0000002e57af723e */ /* 0x000fe40004807032 */
[----:B------:R-:W-:Y:S01]  /*4f20*/  CS2R R86, SRZ ;  /* 0x0000000000567805 */ /* 0x000fe2000001ff00 */
[----:B------:R-:W0:Y:S01]  /*4f30*/  MUFU.EX2 R68, R68 ;  /* 0x0000004400447308 */ /* 0x000e220000000800 */
[----:B---3--:R-:W-:-:S01]  /*4f40*/  FADD.FTZ R5, R8, R5 ;  /* 0x0000000508057221 */ /* 0x008fc20000010000 */
[----:B------:R-:W-:-:S04]  /*4f50*/  F2FP.SATFINITE.E4M3.F32.PACK_AB_MERGE_C R51, R8, R51, RZ ;  /* 0x000000330833723e */ /* 0x000fc800048070ff */
[----:B------:R-:W-:Y:S02]  /*4f60*/  F2FP.SATFINITE.E4M3.F32.PACK_AB_MERGE_C R174, R47, R60, R51 ;  /* 0x0000003c2fae723e */ /* 0x000fe40004807033 */
[----:B------:R-:W-:Y:S01]  /*4f70*/  CS2R R60, SRZ ;  /* 0x00000000003c7805 */ /* 0x000fe2000001ff00 */
[----:B------:R-:W1:Y:S01]  /*4f80*/  MUFU.EX2 R65, R65 ;  /* 0x0000004100417308 */ /* 0x000e620000000800 */
[----:B--2---:R-:W-:-:S01]  /*4f90*/  FADD.FTZ R6, R54, R55 ;  /* 0x0000003736067221 */ /* 0x004fc20000010000 */
[----:B------:R-:W-:Y:S02]  /*4fa0*/  CS2R R50, SRZ ;  /* 0x0000000000327805 */ /* 0x000fe4000001ff00 */
[----:B------:R-:W-:-:S04]  /*4fb0*/  CS2R R46, SRZ ;  /* 0x00000000002e7805 */ /* 0x000fc8000001ff00 */
[----:B------:R2:W3:Y:S01]  /*4fc0*/  MUFU.EX2 R3, R24 ;  /* 0x0000001800037308 */ /* 0x0004e20000000800 */
[----:B0-----:R-:W-:-:S07]  /*4fd0*/  FADD.FTZ R2, R68, R5 ;  /* 0x0000000544027221 */ /* 0x001fce0000010000 */
[----:B------:R-:W0:Y:S01]  /*4fe0*/  MUFU.EX2 R64, R64 ;  /* 0x0000004000407308 */ /* 0x000e220000000800 */
[----:B-1----:R-:W-:-:S01]  /*4ff0*/  FADD.FTZ R9, R65, R6 ;  /* 0x0000000641097221 */ /* 0x002fc20000010000 */
[----:B--2---:R-:W-:-:S06]  /*5000*/  CS2R R24, SRZ ;  /* 0x0000000000187805 */ /* 0x004fcc000001ff00 */
[----:B------:R-:W1:Y:S01]  /*5010*/  MUFU.EX2 R69, R69 ;  /* 0x0000004500457308 */ /* 0x000e620000000800 */
[----:B---3--:R-:W-:-:S07]  /*5020*/  FADD.FTZ R2, R3, R2 ;  /* 0x0000000203027221 */ /* 0x008fce0000010000 */
[----:B------:R-:W2:Y:S01]  /*5030*/  MUFU.EX2 R70, R70 ;  /* 0x0000004600467308 */ /* 0x000ea20000000800 */
[----:B0-----:R-:W-:-:S07]  /*5040*/  FADD.FTZ R6, R64, R9 ;  /* 0x0000000940067221 */ /* 0x001fce0000010000 */
[----:B------:R-:W0:Y:S01]  /*5050*/  MUFU.EX2 R67, R67 ;  /* 0x0000004300437308 */ /* 0x000e220000000800 */
[----:B-1----:R-:W-:-:S07]  /*5060*/  FADD.FTZ R9, R69, R2 ;  /* 0x0000000245097221 */ /* 0x002fce0000010000 */
[----:B------:R-:W1:Y:S01]  /*5070*/  MUFU.EX2 R35, R35 ;  /* 0x0000002300237308 */ /* 0x000e620000000800 */
[C---:B--2---:R-:W-:Y:S01]  /*5080*/  F2FP.SATFINITE.E4M3.F32.PACK_AB_MERGE_C R69, R70.reuse, R69, RZ ;  /* 0x000000454645723e */ /* 0x044fe200048070ff */
[----:B------:R-:W-:-:S03]  /*5090*/  FADD.FTZ R70, R70, R9 ;  /* 0x0000000946467221 */ /* 0x000fc60000010000 */
[----:B------:R-:W-:Y:S02]  /*50a0*/  F2FP.SATFINITE.E4M3.F32.PACK_AB_MERGE_C R168, R3, R68, R69 ;  /* 0x0000004403a8723e */ /* 0x000fe40004807045 */
[----:B------:R-:W-:Y:S01]  /*50b0*/  CS2R R68, SRZ ;  /* 0x0000000000447805 */ /* 0x000fe2000001ff00 */
[----:B------:R-:W2:Y:S01]  /*50c0*/  MUFU.EX2 R71, R71 ;  /* 0x0000004700477308 */ /* 0x000ea20000000800 */
[----:B0-----:R-:W-:-:S01]  /*50d0*/  FADD.FTZ R6, R67, R6 ;  /* 0x0000000643067221 */ /* 0x001fc20000010000 */
[----:B------:R-:W-:-:S04]  /*50e0*/  F2FP.SATFINITE.E4M3.F32.PACK_AB_MERGE_C R64, R67, R64, RZ ;  /* 0x000000404340723e */ /* 0x000fc800048070ff */
[----:B------:R-:W-:Y:S02]  /*50f0*/  F2FP.SATFINITE.E4M3.F32.PACK_AB_MERGE_C R169, R65, R54, R64 ;  /* 0x0000003641a9723e */ /* 0x000fe40004807040 */
[----:B------:R-:W-:Y:S01]  /*5100*/  CS2R R64, SRZ ;  /* 0x0000000000407805 */ /* 0x000fe2000001ff00 */
[----:B------:R-:W0:Y:S01]  /*5110*/  MUFU.EX2 R34, R34 ;  /* 0x0000002200227308 */ /* 0x000e220000000800 */
[----:B-1----:R-:W-:-:S01]  /*5120*/  FADD.FTZ R11, R35, R6 ;  /* 0x00000006230b7221 */ /* 0x002fc20000010000 */
[----:B------:R-:W-:-:S06]  /*5130*/  CS2R R54, SRZ ;  /* 0x0000000000367805 */ /* 0x000fcc000001ff00 */
[----:B------:R-:W1:Y:S01]  /*5140*/  MUFU.EX2 R76, R76 ;  /* 0x0000004c004c7308 */ /* 0x000e620000000800 */
[----:B--2---:R-:W-:-:S07]  /*5150*/  FADD.FTZ R9, R71, R70 ;  /* 0x0000004647097221 */ /* 0x004fce0000010000 */
[----:B------:R-:W-:Y:S01]  /*5160*/  MUFU.EX2 R38, R38 ;  /* 0x0000002600267308 */ /* 0x000fe20000000800 */
[----:B0-----:R-:W-:-:S07]  /*5170*/  FADD.FTZ R11, R34, R11 ;  /* 0x0000000b220b7221 */ /* 0x001fce0000010000 */
[----:B------:R0:W2:Y:S01]  /*5180*/  MUFU.EX2 R5, R26 ;  /* 0x0000001a00057308 */ /* 0x0000a20000000800 */
[----:B-1----:R-:W-:-:S07]  /*5190*/  FADD.FTZ R2, R76, R9 ;  /* 0x000000094c027221 */ /* 0x002fce0000010000 */
[----:B------:R-:W1:Y:S01]  /*51a0*/  MUFU.EX2 R77, R77 ;  /* 0x0000004d004d7308 */ /* 0x000e620000000800 */
[----:B0-----:R-:W-:-:S07]  /*51b0*/  CS2R R26, SRZ ;  /* 0x00000000001a7805 */ /* 0x001fce000001ff00 */
[----:B------:R-:W0:Y:S01]  /*51c0*/  MUFU.EX2 R66, R66 ;  /* 0x0000004200427308 */ /* 0x000e220000000800 */
[----:B--2---:R-:W-:Y:S01]  /*51d0*/  F2FP.SATFINITE.E4M3.F32.PACK_AB_MERGE_C R8, R5, R38, RZ ;  /* 0x000000260508723e */ /* 0x004fe200048070ff */
[----:B------:R-:W-:-:S03]  /*51e0*/  FADD.FTZ R38, R38, R11 ;  /* 0x0000000b26267221 */ /* 0x000fc60000010000 */
[----:B------:R-:W-:Y:S02]  /*51f0*/  F2FP.SATFINITE.E4M3.F32.PACK_AB_MERGE_C R171, R34, R35, R8 ;  /* 0x0000002322ab723e */ /* 0x000fe40004807008 */
[----:B------:R-:W-:Y:S01]  /*5200*/  CS2R R34, SRZ ;  /* 0x0000000000227805 */ /* 0x000fe2000001ff00 */
[----:B-1----:R-:W-:Y:S01]  /*5210*/  FADD.FTZ R3, R77, R2 ;  /* 0x000000024d037221 */ /* 0x002fe20000010000 */
[----:B------:R-:W-:-:S01]  /*5220*/  FADD.FTZ R2, R5, R38 ;  /* 0x0000002605027221 */ /* 0x000fc20000010000 */
[----:B------:R-:W-:Y:S02]  /*5230*/  CS2R R38, SRZ ;  /* 0x0000000000267805 */ /* 0x000fe4000001ff00 */
[C---:B0-----:R-:W-:Y:S01]  /*5240*/  F2FP.SATFINITE.E4M3.F32.PACK_AB_MERGE_C R6, R66.reuse, R77, RZ ;  /* 0x0000004d4206723e */ /* 0x041fe200048070ff */
[----:B------:R-:W-:Y:S01]  /*5250*/  FADD.FTZ R3, R66, R3 ;  /* 0x0000000342037221 */ /* 0x000fe20000010000 */
[----:B------:R-:W-:Y:S02]  /*5260*/  CS2R R66, SRZ ;  /* 0x0000000000427805 */ /* 0x000fe4000001ff00 */
[----:B------:R-:W-:-:S02]  /*5270*/  F2FP.SATFINITE.E4M3.F32.PACK_AB_MERGE_C R170, R76, R71, R6 ;  /* 0x000000474caa723e */ /* 0x000fc40004807006 */
        /* <DEDUP_REMOVED lines=9> */
[----:B------:R-:W-:-:S05]  /*5310*/  ULDC UR28, c[0x0][0x988] ;  /* 0x00026200001c7ab9 */ /* 0x000fca0000000800 */
.L_x_2475:
[----:B------:R-:W-:Y:S01]  /*5320*/  ISETP.NE.AND P2, PT, RZ, UR42, PT ;  /* 0x0000002aff007c0c */ /* 0x000fe2000bf45270 */
[----:B------:R-:W-:-:S04]  /*5330*/  UISETP.NE.AND UP0, UPT, UR31, 0x1, UPT ;  /* 0x000000011f00788c */ /* 0x000fc8000bf05270 */
[----:B------:R-:W-:-:S04]  /*5340*/  USEL UR44, URZ, 0x1, UP0 ;  /* 0x000000013f2c7887 */ /* 0x000fc80008000000 */
[----:B------:R-:W-:-:S04]  /*5350*/  ULOP3.LUT UR44, UR33, UR44, URZ, 0x3c, !UPT ;  /* 0x0000002c212c7292 */ /* 0x000fc8000f8e3c3f */
[----:B------:R-:W-:Y:S08]  /*5360*/  @P2 BRA `(.L_x_2465) ;  /* 0x0000000000382947 */ /* 0x000ff00003800000 */
[----:B------:R-:W-:Y:S05]  /*5370*/  @!P0 BRA `(.L_x_2466) ;  /* 0x0000000000048947 */ /* 0x000fea0003800000 */
[----:B------:R-:W-:Y:S01]  /*5380*/  BPT.TRAP 0x1 ;  /* 0x000000040000795c */ /* 0x000fe20000300000 */
.L_x_2466:
        /* <DEDUP_REMOVED lines=9> */
.L_x_2467:
[----:B-1----:R-:W-:Y:S05]  /*5420*/  @P1 BRA `(.L_x_2465) ;  /* 0x0000000000081947 */ /* 0x002fea0003800000 */
[----:B------:R-:W1:Y:S02]  /*5430*/  SYNCS.PHASECHK.TRANS64.TRYWAIT P1, [UR6+0x22830], R7 ;  /* 0x02283007ff0075a7 */ /* 0x000e640008020146 */
[----:B-1----:R-:W-:Y:S05]  /*5440*/  @!P1 BRA `(.L_x_2468) ;  /* 0x000000f800089947 */ /* 0x002fea0003800000 */
.L_x_2465:
        /* <DEDUP_REMOVED lines=132> */
.L_x_2470:
[----:B------:R-:W-:Y:S01]  /*5c90*/  ULEA UR6, UR31, UR43, 0x3 ;  /* 0x0000002b1f067291 */ /* 0x000fe2000f8e183f */
[----:B------:R-:W-:-:S05]  /*5ca0*/  IMAD.U32 R7, RZ, RZ, UR33 ;  /* 0x00000021ff077e24 */ /* 0x000fca000f8e00ff */
[----:B------:R-:W-:-:S04]  /*5cb0*/  SHF.L.U32 R7, R7, 0x1f, RZ ;  /* 0x0000001f07077819 */ /* 0x000fc800000006ff */
[----:B------:R0:W1:Y:S01]  /*5cc0*/  SYNCS.PHASECHK.TRANS64.TRYWAIT P1, [UR6+0x22850], R7 ;  /* 0x02285007ff0075a7 */ /* 0x0000620008020146 */
[----:B------:R-:W-:Y:S05]  /*5cd0*/  @!P0 BRA `(.L_x_2471) ;  /* 0x0000000000048947 */ /* 0x000fea0003800000 */
[----:B------:R-:W-:Y:S01]  /*5ce0*/  BPT.TRAP 0x1 ;  /* 0x000000040000795c */ /* 0x000fe20000300000 */
.L_x_2471:
[----:B-1----:R-:W-:Y:S05]  /*5cf0*/  @P1 BRA `(.L_x_2469) ;  /* 0x0000000000081947 */ /* 0x002fea0003800000 */
[----:B------:R-:W1:Y:S02]  /*5d00*/  SYNCS.PHASECHK.TRANS64.TRYWAIT P1, [UR6+0x22850], R7 ;  /* 0x02285007ff0075a7 */ /* 0x000e640008020146 */
[----:B-1----:R-:W-:Y:S05]  /*5d10*/  @!P1 BRA `(.L_x_2472) ;  /* 0x000000ec00ec9947 */ /* 0x002fea0003800000 */
.L_x_2469:
        /* <DEDUP_REMOVED lines=36> */
.L_x_2473:
[----:B------:R-:W-:Y:S01]  /*5f60*/  UISETP.NE.AND UP0, UPT, UR48, URZ, UPT ;  /* 0x0000003f3000728c */ /* 0x000fe2000bf05270 */
[C---:B0-----:R-:W-:Y:S01]  /*5f70*/  FMUL.FTZ R7, R0.reuse, R154 ;  /* 0x0000009a00077220 */ /* 0x041fe20000410000 */
[C---:B------:R-:W-:Y:S01]  /*5f80*/  FMUL.FTZ R154, R0.reuse, R156 ;  /* 0x0000009c009a7220 */ /* 0x040fe20000410000 */
[C---:B------:R-:W-:Y:S01]  /*5f90*/  FMUL.FTZ R156, R0.reuse, R161 ;  /* 0x000000a1009c7220 */ /* 0x040fe20000410000 */
[C---:B------:R-:W-:Y:S01]  /*5fa0*/  FMUL.FTZ R161, R0.reuse, R137 ;  /* 0x0000008900a17220 */ /* 0x040fe20000410000 */
[----:B------:R-:W-:Y:S01]  /*5fb0*/  FMUL.FTZ R137, R0, R146 ;  /* 0x0000009200897220 */ /* 0x000fe20000410000 */
[----:B------:R-:W-:Y:S01]  /*5fc0*/  PLOP3.LUT P1, PT, PT, PT, UP0, 0x80, 0x0 ;  /* 0x000000000000781c */ /* 0x000fe20003f2f008 */
[----:B------:R-:W-:Y:S01]  /*5fd0*/  VIADD R146, R18, UR38 ;  /* 0x0000002612927c36 */ /* 0x000fe20008000000 */
[----:B------:R-:W-:Y:S01]  /*5fe0*/  PLOP3.LUT P2, PT, PT, PT, UP0, 0x80, 0x0 ;  /* 0x000000000000781c */ /* 0x000fe20003f4f008 */
[C---:B------:R-:W-:Y:S01]  /*5ff0*/  FMUL.FTZ R168, R0.reuse, R124 ;  /* 0x0000007c00a87220 */ /* 0x040fe20000410000 */
[C---:B------:R-:W-:Y:S01]  /*6000*/  FMUL.FTZ R21, R0.reuse, R142 ;  /* 0x0000008e00157220 */ /* 0x040fe20000410000 */
[----:B------:R-:W-:Y:S01]  /*6010*/  @UP0 ULDC UR6, c[0x0][0x44c] ;  /* 0x0001130000060ab9 */ /* 0x000fe20000000800 */
[C---:B------:R-:W-:Y:S01]  /*6020*/  FMUL.FTZ R142, R0.reuse, R145 ;  /* 0x00000091008e7220 */ /* 0x040fe20000410000 */
[C---:B------:R-:W-:Y:S01]  /*6030*/  FMUL.FTZ R8, R0.reuse, R155 ;  /* 0x0000009b00087220 */ /* 0x040fe20000410000 */
[----:B------:R-:W0:Y:S01]  /*6040*/  LDC R145, c[0x0][0x2f0] ;  /* 0x0000bc00ff917b82 */ /* 0x000e220000000800 */
[C---:B------:R-:W-:Y:S01]  /*6050*/  FMUL.FTZ R155, R0.reuse, R157 ;  /* 0x0000009d009b7220 */ /* 0x040fe20000410000 */
[C---:B------:R-:W-:Y:S01]  /*6060*/  FMUL.FTZ R157, R0.reuse, R160 ;  /* 0x000000a0009d7220 */ /* 0x040fe20000410000 */
[C---:B------:R-:W-:Y:S01]  /*6070*/  FMUL.FTZ R160, R0.reuse, R136 ;  /* 0x0000008800a07220 */ /* 0x040fe20000410000 */
[----:B------:R-:W-:Y:S01]  /*6080*/  FMUL.FTZ R152, R0, R152 ;  /* 0x0000009800987220 */ /* 0x000fe20000410000 */
[----:B------:R-:W-:Y:S01]  /*6090*/  @P1 IMAD.HI.U32 R124, R146, UR6, RZ ;  /* 0x00000006927c1c27 */ /* 0x000fe2000f8e00ff */
[----:B------:R-:W-:-:S03]  /*60a0*/  @UP0 ULDC UR6, c[0x0][0x450] ;  /* 0x0001140000060ab9 */ /* 0x000fc60000000800 */
[C---:B------:R-:W-:Y:S01]  /*60b0*/  FMUL.FTZ R136, R0.reuse, R143 ;  /* 0x0000008f00887220 */ /* 0x040fe20000410000 */
[C---:B------:R-:W-:Y:S01]  /*60c0*/  FMUL.FTZ R143, R0.reuse, R144 ;  /* 0x00000090008f7220 */ /* 0x040fe20000410000 */
[C---:B------:R-:W-:Y:S01]  /*60d0*/  FMUL.FTZ R153, R0.reuse, R153 ;  /* 0x0000009900997220 */ /* 0x040fe20000410000 */
[----:B------:R-:W-:Y:S01]  /*60e0*/  @P2 SHF.R.U32.HI R146, RZ, UR6, R124 ;  /* 0x00000006ff922c19 */ /* 0x000fe2000801167c */
[C---:B------:R-:W-:Y:S01]  /*60f0*/  FMUL.FTZ R124, R0.reuse, R131 ;  /* 0x00000083007c7220 */ /* 0x040fe20000410000 */
[----:B------:R-:W-:Y:S01]  /*6100*/  UMOV UR6, 0x1 ;  /* 0x0000000100067882 */ /* 0x000fe20000000000 */
[----:B------:R-:W1:Y:S01]  /*6110*/  MUFU.TANH R152, R152 ;  /* 0x0000009800987308 */ /* 0x000e620000002400 */
[----:B------:R-:W-:Y:S01]  /*6120*/  UIMAD UR6, UR32, -0xa0, UR6 ;  /* 0xffffff60200678a4 */ /* 0x000fe2000f8e0206 */
[----:B------:R-:W2:Y:S01]  /*6130*/  SHFL.IDX PT, R131, R146, RZ, 0x1c1f ;  /* 0x001c1fff92837589 */ /* 0x000ea200000e0000 */
[C---:B------:R-:W-:Y:S01]  /*6140*/  FMUL.FTZ R9, R0.reuse, R158 ;  /* 0x0000009e00097220 */ /* 0x040fe20000410000 */
[C---:B------:R-:W-:Y:S01]  /*6150*/  FMUL.FTZ R158, R0.reuse, R164 ;  /* 0x000000a4009e7220 */ /* 0x040fe20000410000 */
[C---:B------:R-:W-:Y:S01]  /*6160*/  FMUL.FTZ R164, R0.reuse, R149 ;  /* 0x0000009500a47220 */ /* 0x040fe20000410000 */
[C---:B------:R-:W-:Y:S01]  /*6170*/  FMUL.FTZ R170, R0.reuse, R125 ;  /* 0x0000007d00aa7220 */ /* 0x040fe20000410000 */
[----:B------:R-:W-:Y:S01]  /*6180*/  IMAD.U32 R144, RZ, RZ, UR6 ;  /* 0x00000006ff907e24 */ /* 0x000fe2000f8e00ff */
[----:B------:R-:W3:Y:S01]  /*6190*/  MUFU.TANH R153, R153 ;  /* 0x0000009900997308 */ /* 0x000ee20000002400 */
[C---:B------:R-:W-:Y:S01]  /*61a0*/  FMUL.FTZ R125, R0.reuse, R130 ;  /* 0x00000082007d7220 */ /* 0x040fe20000410000 */
[----:B------:R-:W-:Y:S01]  /*61b0*/  FMUL.FTZ R130, R0, R132 ;  /* 0x0000008400827220 */ /* 0x000fe20000410000 */
[----:B------:R-:W-:-:S02]  /*61c0*/  IMAD R144, R17, -0x2, R144 ;  /* 0xfffffffe11907824 */ /* 0x000fc400078e0290 */
[C---:B------:R-:W-:Y:S01]  /*61d0*/  FMUL.FTZ R10, R0.reuse, R159 ;  /* 0x0000009f000a7220 */ /* 0x040fe20000410000 */
[C---:B------:R-:W-:Y:S01]  /*61e0*/  FMUL.FTZ R159, R0.reuse, R165 ;  /* 0x000000a5009f7220 */ /* 0x040fe20000410000 */
[C---:B------:R-:W-:Y:S01]  /*61f0*/  FMUL.FTZ R20, R0.reuse, R139 ;  /* 0x0000008b00147220 */ /* 0x040fe20000410000 */
[----:B0-----:R-:W-:Y:S01]  /*6200*/  IMAD R144, R145, UR47, R144 ;  /* 0x0000002f91907c24 */ /* 0x001fe2000f8e0290 */
        /* <DEDUP_REMOVED lines=10> */
[----:B--2---:R-:W-:Y:S01]  /*62b0*/  IADD3 R131, R131, -UR29, R144 ;  /* 0x8000001d83837c10 */ /* 0x004fe2000fffe090 */
[C---:B------:R-:W-:Y:S01]  /*62c0*/  FMUL.FTZ R138, R0.reuse, R147 ;  /* 0x00000093008a7220 */ /* 0x040fe20000410000 */
[C---:B------:R-:W-:Y:S01]  /*62d0*/  FMUL.FTZ R140, R0.reuse, R150 ;  /* 0x00000096008c7220 */ /* 0x040fe20000410000 */
[C---:B------:R-:W-:Y:S01]  /*62e0*/  FMUL.FTZ R150, R0.reuse, R120 ;  /* 0x0000007800967220 */ /* 0x040fe20000410000 */
[C---:B------:R-:W-:Y:S01]  /*62f0*/  ISETP.GT.AND P1, PT, R131.reuse, RZ, PT ;  /* 0x000000ff8300720c */ /* 0x040fe20003f24270 */
[C---:B------:R-:W-:Y:S01]  /*6300*/  FMUL.FTZ R13, R0.reuse, R166 ;  /* 0x000000a6000d7220 */ /* 0x040fe20000410000 */
[----:B------:R-:W2:Y:S01]  /*6310*/  MUFU.TANH R157, R157 ;  /* 0x0000009d009d7308 */ /* 0x000ea20000002400 */
[C---:B------:R-:W-:Y:S01]  /*6320*/  ISETP.GT.AND P2, PT, R131.reuse, 0x1, PT ;  /* 0x000000018300780c */ /* 0x040fe20003f44270 */
[----:B------:R-:W-:Y:S01]  /*6330*/  FMUL.FTZ R166, R0, R121 ;  /* 0x0000007900a67220 */ /* 0x000fe20000410000 */
[----:B-1----:R-:W-:Y:S01]  /*6340*/  FSEL R149, R152, -INF , P1 ;  /* 0xff80000098957808 */ /* 0x002fe20000800000 */
[C---:B------:R-:W-:Y:S01]  /*6350*/  FMUL.FTZ R105, R0.reuse, R105 ;  /* 0x0000006900697220 */ /* 0x040fe20000410000 */
[----:B------:R-:W-:Y:S01]  /*6360*/  ISETP.GT.AND P1, PT, R131, 0x8, PT ;  /* 0x000000088300780c */ /* 0x000fe20003f24270 */
[C---:B------:R-:W-:Y:S01]  /*6370*/  FMUL.FTZ R104, R0.reuse, R104 ;  /* 0x0000006800687220 */ /* 0x040fe20000410000 */
[----:B---3--:R-:W-:Y:S01]  /*6380*/  FSEL R153, R153, -INF , P2 ;  /* 0xff80000099997808 */ /* 0x008fe20001000000 */
[----:B------:R-:W1:Y:S01]  /*6390*/  MUFU.TANH R156, R156 ;  /* 0x0000009c009c7308 */ /* 0x000e620000002400 */
[----:B------:R-:W-:Y:S01]  /*63a0*/  FMNMX.FTZ R132, R149, R5, !PT ;  /* 0x0000000595847209 */ /* 0x000fe20007810000 */
[C---:B------:R-:W-:Y:S01]  /*63b0*/  FMUL.FTZ R120, R0.reuse, R123 ;  /* 0x0000007b00787220 */ /* 0x040fe20000410000 */
[----:B------:R-:W-:Y:S01]  /*63c0*/  ISETP.GT.AND P2, PT, R131, 0x9, PT ;  /* 0x000000098300780c */ /* 0x000fe20003f44270 */
[----:B------:R-:W-:Y:S01]  /*63d0*/  FMUL.FTZ R128, R0, R128 ;  /* 0x0000008000807220 */ /* 0x000fe20000410000 */
[----:B0-----:R-:W-:Y:S01]  /*63e0*/  FSEL R151, R154, -INF , P1 ;  /* 0xff8000009a977808 */ /* 0x001fe20000800000 */
[C---:B------:R-:W-:Y:S01]  /*63f0*/  FMUL.FTZ R123, R0.reuse, R126 ;  /* 0x0000007e007b7220 */ /* 0x040fe20000410000 */
[----:B------:R-:W-:Y:S01]  /*6400*/  FMNMX.FTZ R132, R153, R132, !PT ;  /* 0x0000008499847209 */ /* 0x000fe20007810000 */
[----:B------:R-:W0:Y:S01]  /*6410*/  MUFU.TANH R158, R158 ;  /* 0x0000009e009e7308 */ /* 0x000e220000002400 */
[----:B------:R-:W-:Y:S01]  /*6420*/  ISETP.GT.AND P1, PT, R131, 0x10, PT ;  /* 0x000000108300780c */ /* 0x000fe20003f24270 */
[C---:B------:R-:W-:Y:S01]  /*6430*/  FMUL.FTZ R126, R0.reuse, R135 ;  /* 0x00000087007e7220 */ /* 0x040fe20000410000 */
[----:B----4-:R-:W-:Y:S01]  /*6440*/  FSEL R163, R155, -INF , P2 ;  /* 0xff8000009ba37808 */ /* 0x010fe20001000000 */
[C---:B------:R-:W-:Y:S01]  /*6450*/  FMUL.FTZ R121, R0.reuse, R122 ;  /* 0x0000007a00797220 */ /* 0x040fe20000410000 */
[----:B------:R-:W-:Y:S01]  /*6460*/  FMNMX.FTZ R132, R151, R132, !PT ;  /* 0x0000008497847209 */ /* 0x000fe20007810000 */
[C---:B------:R-:W-:Y:S01]  /*6470*/  FMUL.FTZ R129, R0.reuse, R129 ;  /* 0x0000008100817220 */ /* 0x040fe20000410000 */
[----:B------:R-:W-:Y:S01]  /*6480*/  ISETP.GT.AND P2, PT, R131, 0x11, PT ;  /* 0x000000118300780c */ /* 0x000fe20003f44270 */
[----:B------:R-:W3:Y:S01]  /*6490*/  MUFU.TANH R159, R159 ;  /* 0x0000009f009f7308 */ /* 0x000ee20000002400 */
[----:B--2---:R-:W-:Y:S01]  /*64a0*/  FSEL R167, R157, -INF , P1 ;  /* 0xff8000009da77808 */ /* 0x004fe20000800000 */
[C---:B------:R-:W-:Y:S01]  /*64b0*/  FMUL.FTZ R122, R0.reuse, R127 ;  /* 0x0000007f007a7220 */ /* 0x040fe20000410000 */
[----:B------:R-:W-:Y:S01]  /*64c0*/  FMNMX.FTZ R132, R163, R132, !PT ;  /* 0x00000084a3847209 */ /* 0x000fe20007810000 */
[C---:B------:R-:W-:Y:S01]  /*64d0*/  FMUL.FTZ R127, R0.reuse, R134 ;  /* 0x00000086007f7220 */ /* 0x040fe20000410000 */
[----:B------:R-:W-:Y:S01]  /*64e0*/  ISETP.GT.AND P1, PT, R131, 0x18, PT ;  /* 0x000000188300780c */ /* 0x000fe20003f24270 */
[----:B------:R-:W-:Y:S01]  /*64f0*/  FMUL.FTZ R171, R0, R133 ;  /* 0x0000008500ab7220 */ /* 0x000fe20000410000 */
[----:B-1----:R-:W-:Y:S01]  /*6500*/  FSEL R169, R156, -INF , P2 ;  /* 0xff8000009ca97808 */ /* 0x002fe20001000000 */
        /* <DEDUP_REMOVED lines=11> */
[----:B---3--:R-:W-:Y:S01]  /*65c0*/  FSEL R159, R159, -INF , P2 ;  /* 0xff8000009f9f7808 */ /* 0x008fe20001000000 */
[C---:B------:R-:W-:Y:S01]  /*65d0*/  FMUL.FTZ R113, R0.reuse, R113 ;  /* 0x0000007100717220 */ /* 0x040fe20000410000 */
[----:B------:R-:W-:Y:S01]  /*65e0*/  FMNMX.FTZ R132, R165, R132, !PT ;  /* 0x00000084a5847209 */ /* 0x000fe20007810000 */
[----:B------:R-:W-:Y:S01]  /*65f0*/  FMUL.FTZ R116, R0, R116 ;  /* 0x0000007400747220 */ /* 0x000fe20000410000 */
[----:B------:R-:W-:Y:S01]  /*6600*/  ISETP.GT.AND P2, PT, R131, 0x21, PT ;  /* 0x000000218300780c */ /* 0x000fe20003f44270 */
[----:B------:R-:W2:Y:S01]  /*6610*/  MUFU.TANH R162, R162 ;  /* 0x000000a200a27308 */ /* 0x000ea20000002400 */
[----:B-1----:R-:W-:Y:S01]  /*6620*/  FSEL R157, R160, -INF , P1 ;  /* 0xff800000a09d7808 */ /* 0x002fe20000800000 */
[C---:B------:R-:W-:Y:S01]  /*6630*/  FMUL.FTZ R90, R0.reuse, R90 ;  /* 0x0000005a005a7220 */ /* 0x040fe20000410000 */
[----:B------:R-:W-:Y:S01]  /*6640*/  FMNMX.FTZ R132, R159, R132, !PT ;  /* 0x000000849f847209 */ /* 0x000fe20007810000 */
[C---:B------:R-:W-:Y:S01]  /*6650*/  FMUL.FTZ R91, R0.reuse, R91 ;  /* 0x0000005b005b7220 */ /* 0x040fe20000410000 */
[----:B------:R-:W-:Y:S01]  /*6660*/  ISETP.GT.AND P1, PT, R131, 0x28, PT ;  /* 0x000000288300780c */ /* 0x000fe20003f24270 */
[C---:B------:R-:W-:Y:S01]  /*6670*/  FMUL.FTZ R94, R0.reuse, R94 ;  /* 0x0000005e005e7220 */ /* 0x040fe20000410000 */
[----:B------:R-:W-:Y:S01]  /*6680*/  FMNMX.FTZ R132, R157, R132, !PT ;  /* 0x000000849d847209 */ /* 0x000fe20007810000 */
[----:B------:R-:W1:Y:S01]  /*6690*/  MUFU.TANH R141, R141 ;  /* 0x0000008d008d7308 */ /* 0x000e620000002400 */
[----:B0-----:R-:W-:Y:S01]  /*66a0*/  FSEL R155, R161, -INF , P2 ;  /* 0xff800000a19b7808 */ /* 0x001fe20001000000 */
[C---:B------:R-:W-:Y:S01]  /*66b0*/  FMUL.FTZ R95, R0.reuse, R95 ;  /* 0x0000005f005f7220 */ /* 0x040fe20000410000 */
[----:B------:R-:W-:Y:S01]  /*66c0*/  ISETP.GT.AND P2, PT, R131, 0x29, PT ;  /* 0x000000298300780c */ /* 0x000fe20003f44270 */
[C---:B------:R-:W-:Y:S01]  /*66d0*/  FMUL.FTZ R98, R0.reuse, R98 ;  /* 0x0000006200627220 */ /* 0x040fe20000410000 */
[----:B------:R-:W-:Y:S01]  /*66e0*/  FMNMX.FTZ R132, R155, R132, !PT ;  /* 0x000000849b847209 */ /* 0x000fe20007810000 */
[C---:B------:R-:W-:Y:S01]  /*66f0*/  FMUL.FTZ R99, R0.reuse, R99 ;  /* 0x0000006300637220 */ /* 0x040fe20000410000 */
[----:B------:R-:W-:Y:S01]  /*6700*/  FMUL.FTZ R103, R0, R103 ;  /* 0x0000006700677220 */ /* 0x000fe20000410000 */
[----:B------:R-:W0:Y:S01]  /*6710*/  MUFU.TANH R143, R143 ;  /* 0x0000008f008f7308 */ /* 0x000e220000002400 */
[----:B--2---:R-:W-:Y:S01]  /*6720*/  FSEL R147, R162, -INF , P1 ;  /* 0xff800000a2937808 */ /* 0x004fe20000800000 */
[----:B------:R-:W-:Y:S01]  /*6730*/  ULEA UR6, UR36, UR43, 0x3 ;  /* 0x0000002b24067291 */ /* 0x000fe2000f8e183f */
[----:B------:R-:W-:-:S02]  /*6740*/  ISETP.GT.AND P1, PT, R131, 0x30, PT ;  /* 0x000000308300780c */ /* 0x000fc40003f24270 */
[----:B------:R-:W-:Y:S01]  /*6750*/  FMNMX.FTZ R132, R147, R132, !PT ;  /* 0x0000008493847209 */ /* 0x000fe20007810000 */
[----:B------:R-:W-:Y:S02]  /*6760*/  UIADD3 UR6, UR6, 0x22840, URZ ;  /* 0x0002284006067890 */ /* 0x000fe4000fffe03f */
[----:B------:R-:W2:Y:S01]  /*6770*/  MUFU.TANH R142, R142 ;  /* 0x0000008e008e7308 */ /* 0x000ea20000002400 */
[----:B-1----:R-:W-:Y:S01]  /*6780*/  FSEL R145, R141, -INF , P2 ;  /* 0xff8000008d917808 */ /* 0x002fe20001000000 */
[----:B------:R-:W-:Y:S01]  /*6790*/  UPRMT UR6, UR41, 0x654, UR6 ;  /* 0x0000065429067896 */ /* 0x000fe20008000006 */
[----:B------:R-:W-:Y:S02]  /*67a0*/  ISETP.GT.AND P2, PT, R131, 0x31, PT ;  /* 0x000000318300780c */ /* 0x000fe40003f44270 */
[----:B------:R-:W-:-:S03]  /*67b0*/  FMNMX.FTZ R132, R145, R132, !PT ;  /* 0x0000008491847209 */ /* 0x000fc60007810000 */
[----:B------:R-:W1:Y:S01]  /*67c0*/  MUFU.TANH R148, R148 ;  /* 0x0000009400947308 */ /* 0x000e620000002400 */
[----:B0-----:R-:W-:Y:S02]  /*67d0*/  FSEL R143, R143, -INF , P1 ;  /* 0xff8000008f8f7808 */ /* 0x001fe40000800000 */
[C---:B------:R-:W-:Y:S01]  /*67e0*/  ISETP.GT.AND P1, PT, R131.reuse, 0x38, PT ;  /* 0x000000388300780c */ /* 0x040fe20003f24270 */
[----:B------:R-:W-:Y:S04]  /*67f0*/  SYNCS.ARRIVE.TRANS64.RED.A1T0 RZ, [UR6], RZ ;  /* 0x000000ffffff79a7 */ /* 0x000fe80008100406 */
[----:B------:R-:W0:Y:S01]  /*6800*/  MUFU.TANH R164, R164 ;  /* 0x000000a400a47308 */ /* 0x000e220000002400 */
[----:B--2---:R-:W-:Y:S02]  /*6810*/  FSEL R142, R142, -INF , P2 ;  /* 0xff8000008e8e7808 */ /* 0x004fe40001000000 */
[----:B------:R-:W-:-:S05]  /*6820*/  ISETP.GT.AND P2, PT, R131, 0x39, PT ;  /* 0x000000398300780c */ /* 0x000fca0003f44270 */
[----:B------:R-:W2:Y:S01]  /*6830*/  MUFU.TANH R150, R150 ;  /* 0x0000009600967308 */ /* 0x000ea20000002400 */
[----:B-1----:R-:W-:Y:S02]  /*6840*/  FSEL R141, R148, -INF , P1 ;  /* 0xff800000948d7808 */ /* 0x002fe40000800000 */
[----:B------:R-:W-:-:S05]  /*6850*/  ISETP.GT.AND P1, PT, R131, 0x40, PT ;  /* 0x000000408300780c */ /* 0x000fca0003f24270 */
[----:B------:R1:W-:Y:S01]  /*6860*/  MUFU.TANH R154, R105 ;  /* 0x00000069009a7308 */ /* 0x0003e20000002400 */
[----:B0-----:R-:W-:Y:S01]  /*6870*/  FSEL R135, R164, -INF , P2 ;  /* 0xff800000a4877808 */ /* 0x001fe20001000000 */
[C---:B------:R-:W-:Y:S01]  /*6880*/  FMUL.FTZ R164, R0.reuse, R115 ;  /* 0x0000007300a47220 */ /* 0x040fe20000410000 */
[----:B------:R-:W-:Y:S01]  /*6890*/  ISETP.GT.AND P2, PT, R131, 0x41, PT ;  /* 0x000000418300780c */ /* 0x000fe20003f44270 */
[----:B------:R-:W-:-:S04]  /*68a0*/  FMUL.FTZ R115, R0, R102 ;  /* 0x0000006600737220 */ /* 0x000fc80000410000 */
[----:B------:R-:W0:Y:S01]  /*68b0*/  MUFU.TANH R166, R166 ;  /* 0x000000a600a67308 */ /* 0x000e220000002400 */
[----:B-1----:R-:W-:Y:S01]  /*68c0*/  FMUL.FTZ R105, R0, R107 ;  /* 0x0000006b00697220 */ /* 0x002fe20000410000 */
[----:B------:R-:W-:Y:S02]  /*68d0*/  FMNMX.FTZ R107, R143, R132, !PT ;  /* 0x000000848f6b7209 */ /* 0x000fe40007810000 */
[----:B--2---:R-:W-:Y:S02]  /*68e0*/  FSEL R134, R150, -INF , P1 ;  /* 0xff80000096867808 */ /* 0x004fe40000800000 */
[----:B------:R-:W-:Y:S02]  /*68f0*/  ISETP.GT.AND P1, PT, R131, 0x48, PT ;  /* 0x000000488300780c */ /* 0x000fe40003f24270 */
[----:B------:R1:W-:Y:S08]  /*6900*/  MUFU.TANH R152, R104 ;  /* 0x0000006800987308 */ /* 0x0003f00000002400 */
[----:B------:R-:W2:Y:S01]  /*6910*/  MUFU.TANH R168, R168 ;  /* 0x000000a800a87308 */ /* 0x000ea20000002400 */
[----:B-1----:R-:W-:Y:S01]  /*6920*/  FMUL.FTZ R104, R0, R106 ;  /* 0x0000006a00687220 */ /* 0x002fe20000410000 */
[----:B------:R-:W-:-:S02]  /*6930*/  FMNMX.FTZ R106, R142, R107, !PT ;  /* 0x0000006b8e6a7209 */ /* 0x000fc40007810000 */
[----:B0-----:R-:W-:Y:S01]  /*6940*/  FSEL R133, R166, -INF , P2 ;  /* 0xff800000a6857808 */ /* 0x001fe20001000000 */
[----:B------:R-:W-:Y:S01]  /*6950*/  FMUL.FTZ R166, R0, R118 ;  /* 0x0000007600a67220 */ /* 0x000fe20000410000 */
[----:B------:R-:W-:Y:S02]  /*6960*/  FMNMX.FTZ R106, R141, R106, !PT ;  /* 0x0000006a8d6a7209 */ /* 0x000fe40007810000 */
[----:B------:R-:W0:Y:S01]  /*6970*/  MUFU.TANH R170, R170 ;  /* 0x000000aa00aa7308 */ /* 0x000e220000002400 */
[----:B------:R-:W-:Y:S02]  /*6980*/  ISETP.GT.AND P2, PT, R131, 0x49, PT ;  /* 0x000000498300780c */ /* 0x000fe40003f44270 */
[----:B------:R-:W-:-:S04]  /*6990*/  FMNMX.FTZ R107, R135, R106, !PT ;  /* 0x0000006a876b7209 */ /* 0x000fc80007810000 */
[----:B------:R-:W-:Y:S01]  /*69a0*/  FMNMX.FTZ R106, R134, R107, !PT ;  /* 0x0000006b866a7209 */ /* 0x000fe20007810000 */
[----:B------:R-:W-:Y:S01]  /*69b0*/  MUFU.TANH R128, R128 ;  /* 0x0000008000807308 */ /* 0x000fe20000002400 */
[----:B--2---:R-:W-:Y:S01]  /*69c0*/  FSEL R132, R168, -INF , P1 ;  /* 0xff800000a8847808 */ /* 0x004fe20000800000 */
[----:B------:R-:W-:Y:S01]  /*69d0*/  FMUL.FTZ R107, R0, R117 ;  /* 0x00000075006b7220 */ /* 0x000fe20000410000 */
[----:B------:R-:W-:-:S05]  /*69e0*/  ISETP.GT.AND P1, PT, R131, 0x50, PT ;  /* 0x000000508300780c */ /* 0x000fca0003f24270 */
[----:B------:R-:W1:Y:S01]  /*69f0*/  MUFU.TANH R129, R129 ;  /* 0x0000008100817308 */ /* 0x000e620000002400 */
[----:B0-----:R-:W-:Y:S02]  /*6a00*/  FSEL R117, R170, -INF , P2 ;  /* 0xff800000aa757808 */ /* 0x001fe40001000000 */
[----:B------:R-:W-:-:S05]  /*6a10*/  ISETP.GT.AND P2, PT, R131, 0x51, PT ;  /* 0x000000518300780c */ /* 0x000fca0003f44270 */
[----:B------:R-:W0:Y:S08]  /*6a20*/  MUFU.TANH R130, R130 ;  /* 0x0000008200827308 */ /* 0x000e300000002400 */
[----:B------:R2:W-:Y:S08]  /*6a30*/  MUFU.TANH R158, R109 ;  /* 0x0000006d009e7308 */ /* 0x0005f00000002400 */
[----:B------:R-:W3:Y:S01]  /*6a40*/  MUFU.TANH R171, R171 ;  /* 0x000000ab00ab7308 */ /* 0x000ee20000002400 */
[----:B--2---:R-:W-:-:S04]  /*6a50*/  FMNMX.FTZ R109, R133, R106, !PT ;  /* 0x0000006a856d7209 */ /* 0x004fc80007810000 */
[----:B------:R-:W-:-:S03]  /*6a60*/  FMNMX.FTZ R106, R132, R109, !PT ;  /* 0x0000006d846a7209 */ /* 0x000fc60007810000 */
[----:B------:R2:W-:Y:S01]  /*6a70*/  MUFU.TANH R160, R112 ;  /* 0x0000007000a07308 */ /* 0x0005e20000002400 */
[----:B------:R-:W-:Y:S02]  /*6a80*/  FMNMX.FTZ R109, R117, R106, !PT ;  /* 0x0000006a756d7209 */ /* 0x000fe40007810000 */
[----:B-1----:R-:W-:Y:S02]  /*6a90*/  FSEL R106, R129, -INF , P2 ;  /* 0xff800000816a7808 */ /* 0x002fe40001000000 */
[----:B------:R-:W-:-:S03]  /*6aa0*/  ISETP.GT.AND P2, PT, R131, 0x59, PT ;  /* 0x000000598300780c */ /* 0x000fc60003f44270 */
[----:B------:R1:W-:Y:S01]  /*6ab0*/  MUFU.TANH R161, R107 ;  /* 0x0000006b00a17308 */ /* 0x0003e20000002400 */
[----:B--2---:R-:W-:Y:S02]  /*6ac0*/  FSEL R112, R128, -INF , P1 ;  /* 0xff80000080707808 */ /* 0x004fe40000800000 */
[----:B------:R-:W-:-:S05]  /*6ad0*/  ISETP.GT.AND P1, PT, R131, 0x58, PT ;  /* 0x000000588300780c */ /* 0x000fca0003f24270 */
[----:B------:R2:W4:Y:S01]  /*6ae0*/  MUFU.TANH R156, R108 ;  /* 0x0000006c009c7308 */ /* 0x0005220000002400 */
[----:B-1----:R-:W-:Y:S01]  /*6af0*/  FMNMX.FTZ R107, R112, R109, !PT ;  /* 0x0000006d706b7209 */ /* 0x002fe20007810000 */
[----:B------:R-:W-:Y:S01]  /*6b00*/  FMUL.FTZ R109, R0, R89 ;  /* 0x00000059006d7220 */ /* 0x000fe20000410000 */
[----:B0-----:R-:W-:Y:S02]  /*6b10*/  FSEL R89, R130, -INF , P1 ;  /* 0xff80000082597808 */ /* 0x001fe40000800000 */
[----:B------:R-:W-:-:S03]  /*6b20*/  ISETP.GT.AND P1, PT, R131, 0x60, PT ;  /* 0x000000608300780c */ /* 0x000fc60003f24270 */
[----:B------:R0:W-:Y:S01]  /*6b30*/  MUFU.TANH R162, R88 ;  /* 0x0000005800a27308 */ /* 0x0001e20000002400 */
[----:B--2---:R-:W-:Y:S02]  /*6b40*/  FMNMX.FTZ R108, R106, R107, !PT ;  /* 0x0000006b6a6c7209 */ /* 0x004fe40007810000 */
[----:B---3--:R-:W-:Y:S02]  /*6b50*/  FSEL R107, R171, -INF , P2 ;  /* 0xff800000ab6b7808 */ /* 0x008fe40001000000 */
[----:B------:R-:W-:Y:S02]  /*6b60*/  FMNMX.FTZ R108, R89, R108, !PT ;  /* 0x0000006c596c7209 */ /* 0x000fe40007810000 */
[----:B------:R-:W-:Y:S01]  /*6b70*/  ISETP.GT.AND P2, PT, R131, 0x61, PT ;  /* 0x000000618300780c */ /* 0x000fe20003f44270 */
[----:B------:R1:W2:Y:S01]  /*6b80*/  MUFU.TANH R148, R113 ;  /* 0x0000007100947308 */ /* 0x0002a20000002400 */
[----:B0-----:R-:W-:Y:S01]  /*6b90*/  FMUL.FTZ R88, R0, R92 ;  /* 0x0000005c00587220 */ /* 0x001fe20000410000 */
[----:B------:R-:W-:-:S02]  /*6ba0*/  FSEL R92, R152, -INF , P1 ;  /* 0xff800000985c7808 */ /* 0x000fc40000800000 */
[----:B------:R-:W-:-:S04]  /*6bb0*/  ISETP.GT.AND P1, PT, R131, 0x68, PT ;  /* 0x000000688300780c */ /* 0x000fc80003f24270 */
[----:B------:R0:W3:Y:S01]  /*6bc0*/  MUFU.TANH R150, R116 ;  /* 0x0000007400967308 */ /* 0x0000e20000002400 */
[----:B-1----:R-:W-:Y:S02]  /*6bd0*/  FMNMX.FTZ R113, R107, R108, !PT ;  /* 0x0000006c6b717209 */ /* 0x002fe40007810000 */
[----:B------:R-:W-:Y:S02]  /*6be0*/  FSEL R108, R154, -INF , P2 ;  /* 0xff8000009a6c7808 */ /* 0x000fe40001000000 */
[----:B------:R-:W-:Y:S02]  /*6bf0*/  FMNMX.FTZ R113, R92, R113, !PT ;  /* 0x000000715c717209 */ /* 0x000fe40007810000 */
[----:B------:R-:W-:Y:S01]  /*6c00*/  ISETP.GT.AND P2, PT, R131, 0x69, PT ;  /* 0x000000698300780c */ /* 0x000fe20003f44270 */
[----:B------:R1:W5:Y:S01]  /*6c10*/  MUFU.TANH R130, R109 ;  /* 0x0000006d00827308 */ /* 0x0003620000002400 */
[----:B0-----:R-:W-:Y:S01]  /*6c20*/  FMUL.FTZ R116, R0, R93 ;  /* 0x0000005d00747220 */ /* 0x001fe20000410000 */
[----:B----4-:R-:W-:-:S02]  /*6c30*/  FSEL R93, R156, -INF , P1 ;  /* 0xff8000009c5d7808 */ /* 0x010fc40000800000 */
[----:B------:R-:W-:Y:S02]  /*6c40*/  FMNMX.FTZ R128, R108, R113, !PT ;  /* 0x000000716c807209 */ /* 0x000fe40007810000 */
[----:B------:R-:W-:Y:S02]  /*6c50*/  ISETP.GT.AND P1, PT, R131, 0x70, PT ;  /* 0x000000708300780c */ /* 0x000fe40003f24270 */
[----:B------:R-:W-:Y:S01]  /*6c60*/  FMNMX.FTZ R128, R93, R128, !PT ;  /* 0x000000805d807209 */ /* 0x000fe20007810000 */
[----:B------:R0:W4:Y:S01]  /*6c70*/  MUFU.TANH R152, R88 ;  /* 0x0000005800987308 */ /* 0x0001220000002400 */
[----:B-1----:R-:W-:Y:S02]  /*6c80*/  FSEL R109, R158, -INF , P2 ;  /* 0xff8000009e6d7808 */ /* 0x002fe40001000000 */
[----:B------:R-:W-:Y:S02]  /*6c90*/  ISETP.GT.AND P2, PT, R131, 0x71, PT ;  /* 0x000000718300780c */ /* 0x000fe40003f44270 */
[----:B------:R-:W-:-:S02]  /*6ca0*/  FMNMX.FTZ R129, R109, R128, !PT ;  /* 0x000000806d817209 */ /* 0x000fc40007810000 */
[----:B--2---:R-:W-:Y:S01]  /*6cb0*/  FSEL R113, R148, -INF , P2 ;  /* 0xff80000094717808 */ /* 0x004fe20001000000 */
[----:B------:R1:W2:Y:S01]  /*6cc0*/  MUFU.TANH R154, R116 ;  /* 0x00000074009a7308 */ /* 0x0002a20000002400 */
[----:B0-----:R-:W-:Y:S01]  /*6cd0*/  FMUL.FTZ R88, R0, R96 ;  /* 0x0000006000587220 */ /* 0x001fe20000410000 */
[----:B------:R-:W-:Y:S01]  /*6ce0*/  FSEL R96, R160, -INF , P1 ;  /* 0xff800000a0607808 */ /* 0x000fe20000800000 */
[C---:B------:R-:W-:Y:S01]  /*6cf0*/  FMUL.FTZ R148, R0.reuse, R101 ;  /* 0x0000006500947220 */ /* 0x040fe20000410000 */
[C---:B------:R-:W-:Y:S01]  /*6d00*/  ISETP.GT.AND P1, PT, R131.reuse, 0x78, PT ;  /* 0x000000788300780c */ /* 0x040fe20003f24270 */
[----:B------:R-:W-:Y:S01]  /*6d10*/  FMUL.FTZ R160, R0, R110 ;  /* 0x0000006e00a07220 */ /* 0x000fe20000410000 */
[----:B------:R-:W-:Y:S02]  /*6d20*/  ISETP.GT.AND P2, PT, R131, 0x79, PT ;  /* 0x000000798300780c */ /* 0x000fe40003f44270 */
[----:B------:R0:W2:Y:S01]  /*6d30*/  MUFU.TANH R156, R88 ;  /* 0x00000058009c7308 */ /* 0x0000a20000002400 */
[----:B-1----:R-:W-:Y:S01]  /*6d40*/  FMNMX.FTZ R116, R96, R129, !PT ;  /* 0x0000008160747209 */ /* 0x002fe20007810000 */
[----:B------:R-:W-:Y:S01]  /*6d50*/  FMUL.FTZ R129, R0, R97 ;  /* 0x0000006100817220 */ /* 0x000fe20000410000 */
[----:B---3--:R-:W-:-:S02]  /*6d60*/  FSEL R97, R150, -INF , P1 ;  /* 0xff80000096617808 */ /* 0x008fc40000800000 */
[----:B------:R-:W-:Y:S02]  /*6d70*/  FMNMX.FTZ R128, R113, R116, !PT ;  /* 0x0000007471807209 */ /* 0x000fe40007810000 */
[----:B------:R-:W-:Y:S01]  /*6d80*/  FSEL R116, R161, -INF , P2 ;  /* 0xff800000a1747808 */ /* 0x000fe20001000000 */
[----:B------:R2:W1:Y:S01]  /*6d90*/  MUFU.TANH R150, R129 ;  /* 0x0000008100967308 */ /* 0x0004620000002400 */
[----:B------:R-:W-:Y:S01]  /*6da0*/  ISETP.GT.AND P1, PT, R131, 0x80, PT ;  /* 0x000000808300780c */ /* 0x000fe20003f24270 */
[----:B0-----:R-:W-:Y:S01]  /*6db0*/  FMUL.FTZ R88, R0, R100 ;  /* 0x0000006400587220 */ /* 0x001fe20000410000 */
[----:B------:R-:W-:Y:S02]  /*6dc0*/  FMNMX.FTZ R161, R97, R128, !PT ;  /* 0x0000008061a17209 */ /* 0x000fe40007810000 */
[C---:B------:R-:W-:Y:S02]  /*6dd0*/  ISETP.GT.AND P2, PT, R131.reuse, 0x81, PT ;  /* 0x000000818300780c */ /* 0x040fe40003f44270 */
[----:B------:R-:W-:Y:S01]  /*6de0*/  FSEL R100, R162, -INF , P1 ;  /* 0xff800000a2647808 */ /* 0x000fe20000800000 */
[----:B------:R0:W3:Y:S01]  /*6df0*/  MUFU.TANH R158, R88 ;  /* 0x00000058009e7308 */ /* 0x0000e20000002400 */
[----:B------:R-:W-:Y:S01]  /*6e00*/  FMNMX.FTZ R161, R116, R161, !PT ;  /* 0x000000a174a17209 */ /* 0x000fe20007810000 */
[C---:B------:R-:W-:Y:S01]  /*6e10*/  FMUL.FTZ R162, R0.reuse, R114 ;  /* 0x0000007200a27220 */ /* 0x040fe20000410000 */
[----:B------:R-:W-:Y:S01]  /*6e20*/  ISETP.GT.AND P1, PT, R131, 0x88, PT ;  /* 0x000000888300780c */ /* 0x000fe20003f24270 */
[----:B------:R-:W-:Y:S01]  /*6e30*/  FMUL.FTZ R114, R0, R119 ;  /* 0x0000007700727220 */ /* 0x000fe20000410000 */
[----:B-----5:R-:W-:-:S02]  /*6e40*/  FSEL R128, R130, -INF , P2 ;  /* 0xff80000082807808 */ /* 0x020fc40001000000 */
[----:B------:R-:W-:Y:S01]  /*6e50*/  FMNMX.FTZ R161, R100, R161, !PT ;  /* 0x000000a164a17209 */ /* 0x000fe20007810000 */
[----:B------:R-:W5:Y:S01]  /*6e60*/  MUFU.TANH R148, R148 ;  /* 0x0000009400947308 */ /* 0x000f620000002400 */
[C---:B------:R-:W-:Y:S02]  /*6e70*/  ISETP.GT.AND P2, PT, R131.reuse, 0x89, PT ;  /* 0x000000898300780c */ /* 0x040fe40003f44270 */
[----:B----4-:R-:W-:Y:S02]  /*6e80*/  FSEL R101, R152, -INF , P1 ;  /* 0xff80000098657808 */ /* 0x010fe40000800000 */
[----:B------:R-:W-:Y:S02]  /*6e90*/  FMNMX.FTZ R130, R128, R161, !PT ;  /* 0x000000a180827209 */ /* 0x000fe40007810000 */
[----:B------:R-:W-:Y:S01]  /*6ea0*/  ISETP.GT.AND P1, PT, R131, 0x90, PT ;  /* 0x000000908300780c */ /* 0x000fe20003f24270 */
[----:B------:R-:W4:Y:S01]  /*6eb0*/  MUFU.TANH R7, R7 ;  /* 0x0000000700077308 */ /* 0x000f220000002400 */
[----:B--2---:R-:W-:-:S02]  /*6ec0*/  FSEL R129, R154, -INF , P2 ;  /* 0xff8000009a817808 */ /* 0x004fc40001000000 */
[----:B0-----:R-:W-:Y:S02]  /*6ed0*/  FMNMX.FTZ R88, R101, R130, !PT ;  /* 0x0000008265587209 */ /* 0x001fe40007810000 */
[----:B------:R-:W-:Y:S02]  /*6ee0*/  ISETP.GT.AND P2, PT, R131, 0x91, PT ;  /* 0x000000918300780c */ /* 0x000fe40003f44270 */
[----:B------:R-:W-:Y:S01]  /*6ef0*/  FSEL R130, R156, -INF , P1 ;  /* 0xff8000009c827808 */ /* 0x000fe20000800000 */
[----:B------:R-:W0:Y:S01]  /*6f00*/  MUFU.TANH R8, R8 ;  /* 0x0000000800087308 */ /* 0x000e220000002400 */
[----:B------:R-:W-:Y:S02]  /*6f10*/  FMNMX.FTZ R161, R129, R88, !PT ;  /* 0x0000005881a17209 */ /* 0x000fe40007810000 */
[----:B------:R-:W-:Y:S02]  /*6f20*/  ISETP.GT.AND P1, PT, R131, 0x98, PT ;  /* 0x000000988300780c */ /* 0x000fe40003f24270 */
[----:B-1----:R-:W-:-:S02]  /*6f30*/  FSEL R110, R150, -INF , P2 ;  /* 0xff800000966e7808 */ /* 0x002fc40001000000 */
[----:B------:R-:W-:Y:S01]  /*6f40*/  FMNMX.FTZ R171, R130, R161, !PT ;  /* 0x000000a182ab7209 */ /* 0x000fe20007810000 */
[----:B------:R-:W-:Y:S01]  /*6f50*/  FMUL.FTZ R161, R0, R111 ;  /* 0x0000006f00a17220 */ /* 0x000fe20000410000 */
[----:B------:R-:W-:Y:S01]  /*6f60*/  ISETP.GT.AND P2, PT, R131, 0x99, PT ;  /* 0x000000998300780c */ /* 0x000fe20003f44270 */
[----:B------:R-:W1:Y:S01]  /*6f70*/  MUFU.TANH R9, R9 ;  /* 0x0000000900097308 */ /* 0x000e620000002400 */
[----:B---3--:R-:W-:Y:S02]  /*6f80*/  FSEL R111, R158, -INF , P1 ;  /* 0xff8000009e6f7808 */ /* 0x008fe40000800000 */
[----:B------:R-:W-:Y:S02]  /*6f90*/  FMNMX.FTZ R88, R110, R171, !PT ;  /* 0x000000ab6e587209 */ /* 0x000fe40007810000 */
[----:B-----5:R-:W-:Y:S02]  /*6fa0*/  FSEL R131, R148, -INF , P2 ;  /* 0xff80000094837808 */ /* 0x020fe40001000000 */
[----:B------:R-:W-:Y:S01]  /*6fb0*/  FMNMX.FTZ R88, R111, R88, !PT ;  /* 0x000000586f587209 */ /* 0x000fe20007810000 */
[----:B------:R-:W2:Y:S01]  /*6fc0*/  MUFU.TANH R10, R10 ;  /* 0x0000000a000a7308 */ /* 0x000ea20000002400 */
[----:B------:R-:W-:-:S02]  /*6fd0*/  MOV R119, UR28 ;  /* 0x0000001c00777c02 */ /* 0x000fc40008000f00 */
[----:B------:R-:W-:-:S05]  /*6fe0*/  FMNMX.FTZ R88, R131, R88, !PT ;  /* 0x0000005883587209 */ /* 0x000fca0007810000 */
[----:B------:R-:W3:Y:S01]  /*6ff0*/  SHFL.BFLY PT, R171, R88, 0x2, 0x1f ;  /* 0x0c401f0058ab7f89 */ /* 0x000ee200000e0000 */
[----:B------:R-:W5:Y:S08]  /*7000*/  MUFU.TANH R11, R11 ;  /* 0x0000000b000b7308 */ /* 0x000f700000002400 */
[----:B------:R-:W5:Y:S08]  /*7010*/  MUFU.TANH R12, R12 ;  /* 0x0000000c000c7308 */ /* 0x000f700000002400 */
[----:B------:R-:W5:Y:S01]  /*7020*/  MUFU.TANH R13, R13 ;  /* 0x0000000d000d7308 */ /* 0x000f620000002400 */
[----:B---3--:R-:W-:-:S07]  /*7030*/  FMNMX.FTZ R171, R88, R171, !PT ;  /* 0x000000ab58ab7209 */ /* 0x008fce0007810000 */
[----:B------:R-:W3:Y:S01]  /*7040*/  MUFU.TANH R14, R14 ;  /* 0x0000000e000e7308 */ /* 0x000ee20000002400 */
[----:B------:R-:W4:Y:S07]  /*7050*/  SHFL.BFLY PT, R88, R171, 0x1, 0x1f ;  /* 0x0c201f00ab587f89 */ /* 0x000f2e00000e0000 */
[----:B------:R-:W3:Y:S08]  /*7060*/  MUFU.TANH R15, R15 ;  /* 0x0000000f000f7308 */ /* 0x000ef00000002400 */
[----:B------:R-:W3:Y:S08]  /*7070*/  MUFU.TANH R20, R20 ;  /* 0x0000001400147308 */ /* 0x000ef00000002400 */
[----:B------:R-:W3:Y:S01]  /*7080*/  MUFU.TANH R21, R21 ;  /* 0x0000001500157308 */ /* 0x000ee20000002400 */
[----:B----4-:R-:W-:-:S02]  /*7090*/  FMNMX.FTZ R88, R171, R88, !PT ;  /* 0x00000058ab587209 */ /* 0x010fc40007810000 */
[----:B------:R4:W0:Y:S02]  /*70a0*/  SHFL.IDX PT, R171, R146, 0x1, 0x1c1f ;  /* 0x003c1f0092ab7f89 */ /* 0x00082400000e0000 */
[C---:B------:R-:W-:Y:S01]  /*70b0*/  FSETP.NEU.FTZ.AND P1, PT, R88.reuse, -INF , PT ;  /* 0xff8000005800780b */ /* 0x040fe20003f3d000 */
[----:B------:R-:W-:-:S02]  /*70c0*/  FFMA.FTZ R102, R88, R119, -8 ;  /* 0xc100000058667423 */ /* 0x000fc40000010077 */
[----:B------:R-:W3:Y:S03]  /*70d0*/  MUFU.TANH R136, R136 ;  /* 0x0000008800887308 */ /* 0x000ee60000002400 */
[----:B------:R-:W-:-:S05]  /*70e0*/  FSEL R102, R102, RZ, P1 ;  /* 0x000000ff66667208 */ /* 0x000fca0000800000 */
[----:B------:R-:W3:Y:S01]  /*70f0*/  MUFU.TANH R137, R137 ;  /* 0x0000008900897308 */ /* 0x000ee20000002400 */
[----:B------:R-:W-:-:S01]  /*7100*/  FFMA.FTZ R118, R149, UR28, -R102 ;  /* 0x0000001c95767c23 */ /* 0x000fc20008010866 */
[--C-:B------:R-:W-:Y:S01]  /*7110*/  FFMA.FTZ R149, R163, UR28, -R102.reuse ;  /* 0x0000001ca3957c23 */ /* 0x100fe20008010866 */
[----:B------:R-:W-:-:S01]  /*7120*/  FFMA.FTZ R119, R153, UR28, -R102 ;  /* 0x0000001c99777c23 */ /* 0x000fc20008010866 */
[--C-:B------:R-:W-:Y:S01]  /*7130*/  FFMA.FTZ R154, R155, UR28, -R102.reuse ;  /* 0x0000001c9b9a7c23 */ /* 0x100fe20008010866 */
[----:B------:R-:W-:-:S01]  /*7140*/  FFMA.FTZ R155, R147, UR28, -R102 ;  /* 0x0000001c939b7c23 */ /* 0x000fc20008010866 */
[--C-:B------:R-:W-:Y:S01]  /*7150*/  FFMA.FTZ R145, R145, UR28, -R102.reuse ;  /* 0x0000001c91917c23 */ /* 0x100fe20008010866 */
[----:B------:R-:W-:-:S01]  /*7160*/  FFMA.FTZ R135, R135, UR28, -R102 ;  /* 0x0000001c87877c23 */ /* 0x000fc20008010866 */
[----:B------:R-:W3:Y:S01]  /*7170*/  MUFU.TANH R138, R138 ;  /* 0x0000008a008a7308 */ /* 0x000ee20000002400 */
[----:B------:R-:W-:-:S01]  /*7180*/  FFMA.FTZ R157, R157, UR28, -R102 ;  /* 0x0000001c9d9d7c23 */ /* 0x000fc20008010866 */
[--C-:B----4-:R-:W-:Y:S01]  /*7190*/  FFMA.FTZ R146, R159, UR28, -R102.reuse ;  /* 0x0000001c9f927c23 */ /* 0x110fe20008010866 */
[----:B------:R-:W-:-:S01]  /*71a0*/  FFMA.FTZ R107, R107, UR28, -R102 ;  /* 0x0000001c6b6b7c23 */ /* 0x000fc20008010866 */
[----:B0-----:R-:W-:Y:S01]  /*71b0*/  IADD3 R163, R171, -UR29, R144 ;  /* 0x8000001daba37c10 */ /* 0x001fe2000fffe090 */
[----:B------:R-:W-:-:S01]  /*71c0*/  FFMA.FTZ R148, R151, UR28, -R102 ;  /* 0x0000001c97947c23 */ /* 0x000fc20008010866 */
[--C-:B------:R-:W-:Y:S01]  /*71d0*/  FFMA.FTZ R150, R167, UR28, -R102.reuse ;  /* 0x0000001ca7967c23 */ /* 0x100fe20008010866 */
[----:B------:R-:W-:-:S01]  /*71e0*/  FFMA.FTZ R151, R169, UR28, -R102 ;  /* 0x0000001ca9977c23 */ /* 0x000fc20008010866 */
[C---:B------:R-:W-:Y:S01]  /*71f0*/  ISETP.GT.AND P2, PT, R163.reuse, RZ, PT ;  /* 0x000000ffa300720c */ /* 0x040fe20003f44270 */
[----:B------:R-:W0:Y:S01]  /*7200*/  MUFU.TANH R140, R140 ;  /* 0x0000008c008c7308 */ /* 0x000e220000002400 */
[----:B------:R-:W-:Y:S01]  /*7210*/  ISETP.GT.AND P3, PT, R163, 0x1, PT ;  /* 0x00000001a300780c */ /* 0x000fe20003f64270 */
[--C-:B------:R-:W-:Y:S01]  /*7220*/  FFMA.FTZ R165, R165, UR28, -R102.reuse ;  /* 0x0000001ca5a57c23 */ /* 0x100fe20008010866 */
[----:B------:R-:W-:Y:S01]  /*7230*/  FSEL R153, R7, -INF , P2 ;  /* 0xff80000007997808 */ /* 0x000fe20001000000 */
[--C-:B------:R-:W-:Y:S01]  /*7240*/  FFMA.FTZ R132, R132, UR28, -R102.reuse ;  /* 0x0000001c84847c23 */ /* 0x100fe20008010866 */
[----:B------:R-:W-:Y:S01]  /*7250*/  ISETP.GT.AND P2, PT, R163, 0x8, PT ;  /* 0x00000008a300780c */ /* 0x000fe20003f44270 */
[--C-:B------:R-:W-:Y:S01]  /*7260*/  FFMA.FTZ R117, R117, UR28, -R102.reuse ;  /* 0x0000001c75757c23 */ /* 0x100fe20008010866 */
[----:B------:R-:W-:Y:S01]  /*7270*/  FSEL R8, R8, -INF , P3 ;  /* 0xff80000008087808 */ /* 0x000fe20001800000 */
[----:B------:R-:W4:Y:S01]  /*7280*/  MUFU.TANH R139, R139 ;  /* 0x0000008b008b7308 */ /* 0x000f220000002400 */
[----:B------:R-:W-:Y:S01]  /*7290*/  FMNMX.FTZ R7, R153, R6, !PT ;  /* 0x0000000699077209 */ /* 0x000fe20007810000 */
[--C-:B------:R-:W-:Y:S01]  /*72a0*/  FFMA.FTZ R112, R112, UR28, -R102.reuse ;  /* 0x0000001c70707c23 */ /* 0x100fe20008010866 */
[----:B------:R-:W-:Y:S01]  /*72b0*/  ISETP.GT.AND P3, PT, R163, 0x9, PT ;  /* 0x00000009a300780c */ /* 0x000fe20003f64270 */
[--C-:B------:R-:W-:Y:S01]  /*72c0*/  FFMA.FTZ R89, R89, UR28, -R102.reuse ;  /* 0x0000001c59597c23 */ /* 0x100fe20008010866 */
[----:B-1----:R-:W-:Y:S01]  /*72d0*/  FSEL R144, R9, -INF , P2 ;  /* 0xff80000009907808 */ /* 0x002fe20001000000 */
[--C-:B------:R-:W-:Y:S01]  /*72e0*/  FFMA.FTZ R92, R92, UR28, -R102.reuse ;  /* 0x0000001c5c5c7c23 */ /* 0x100fe20008010866 */
[----:B------:R-:W-:Y:S01]  /*72f0*/  FMNMX.FTZ R7, R8, R7, !PT ;  /* 0x0000000708077209 */ /* 0x000fe20007810000 */
[----:B------:R-:W1:Y:S01]  /*7300*/  MUFU.TANH R121, R121 ;  /* 0x0000007900797308 */ /* 0x000e620000002400 */
[----:B------:R-:W-:Y:S01]  /*7310*/  ISETP.GT.AND P2, PT, R163, 0x10, PT ;  /* 0x00000010a300780c */ /* 0x000fe20003f44270 */
[--C-:B------:R-:W-:Y:S01]  /*7320*/  FFMA.FTZ R93, R93, UR28, -R102.reuse ;  /* 0x0000001c5d5d7c23 */ /* 0x100fe20008010866 */
[----:B--2---:R-:W-:Y:S01]  /*7330*/  FSEL R10, R10, -INF , P3 ;  /* 0xff8000000a0a7808 */ /* 0x004fe20001800000 */
[--C-:B------:R-:W-:Y:S01]  /*7340*/  FFMA.FTZ R96, R96, UR28, -R102.reuse ;  /* 0x0000001c60607c23 */ /* 0x100fe20008010866 */
[----:B------:R-:W-:Y:S01]  /*7350*/  FMNMX.FTZ R7, R144, R7, !PT ;  /* 0x0000000790077209 */ /* 0x000fe20007810000 */
[--C-:B------:R-:W-:Y:S01]  /*7360*/  FFMA.FTZ R97, R97, UR28, -R102.reuse ;  /* 0x0000001c61617c23 */ /* 0x100fe20008010866 */
[----:B------:R-:W-:Y:S01]  /*7370*/  ISETP.GT.AND P3, PT, R163, 0x11, PT ;  /* 0x00000011a300780c */ /* 0x000fe20003f64270 */
[----:B------:R-:W2:Y:S01]  /*7380*/  MUFU.TANH R120, R120 ;  /* 0x0000007800787308 */ /* 0x000ea20000002400 */
[----:B-----5:R-:W-:Y:S01]  /*7390*/  FSEL R11, R11, -INF , P2 ;  /* 0xff8000000b0b7808 */ /* 0x020fe20001000000 */
[--C-:B------:R-:W-:Y:S01]  /*73a0*/  FFMA.FTZ R116, R116, UR28, -R102.reuse ;  /* 0x0000001c74747c23 */ /* 0x100fe20008010866 */
[----:B------:R-:W-:Y:S01]  /*73b0*/  FMNMX.FTZ R152, R10, R7, !PT ;  /* 0x000000070a987209 */ /* 0x000fe20007810000 */
[--C-:B------:R-:W-:Y:S01]  /*73c0*/  FFMA.FTZ R100, R100, UR28, -R102.reuse ;  /* 0x0000001c64647c23 */ /* 0x100fe20008010866 */
[----:B------:R-:W-:Y:S01]  /*73d0*/  ISETP.GT.AND P2, PT, R163, 0x18, PT ;  /* 0x00000018a300780c */ /* 0x000fe20003f44270 */
[--C-:B------:R-:W-:Y:S01]  /*73e0*/  FFMA.FTZ R101, R101, UR28, -R102.reuse ;  /* 0x0000001c65657c23 */ /* 0x100fe20008010866 */
[----:B------:R-:W-:Y:S01]  /*73f0*/  FSEL R12, R12, -INF , P3 ;  /* 0xff8000000c0c7808 */ /* 0x000fe20001800000 */
[----:B------:R-:W5:Y:S01]  /*7400*/  MUFU.TANH R123, R123 ;  /* 0x0000007b007b7308 */ /* 0x000f620000002400 */
[----:B------:R-:W-:Y:S01]  /*7410*/  FMNMX.FTZ R7, R11, R152, !PT ;  /* 0x000000980b077209 */ /* 0x000fe20007810000 */
[--C-:B------:R-:W-:Y:S01]  /*7420*/  FFMA.FTZ R110, R110, UR28, -R102.reuse ;  /* 0x0000001c6e6e7c23 */ /* 0x100fe20008010866 */
[----:B------:R-:W-:Y:S01]  /*7430*/  ISETP.GT.AND P3, PT, R163, 0x19, PT ;  /* 0x00000019a300780c */ /* 0x000fe20003f64270 */
[----:B------:R-:W-:Y:S01]  /*7440*/  FFMA.FTZ R111, R111, UR28, -R102 ;  /* 0x0000001c6f6f7c23 */ /* 0x000fe20008010866 */
[----:B------:R-:W-:-:S02]  /*7450*/  FSEL R152, R13, -INF , P2 ;  /* 0xff8000000d987808 */ /* 0x000fc40001000000 */
[----:B------:R-:W-:Y:S01]  /*7460*/  FMNMX.FTZ R7, R12, R7, !PT ;  /* 0x000000070c077209 */ /* 0x000fe20007810000 */
[----:B------:R-:W5:Y:S01]  /*7470*/  MUFU.TANH R122, R122 ;  /* 0x0000007a007a7308 */ /* 0x000f620000002400 */
[C---:B------:R-:W-:Y:S02]  /*7480*/  ISETP.GT.AND P2, PT, R163.reuse, 0x20, PT ;  /* 0x00000020a300780c */ /* 0x040fe40003f44270 */
[----:B---3--:R-:W-:Y:S02]  /*7490*/  FSEL R14, R14, -INF , P3 ;  /* 0xff8000000e0e7808 */ /* 0x008fe40001800000 */
[----:B------:R-:W-:Y:S02]  /*74a0*/  FMNMX.FTZ R7, R152, R7, !PT ;  /* 0x0000000798077209 */ /* 0x000fe40007810000 */
[----:B------:R-:W-:Y:S01]  /*74b0*/  ISETP.GT.AND P3, PT, R163, 0x21, PT ;  /* 0x00000021a300780c */ /* 0x000fe20003f64270 */
[----:B------:R-:W3:Y:S01]  /*74c0*/  MUFU.TANH R125, R125 ;  /* 0x0000007d007d7308 */ /* 0x000ee20000002400 */
[----:B------:R-:W-:-:S02]  /*74d0*/  FSEL R15, R15, -INF , P2 ;  /* 0xff8000000f0f7808 */ /* 0x000fc40001000000 */
[----:B------:R-:W-:Y:S02]  /*74e0*/  FMNMX.FTZ R156, R14, R7, !PT ;  /* 0x000000070e9c7209 */ /* 0x000fe40007810000 */
[----:B------:R-:W-:Y:S02]  /*74f0*/  ISETP.GT.AND P2, PT, R163, 0x28, PT ;  /* 0x00000028a300780c */ /* 0x000fe40003f44270 */
[----:B------:R-:W-:Y:S01]  /*7500*/  FSEL R20, R20, -INF , P3 ;  /* 0xff80000014147808 */ /* 0x000fe20001800000 */
[----:B------:R-:W3:Y:S01]  /*7510*/  MUFU.TANH R124, R124 ;  /* 0x0000007c007c7308 */ /* 0x000ee20000002400 */
[----:B------:R-:W-:Y:S02]  /*7520*/  FMNMX.FTZ R7, R15, R156, !PT ;  /* 0x0000009c0f077209 */ /* 0x000fe40007810000 */
[----:B------:R-:W-:Y:S02]  /*7530*/  ISETP.GT.AND P3, PT, R163, 0x29, PT ;  /* 0x00000029a300780c */ /* 0x000fe40003f64270 */
[----:B------:R-:W-:-:S02]  /*7540*/  FSEL R147, R21, -INF , P2 ;  /* 0xff80000015937808 */ /* 0x000fc40001000000 */
[----:B------:R-:W-:Y:S01]  /*7550*/  FMNMX.FTZ R156, R20, R7, !PT ;  /* 0x00000007149c7209 */ /* 0x000fe20007810000 */
[----:B------:R0:W-:Y:S01]  /*7560*/  MUFU.EX2 R21, R155 ;  /* 0x0000009b00157308 */ /* 0x0001e20000000800 */
[----:B------:R-:W-:Y:S02]  /*7570*/  ISETP.GT.AND P2, PT, R163, 0x30, PT ;  /* 0x00000030a300780c */ /* 0x000fe40003f44270 */
[----:B------:R-:W-:Y:S02]  /*7580*/  FSEL R136, R136, -INF , P3 ;  /* 0xff80000088887808 */ /* 0x000fe40001800000 */
[----:B------:R-:W-:Y:S02]  /*7590*/  FMNMX.FTZ R7, R147, R156, !PT ;  /* 0x0000009c93077209 */ /* 0x000fe40007810000 */
[----:B------:R-:W-:Y:S01]  /*75a0*/  ISETP.GT.AND P3, PT, R163, 0x31, PT ;  /* 0x00000031a300780c */ /* 0x000fe20003f64270 */
[----:B------:R4:W-:Y:S01]  /*75b0*/  MUFU.EX2 R156, R145 ;  /* 0x00000091009c7308 */ /* 0x0009e20000000800 */
[----:B------:R-:W-:Y:S01]  /*75c0*/  FSEL R137, R137, -INF , P2 ;  /* 0xff80000089897808 */ /* 0x000fe20001000000 */
[----:B0-----:R-:W-:Y:S01]  /*75d0*/  FFMA.FTZ R155, R143, UR28, -R102 ;  /* 0x0000001c8f9b7c23 */ /* 0x001fe20008010866 */
[----:B------:R-:W-:-:S02]  /*75e0*/  FMNMX.FTZ R158, R136, R7, !PT ;  /* 0x00000007889e7209 */ /* 0x000fc40007810000 */
[----:B------:R-:W-:Y:S02]  /*75f0*/  ISETP.GT.AND P2, PT, R163, 0x38, PT ;  /* 0x00000038a300780c */ /* 0x000fe40003f44270 */
[----:B------:R-:W-:Y:S01]  /*7600*/  FSEL R138, R138, -INF , P3 ;  /* 0xff8000008a8a7808 */ /* 0x000fe20001800000 */
[----:B------:R-:W0:Y:S01]  /*7610*/  MUFU.TANH R127, R127 ;  /* 0x0000007f007f7308 */ /* 0x000e220000002400 */
[----:B------:R-:W-:Y:S01]  /*7620*/  FMNMX.FTZ R7, R137, R158, !PT ;  /* 0x0000009e89077209 */ /* 0x000fe20007810000 */
[----:B----4-:R-:W-:Y:S01]  /*7630*/  FFMA.FTZ R145, R142, UR28, -R102 ;  /* 0x0000001c8e917c23 */ /* 0x010fe20008010866 */
[C---:B------:R-:W-:Y:S02]  /*7640*/  ISETP.GT.AND P3, PT, R163.reuse, 0x39, PT ;  /* 0x00000039a300780c */ /* 0x040fe40003f64270 */
[----:B------:R-:W-:Y:S02]  /*7650*/  FSEL R143, R140, -INF , P2 ;  /* 0xff8000008c8f7808 */ /* 0x000fe40001000000 */
[----:B------:R-:W-:Y:S01]  /*7660*/  FMNMX.FTZ R158, R138, R7, !PT ;  /* 0x000000078a9e7209 */ /* 0x000fe20007810000 */
[----:B------:R4:W-:Y:S01]  /*7670*/  MUFU.EX2 R140, R155 ;  /* 0x0000009b008c7308 */ /* 0x0009e20000000800 */
[----:B------:R-:W-:-:S02]  /*7680*/  ISETP.GT.AND P2, PT, R163, 0x40, PT ;  /* 0x00000040a300780c */ /* 0x000fc40003f44270 */
[----:B------:R-:W-:Y:S02]  /*7690*/  FSEL R139, R139, -INF , P3 ;  /* 0xff8000008b8b7808 */ /* 0x000fe40001800000 */
[----:B------:R-:W-:Y:S02]  /*76a0*/  FMNMX.FTZ R158, R143, R158, !PT ;  /* 0x0000009e8f9e7209 */ /* 0x000fe40007810000 */
[----:B------:R-:W-:Y:S01]  /*76b0*/  ISETP.GT.AND P3, PT, R163, 0x41, PT ;  /* 0x00000041a300780c */ /* 0x000fe20003f64270 */
[----:B------:R-:W0:Y:S01]  /*76c0*/  MUFU.TANH R126, R126 ;  /* 0x0000007e007e7308 */ /* 0x000e220000002400 */
[----:B-1----:R-:W-:Y:S01]  /*76d0*/  FSEL R142, R121, -INF , P2 ;  /* 0xff800000798e7808 */ /* 0x002fe20001000000 */
[----:B----4-:R-:W-:Y:S01]  /*76e0*/  FFMA.FTZ R155, R141, UR28, -R102 ;  /* 0x0000001c8d9b7c23 */ /* 0x010fe20008010866 */
[----:B------:R-:W-:Y:S02]  /*76f0*/  FMNMX.FTZ R7, R139, R158, !PT ;  /* 0x0000009e8b077209 */ /* 0x000fe40007810000 */
[----:B------:R-:W-:-:S02]  /*7700*/  ISETP.GT.AND P2, PT, R163, 0x48, PT ;  /* 0x00000048a300780c */ /* 0x000fc40003f44270 */
[----:B--2---:R-:W-:Y:S01]  /*7710*/  FSEL R120, R120, -INF , P3 ;  /* 0xff80000078787808 */ /* 0x004fe20001800000 */
[----:B------:R-:W-:Y:S01]  /*7720*/  MUFU.TANH R104, R104 ;  /* 0x0000006800687308 */ /* 0x000fe20000002400 */
[----:B------:R-:W-:Y:S02]  /*7730*/  FMNMX.FTZ R7, R142, R7, !PT ;  /* 0x000000078e077209 */ /* 0x000fe40007810000 */
[----:B------:R-:W-:Y:S02]  /*7740*/  ISETP.GT.AND P3, PT, R163, 0x49, PT ;  /* 0x00000049a300780c */ /* 0x000fe40003f64270 */
[----:B-----5:R-:W-:Y:S02]  /*7750*/  FSEL R141, R123, -INF , P2 ;  /* 0xff8000007b8d7808 */ /* 0x020fe40001000000 */
[----:B------:R-:W-:Y:S01]  /*7760*/  FMNMX.FTZ R158, R120, R7, !PT ;  /* 0x00000007789e7209 */ /* 0x000fe20007810000 */
[----:B------:R-:W1:Y:S01]  /*7770*/  MUFU.TANH R105, R105 ;  /* 0x0000006900697308 */ /* 0x000e620000002400 */
[----:B------:R-:W-:-:S02]  /*7780*/  ISETP.GT.AND P2, PT, R163, 0x50, PT ;  /* 0x00000050a300780c */ /* 0x000fc40003f44270 */
[----:B------:R-:W-:Y:S02]  /*7790*/  FSEL R122, R122, -INF , P3 ;  /* 0xff8000007a7a7808 */ /* 0x000fe40001800000 */
[----:B------:R-:W-:Y:S02]  /*77a0*/  FMNMX.FTZ R7, R141, R158, !PT ;  /* 0x0000009e8d077209 */ /* 0x000fe40007810000 */
[----:B------:R-:W-:Y:S01]  /*77b0*/  ISETP.GT.AND P3, PT, R163, 0x51, PT ;  /* 0x00000051a300780c */ /* 0x000fe20003f64270 */
[----:B------:R2:W-:Y:S01]  /*77c0*/  MUFU.EX2 R121, R145 ;  /* 0x0000009100797308 */ /* 0x0005e20000000800 */
[----:B---3--:R-:W-:Y:S02]  /*77d0*/  FSEL R125, R125, -INF , P2 ;  /* 0xff8000007d7d7808 */ /* 0x008fe40001000000 */
[----:B------:R-:W-:Y:S02]  /*77e0*/  FMNMX.FTZ R168, R122, R7, !PT ;  /* 0x000000077aa87209 */ /* 0x000fe40007810000 */
[----:B------:R-:W-:-:S02]  /*77f0*/  ISETP.GT.AND P2, PT, R163, 0x58, PT ;  /* 0x00000058a300780c */ /* 0x000fc40003f44270 */
[----:B------:R-:W-:Y:S01]  /*7800*/  FSEL R124, R124, -INF , P3 ;  /* 0xff8000007c7c7808 */ /* 0x000fe20001800000 */
[----:B------:R-:W3:Y:S01]  /*7810*/  MUFU.TANH R160, R160 ;  /* 0x000000a000a07308 */ /* 0x000ee20000002400 */
[----:B------:R-:W-:Y:S01]  /*7820*/  FMNMX.FTZ R7, R125, R168, !PT ;  /* 0x000000a87d077209 */ /* 0x000fe20007810000 */
[----:B--2---:R-:W-:Y:S01]  /*7830*/  FFMA.FTZ R145, R134, UR28, -R102 ;  /* 0x0000001c86917c23 */ /* 0x004fe20008010866 */
[----:B------:R-:W-:Y:S02]  /*7840*/  ISETP.GT.AND P3, PT, R163, 0x59, PT ;  /* 0x00000059a300780c */ /* 0x000fe40003f64270 */
[----:B0-----:R-:W-:Y:S02]  /*7850*/  FSEL R134, R127, -INF , P2 ;  /* 0xff8000007f867808 */ /* 0x001fe40001000000 */
[----:B------:R-:W-:Y:S01]  /*7860*/  FMNMX.FTZ R7, R124, R7, !PT ;  /* 0x000000077c077209 */ /* 0x000fe20007810000 */
[----:B------:R-:W0:Y:S01]  /*7870*/  MUFU.TANH R161, R161 ;  /* 0x000000a100a17308 */ /* 0x000e220000002400 */
[----:B------:R-:W-:-:S02]  /*7880*/  ISETP.GT.AND P2, PT, R163, 0x60, PT ;  /* 0x00000060a300780c */ /* 0x000fc40003f44270 */
[----:B------:R-:W-:Y:S02]  /*7890*/  FSEL R126, R126, -INF , P3 ;  /* 0xff8000007e7e7808 */ /* 0x000fe40001800000 */
[----:B------:R-:W-:Y:S02]  /*78a0*/  FMNMX.FTZ R7, R134, R7, !PT ;  /* 0x0000000786077209 */ /* 0x000fe40007810000 */
[----:B------:R-:W-:Y:S01]  /*78b0*/  ISETP.GT.AND P3, PT, R163, 0x61, PT ;  /* 0x00000061a300780c */ /* 0x000fe20003f64270 */
[----:B------:R2:W-:Y:S01]  /*78c0*/  MUFU.EX2 R123, R155 ;  /* 0x0000009b007b7308 */ /* 0x0005e20000000800 */
[----:B------:R-:W-:Y:S02]  /*78d0*/  FMNMX.FTZ R168, R126, R7, !PT ;  /* 0x000000077ea87209 */ /* 0x000fe40007810000 */
[----:B-1----:R-:W-:Y:S02]  /*78e0*/  FSEL R105, R105, -INF , P3 ;  /* 0xff80000069697808 */ /* 0x002fe40001800000 */
[----:B------:R-:W-:-:S03]  /*78f0*/  ISETP.GT.AND P3, PT, R163, 0x69, PT ;  /* 0x00000069a300780c */ /* 0x000fc60003f64270 */
[----:B------:R-:W1:Y:S01]  /*7900*/  MUFU.TANH R162, R162 ;  /* 0x000000a200a27308 */ /* 0x000e620000002400 */
[----:B--2---:R-:W-:-:S01]  /*7910*/  FFMA.FTZ R155, R133, UR28, -R102 ;  /* 0x0000001c859b7c23 */ /* 0x004fc20008010866 */
[----:B------:R-:W-:Y:S02]  /*7920*/  FSEL R133, R104, -INF , P2 ;  /* 0xff80000068857808 */ /* 0x000fe40001000000 */
[----:B------:R-:W-:Y:S02]  /*7930*/  ISETP.GT.AND P2, PT, R163, 0x68, PT ;  /* 0x00000068a300780c */ /* 0x000fe40003f44270 */
[----:B------:R-:W-:Y:S02]  /*7940*/  FMNMX.FTZ R168, R133, R168, !PT ;  /* 0x000000a885a87209 */ /* 0x000fe40007810000 */
[----:B------:R-:W-:Y:S02]  /*7950*/  MUFU.TANH R164, R164 ;  /* 0x000000a400a47308 */ /* 0x000fe40000002400 */
[----:B------:R-:W-:-:S06]  /*7960*/  FMNMX.FTZ R168, R105, R168, !PT ;  /* 0x000000a869a87209 */ /* 0x000fcc0007810000 */
[----:B------:R-:W2:Y:S08]  /*7970*/  MUFU.TANH R166, R166 ;  /* 0x000000a600a67308 */ /* 0x000eb00000002400 */
[----:B------:R3:W-:Y:S08]  /*7980*/  MUFU.EX2 R158, R135 ;  /* 0x00000087009e7308 */ /* 0x0007f00000000800 */
[----:B------:R-:W-:Y:S01]  /*7990*/  MUFU.TANH R114, R114 ;  /* 0x0000007200727308 */ /* 0x000fe20000002400 */
[----:B---3--:R-:W-:-:S02]  /*79a0*/  FSEL R135, R160, -INF , P2 ;  /* 0xff800000a0877808 */ /* 0x008fc40001000000 */
[----:B------:R-:W-:Y:S02]  /*79b0*/  ISETP.GT.AND P2, PT, R163, 0x70, PT ;  /* 0x00000070a300780c */ /* 0x000fe40003f44270 */
[----:B------:R-:W-:-:S03]  /*79c0*/  FMNMX.FTZ R168, R135, R168, !PT ;  /* 0x000000a887a87209 */ /* 0x000fc60007810000 */
[----:B------:R0:W-:Y:S08]  /*79d0*/  MUFU.EX2 R127, R145 ;  /* 0x00000091007f7308 */ /* 0x0001f00000000800 */
[----:B------:R-:W3:Y:S01]  /*79e0*/  MUFU.TANH R90, R90 ;  /* 0x0000005a005a7308 */ /* 0x000ee20000002400 */
[----:B0-----:R-:W-:Y:S01]  /*79f0*/  FSEL R145, R161, -INF , P3 ;  /* 0xff800000a1917808 */ /* 0x001fe20001800000 */
[----:B------:R-:W-:Y:S01]  /*7a00*/  FFMA.FTZ R161, R106, UR28, -R102 ;  /* 0x0000001c6aa17c23 */ /* 0x000fe20008010866 */
[----:B------:R-:W-:-:S02]  /*7a10*/  ISETP.GT.AND P3, PT, R163, 0x71, PT ;  /* 0x00000071a300780c */ /* 0x000fc40003f64270 */
[----:B------:R-:W-:-:S03]  /*7a20*/  FMNMX.FTZ R168, R145, R168, !PT ;  /* 0x000000a891a87209 */ /* 0x000fc60007810000 */
[----:B------:R1:W-:Y:S08]  /*7a30*/  MUFU.EX2 R104, R155 ;  /* 0x0000009b00687308 */ /* 0x0003f00000000800 */
[----:B------:R-:W0:Y:S01]  /*7a40*/  MUFU.TANH R91, R91 ;  /* 0x0000005b005b7308 */ /* 0x000e220000002400 */
[----:B-1----:R-:W-:Y:S02]  /*7a50*/  FSEL R155, R162, -INF , P2 ;  /* 0xff800000a29b7808 */ /* 0x002fe40001000000 */
[----:B------:R-:W-:-:S02]  /*7a60*/  ISETP.GT.AND P2, PT, R163, 0x78, PT ;  /* 0x00000078a300780c */ /* 0x000fc40003f44270 */
[----:B------:R-:W-:Y:S02]  /*7a70*/  FMNMX.FTZ R168, R155, R168, !PT ;  /* 0x000000a89ba87209 */ /* 0x000fe40007810000 */
[----:B--2---:R-:W-:Y:S01]  /*7a80*/  FSEL R159, R166, -INF , P2 ;  /* 0xff800000a69f7808 */ /* 0x004fe20001000000 */
[----:B------:R1:W-:Y:S01]  /*7a90*/  MUFU.EX2 R13, R157 ;  /* 0x0000009d000d7308 */ /* 0x0003e20000000800 */
[----:B------:R-:W-:-:S04]  /*7aa0*/  ISETP.GT.AND P2, PT, R163, 0x80, PT ;  /* 0x00000080a300780c */ /* 0x000fc80003f44270 */
[----:B---3--:R-:W-:Y:S02]  /*7ab0*/  FSEL R90, R90, -INF , P2 ;  /* 0xff8000005a5a7808 */ /* 0x008fe40001000000 */
[C---:B------:R-:W-:Y:S01]  /*7ac0*/  ISETP.GT.AND P2, PT, R163.reuse, 0x88, PT ;  /* 0x00000088a300780c */ /* 0x040fe20003f44270 */
[----:B------:R-:W2:Y:S01]  /*7ad0*/  MUFU.TANH R94, R94 ;  /* 0x0000005e005e7308 */ /* 0x000ea20000002400 */
[----:B-1----:R-:W-:Y:S02]  /*7ae0*/  FSEL R157, R164, -INF , P3 ;  /* 0xff800000a49d7808 */ /* 0x002fe40001800000 */
[----:B------:R-:W-:Y:S02]  /*7af0*/  ISETP.GT.AND P3, PT, R163, 0x79, PT ;  /* 0x00000079a300780c */ /* 0x000fe40003f64270 */
[----:B------:R-:W-:Y:S02]  /*7b00*/  FMNMX.FTZ R168, R157, R168, !PT ;  /* 0x000000a89da87209 */ /* 0x000fe40007810000 */
[----:B------:R-:W-:Y:S01]  /*7b10*/  FSEL R114, R114, -INF , P3 ;  /* 0xff80000072727808 */ /* 0x000fe20001800000 */
[----:B------:R-:W1:Y:S01]  /*7b20*/  MUFU.TANH R95, R95 ;  /* 0x0000005f005f7308 */ /* 0x000e620000002400 */
[----:B------:R-:W-:-:S02]  /*7b30*/  FMNMX.FTZ R7, R159, R168, !PT ;  /* 0x000000a89f077209 */ /* 0x000fc40007810000 */
[----:B------:R-:W-:Y:S02]  /*7b40*/  ISETP.GT.AND P3, PT, R163, 0x81, PT ;  /* 0x00000081a300780c */ /* 0x000fe40003f64270 */
[----:B------:R-:W-:Y:S02]  /*7b50*/  FMNMX.FTZ R7, R114, R7, !PT ;  /* 0x0000000772077209 */ /* 0x000fe40007810000 */
[----:B0-----:R-:W-:Y:S01]  /*7b60*/  FSEL R91, R91, -INF , P3 ;  /* 0xff8000005b5b7808 */ /* 0x001fe20001800000 */
[----:B------:R-:W0:Y:S01]  /*7b70*/  MUFU.TANH R98, R98 ;  /* 0x0000006200627308 */ /* 0x000e220000002400 */
[----:B------:R-:W-:Y:S02]  /*7b80*/  FMNMX.FTZ R106, R90, R7, !PT ;  /* 0x000000075a6a7209 */ /* 0x000fe40007810000 */
[----:B------:R-:W-:Y:S02]  /*7b90*/  ISETP.GT.AND P3, PT, R163, 0x89, PT ;  /* 0x00000089a300780c */ /* 0x000fe40003f64270 */
[----:B--2---:R-:W-:-:S02]  /*7ba0*/  FSEL R94, R94, -INF , P2 ;  /* 0xff8000005e5e7808 */ /* 0x004fc40001000000 */
[----:B------:R-:W-:Y:S01]  /*7bb0*/  FMNMX.FTZ R7, R91, R106, !PT ;  /* 0x0000006a5b077209 */ /* 0x000fe20007810000 */
[----:B------:R-:W2:Y:S01]  /*7bc0*/  MUFU.TANH R99, R99 ;  /* 0x0000006300637308 */ /* 0x000ea20000002400 */
[----:B------:R-:W-:Y:S02]  /*7bd0*/  ISETP.GT.AND P2, PT, R163, 0x90, PT ;  /* 0x00000090a300780c */ /* 0x000fe40003f44270 */
[----:B-1----:R-:W-:Y:S02]  /*7be0*/  FSEL R95, R95, -INF , P3 ;  /* 0xff8000005f5f7808 */ /* 0x002fe40001800000 */
[----:B------:R-:W-:Y:S02]  /*7bf0*/  FMNMX.FTZ R160, R94, R7, !PT ;  /* 0x000000075ea07209 */ /* 0x000fe40007810000 */
[----:B------:R-:W-:Y:S01]  /*7c00*/  ISETP.GT.AND P3, PT, R163, 0x91, PT ;  /* 0x00000091a300780c */ /* 0x000fe20003f64270 */
[----:B------:R-:W1:Y:S01]  /*7c10*/  MUFU.TANH R115, R115 ;  /* 0x0000007300737308 */ /* 0x000e620000002400 */
[----:B0-----:R-:W-:-:S02]  /*7c20*/  FSEL R106, R98, -INF , P2 ;  /* 0xff800000626a7808 */ /* 0x001fc40001000000 */
[----:B------:R-:W-:Y:S02]  /*7c30*/  FMNMX.FTZ R7, R95, R160, !PT ;  /* 0x000000a05f077209 */ /* 0x000fe40007810000 */
[----:B------:R-:W-:Y:S02]  /*7c40*/  ISETP.GT.AND P2, PT, R163, 0x98, PT ;  /* 0x00000098a300780c */ /* 0x000fe40003f44270 */
[----:B------:R-:W-:Y:S01]  /*7c50*/  FMNMX.FTZ R160, R106, R7, !PT ;  /* 0x000000076aa07209 */ /* 0x000fe20007810000 */
[----:B------:R-:W0:Y:S01]  /*7c60*/  MUFU.TANH R103, R103 ;  /* 0x0000006700677308 */ /* 0x000e220000002400 */
[----:B--2---:R-:W-:Y:S02]  /*7c70*/  FSEL R99, R99, -INF , P3 ;  /* 0xff80000063637808 */ /* 0x004fe40001800000 */
[----:B------:R-:W-:Y:S02]  /*7c80*/  ISETP.GT.AND P3, PT, R163, 0x99, PT ;  /* 0x00000099a300780c */ /* 0x000fe40003f64270 */
[----:B------:R-:W-:-:S03]  /*7c90*/  FMNMX.FTZ R160, R99, R160, !PT ;  /* 0x000000a063a07209 */ /* 0x000fc60007810000 */
[----:B------:R2:W-:Y:S01]  /*7ca0*/  MUFU.EX2 R98, R107 ;  /* 0x0000006b00627308 */ /* 0x0005e20000000800 */
[----:B-1----:R-:W-:-:S04]  /*7cb0*/  FSEL R115, R115, -INF , P2 ;  /* 0xff80000073737808 */ /* 0x002fc80001000000 */
[----:B------:R-:W-:-:S03]  /*7cc0*/  FMNMX.FTZ R160, R115, R160, !PT ;  /* 0x000000a073a07209 */ /* 0x000fc60007810000 */
[----:B------:R1:W-:Y:S01]  /*7cd0*/  MUFU.EX2 R9, R165 ;  /* 0x000000a500097308 */ /* 0x0003e20000000800 */
[----:B0-----:R-:W-:Y:S01]  /*7ce0*/  FSEL R103, R103, -INF , P3 ;  /* 0xff80000067677808 */ /* 0x001fe20001800000 */
[--C-:B--2---:R-:W-:Y:S01]  /*7cf0*/  FFMA.FTZ R107, R108, UR28, -R102.reuse ;  /* 0x0000001c6c6b7c23 */ /* 0x104fe20008010866 */
[----:B------:R-:W-:-:S01]  /*7d00*/  FFMA.FTZ R108, R109, UR28, -R102 ;  /* 0x0000001c6d6c7c23 */ /* 0x000fc20008010866 */
[--C-:B------:R-:W-:Y:S01]  /*7d10*/  FFMA.FTZ R109, R113, UR28, -R102.reuse ;  /* 0x0000001c716d7c23 */ /* 0x100fe20008010866 */
[----:B------:R-:W-:Y:S01]  /*7d20*/  FMNMX.FTZ R160, R103, R160, !PT ;  /* 0x000000a067a07209 */ /* 0x000fe20007810000 */
[--C-:B------:R-:W-:Y:S01]  /*7d30*/  FFMA.FTZ R113, R128, UR28, -R102.reuse ;  /* 0x0000001c80717c23 */ /* 0x100fe20008010866 */
[----:B------:R-:W-:-:S01]  /*7d40*/  FFMA.FTZ R128, R129, UR28, -R102 ;  /* 0x0000001c81807c23 */ /* 0x000fc20008010866 */
[--C-:B------:R-:W-:Y:S01]  /*7d50*/  FFMA.FTZ R129, R130, UR28, -R102.reuse ;  /* 0x0000001c82817c23 */ /* 0x100fe20008010866 */
[----:B------:R-:W-:-:S01]  /*7d60*/  FFMA.FTZ R130, R131, UR28, -R102 ;  /* 0x0000001c83827c23 */ /* 0x000fc20008010866 */
[----:B------:R-:W0:Y:S01]  /*7d70*/  SHFL.BFLY PT, R7, R160, 0x2, 0x1f ;  /* 0x0c401f00a0077f89 */ /* 0x000e2200000e0000 */
[----:B------:R-:W-:Y:S08]  /*7d80*/  MUFU.EX2 R118, R118 ;  /* 0x0000007600767308 */ /* 0x000ff00000000800 */
[----:B------:R-:W-:Y:S08]  /*7d90*/  MUFU.EX2 R119, R119 ;  /* 0x0000007700777308 */ /* 0x000ff00000000800 */
[----:B------:R-:W-:Y:S01]  /*7da0*/  MUFU.EX2 R148, R148 ;  /* 0x0000009400947308 */ /* 0x000fe20000000800 */
[----:B0-----:R-:W-:Y:S01]  /*7db0*/  FMNMX.FTZ R162, R160, R7, !PT ;  /* 0x00000007a0a27209 */ /* 0x001fe20007810000 */
[----:B------:R-:W-:-:S06]  /*7dc0*/  IMAD.U32 R160, RZ, RZ, UR28 ;  /* 0x0000001cffa07e24 */ /* 0x000fcc000f8e00ff */
[----:B------:R-:W-:Y:S01]  /*7dd0*/  MUFU.EX2 R149, R149 ;  /* 0x0000009500957308 */ /* 0x000fe20000000800 */
[----:B------:R-:W0:Y:S07]  /*7de0*/  SHFL.BFLY PT, R7, R162, 0x1, 0x1f ;  /* 0x0c201f00a2077f89 */ /* 0x000e2e00000e0000 */
[----:B------:R-:W-:Y:S08]  /*7df0*/  MUFU.EX2 R150, R150 ;  /* 0x0000009600967308 */ /* 0x000ff00000000800 */
[----:B------:R-:W-:Y:S08]  /*7e00*/  MUFU.EX2 R151, R151 ;  /* 0x0000009700977308 */ /* 0x000ff00000000800 */
[----:B------:R-:W-:Y:S01]  /*7e10*/  MUFU.EX2 R146, R146 ;  /* 0x0000009200927308 */ /* 0x000fe20000000800 */
[----:B0-----:R-:W-:-:S04]  /*7e20*/  FMNMX.FTZ R7, R162, R7, !PT ;  /* 0x00000007a2077209 */ /* 0x001fc80007810000 */
[C---:B------:R-:W-:Y:S01]  /*7e30*/  FSETP.NEU.FTZ.AND P2, PT, R7.reuse, -INF , PT ;  /* 0xff8000000700780b */ /* 0x040fe20003f5d000 */
[----:B------:R-:W-:-:S02]  /*7e40*/  FFMA.FTZ R160, R7, R160, -8 ;  /* 0xc100000007a07423 */ /* 0x000fc400000100a0 */
[----:B------:R-:W-:Y:S01]  /*7e50*/  MUFU.EX2 R154, R154 ;  /* 0x0000009a009a7308 */ /* 0x000fe20000000800 */
[----:B-1----:R-:W-:Y:S02]  /*7e60*/  FSEL R165, R7, RZ, P2 ;  /* 0x000000ff07a57208 */ /* 0x002fe40001000000 */
[----:B------:R-:W-:-:S03]  /*7e70*/  FSEL R102, R160, RZ, P2 ;  /* 0x000000ffa0667208 */ /* 0x000fc60001000000 */
[----:B------:R-:W-:Y:S02]  /*7e80*/  FADD.FTZ R165, -R165, R6 ;  /* 0x00000006a5a57221 */ /* 0x000fe40000010100 */
[----:B------:R-:W-:Y:S01]  /*7e90*/  MUFU.EX2 R132, R132 ;  /* 0x0000008400847308 */ /* 0x000fe20000000800 */
[----:B------:R-:W-:-:S01]  /*7ea0*/  FFMA.FTZ R131, R153, UR28, -R102 ;  /* 0x0000001c99837c23 */ /* 0x000fc20008010866 */
[--C-:B------:R-:W-:Y:S01]  /*7eb0*/  FFMA.FTZ R153, R10, UR28, -R102.reuse ;  /* 0x0000001c0a997c23 */ /* 0x100fe20008010866 */
[----:B------:R-:W-:-:S01]  /*7ec0*/  FFMA.FTZ R10, R11, UR28, -R102 ;  /* 0x0000001c0b0a7c23 */ /* 0x000fc20008010866 */
[--C-:B------:R-:W-:Y:S01]  /*7ed0*/  FFMA.FTZ R11, R12, UR28, -R102.reuse ;  /* 0x0000001c0c0b7c23 */ /* 0x100fe20008010866 */
[----:B------:R-:W-:-:S01]  /*7ee0*/  FFMA.FTZ R12, R152, UR28, -R102 ;  /* 0x0000001c980c7c23 */ /* 0x000fc20008010866 */
[----:B------:R-:W-:Y:S01]  /*7ef0*/  FSEL R152, R88, RZ, P1 ;  /* 0x000000ff58987208 */ /* 0x000fe20000800000 */
[----:B------:R-:W-:Y:S01]  /*7f00*/  FMUL.FTZ R6, R165, UR28 ;  /* 0x0000001ca5067c20 */ /* 0x000fe20008410000 */
        /* <DEDUP_REMOVED lines=35> */
[----:B------:R-:W-:Y:S01]  /*8140*/  FFMA.FTZ R3, R6, R2, R131 ;  /* 0x0000000206037223 */ /* 0x000fe20000010083 */
[----:B------:R-:W-:-:S02]  /*8150*/  FFMA.FTZ R115, R115, UR28, -R102 ;  /* 0x0000001c73737c23 */ /* 0x000fc40008010866 */
[----:B------:R-:W-:-:S03]  /*8160*/  FADD.FTZ R167, R119, R134 ;  /* 0x0000008677a77221 */ /* 0x000fc60000010000 */
        /* <DEDUP_REMOVED lines=9> */
[----:B------:R-:W-:Y:S01]  /*8200*/  FADD.FTZ R2, R151, R2 ;  /* 0x0000000297027221 */ /* 0x000fe20000010000 */
[----:B------:R-:W-:-:S03]  /*8210*/  FFMA.FTZ R126, R133, UR28, -R102 ;  /* 0x0000001c857e7c23 */ /* 0x000fc60008010866 */
[----:B------:R-:W-:Y:S02]  /*8220*/  FADD.FTZ R133, R9, R2 ;  /* 0x0000000209857221 */ /* 0x000fe40000010000 */
[----:B------:R-:W0:Y:S01]  /*8230*/  MUFU.EX2 R12, R12 ;  /* 0x0000000c000c7308 */ /* 0x000e220000000800 */
[----:B-1----:R-:W-:-:S07]  /*8240*/  FADD.FTZ R134, R10, R167 ;  /* 0x000000a70a867221 */ /* 0x002fce0000010000 */
[----:B------:R-:W1:Y:S01]  /*8250*/  MUFU.EX2 R163, R163 ;  /* 0x000000a300a37308 */ /* 0x000e620000000800 */
[----:B--2---:R-:W-:-:S01]  /*8260*/  FADD.FTZ R3, R11, R134 ;  /* 0x000000860b037221 */ /* 0x004fc20000010000 */
[----:B------:R-:W-:Y:S01]  /*8270*/  FADD.FTZ R134, R146, R133 ;  /* 0x0000008592867221 */ /* 0x000fe20000010000 */
[----:B------:R-:W-:-:S03]  /*8280*/  FFMA.FTZ R133, R135, UR28, -R102 ;  /* 0x0000001c87857c23 */ /* 0x000fc60008010866 */
[----:B------:R-:W-:Y:S01]  /*8290*/  FADD.FTZ R135, R13, R134 ;  /* 0x000000860d877221 */ /* 0x000fe20000010000 */
[----:B------:R-:W-:-:S01]  /*82a0*/  FFMA.FTZ R134, R145, UR28, -R102 ;  /* 0x0000001c91867c23 */ /* 0x000fc20008010866 */
        /* <DEDUP_REMOVED lines=12> */
[----:B------:R-:W-:Y:S01]  /*8370*/  FADD.FTZ R3, R156, R135 ;  /* 0x000000879c037221 */ /* 0x000fe20000010000 */
[----:B------:R-:W-:-:S05]  /*8380*/  FFMA.FTZ R135, R155, UR28, -R102 ;  /* 0x0000001c9b877c23 */ /* 0x000fca0008010866 */
        /* <DEDUP_REMOVED lines=8> */
[----:B------:R-:W-:-:S01]  /*8410*/  FFMA.FTZ R145, R159, UR28, -R102 ;  /* 0x0000001c9f917c23 */ /* 0x000fc20008010866 */
[----:B------:R-:W0:Y:S01]  /*8420*/  MUFU.EX2 R139, R139 ;  /* 0x0000008b008b7308 */ /* 0x000e220000000800 */
[----:B-1----:R-:W-:-:S01]  /*8430*/  FADD.FTZ R3, R137, R152 ;  /* 0x0000009889037221 */ /* 0x002fc20000010000 */
[----:B------:R-:W-:Y:S01]  /*8440*/  FADD.FTZ R155, R127, R160 ;  /* 0x000000a07f9b7221 */ /* 0x000fe20000010000 */
[----:B------:R-:W-:-:S01]  /*8450*/  FFMA.FTZ R152, R157, UR28, -R102 ;  /* 0x0000001c9d987c23 */ /* 0x000fc20008010866 */
[----:B------:R-:W-:Y:S02]  /*8460*/  FFMA.FTZ R102, R103, UR28, -R102 ;  /* 0x0000001c67667c23 */ /* 0x000fe40008010866 */
[----:B------:R-:W-:-:S02]  /*8470*/  FADD.FTZ R155, R104, R155 ;  /* 0x0000009b689b7221 */ /* 0x000fc40000010000 */
        /* <DEDUP_REMOVED lines=24> */
[----:B-1----:R-:W-:-:S04]  /*8600*/  FADD.FTZ R155, R89, R2 ;  /* 0x00000002599b7221 */ /* 0x002fc80000010000 */
[----:B------:R-:W-:-:S03]  /*8610*/  FADD.FTZ R155, R98, R155 ;  /* 0x0000009b629b7221 */ /* 0x000fc60000010000 */
        /* <DEDUP_REMOVED lines=30> */
[----:B------:R-:W-:Y:S08]  /*8800*/  MUFU.EX2 R114, R114 ;  /* 0x0000007200727308 */ /* 0x000ff00000000800 */
[----:B------:R-:W1:Y:S01]  /*8810*/  MUFU.EX2 R100, R100 ;  /* 0x0000006400647308 */ /* 0x000e620000000800 */
[----:B0-----:R-:W-:-:S07]  /*8820*/  FADD.FTZ R3, R116, R3 ;  /* 0x0000000374037221 */ /* 0x001fce0000010000 */
[----:B------:R-:W-:Y:S08]  /*8830*/  MUFU.EX2 R90, R90 ;  /* 0x0000005a005a7308 */ /* 0x000ff00000000800 */
[----:B------:R-:W0:Y:S08]  /*8840*/  MUFU.EX2 R113, R113 ;  /* 0x0000007100717308 */ /* 0x000e300000000800 */
[----:B------:R-:W-:Y:S08]  /*8850*/  MUFU.EX2 R91, R91 ;  /* 0x0000005b005b7308 */ /* 0x000ff00000000800 */
[----:B------:R-:W2:Y:S08]  /*8860*/  MUFU.EX2 R101, R101 ;  /* 0x0000006500657308 */ /* 0x000eb00000000800 */
[----:B------:R-:W-:Y:S08]  /*8870*/  MUFU.EX2 R157, R94 ;  /* 0x0000005e009d7308 */ /* 0x000ff00000000800 */
[----:B------:R3:W-:Y:S08]  /*8880*/  MUFU.EX2 R159, R95 ;  /* 0x0000005f009f7308 */ /* 0x0007f00000000800 */
[----:B------:R-:W4:Y:S01]  /*8890*/  MUFU.EX2 R128, R128 ;  /* 0x0000008000807308 */ /* 0x000f220000000800 */
[----:B---3--:R-:W-:-:S01]  /*88a0*/  FADD.FTZ R95, R145, R2 ;  /* 0x00000002915f7221 */ /* 0x008fc20000010000 */
[----:B-1----:R-:W-:-:S03]  /*88b0*/  FADD.FTZ R2, R100, R3 ;  /* 0x0000000364027221 */ /* 0x002fc60000010000 */
[----:B------:R-:W-:Y:S01]  /*88c0*/  FADD.FTZ R95, R114, R95 ;  /* 0x0000005f725f7221 */ /* 0x000fe20000010000 */
[----:B0-----:R-:W-:-:S02]  /*88d0*/  FADD.FTZ R2, R113, R2 ;  /* 0x0000000271027221 */ /* 0x001fc40000010000 */
[----:B------:R-:W0:Y:S02]  /*88e0*/  MUFU.EX2 R129, R129 ;  /* 0x0000008100817308 */ /* 0x000e240000000800 */
[----:B--2---:R-:W-:-:S06]  /*88f0*/  FADD.FTZ R3, R101, R2 ;  /* 0x0000000265037221 */ /* 0x004fcc0000010000 */
[----:B------:R1:W2:Y:S01]  /*8900*/  MUFU.EX2 R94, R106 ;  /* 0x0000006a005e7308 */ /* 0x0002a20000000800 */
[----:B----4-:R-:W-:-:S07]  /*8910*/  FADD.FTZ R2, R128, R3 ;  /* 0x0000000380027221 */ /* 0x010fce0000010000 */
[----:B------:R-:W3:Y:S01]  /*8920*/  MUFU.EX2 R110, R110 ;  /* 0x0000006e006e7308 */ /* 0x000ee20000000800 */
[----:B-1----:R-:W-:-:S01]  /*8930*/  FADD.FTZ R106, R90, R95 ;  /* 0x0000005f5a6a7221 */ /* 0x002fc20000010000 */
[----:B0-----:R-:W-:-:S03]  /*8940*/  FADD.FTZ R95, R129, R2 ;  /* 0x00000002815f7221 */ /* 0x001fc60000010000 */
[----:B------:R-:W-:-:S03]  /*8950*/  FADD.FTZ R106, R91, R106 ;  /* 0x0000006a5b6a7221 */ /* 0x000fc60000010000 */
[----:B------:R-:W0:Y:S01]  /*8960*/  MUFU.EX2 R160, R99 ;  /* 0x0000006300a07308 */ /* 0x000e220000000800 */
[----:B------:R-:W-:-:S04]  /*8970*/  FADD.FTZ R106, R157, R106 ;  /* 0x0000006a9d6a7221 */ /* 0x000fc80000010000 */
[----:B------:R-:W-:-:S03]  /*8980*/  FADD.FTZ R3, R159, R106 ;  /* 0x0000006a9f037221 */ /* 0x000fc60000010000 */
[----:B------:R-:W1:Y:S01]  /*8990*/  MUFU.EX2 R111, R111 ;  /* 0x0000006f006f7308 */ /* 0x000e620000000800 */
[----:B--2---:R-:W-:-:S01]  /*89a0*/  FADD.FTZ R3, R94, R3 ;  /* 0x000000035e037221 */ /* 0x004fc20000010000 */
[----:B---3--:R-:W-:-:S06]  /*89b0*/  FADD.FTZ R2, R110, R95 ;  /* 0x0000005f6e027221 */ /* 0x008fcc0000010000 */
        /* <DEDUP_REMOVED lines=10> */
.L_x_2474:
[----:B------:R-:W-:Y:S01]  /*8a60*/  UISETP.GT.AND UP0, UPT, UR32, UR30, UPT ;  /* 0x0000001e2000728c */ /* 0x000fe2000bf04270 */
[----:B------:R-:W-:Y:S01]  /*8a70*/  F2FP.SATFINITE.E4M3.F32.PACK_AB_MERGE_C R5, R120, R5, RZ ;  /* 0x000000057805723e */ /* 0x000fe200048070ff */
[----:B------:R-:W-:Y:S01]  /*8a80*/  ULEA UR6, UR31, UR43, 0x3 ;  /* 0x0000002b1f067291 */ /* 0x000fe2000f8e183f */
[----:B------:R-:W-:Y:S01]  /*8a90*/  F2FP.SATFINITE.E4M3.F32.PACK_AB_MERGE_C R148, R149, R148, RZ ;  /* 0x000000949594723e */ /* 0x000fe200048070ff */
[----:B------:R-:W-:Y:S01]  /*8aa0*/  UIADD3 UR32, UR32, -0x1, URZ ;  /* 0xffffffff20207890 */ /* 0x000fe2000fffe03f */
[----:B------:R-:W-:Y:S01]  /*8ab0*/  F2FP.SATFINITE.E4M3.F32.PACK_AB_MERGE_C R144, R153, R144, RZ ;  /* 0x000000909990723e */ /* 0x000fe200048070ff */
[----:B------:R-:W-:Y:S01]  /*8ac0*/  UIADD3 UR6, UR6, 0x22860, URZ ;  /* 0x0002286006067890 */ /* 0x000fe2000fffe03f */
[----:B------:R-:W-:Y:S01]  /*8ad0*/  PLOP3.LUT P1, PT, PT, PT, UP0, 0x80, 0x0 ;  /* 0x000000000000781c */ /* 0x000fe20003f2f008 */
[----:B------:R-:W-:Y:S01]  /*8ae0*/  UMOV UR33, UR44 ;  /* 0x0000002c00217c82 */ /* 0x000fe20008000000 */
[----:B------:R-:W-:Y:S01]  /*8af0*/  F2FP.SATFINITE.E4M3.F32.PACK_AB_MERGE_C R9, R146, R9, RZ ;  /* 0x000000099209723e */ /* 0x000fe200048070ff */
[----:B------:R-:W-:Y:S01]  /*8b00*/  UPRMT UR6, UR41, 0x654, UR6 ;  /* 0x0000065429067896 */ /* 0x000fe20008000006 */
[----:B------:R-:W-:Y:S01]  /*8b10*/  F2FP.SATFINITE.E4M3.F32.PACK_AB_MERGE_C R12, R163, R12, RZ ;  /* 0x0000000ca30c723e */ /* 0x000fe200048070ff */
[----:B------:R-:W-:Y:S01]  /*8b20*/  UMOV UR31, UR36 ;  /* 0x00000024001f7c82 */ /* 0x000fe20008000000 */
        /* <DEDUP_REMOVED lines=103> */
.L_x_2464:
[----:B------:R-:W-:-:S13]  /*91a0*/  ISETP.LE.AND P1, PT, RZ, UR32, PT ;  /* 0x00000020ff007c0c */ /* 0x000fda000bf23270 */
[----:B------:R-:W-:Y:S05]  /*91b0*/  @!P1 BRA `(.L_x_2476) ;  /* 0x0000003000d49947 */ /* 0x000fea0003800000 */
[----:B------:R-:W-:Y:S01]  /*91c0*/  IMAD.MOV.U32 R6, RZ, RZ, R7 ;  /* 0x000000ffff067224 */ /* 0x000fe200078e0007 */
[----:B------:R-:W-:Y:S01]  /*91d0*/  UMOV UR30, UR44 ;  /* 0x0000002c001e7c82 */ /* 0x000fe20008000000 */
[----:B------:R-:W-:Y:S01]  /*91e0*/  IMAD.MOV.U32 R5, RZ, RZ, R88 ;  /* 0x000000ffff057224 */ /* 0x000fe200078e0058 */
[----:B------:R-:W-:Y:S01]  /*91f0*/  UMOV UR29, UR36 ;  /* 0x00000024001d7c82 */ /* 0x000fe20008000000 */
[----:B------:R-:W-:-:S05]  /*9200*/  ULDC UR28, c[0x0][0x988] ;  /* 0x00026200001c7ab9 */ /* 0x000fca0000000800 */
.L_x_2487:
[----:B------:R-:W-:Y:S01]  /*9210*/  ISETP.NE.AND P2, PT, RZ, UR42, PT ;  /* 0x0000002aff007c0c */ /* 0x000fe2000bf45270 */
[----:B------:R-:W-:-:S04]  /*9220*/  UISETP.NE.AND UP0, UPT, UR29, 0x1, UPT ;  /* 0x000000011d00788c */ /* 0x000fc8000bf05270 */
[----:B------:R-:W-:-:S04]  /*9230*/  USEL UR44, URZ, 0x1, UP0 ;  /* 0x000000013f2c7887 */ /* 0x000fc80008000000 */
[----:B------:R-:W-:-:S04]  /*9240*/  ULOP3.LUT UR44, UR30, UR44, URZ, 0x3c, !UPT ;  /* 0x0000002c1e2c7292 */ /* 0x000fc8000f8e3c3f */
[----:B------:R-:W-:Y:S08]  /*9250*/  @P2 BRA `(.L_x_2477) ;  /* 0x0000000000382947 */ /* 0x000ff00003800000 */
[----:B------:R-:W-:Y:S05]  /*9260*/  @!P0 BRA `(.L_x_2478) ;  /* 0x0000000000048947 */ /* 0x000fea0003800000 */
[----:B------:R-:W-:Y:S01]  /*9270*/  BPT.TRAP 0x1 ;  /* 0x000000040000795c */ /* 0x000fe20000300000 */
.L_x_2478:
        /* <DEDUP_REMOVED lines=9> */
.L_x_2479:
[----:B-1----:R-:W-:Y:S05]  /*9310*/  @P1 BRA `(.L_x_2477) ;  /* 0x0000000000081947 */ /* 0x002fea0003800000 */
[----:B------:R-:W1:Y:S02]  /*9320*/  SYNCS.PHASECHK.TRANS64.TRYWAIT P1, [UR6+0x22830], R7 ;  /* 0x02283007ff0075a7 */ /* 0x000e640008020146 */
[----:B-1----:R-:W-:Y:S05]  /*9330*/  @!P1 BRA `(.L_x_2480) ;  /* 0x000000b8007c9947 */ /* 0x002fea0003800000 */
.L_x_2477:
        /* <DEDUP_REMOVED lines=132> */
.L_x_2482:
[----:B------:R-:W-:Y:S01]  /*9b80*/  ULEA UR6, UR29, UR43, 0x3 ;  /* 0x0000002b1d067291 */ /* 0x000fe2000f8e183f */
[----:B------:R-:W-:-:S05]  /*9b90*/  IMAD.U32 R7, RZ, RZ, UR30 ;  /* 0x0000001eff077e24 */ /* 0x000fca000f8e00ff */
[----:B------:R-:W-:-:S04]  /*9ba0*/  SHF.L.U32 R7, R7, 0x1f, RZ ;  /* 0x0000001f07077819 */ /* 0x000fc800000006ff */
[----:B------:R0:W1:Y:S01]  /*9bb0*/  SYNCS.PHASECHK.TRANS64.TRYWAIT P1, [UR6+0x22850], R7 ;  /* 0x02285007ff0075a7 */ /* 0x0000620008020146 */
[----:B------:R-:W-:Y:S05]  /*9bc0*/  @!P0 BRA `(.L_x_2483) ;  /* 0x0000000000048947 */ /* 0x000fea0003800000 */
[----:B------:R-:W-:Y:S01]  /*9bd0*/  BPT.TRAP 0x1 ;  /* 0x000000040000795c */ /* 0x000fe20000300000 */
.L_x_2483:
[----:B-1----:R-:W-:Y:S05]  /*9be0*/  @P1 BRA `(.L_x_2481) ;  /* 0x0000000000081947 */ /* 0x002fea0003800000 */
[----:B------:R-:W1:Y:S02]  /*9bf0*/  SYNCS.PHASECHK.TRANS64.TRYWAIT P1, [UR6+0x22850], R7 ;  /* 0x02285007ff0075a7 */ /* 0x000e640008020146 */
[----:B-1----:R-:W-:Y:S05]  /*9c00*/  @!P1 BRA `(.L_x_2484) ;  /* 0x000000b000609947 */ /* 0x002fea0003800000 */
.L_x_2481:
        /* <DEDUP_REMOVED lines=36> */
.L_x_2485:
        /* <DEDUP_REMOVED lines=25> */
[----:B------:R-:W-:Y:S01]  /*9fe0*/  FMUL.FTZ R131, R0, R135 ;  /* 0x0000008700837220 */ /* 0x000fe20000410000 */
[----:B-1----:R-:W-:Y:S01]  /*9ff0*/  FMNMX.FTZ R112, R14, R5, !PT ;  /* 0x000000050e707209 */ /* 0x002fe20007810000 */
[C---:B------:R-:W-:Y:S01]  /*a000*/  FMUL.FTZ R156, R0.reuse, R164 ;  /* 0x000000a4009c7220 */ /* 0x040fe20000410000 */
[C---:B------:R-:W-:Y:S01]  /*a010*/  FMUL.FTZ R135, R0.reuse, R105 ;  /* 0x0000006900877220 */ /* 0x040fe20000410000 */
[C---:B------:R-:W-:Y:S01]  /*a020*/  FMUL.FTZ R105, R0.reuse, R107 ;  /* 0x0000006b00697220 */ /* 0x040fe20000410000 */
[----:B------:R-:W1:Y:S01]  /*a030*/  MUFU.TANH R8, R8 ;  /* 0x0000000800087308 */ /* 0x000e620000002400 */
[C---:B------:R-:W-:Y:S01]  /*a040*/  FMUL.FTZ R107, R0.reuse, R111 ;  /* 0x0000006f006b7220 */ /* 0x040fe20000410000 */
[----:B0-----:R-:W-:Y:S01]  /*a050*/  FMNMX.FTZ R7, R9, R6, !PT ;  /* 0x0000000609077209 */ /* 0x001fe20007810000 */
        /* <DEDUP_REMOVED lines=59> */
[----:B------:R-:W-:Y:S01]  /*a410*/  FMUL.FTZ R170, R0, R101 ;  /* 0x0000006500aa7220 */ /* 0x000fe20000410000 */
[----:B------:R-:W-:Y:S01]  /*a420*/  IMAD.U32 R171, RZ, RZ, UR28 ;  /* 0x0000001cffab7e24 */ /* 0x000fe2000f8e00ff */
[----:B------:R-:W2:Y:S01]  /*a430*/  MUFU.TANH R13, R13 ;  /* 0x0000000d000d7308 */ /* 0x000ea20000002400 */
[----:B-1----:R-:W-:Y:S01]  /*a440*/  FMNMX.FTZ R88, R12, R113, !PT ;  /* 0x000000710c587209 */ /* 0x002fe20007810000 */
[----:B------:R-:W-:-:S04]  /*a450*/  ULEA UR6, UR36, UR43, 0x3 ;  /* 0x0000002b24067291 */ /* 0x000fc8000f8e183f */
[----:B------:R-:W-:Y:S02]  /*a460*/  UIADD3 UR6, UR6, 0x22840, URZ ;  /* 0x0002284006067890 */ /* 0x000fe4000fffe03f */
[----:B------:R-:W1:Y:S01]  /*a470*/  MUFU.TANH R156, R156 ;  /* 0x0000009c009c7308 */ /* 0x000e620000002400 */
[----:B0-----:R-:W-:Y:S01]  /*a480*/  FMNMX.FTZ R7, R155, R112, !PT ;  /* 0x000000709b077209 */ /* 0x001fe20007810000 */
[----:B------:R-:W-:-:S06]  /*a490*/  UPRMT UR6, UR41, 0x654, UR6 ;  /* 0x0000065429067896 */ /* 0x000fcc0008000006 */
[----:B------:R-:W0:Y:S01]  /*a4a0*/  MUFU.TANH R20, R20 ;  /* 0x0000001400147308 */ /* 0x000e220000002400 */
[----:B--2---:R-:W-:Y:S02]  /*a4b0*/  FMNMX.FTZ R113, R13, R88, !PT ;  /* 0x000000580d717209 */ /* 0x004fe40007810000 */
[----:B------:R-:W-:Y:S05]  /*a4c0*/  SYNCS.ARRIVE.TRANS64.RED.A1T0 RZ, [UR6], RZ ;  /* 0x000000ffffff79a7 */ /* 0x000fea0008100406 */
        /* <DEDUP_REMOVED lines=139> */
[----:B-1----:R-:W-:-:S05]  /*ad80*/  FMNMX.FTZ R98, R170, R7, !PT ;  /* 0x00000007aa627209 */ /* 0x002fca0007810000 */
[----:B------:R-:W1:Y:S01]  /*ad90*/  SHFL.BFLY PT, R7, R98, 0x2, 0x1f ;  /* 0x0c401f0062077f89 */ /* 0x000e6200000e0000 */
[----:B0-----:R-:W-:-:S05]  /*ada0*/  FMNMX.FTZ R97, R96, R97, !PT ;  /* 0x0000006160617209 */ /* 0x001fca0007810000 */
[----:B------:R-:W0:Y:S01]  /*adb0*/  SHFL.BFLY PT, R88, R97, 0x2, 0x1f ;  /* 0x0c401f0061587f89 */ /* 0x000e2200000e0000 */
[----:B-1----:R-:W-:Y:S02]  /*adc0*/  FMNMX.FTZ R99, R98, R7, !PT ;  /* 0x0000000762637209 */ /* 0x002fe40007810000 */
[----:B0-----:R-:W-:-:S03]  /*add0*/  FMNMX.FTZ R100, R97, R88, !PT ;  /* 0x0000005861647209 */ /* 0x001fc60007810000 */
[----:B------:R-:W0:Y:S04]  /*ade0*/  SHFL.BFLY PT, R88, R99, 0x1, 0x1f ;  /* 0x0c201f0063587f89 */ /* 0x000e2800000e0000 */
[----:B------:R-:W1:Y:S01]  /*adf0*/  SHFL.BFLY PT, R7, R100, 0x1, 0x1f ;  /* 0x0c201f0064077f89 */ /* 0x000e6200000e0000 */
[----:B0-----:R-:W-:Y:S02]  /*ae00*/  FMNMX.FTZ R88, R99, R88, !PT ;  /* 0x0000005863587209 */ /* 0x001fe40007810000 */
[----:B-1----:R-:W-:-:S03]  /*ae10*/  FMNMX.FTZ R7, R100, R7, !PT ;  /* 0x0000000764077209 */ /* 0x002fc60007810000 */
[C---:B------:R-:W-:Y:S01]  /*ae20*/  FFMA.FTZ R171, R88.reuse, R171, -8 ;  /* 0xc100000058ab7423 */ /* 0x040fe200000100ab */
[----:B------:R-:W-:-:S03]  /*ae30*/  FADD.FTZ R5, -R88, R5 ;  /* 0x0000000558057221 */ /* 0x000fc60000010100 */
[----:B------:R-:W-:Y:S01]  /*ae40*/  FFMA.FTZ R103, R158, UR28, -R171 ;  /* 0x0000001c9e677c23 */ /* 0x000fe200080108ab */
[----:B------:R-:W-:Y:S01]  /*ae50*/  MOV R158, UR28 ;  /* 0x0000001c009e7c02 */ /* 0x000fe20008000f00 */
[----:B------:R-:W-:Y:S01]  /*ae60*/  FMUL.FTZ R98, R5, UR28 ;  /* 0x0000001c05627c20 */ /* 0x000fe20008410000 */
[----:B------:R-:W-:-:S01]  /*ae70*/  FADD.FTZ R5, -R7, R6 ;  /* 0x0000000607057221 */ /* 0x000fc20000010100 */
[--C-:B------:R-:W-:Y:S01]  /*ae80*/  FFMA.FTZ R115, R142, UR28, -R171.reuse ;  /* 0x0000001c8e737c23 */ /* 0x100fe200080108ab */
[----:B------:R-:W-:-:S01]  /*ae90*/  FFMA.FTZ R142, R150, UR28, -R171 ;  /* 0x0000001c968e7c23 */ /* 0x000fc200080108ab */
[----:B------:R-:W-:Y:S01]  /*aea0*/  FFMA.FTZ R158, R7, R158, -8 ;  /* 0xc1000000079e7423 */ /* 0x000fe2000001009e */
[----:B------:R-:W-:-:S01]  /*aeb0*/  FFMA.FTZ R97, R14, UR28, -R171 ;  /* 0x0000001c0e617c23 */ /* 0x000fc200080108ab */
[--C-:B------:R-:W-:Y:S01]  /*aec0*/  FFMA.FTZ R150, R162, UR28, -R171.reuse ;  /* 0x0000001ca2967c23 */ /* 0x100fe200080108ab */
[----:B------:R-:W-:Y:S01]  /*aed0*/  FMUL.FTZ R5, R5, UR28 ;  /* 0x0000001c05057c20 */ /* 0x000fe20008410000 */
[----:B------:R-:W-:Y:S01]  /*aee0*/  FFMA.FTZ R162, R9, UR28, -R158 ;  /* 0x0000001c09a27c23 */ /* 0x000fe2000801089e */
[----:B------:R-:W-:-:S01]  /*aef0*/  FFMA.FTZ R14, R15, UR28, -R171 ;  /* 0x0000001c0f0e7c23 */ /* 0x000fc200080108ab */
[----:B------:R-:W-:Y:S01]  /*af00*/  FFMA.FTZ R9, R8, UR28, -R158 ;  /* 0x0000001c08097c23 */ /* 0x000fe2000801089e */
[----:B------:R-:W-:Y:S01]  /*af10*/  MUFU.EX2 R6, R98 ;  /* 0x0000006200067308 */ /* 0x000fe20000000800 */
[----:B------:R-:W-:-:S01]  /*af20*/  FFMA.FTZ R15, R152, UR28, -R171 ;  /* 0x0000001c980f7c23 */ /* 0x000fc200080108ab */
[--C-:B------:R-:W-:Y:S01]  /*af30*/  FFMA.FTZ R8, R10, UR28, -R158.reuse ;  /* 0x0000001c0a087c23 */ /* 0x100fe2000801089e */
[----:B------:R-:W-:-:S01]  /*af40*/  FFMA.FTZ R11, R11, UR28, -R158 ;  /* 0x0000001c0b0b7c23 */ /* 0x000fc2000801089e */
[--C-:B------:R-:W-:Y:S01]  /*af50*/  FFMA.FTZ R153, R153, UR28, -R171.reuse ;  /* 0x0000001c99997c23 */ /* 0x100fe200080108ab */
[----:B------:R-:W-:-:S01]  /*af60*/  FFMA.FTZ R99, R154, UR28, -R171 ;  /* 0x0000001c9a637c23 */ /* 0x000fc200080108ab */
[----:B------:R-:W-:Y:S01]  /*af70*/  FFMA.FTZ R10, R12, UR28, -R158 ;  /* 0x0000001c0c0a7c23 */ /* 0x000fe2000801089e */
[----:B------:R-:W-:-:S01]  /*af80*/  FFMA.FTZ R100, R155, UR28, -R171 ;  /* 0x0000001c9b647c23 */ /* 0x000fc200080108ab */
[----:B------:R-:W0:Y:S01]  /*af90*/  MUFU.EX2 R97, R97 ;  /* 0x0000006100617308 */ /* 0x000e220000000800 */
[----:B------:R-:W-:-:S01]  /*afa0*/  FFMA.FTZ R13, R13, UR28, -R158 ;  /* 0x0000001c0d0d7c23 */ /* 0x000fc2000801089e */
[--C-:B------:R-:W-:Y:S01]  /*afb0*/  FFMA.FTZ R12, R20, UR28, -R158.reuse ;  /* 0x0000001c140c7c23 */ /* 0x100fe2000801089e */
        /* <DEDUP_REMOVED lines=17> */
[--C-:B------:R-:W-:Y:S01]  /*b0d0*/  FFMA.FTZ R140, R146, UR28, -R171.reuse ;  /* 0x0000001c928c7c23 */ /* 0x100fe200080108ab */
        /* <DEDUP_REMOVED lines=31> */
[--C-:B------:R-:W-:Y:S01]  /*b2d0*/  FFMA.FTZ R107, R107, UR28, -R158.reuse ;  /* 0x0000001c6b6b7c23 */ /* 0x100fe2000801089e */
[----:B------:R-:W-:-:S01]  /*b2e0*/  FFMA.FTZ R108, R108, UR28, -R158 ;  /* 0x0000001c6c6c7c23 */ /* 0x000fc2000801089e */
[----:B------:R-:W-:Y:S01]  /*b2f0*/  FFMA.FTZ R151, R163, UR28, -R171 ;  /* 0x0000001ca3977c23 */ /* 0x000fe200080108ab */
[----:B------:R-:W-:-:S01]  /*b300*/  FFMA.FTZ R109, R109, UR28, -R158 ;  /* 0x0000001c6d6d7c23 */ /* 0x000fc2000801089e */
[----:B------:R2:W3:Y:S01]  /*b310*/  MUFU.EX2 R98, R153 ;  /* 0x0000009900627308 */ /* 0x0004e20000000800 */
        /* <DEDUP_REMOVED lines=11> */
[----:B--2---:R-:W-:Y:S01]  /*b3d0*/  FFMA.FTZ R153, R165, UR28, -R171 ;  /* 0x0000001ca5997c23 */ /* 0x004fe200080108ab */
[----:B------:R-:W-:-:S01]  /*b3e0*/  FFMA.FTZ R91, R91, UR28, -R158 ;  /* 0x0000001c5b5b7c23 */ /* 0x000fc2000801089e */
[----:B------:R-:W-:Y:S01]  /*b3f0*/  FFMA.FTZ R92, R92, UR28, -R158 ;  /* 0x0000001c5c5c7c23 */ /* 0x000fe2000801089e */
[----:B------:R-:W-:-:S01]  /*b400*/  FFMA.FTZ R154, R166, UR28, -R171 ;  /* 0x0000001ca69a7c23 */ /* 0x000fc200080108ab */
[----:B------:R-:W0:Y:S01]  /*b410*/  MUFU.EX2 R99, R99 ;  /* 0x0000006300637308 */ /* 0x000e220000000800 */
[----:B---3--:R-:W-:-:S01]  /*b420*/  FADD.FTZ R148, R98, R159 ;  /* 0x0000009f62947221 */ /* 0x008fc20000010000 */
        /* <DEDUP_REMOVED lines=112> */
[----:B------:R-:W-:Y:S01]  /*bb30*/  MUFU.EX2 R110, R110 ;  /* 0x0000006e006e7308 */ /* 0x000fe20000000800 */
[----:B0-----:R-:W-:-:S07]  /*bb40*/  FADD.FTZ R159, R109, R148 ;  /* 0x000000946d9f7221 */ /* 0x001fce0000010000 */
[----:B------:R-:W0:Y:S01]  /*bb50*/  MUFU.EX2 R117, R117 ;  /* 0x0000007500757308 */ /* 0x000e220000000800 */
[----:B--2---:R-:W-:-:S07]  /*bb60*/  FADD.FTZ R2, R152, R3 ;  /* 0x0000000398027221 */ /* 0x004fce0000010000 */
[----:B------:R-:W-:Y:S08]  /*bb70*/  MUFU.EX2 R111, R111 ;  /* 0x0000006f006f7308 */ /* 0x000ff00000000800 */
        /* <DEDUP_REMOVED lines=9> */
[----:B------:R2:W3:Y:S08]  /*bc10*/  MUFU.EX2 R161, R92 ;  /* 0x0000005c00a17308 */ /* 0x0004f00000000800 */
[----:B------:R-:W4:Y:S01]  /*bc20*/  MUFU.EX2 R154, R154 ;  /* 0x0000009a009a7308 */ /* 0x000f220000000800 */
[----:B--2---:R-:W-:-:S04]  /*bc30*/  FADD.FTZ R92, R110, R159 ;  /* 0x0000009f6e5c7221 */ /* 0x004fc80000010000 */
[----:B------:R-:W-:-:S03]  /*bc40*/  FADD.FTZ R92, R111, R92 ;  /* 0x0000005c6f5c7221 */ /* 0x000fc60000010000 */
[----:B------:R-:W2:Y:S01]  /*bc50*/  MUFU.EX2 R155, R155 ;  /* 0x0000009b009b7308 */ /* 0x000ea20000000800 */
[----:B------:R-:W-:-:S04]  /*bc60*/  FADD.FTZ R3, R89, R92 ;  /* 0x0000005c59037221 */ /* 0x000fc80000010000 */
[----:B-1----:R-:W-:-:S03]  /*bc70*/  FADD.FTZ R3, R90, R3 ;  /* 0x000000035a037221 */ /* 0x002fc60000010000 */
[----:B------:R1:W5:Y:S01]  /*bc80*/  MUFU.EX2 R91, R93 ;  /* 0x0000005d005b7308 */ /* 0x0003620000000800 */
[----:B0-----:R-:W-:-:S04]  /*bc90*/  FADD.FTZ R3, R164, R3 ;  /* 0x00000003a4037221 */ /* 0x001fc80000010000 */
[----:B---3--:R-:W-:-:S03]  /*bca0*/  FADD.FTZ R92, R161, R3 ;  /* 0x00000003a15c7221 */ /* 0x008fc60000010000 */
[----:B------:R-:W0:Y:S01]  /*bcb0*/  MUFU.EX2 R156, R156 ;  /* 0x0000009c009c7308 */ /* 0x000e220000000800 */
[----:B-1----:R-:W-:-:S04]  /*bcc0*/  FADD.FTZ R93, R153, R2 ;  /* 0x00000002995d7221 */ /* 0x002fc80000010000 */
[----:B----4-:R-:W-:-:S03]  /*bcd0*/  FADD.FTZ R2, R154, R93 ;  /* 0x0000005d9a027221 */ /* 0x010fc60000010000 */
[----:B------:R-:W1:Y:S01]  /*bce0*/  MUFU.EX2 R171, R94 ;  /* 0x0000005e00ab7308 */ /* 0x000e620000000800 */
[----:B--2---:R-:W-:-:S01]  /*bcf0*/  FADD.FTZ R3, R155, R2 ;  /* 0x000000029b037221 */ /* 0x004fc20000010000 */
[----:B-----5:R-:W-:-:S06]  /*bd00*/  FADD.FTZ R92, R91, R92 ;  /* 0x0000005c5b5c7221 */ /* 0x020fcc0000010000 */
        /* <DEDUP_REMOVED lines=12> */
.L_x_2486:
        /* <DEDUP_REMOVED lines=114> */
[----:B------:R-:W-:Y:S01]  /*c4f0*/  F2FP.SATFINITE.E4M3.F32.PACK_AB_MERGE_C R171, R171, R91, R92 ;  /* 0x0000005babab723e */ /* 0x000fe2000480705c */
[----:B------:R-:W-:Y:S06]  /*c500*/  @P1 BRA `(.L_x_2487) ;  /* 0xffffffcc00401947 */ /* 0x000fec000383ffff */
.L_x_2476:
[----:B------:R-:W-:Y:S06]  /*c510*/  BAR.ARV 0x8, 0x180 ;  /* 0x0206000000007b1d */ /* 0x000fec0000002000 */
[----:B------:R-:W-:Y:S05]  /*c520*/  @!P0 BRA `(.L_x_2488) ;  /* 0x0000000000048947 */ /* 0x000fea0003800000 */
[----:B------:R-:W-:Y:S01]  /*c530*/  BPT.TRAP 0x1 ;  /* 0x000000040000795c */ /* 0x000fe20000300000 */
.L_x_2488:
[----:B------:R-:W-:Y:S01]  /*c540*/  ULEA UR9, UR36, UR43, 0x3 ;  /* 0x0000002b24097291 */ /* 0x000fe2000f8e183f */
[----:B------:R-:W-:-:S05]  /*c550*/  IMAD.U32 R0, RZ, RZ, UR44 ;  /* 0x0000002cff007e24 */ /* 0x000fca000f8e00ff */
[----:B------:R-:W-:-:S04]  /*c560*/  SHF.L.U32 R0, R0, 0x1f, RZ ;  /* 0x0000001f00007819 */ /* 0x000fc800000006ff */
[----:B------:R0:W1:Y:S01]  /*c570*/  SYNCS.PHASECHK.TRANS64.TRYWAIT P1, [UR9+0x22850], R0 ;  /* 0x02285000ff0075a7 */ /* 0x0000620008020149 */
[----:B------:R-:W-:Y:S05]  /*c580*/  @!P0 BRA `(.L_x_2489) ;  /* 0x0000000000048947 */ /* 0x000fea0003800000 */
[----:B------:R-:W-:Y:S01]  /*c590*/  BPT.TRAP 0x1 ;  /* 0x000000040000795c */ /* 0x000fe20000300000 */
.L_x_2489:
[----:B-1----:R-:W-:Y:S05]  /*c5a0*/  @P1 BRA `(.L_x_2490) ;  /* 0x0000000000081947 */ /* 0x002fea0003800000 */
[----:B------:R-:W1:Y:S02]  /*c5b0*/  SYNCS.PHASECHK.TRANS64.TRYWAIT P1, [UR9+0x22850], R0 ;  /* 0x02285000ff0075a7 */ /* 0x000e640008020149 */
[----:B-1----:R-:W-:Y:S05]  /*c5c0*/  @!P1 BRA `(.L_x_2491) ;  /* 0x0000008800089947 */ /* 0x002fea0003800000 */
.L_x_2490:
        /* <DEDUP_REMOVED lines=36> */
[----:B-1----:R-:W-:Y:S01]  /*c810*/  IMAD.U32 R5, RZ, RZ, UR7 ;  /* 0x00000007ff057e24 */ /* 0x002fe2000f8e00ff */
        /* <DEDUP_REMOVED lines=10> */
[----:B0-----:R-:W0:Y:S04]  /*c8c0*/  SHFL.BFLY PT, R0, R3, 0x2, 0x1f ;  /* 0x0c401f0003007f89 */ /* 0x001e2800000e0000 */
[----:B------:R-:W3:Y:S01]  /*c8d0*/  SHFL.BFLY PT, R9, R2, 0x2, 0x1f ;  /* 0x0c401f0002097f89 */ /* 0x000ee200000e0000 */
[----:B------:R-:W-:Y:S02]  /*c8e0*/  WARPGROUP.DEPBAR.LE gsb0, 0x0 ;  /* 0x00008000000079c5 */ /* 0x000fe40000010000 */
[----:B------:R-:W-:-:S06]  /*c8f0*/  WARPGROUP.ARRIVE ;  /* 0x00000000000079c5 */ /* 0x000fcc0000000000 */
[----:B------:R-:W-:Y:S01]  /*c900*/  QGMMA.64x128x32.F32.E4M3.E4M3 R24, R172, gdesc[UR4], R24, gsb0 ;  /* 0x01e00004ac187df3 */ /* 0x000fe20008000818 */
[----:B------:R-:W-:Y:S01]  /*c910*/  UMOV UR6, UR8 ;  /* 0x0000000800067c82 */ /* 0x000fe20008000000 */
[----:B------:R-:W-:Y:S01]  /*c920*/  UMOV UR7, 0xc0000010 ;  /* 0xc000001000077882 */ /* 0x000fe20000000000 */
[----:B0-----:R-:W-:-:S01]  /*c930*/  FADD.FTZ R0, R0, R3 ;  /* 0x0000000300007221 */ /* 0x001fc20000010000 */
[----:B---3--:R-:W-:-:S04]  /*c940*/  FADD.FTZ R9, R9, R2 ;  /* 0x0000000209097221 */ /* 0x008fc80000010000 */
[----:B-1----:R-:W0:Y:S04]  /*c950*/  SHFL.BFLY PT, R5, R0, 0x1, 0x1f ;  /* 0x0c201f0000057f89 */ /* 0x002e2800000e0000 */
[----:B------:R-:W1:Y:S01]  /*c960*/  SHFL.BFLY PT, R4, R9, 0x1, 0x1f ;  /* 0x0c201f0009047f89 */ /* 0x000e6200000e0000 */
        /* <DEDUP_REMOVED lines=17> */
[----:B------:R-:W-:Y:S01]  /*ca80*/  IMAD.U32 R13, RZ, RZ, UR28 ;  /* 0x0000001cff0d7e24 */ /* 0x000fe2000f8e00ff */
[----:B------:R-:W-:Y:S01]  /*ca90*/  MOV R14, UR28 ;  /* 0x0000001c000e7c02 */ /* 0x000fe20008000f00 */
[----:B0-----:R-:W-:-:S02]  /*caa0*/  @P2 FMUL.FTZ R4, R4, 0.69314718246459960938 ;  /* 0x3f31721804042820 */ /* 0x001fc40000410000 */
[----:B------:R-:W-:Y:S02]  /*cab0*/  @P2 FMUL.FTZ R5, R13, 0.69314718246459960938 ;  /* 0x3f3172180d052820 */ /* 0x000fe40000410000 */
        /* <DEDUP_REMOVED lines=11> */
.L_x_2492:
        /* <DEDUP_REMOVED lines=18> */
[-C--:B------:R-:W-:Y:S01]  /*cc90*/  FMUL.FTZ R48, R30, R96.reuse ;  /* 0x000000601e307220 */ /* 0x080fe20000410000 */
[-C--:B------:R-:W-:Y:S01]  /*cca0*/  FMUL.FTZ R40, R31, R96.reuse ;  /* 0x000000601f287220 */ /* 0x080fe20000410000 */
[-C--:B------:R-:W-:Y:S01]  /*ccb0*/  FMUL.FTZ R41, R34, R96.reuse ;  /* 0x0000006022297220 */ /* 0x080fe20000410000 */
        /* <DEDUP_REMOVED lines=53> */
.L_x_2456:
        /* <DEDUP_REMOVED lines=43> */
[----:B------:R-:W-:Y:S01]  /*d2c0*/  F2FP.BF16.F32.PACK_AB R89, R88, R89 ;  /* 0x000000595859723e */ /* 0x000fe200000010ff */
[----:B------:R-:W-:Y:S01]  /*d2d0*/  USHF.R.S32.HI UR12, URZ, 0x1f, UR40 ;  /* 0x0000001f3f0c7899 */ /* 0x000fe20008011428 */
[----:B------:R-:W-:Y:S01]  /*d2e0*/  LOP3.LUT R24, R24, 0xc, RZ, 0xc0, !PT ;  /* 0x0000000c18187812 */ /* 0x000fe200078ec0ff */
[----:B------:R-:W-:Y:S01]  /*d2f0*/  ULDC.64 UR8, c[0x0][0xb90] ;  /* 0x0002e40000087ab9 */ /* 0x000fe20000000a00 */
[----:B------:R-:W-:Y:S01]  /*d300*/  USHF.R.S32.HI UR13, URZ, 0x1f, UR39 ;  /* 0x0000001f3f0d7899 */ /* 0x000fe20008011427 */
[----:B------:R-:W-:Y:S01]  /*d310*/  BAR.SYNC.DEFER_BLOCKING 0x1, 0x100 ;  /* 0x0044000000007b1d */ /* 0x000fe20000010000 */
[----:B------:R-:W-:-:S05]  /*d320*/  IADD3 R24, P0, R24, UR6, RZ ;  /* 0x0000000618187c10 */ /* 0x000fca000ff1e0ff */
[----:B------:R-:W-:Y:S01]  /*d330*/  IMAD.X R25, RZ, RZ, UR7, P0 ;  /* 0x00000007ff197e24 */ /* 0x000fe200080e06ff */
[----:B------:R-:W-:-:S04]  /*d340*/  ULDC.64 UR10, c[0x0][0xb98] ;  /* 0x0002e600000a7ab9 */ /* 0x000fc80000000a00 */
[----:B------:R0:W2:Y:S01]  /*d350*/  LDG.E.CONSTANT R24, desc[UR50][R24.64] ;  /* 0x0000003218187981 */ /* 0x0000a2000c1e9900 */
[----:B------:R-:W-:Y:S02]  /*d360*/  UIMAD UR5, UR12, UR8, URZ ;  /* 0x000000080c0572a4 */ /* 0x000fe4000f8e023f */
[----:B------:R-:W-:Y:S01]  /*d370*/  UIMAD.WIDE.U32 UR6, UR40, UR8, URZ ;  /* 0x00000008280672a5 */ /* 0x000fe2000f8e003f */
[----:B------:R-:W1:Y:S01]  /*d380*/  S2R R34, SR_SWINHI ;  /* 0x0000000000227919 */ /* 0x000e620000002f00 */
[----:B------:R-:W-:Y:S02]  /*d390*/  UIMAD UR5, UR40, UR9, UR5 ;  /* 0x00000009280572a4 */ /* 0x000fe4000f8e0205 */
[----:B------:R-:W-:Y:S02]  /*d3a0*/  UIMAD UR8, UR13, UR10, URZ ;  /* 0x0000000a0d0872a4 */ /* 0x000fe4000f8e023f */
[----:B------:R-:W-:Y:S01]  /*d3b0*/  UIADD3 UR7, UR7, UR5, URZ ;  /* 0x0000000507077290 */ /* 0x000fe2000fffe03f */
[----:B0-----:R-:W-:Y:S01]  /*d3c0*/  LOP3.LUT P0, R25, R35, 0x3, RZ, 0xc0, !PT ;  /* 0x0000000323197812 */ /* 0x001fe2000780c0ff */
[----:B------:R-:W-:-:S02]  /*d3d0*/  UIMAD UR8, UR39, UR11, UR8 ;  /* 0x0000000b270872a4 */ /* 0x000fc4000f8e0208 */
[----:B------:R-:W-:Y:S01]  /*d3e0*/  UIMAD.WIDE.U32 UR6, UR39, UR10, UR6 ;  /* 0x0000000a270672a5 */ /* 0x000fe2000f8e0006 */
[----:B------:R-:W-:Y:S01]  /*d3f0*/  ISETP.EQ.OR P0, PT, R25, 0x3, !P0 ;  /* 0x000000031900780c */ /* 0x000fe20004702670 */
[----:B------:R-:W-:Y:S01]  /*d400*/  ULDC UR5, c[0x0][0xa88] ;  /* 0x0002a20000057ab9 */ /* 0x000fe20000000800 */
[----:B------:R-:W-:Y:S02]  /*d410*/  ULDC.64 UR10, c[0x0][0xaf0] ;  /* 0x0002bc00000a7ab9 */ /* 0x000fe40000000a00 */
[----:B------:R-:W-:Y:S02]  /*d420*/  SEL R61, R7, R6, P0 ;  /* 0x00000006073d7207 */ /* 0x000fe40000000000 */
[----:B------:R-:W-:Y:S02]  /*d430*/  SEL R58, R6, R7, P0 ;  /* 0x00000007063a7207 */ /* 0x000fe40000000000 */
[----:B------:R-:W-:Y:S02]  /*d440*/  SEL R55, R29, R28, P0 ;  /* 0x0000001c1d377207 */ /* 0x000fe40000000000 */
[----:B------:R-:W-:Y:S01]  /*d450*/  SEL R52, R28, R29, P0 ;  /* 0x0000001d1c347207 */ /* 0x000fe20000000000 */
[----:B------:R-:W-:Y:S01]  /*d460*/  IMAD R29, R23, 0x40, R16 ;  /* 0x00000040171d7824 */ /* 0x000fe200078e0210 */
[----:B------:R-:W-:-:S02]  /*d470*/  SEL R65, R31, R30, P0 ;  /* 0x0000001e1f417207 */ /* 0x000fc40000000000 */
[----:B------:R-:W-:Y:S02]  /*d480*/  SEL R62, R30, R31, P0 ;  /* 0x0000001f1e3e7207 */ /* 0x000fe40000000000 */
[----:B------:R-:W0:Y:S01]  /*d490*/  LDC R30, c[0x0][0xbe8] ;  /* 0x0002fa00ff1e7b82 */ /* 0x000e220000000800 */
[----:B------:R-:W-:Y:S02]  /*d4a0*/  SEL R73, R9, R8, P0 ;  /* 0x0000000809497207 */ /* 0x000fe40000000000 */
[----:B------:R-:W-:Y:S02]  /*d4b0*/  SEL R70, R8, R9, P0 ;  /* 0x0000000908467207 */ /* 0x000fe40000000000 */
[----:B------:R-:W-:Y:S02]  /*d4c0*/  SEL R67, R27, R26, P0 ;  /* 0x0000001a1b437207 */ /* 0x000fe40000000000 */
[----:B------:R-:W-:Y:S02]  /*d4d0*/  MOV R4, R3 ;  /* 0x0000000300047202 */ /* 0x000fe40000000f00 */
[----:B-1----:R-:W-:-:S02]  /*d4e0*/  MOV R5, R34 ;  /* 0x0000002200057202 */ /* 0x002fc40000000f00 */
[----:B------:R-:W-:Y:S02]  /*d4f0*/  SEL R64, R26, R27, P0 ;  /* 0x0000001b1a407207 */ /* 0x000fe40000000000 */
[----:B------:R-:W-:Y:S01]  /*d500*/  SEL R57, R15, R14, P0 ;  /* 0x0000000e0f397207 */ /* 0x000fe20000000000 */
[--C-:B------:R-:W-:Y:S01]  /*d510*/  IMAD.WIDE R6, R191, 0x2, R4.reuse ;  /* 0x00000002bf067825 */ /* 0x100fe200078e0204 */
[----:B------:R-:W-:Y:S02]  /*d520*/  SEL R54, R14, R15, P0 ;  /* 0x0000000f0e367207 */ /* 0x000fe40000000000 */
[----:B------:R-:W-:Y:S01]  /*d530*/  SEL R69, R21, R20, P0 ;  /* 0x0000001415457207 */ /* 0x000fe20000000000 */
[----:B------:R-:W-:Y:S01]  /*d540*/  IMAD.WIDE R28, R29, 0x2, R4 ;  /* 0x000000021d1c7825 */ /* 0x000fe200078e0204 */
[C---:B------:R-:W-:Y:S02]  /*d550*/  IADD3 R43, P6, R6.reuse, 0x4060, RZ ;  /* 0x00004060062b7810 */ /* 0x040fe40007fde0ff */
[----:B------:R-:W-:-:S02]  /*d560*/  IADD3 R5, P2, R6, 0x20, RZ ;  /* 0x0000002006057810 */ /* 0x000fc40007f5e0ff */
[----:B------:R-:W-:Y:S02]  /*d570*/  LOP3.LUT R42, R43, 0x380, RZ, 0xc0, !PT ;  /* 0x000003802b2a7812 */ /* 0x000fe400078ec0ff */
[----:B------:R-:W-:Y:S02]  /*d580*/  SEL R66, R20, R21, P0 ;  /* 0x0000001514427207 */ /* 0x000fe40000000000 */
[----:B------:R-:W-:Y:S02]  /*d590*/  SHF.R.U64 R42, R42, 0x3, RZ ;  /* 0x000000032a2a7819 */ /* 0x000fe400000012ff */
[----:B------:R-:W-:Y:S02]  /*d5a0*/  IADD3.X R35, RZ, R7, RZ, P2, !PT ;  /* 0x00000007ff237210 */ /* 0x000fe400017fe4ff */
[----:B------:R-:W-:Y:S01]  /*d5b0*/  LOP3.LUT R42, R42, R43, RZ, 0x3c, !PT ;  /* 0x0000002b2a2a7212 */ /* 0x000fe200078e3cff */
[----:B------:R-:W-:Y:S01]  /*d5c0*/  IMAD.X R43, RZ, RZ, R7, P6 ;  /* 0x000000ffff2b7224 */ /* 0x000fe200030e0607 */
[----:B------:R-:W-:-:S02]  /*d5d0*/  IADD3 R9, P6, R6, 0x40, RZ ;  /* 0x0000004006097810 */ /* 0x000fc40007fde0ff */
[----:B------:R-:W-:Y:S02]  /*d5e0*/  LOP3.LUT R4, R5, 0x380, RZ, 0xc0, !PT ;  /* 0x0000038005047812 */ /* 0x000fe400078ec0ff */
[C---:B------:R-:W-:Y:S01]  /*d5f0*/  IADD3 R15, P2, R28.reuse, 0x2000, RZ ;  /* 0x000020001c0f7810 */ /* 0x040fe20007f5e0ff */
[----:B------:R-:W-:Y:S01]  /*d600*/  IMAD.X R27, RZ, RZ, R7, P6 ;  /* 0x000000ffff1b7224 */ /* 0x000fe200030e0607 */
[----:B------:R-:W-:Y:S02]  /*d610*/  IADD3 R21, P6, R28, 0x1000, RZ ;  /* 0x000010001c157810 */ /* 0x000fe40007fde0ff */
[----:B------:R-:W-:Y:S02]  /*d620*/  LOP3.LUT R45, R6, 0x380, RZ, 0xc0, !PT ;  /* 0x00000380062d7812 */ /* 0x000fe400078ec0ff */
[----:B------:R-:W-:Y:S02]  /*d630*/  SHF.R.U64 R4, R4, 0x3, RZ ;  /* 0x0000000304047819 */ /* 0x000fe400000012ff */
[----:B------:R-:W-:-:S02]  /*d640*/  LOP3.LUT R20, R21, 0x380, RZ, 0xc0, !PT ;  /* 0x0000038015147812 */ /* 0x000fc400078ec0ff */
[----:B------:R-:W-:Y:S02]  /*d650*/  LOP3.LUT R14, R15, 0x380, RZ, 0xc0, !PT ;  /* 0x000003800f0e7812 */ /* 0x000fe400078ec0ff */
[----:B------:R-:W-:Y:S02]  /*d660*/  SEL R59, R11, R10, P0 ;  /* 0x0000000a0b3b7207 */ /* 0x000fe40000000000 */
[----:B------:R-:W-:Y:S02]  /*d670*/  SEL R56, R10, R11, P0 ;  /* 0x0000000b0a387207 */ /* 0x000fe40000000000 */
[----:B------:R-:W-:Y:S02]  /*d680*/  SHF.R.U64 R45, R45, 0x3, RZ ;  /* 0x000000032d2d7819 */ /* 0x000fe400000012ff */
[----:B------:R-:W-:Y:S02]  /*d690*/  IADD3 R11, P3, R6, 0x4000, RZ ;  /* 0x00004000060b7810 */ /* 0x000fe40007f7e0ff */
[----:B------:R-:W-:-:S02]  /*d6a0*/  LOP3.LUT R34, R4, R5, RZ, 0x3c, !PT ;  /* 0x0000000504227212 */ /* 0x000fc400078e3cff */
[----:B------:R-:W-:Y:S02]  /*d6b0*/  SHF.R.U64 R20, R20, 0x3, RZ ;  /* 0x0000000314147819 */ /* 0x000fe400000012ff */
[----:B------:R-:W-:Y:S02]  /*d6c0*/  SHF.R.U64 R14, R14, 0x3, RZ ;  /* 0x000000030e0e7819 */ /* 0x000fe400000012ff */
[----:B------:R-:W-:Y:S02]  /*d6d0*/  LOP3.LUT R4, R9, 0x380, RZ, 0xc0, !PT ;  /* 0x0000038009047812 */ /* 0x000fe400078ec0ff */
[----:B------:R-:W-:Y:S02]  /*d6e0*/  SEL R71, R13, R12, P0 ;  /* 0x0000000c0d477207 */ /* 0x000fe40000000000 */
[----:B------:R-:W-:Y:S02]  /*d6f0*/  SEL R68, R12, R13, P0 ;  /* 0x0000000d0c447207 */ /* 0x000fe40000000000 */
[----:B------:R-:W-:-:S02]  /*d700*/  IADD3 R13, P5, R6, 0x4040, RZ ;  /* 0x00004040060d7810 */ /* 0x000fc40007fbe0ff */
[C---:B------:R-:W-:Y:S02]  /*d710*/  IADD3 R10, P4, R6.reuse, 0x4020, RZ ;  /* 0x00004020060a7810 */ /* 0x040fe40007f9e0ff */
[----:B------:R-:W-:Y:S01]  /*d720*/  IADD3 R8, P1, R6, 0x60, RZ ;  /* 0x0000006006087810 */ /* 0x000fe20007f3e0ff */
[--C-:B------:R-:W-:Y:S01]  /*d730*/  IMAD.X R41, RZ, RZ, R7.reuse, P5 ;  /* 0x000000ffff297224 */ /* 0x100fe200028e0607 */
[----:B------:R-:W-:Y:S01]  /*d740*/  LOP3.LUT R44, R45, R6, RZ, 0x3c, !PT ;  /* 0x000000062d2c7212 */ /* 0x000fe200078e3cff */
[----:B------:R-:W-:Y:S01]  /*d750*/  IMAD.MOV.U32 R45, RZ, RZ, R7 ;  /* 0x000000ffff2d7224 */ /* 0x000fe200078e0007 */
[----:B------:R-:W-:Y:S02]  /*d760*/  LOP3.LUT R6, R11, 0x380, RZ, 0xc0, !PT ;  /* 0x000003800b067812 */ /* 0x000fe400078ec0ff */
[----:B------:R-:W-:Y:S01]  /*d770*/  LOP3.LUT R20, R20, R21, RZ, 0x3c, !PT ;  /* 0x0000001514147212 */ /* 0x000fe200078e3cff */
[--C-:B------:R-:W-:Y:S01]  /*d780*/  IMAD.X R21, RZ, RZ, R29.reuse, P6 ;  /* 0x000000ffff157224 */ /* 0x100fe200030e061d */
[----:B------:R-:W-:Y:S01]  /*d790*/  LOP3.LUT R14, R14, R15, RZ, 0x3c, !PT ;  /* 0x0000000f0e0e7212 */ /* 0x000fe200078e3cff */
[----:B------:R-:W-:Y:S01]  /*d7a0*/  IMAD.X R15, RZ, RZ, R29, P2 ;  /* 0x000000ffff0f7224 */ /* 0x000fe200010e061d */
[----:B------:R-:W-:-:S02]  /*d7b0*/  SHF.R.U64 R4, R4, 0x3, RZ ;  /* 0x0000000304047819 */ /* 0x000fc400000012ff */
[----:B------:R-:W-:Y:S02]  /*d7c0*/  IADD3 R31, P6, R28, 0x7000, RZ ;  /* 0x000070001c1f7810 */ /* 0x000fe40007fde0ff */
[----:B0-----:R-:W-:Y:S02]  /*d7d0*/  ISETP.NE.AND P2, PT, R30, 0x1, PT ;  /* 0x000000011e00780c */ /* 0x001fe40003f45270 */
[----:B------:R-:W-:Y:S02]  /*d7e0*/  SHF.R.U64 R6, R6, 0x3, RZ ;  /* 0x0000000306067819 */ /* 0x000fe400000012ff */
[----:B------:R-:W-:Y:S02]  /*d7f0*/  SEL R63, R48, R49, P0 ;  /* 0x00000031303f7207 */ /* 0x000fe40000000000 */
[----:B------:R-:W-:Y:S02]  /*d800*/  LOP3.LUT R26, R4, R9, RZ, 0x3c, !PT ;  /* 0x00000009041a7212 */ /* 0x000fe400078e3cff */
[----:B------:R-:W-:-:S02]  /*d810*/  SEL R48, R49, R48, P0 ;  /* 0x0000003031307207 */ /* 0x000fc40000000000 */
[----:B------:R-:W-:Y:S02]  /*d820*/  LOP3.LUT R4, R31, 0x380, RZ, 0xc0, !PT ;  /* 0x000003801f047812 */ /* 0x000fe400078ec0ff */
[----:B------:R-:W-:Y:S02]  /*d830*/  SEL R49, R38, R39, P0 ;  /* 0x0000002726317207 */ /* 0x000fe40000000000 */
[----:B------:R-:W-:Y:S01]  /*d840*/  SEL R60, R39, R38, P0 ;  /* 0x00000026273c7207 */ /* 0x000fe20000000000 */
[----:B------:R-:W-:Y:S01]  /*d850*/  IMAD.X R39, RZ, RZ, R7, P3 ;  /* 0x000000ffff277224 */ /* 0x000fe200018e0607 */
[----:B------:R-:W-:Y:S02]  /*d860*/  LOP3.LUT R38, R6, R11, RZ, 0x3c, !PT ;  /* 0x0000000b06267212 */ /* 0x000fe400078e3cff */
[----:B------:R-:W-:Y:S02]  /*d870*/  LOP3.LUT R6, R8, 0x380, RZ, 0xc0, !PT ;  /* 0x0000038008067812 */ /* 0x000fe400078ec0ff */
[----:B------:R-:W-:-:S02]  /*d880*/  SHF.R.U64 R4, R4, 0x3, RZ ;  /* 0x0000000304047819 */ /* 0x000fc400000012ff */
[----:B------:R-:W-:Y:S02]  /*d890*/  SHF.R.U64 R5, R6, 0x3, RZ ;  /* 0x0000000306057819 */ /* 0x000fe400000012ff */
[----:B------:R-:W-:Y:S02]  /*d8a0*/  LOP3.LUT R4, R4, R31, RZ, 0x3c, !PT ;  /* 0x0000001f04047212 */ /* 0x000fe400078e3cff */
[----:B------:R-:W0:Y:S01]  /*d8b0*/  @P2 LDC R31, c[0x0][0xbec] ;  /* 0x0002fb00ff1f2b82 */ /* 0x000e220000000800 */
[----:B------:R-:W-:Y:S02]  /*d8c0*/  SEL R53, R33, R32, P0 ;  /* 0x0000002021357207 */ /* 0x000fe40000000000 */
[----:B------:R-:W-:Y:S01]  /*d8d0*/  SEL R50, R32, R33, P0 ;  /* 0x0000002120327207 */ /* 0x000fe20000000000 */
[----:B------:R-:W-:Y:S01]  /*d8e0*/  IMAD.X R33, RZ, RZ, R7, P1 ;  /* 0x000000ffff217224 */ /* 0x000fe200008e0607 */
[----:B------:R-:W-:Y:S02]  /*d8f0*/  LOP3.LUT R32, R5, R8, RZ, 0x3c, !PT ;  /* 0x0000000805207212 */ /* 0x000fe400078e3cff */
[----:B------:R-:W-:-:S02]  /*d900*/  MOV R83, R44 ;  /* 0x0000002c00537202 */ /* 0x000fc40000000f00 */
[----:B------:R-:W-:Y:S02]  /*d910*/  MOV R82, R32 ;  /* 0x0000002000527202 */ /* 0x000fe40000000f00 */
[----:B------:R-:W1:Y:S01]  /*d920*/  @P2 LDC R32, c[0x0][0xbf0] ;  /* 0x0002fc00ff202b82 */ /* 0x000e620000000800 */
[----:B------:R-:W-:Y:S01]  /*d930*/  MOV R44, R34 ;  /* 0x00000022002c7202 */ /* 0x000fe20000000f00 */
[----:B------:R-:W-:Y:S01]  /*d940*/  VIADD R34, R18, UR38 ;  /* 0x0000002612227c36 */ /* 0x000fe20008000000 */
[----:B------:R-:W-:Y:S02]  /*d950*/  LOP3.LUT R12, R13, 0x380, RZ, 0xc0, !PT ;  /* 0x000003800d0c7812 */ /* 0x000fe400078ec0ff */
[----:B------:R-:W-:Y:S02]  /*d960*/  SEL R51, R37, R36, P0 ;  /* 0x0000002425337207 */ /* 0x000fe40000000000 */
[----:B------:R-:W-:Y:S01]  /*d970*/  SEL R46, R36, R37, P0 ;  /* 0x00000025242e7207 */ /* 0x000fe20000000000 */
[----:B------:R-:W-:Y:S01]  /*d980*/  IMAD.X R37, RZ, RZ, R7, P4 ;  /* 0x000000ffff257224 */ /* 0x000fe200020e0607 */
[----:B------:R-:W-:-:S02]  /*d990*/  SEL R25, R94, R93, P0 ;  /* 0x0000005d5e197207 */ /* 0x000fc40000000000 */
[----:B------:R-:W-:Y:S02]  /*d9a0*/  SEL R47, R90, R89, P0 ;  /* 0x000000595a2f7207 */ /* 0x000fe40000000000 */
[----:B------:R-:W-:Y:S01]  /*d9b0*/  MOV R45, R26 ;  /* 0x0000001a002d7202 */ /* 0x000fe20000000f00 */
[----:B0-----:R-:W-:Y:S01]  /*d9c0*/  @P2 IMAD.HI.U32 R27, R34, R31, RZ ;  /* 0x0000001f221b2227 */ /* 0x001fe200078e00ff */
[----:B------:R-:W-:Y:S02]  /*d9d0*/  SEL R94, R93, R94, P0 ;  /* 0x0000005e5d5e7207 */ /* 0x000fe40000000000 */
[----:B------:R-:W-:Y:S01]  /*d9e0*/  SEL R90, R89, R90, P0 ;  /* 0x0000005a595a7207 */ /* 0x000fe20000000000 */
[----:B------:R-:W-:Y:S01]  /*d9f0*/  IMAD.MOV.U32 R26, RZ, RZ, R34 ;  /* 0x000000ffff1a7224 */ /* 0x000fe200078e0022 */
[----:B------:R-:W-:Y:S02]  /*da00*/  LOP3.LUT R7, R10, 0x380, RZ, 0xc0, !PT ;  /* 0x000003800a077812 */ /* 0x000fe400078ec0ff */
[----:B------:R-:W-:-:S02]  /*da10*/  SHF.R.U64 R12, R12, 0x3, RZ ;  /* 0x000000030c0c7819 */ /* 0x000fc400000012ff */
[----:B------:R-:W-:Y:S02]  /*da20*/  SHF.R.U64 R7, R7, 0x3, RZ ;  /* 0x0000000307077819 */ /* 0x000fe400000012ff */
[----:B------:R-:W-:Y:S02]  /*da30*/  LOP3.LUT R40, R12, R13, RZ, 0x3c, !PT ;  /* 0x0000000d0c287212 */ /* 0x000fe400078e3cff */
[----:B------:R-:W-:Y:S02]  /*da40*/  IADD3 R13, P1, R28, 0x3000, RZ ;  /* 0x000030001c0d7810 */ /* 0x000fe40007f3e0ff */
[----:B------:R-:W-:Y:S02]  /*da50*/  LOP3.LUT R36, R7, R10, RZ, 0x3c, !PT ;  /* 0x0000000a07247212 */ /* 0x000fe400078e3cff */
[----:B-1----:R-:W-:Y:S01]  /*da60*/  @P2 SHF.R.U32.HI R26, RZ, R32, R27 ;  /* 0x00000020ff1a2219 */ /* 0x002fe2000001161b */
[----:B------:R-:W-:Y:S01]  /*da70*/  IMAD.U32 R27, RZ, RZ, UR8 ;  /* 0x00000008ff1b7e24 */ /* 0x000fe2000f8e00ff */
[----:B------:R-:W-:Y:S01]  /*da80*/  LOP3.LUT R12, R13, 0x380, RZ, 0xc0, !PT ;  /* 0x000003800d0c7812 */ /* 0x000fe200078ec0ff */
[----:B------:R-:W-:Y:S01]  /*da90*/  ULDC.64 UR8, c[0x0][0xae8] ;  /* 0x0002ba0000087ab9 */ /* 0x000fe20000000a00 */
[----:B------:R-:W-:Y:S01]  /*daa0*/  MOV R80, R36 ;  /* 0x0000002400507202 */ /* 0x000fe20000000f00 */
[----:B------:R-:W-:Y:S01]  /*dab0*/  IMAD.MOV R37, RZ, RZ, -R26 ;  /* 0x000000ffff257224 */ /* 0x000fe200078e0a1a */
[----:B------:R-:W-:-:S02]  /*dac0*/  SEL R75, R86, R87, P0 ;  /* 0x00000057564b7207 */ /* 0x000fc40000000000 */
[----:B------:R-:W-:Y:S01]  /*dad0*/  SHF.R.U64 R12, R12, 0x3, RZ ;  /* 0x000000030c0c7819 */ /* 0x000fe200000012ff */
[----:B------:R-:W-:Y:S01]  /*dae0*/  IMAD R37, R30, R37, R34 ;  /* 0x000000251e257224 */ /* 0x000fe200078e0222 */
[----:B------:R-:W-:Y:S02]  /*daf0*/  SEL R86, R87, R86, P0 ;  /* 0x0000005657567207 */ /* 0x000fe40000000000 */
[----:B------:R-:W-:Y:S01]  /*db00*/  LOP3.LUT R12, R12, R13, RZ, 0x3c, !PT ;  /* 0x0000000d0c0c7212 */ /* 0x000fe200078e3cff */
[----:B------:R-:W-:Y:S01]  /*db10*/  IMAD.X R13, RZ, RZ, R29, P1 ;  /* 0x000000ffff0d7224 */ /* 0x000fe200008e061d */
[----:B------:R-:W-:Y:S02]  /*db20*/  MOV R77, R42 ;  /* 0x0000002a004d7202 */ /* 0x000fe40000000f00 */
[----:B------:R-:W-:Y:S02]  /*db30*/  MOV R79, R40 ;  /* 0x00000028004f7202 */ /* 0x000fe40000000f00 */
[----:B------:R-:W-:-:S02]  /*db40*/  IADD3 R40, P1, R26, UR6, RZ ;  /* 0x000000061a287c10 */ /* 0x000fc4000ff3e0ff */
[----:B------:R-:W-:Y:S02]  /*db50*/  SHF.R.S32.HI R36, RZ, 0x1f, R37 ;  /* 0x0000001fff247819 */ /* 0x000fe40000011425 */
[C---:B------:R-:W-:Y:S02]  /*db60*/  IADD3 R9, P4, R28.reuse, 0x5000, RZ ;  /* 0x000050001c097810 */ /* 0x040fe40007f9e0ff */
[----:B------:R-:W-:Y:S02]  /*db70*/  IADD3 R11, P3, R28, 0x4000, RZ ;  /* 0x000040001c0b7810 */ /* 0x000fe40007f7e0ff */
[----:B------:R-:W-:Y:S02]  /*db80*/  LOP3.LUT R8, R9, 0x380, RZ, 0xc0, !PT ;  /* 0x0000038009087812 */ /* 0x000fe400078ec0ff */
[----:B------:R-:W-:Y:S02]  /*db90*/  LOP3.LUT R10, R11, 0x380, RZ, 0xc0, !PT ;  /* 0x000003800b0a7812 */ /* 0x000fe400078ec0ff */
[----:B------:R-:W-:-:S02]  /*dba0*/  MOV R81, R38 ;  /* 0x0000002600517202 */ /* 0x000fc40000000f00 */
[----:B------:R-:W-:Y:S02]  /*dbb0*/  SHF.R.U64 R8, R8, 0x3, RZ ;  /* 0x0000000308087819 */ /* 0x000fe400000012ff */
[----:B------:R-:W-:Y:S02]  /*dbc0*/  SHF.R.U64 R10, R10, 0x3, RZ ;  /* 0x000000030a0a7819 */ /* 0x000fe400000012ff */
[----:B------:R-:W-:Y:S01]  /*dbd0*/  LOP3.LUT R8, R8, R9, RZ, 0x3c, !PT ;  /* 0x0000000908087212 */ /* 0x000fe200078e3cff */
[--C-:B------:R-:W-:Y:S01]  /*dbe0*/  IMAD.X R9, RZ, RZ, R29.reuse, P4 ;  /* 0x000000ffff097224 */ /* 0x100fe200020e061d */
[----:B------:R-:W-:Y:S01]  /*dbf0*/  LOP3.LUT R10, R10, R11, RZ, 0x3c, !PT ;  /* 0x0000000b0a0a7212 */ /* 0x000fe200078e3cff */
[----:B------:R-:W-:Y:S01]  /*dc00*/  IMAD.X R11, RZ, RZ, R29, P3 ;  /* 0x000000ffff0b7224 */ /* 0x000fe200018e061d */
[C---:B------:R-:W-:Y:S02]  /*dc10*/  IADD3 R7, P5, R28.reuse, 0x6000, RZ ;  /* 0x000060001c077810 */ /* 0x040fe40007fbe0ff */
[----:B------:R-:W-:-:S02]  /*dc20*/  LOP3.LUT R5, R28, 0x380, RZ, 0xc0, !PT ;  /* 0x000003801c057812 */ /* 0x000fc400078ec0ff */
[----:B------:R-:W-:Y:S02]  /*dc30*/  LOP3.LUT R6, R7, 0x380, RZ, 0xc0, !PT ;  /* 0x0000038007067812 */ /* 0x000fe400078ec0ff */
[----:B------:R-:W-:Y:S02]  /*dc40*/  SHF.R.U64 R5, R5, 0x3, RZ ;  /* 0x0000000305057819 */ /* 0x000fe400000012ff */
[----:B------:R-:W-:Y:S02]  /*dc50*/  SHF.R.U64 R6, R6, 0x3, RZ ;  /* 0x0000000306067819 */ /* 0x000fe400000012ff */
[----:B------:R-:W-:Y:S02]  /*dc60*/  LOP3.LUT R28, R5, R28, RZ, 0x3c, !PT ;  /* 0x0000001c051c7212 */ /* 0x000fe400078e3cff */
[----:B------:R-:W-:Y:S01]  /*dc70*/  LOP3.LUT R6, R6, R7, RZ, 0x3c, !PT ;  /* 0x0000000706067212 */ /* 0x000fe200078e3cff */
[----:B------:R-:W-:Y:S01]  /*dc80*/  IMAD.X R7, RZ, RZ, R29, P5 ;  /* 0x000000ffff077224 */ /* 0x000fe200028e061d */
[----:B------:R-:W-:-:S02]  /*dc90*/  IADD3.X R5, RZ, R29, RZ, P6, !PT ;  /* 0x0000001dff057210 */ /* 0x000fc400037fe4ff */
[----:B--2---:R-:W-:Y:S01]  /*dca0*/  LOP3.LUT R31, R24, 0x2, RZ, 0x3c, !PT ;  /* 0x00000002181f7812 */ /* 0x004fe200078e3cff */
[----:B------:R-:W-:Y:S04]  /*dcb0*/  SHFL.IDX PT, R25, R25, R24, 0x1c1f ;  /* 0x001c1f1819197589 */ /* 0x000fe800000e0000 */
[----:B------:R-:W-:Y:S04]  /*dcc0*/  SHFL.IDX PT, R47, R47, R24, 0x1c1f ;  /* 0x001c1f182f2f7589 */ /* 0x000fe800000e0000 */
[----:B------:R-:W-:Y:S04]  /*dcd0*/  SHFL.IDX PT, R94, R94, R31, 0x1c1f ;  /* 0x001c1f1f5e5e7589 */ /* 0x000fe800000e0000 */
[----:B------:R-:W0:Y:S04]  /*dce0*/  SHFL.IDX PT, R90, R90, R31, 0x1c1f ;  /* 0x001c1f1f5a5a7589 */ /* 0x000e2800000e0000 */
[----:B------:R-:W-:Y:S04]  /*dcf0*/  SHFL.IDX PT, R63, R63, R24, 0x1c1f ;  /* 0x001c1f183f3f7589 */ /* 0x000fe800000e0000 */
[----:B------:R-:W-:Y:S04]  /*dd00*/  SHFL.IDX PT, R48, R48, R31, 0x1c1f ;  /* 0x001c1f1f30307589 */ /* 0x000fe800000e0000 */
[----:B------:R-:W-:Y:S04]  /*dd10*/  SHFL.IDX PT, R51, R51, R24, 0x1c1f ;  /* 0x001c1f1833337589 */ /* 0x000fe800000e0000 */
[----:B------:R-:W1:Y:S04]  /*dd20*/  SHFL.IDX PT, R46, R46, R31, 0x1c1f ;  /* 0x001c1f1f2e2e7589 */ /* 0x000e6800000e0000 */
[----:B------:R-:W-:Y:S04]  /*dd30*/  SHFL.IDX PT, R49, R49, R24, 0x1c1f ;  /* 0x001c1f1831317589 */ /* 0x000fe800000e0000 */
[----:B------:R-:W2:Y:S01]  /*dd40*/  SHFL.IDX PT, R60, R60, R31, 0x1c1f ;  /* 0x001c1f1f3c3c7589 */ /* 0x000ea200000e0000 */
[----:B0-----:R-:W-:-:S02]  /*dd50*/  SEL R32, R47, R90, P0 ;  /* 0x0000005a2f207207 */ /* 0x001fc40000000000 */
[----:B------:R-:W-:Y:S01]  /*dd60*/  SEL R34, R90, R47, P0 ;  /* 0x0000002f5a227207 */ /* 0x000fe20000000000 */
[----:B------:R-:W-:Y:S04]  /*dd70*/  SHFL.IDX PT, R65, R65, R24, 0x1c1f ;  /* 0x001c1f1841417589 */ /* 0x000fe800000e0000 */
[----:B------:R-:W0:Y:S04]  /*dd80*/  SHFL.IDX PT, R62, R62, R31, 0x1c1f ;  /* 0x001c1f1f3e3e7589 */ /* 0x000e2800000e0000 */
[----:B------:R-:W-:Y:S04]  /*dd90*/  SHFL.IDX PT, R53, R53, R24, 0x1c1f ;  /* 0x001c1f1835357589 */ /* 0x000fe800000e0000 */
[----:B------:R-:W-:Y:S01]  /*dda0*/  SHFL.IDX PT, R55, R55, R24, 0x1c1f ;  /* 0x001c1f1837377589 */ /* 0x000fe200000e0000 */
[----:B-1----:R-:W-:-:S03]  /*ddb0*/  SEL R38, R46, R51, P0 ;  /* 0x000000332e267207 */ /* 0x002fc60000000000 */
[----:B------:R-:W-:Y:S04]  /*ddc0*/  SHFL.IDX PT, R57, R57, R24, 0x1c1f ;  /* 0x001c1f1839397589 */ /* 0x000fe800000e0000 */
[----:B------:R-:W-:Y:S01]  /*ddd0*/  SHFL.IDX PT, R59, R59, R24, 0x1c1f ;  /* 0x001c1f183b3b7589 */ /* 0x000fe200000e0000 */
[----:B--2---:R-:W-:Y:S02]  /*dde0*/  SEL R33, R49, R60, P0 ;  /* 0x0000003c31217207 */ /* 0x004fe40000000000 */
[----:B------:R-:W-:Y:S01]  /*ddf0*/  SEL R35, R60, R49, P0 ;  /* 0x000000313c237207 */ /* 0x000fe20000000000 */
[----:B------:R-:W-:Y:S04]  /*de00*/  SHFL.IDX PT, R42, R61, R24, 0x1c1f ;  /* 0x001c1f183d2a7589 */ /* 0x000fe800000e0000 */
[----:B------:R-:W-:Y:S01]  /*de10*/  SHFL.IDX PT, R67, R67, R24, 0x1c1f ;  /* 0x001c1f1843437589 */ /* 0x000fe200000e0000 */
[----:B0-----:R-:W-:-:S03]  /*de20*/  SEL R39, R62, R65, P0 ;  /* 0x000000413e277207 */ /* 0x001fc60000000000 */
[----:B------:R-:W-:Y:S04]  /*de30*/  SHFL.IDX PT, R69, R69, R24, 0x1c1f ;  /* 0x001c1f1845457589 */ /* 0x000fe800000e0000 */
[----:B------:R-:W-:Y:S04]  /*de40*/  SHFL.IDX PT, R71, R71, R24, 0x1c1f ;  /* 0x001c1f1847477589 */ /* 0x000fe800000e0000 */
[----:B------:R-:W-:Y:S04]  /*de50*/  SHFL.IDX PT, R73, R73, R24, 0x1c1f ;  /* 0x001c1f1849497589 */ /* 0x000fe800000e0000 */
[----:B------:R0:W-:Y:S04]  /*de60*/  SHFL.IDX PT, R75, R75, R24, 0x1c1f ;  /* 0x001c1f184b4b7589 */ /* 0x0001e800000e0000 */
[----:B------:R-:W-:Y:S04]  /*de70*/  SHFL.IDX PT, R50, R50, R31, 0x1c1f ;  /* 0x001c1f1f32327589 */ /* 0x000fe800000e0000 */
[----:B------:R-:W-:Y:S01]  /*de80*/  SHFL.IDX PT, R72, R64, R31, 0x1c1f ;  /* 0x001c1f1f40487589 */ /* 0x000fe200000e0000 */
[----:B0-----:R-:W-:-:S03]  /*de90*/  SHF.R.S32.HI R24, RZ, 0x1f, R26 ;  /* 0x0000001fff187819 */ /* 0x001fc6000001141a */
[----:B------:R-:W-:Y:S01]  /*dea0*/  SHFL.IDX PT, R52, R52, R31, 0x1c1f ;  /* 0x001c1f1f34347589 */ /* 0x000fe200000e0000 */
[----:B------:R-:W-:Y:S02]  /*deb0*/  SEL R26, R94, R25, P0 ;  /* 0x000000195e1a7207 */ /* 0x000fe40000000000 */
[----:B------:R-:W-:Y:S01]  /*dec0*/  IADD3.X R41, R24, UR7, R27, P1, !PT ;  /* 0x0000000718297c10 */ /* 0x000fe20008ffe41b */
[----:B------:R-:W-:Y:S01]  /*ded0*/  SHFL.IDX PT, R74, R66, R31, 0x1c1f ;  /* 0x001c1f1f424a7589 */ /* 0x000fe200000e0000 */
[----:B------:R-:W-:Y:S01]  /*dee0*/  ULDC.64 UR6, c[0x0][0xb88] ;  /* 0x0002e20000067ab9 */ /* 0x000fe20000000a00 */
[----:B------:R-:W-:Y:S01]  /*def0*/  SEL R24, R25, R94, P0 ;  /* 0x0000005e19187207 */ /* 0x000fe20000000000 */
[----:B------:R-:W-:Y:S01]  /*df00*/  IMAD R36, R36, UR6, RZ ;  /* 0x0000000624247c24 */ /* 0x000fe2000f8e02ff */
[----:B------:R-:W-:Y:S01]  /*df10*/  SHFL.IDX PT, R54, R54, R31, 0x1c1f ;  /* 0x001c1f1f36367589 */ /* 0x000fe200000e0000 */
[----:B------:R-:W-:Y:S01]  /*df20*/  SEL R25, R63, R48, P0 ;  /* 0x000000303f197207 */ /* 0x000fe20000000000 */
[C---:B------:R-:W-:Y:S01]  /*df30*/  IMAD.WIDE.U32 R40, R37.reuse, UR6, R40 ;  /* 0x0000000625287c25 */ /* 0x040fe2000f8e0028 */
[----:B------:R-:W-:Y:S01]  /*df40*/  SEL R27, R48, R63, P0 ;  /* 0x0000003f301b7207 */ /* 0x000fe20000000000 */
[----:B------:R-:W-:Y:S01]  /*df50*/  SHFL.IDX PT, R76, R68, R31, 0x1c1f ;  /* 0x001c1f1f444c7589 */ /* 0x000fe200000e0000 */
[----:B------:R-:W-:Y:S01]  /*df60*/  LOP3.LUT P1, RZ, R188, 0x3, RZ, 0xc0, !PT ;  /* 0x00000003bcff7812 */ /* 0x000fe2000782c0ff */
[----:B------:R-:W-:Y:S01]  /*df70*/  IMAD R47, R37, UR7, R36 ;  /* 0x00000007252f7c24 */ /* 0x000fe2000f8e0224 */
[----:B------:R-:W-:Y:S01]  /*df80*/  SEL R36, R51, R46, P0 ;  /* 0x0000002e33247207 */ /* 0x000fe20000000000 */
[----:B------:R-:W0:Y:S01]  /*df90*/  SHFL.IDX PT, R56, R56, R31, 0x1c1f ;  /* 0x001c1f1f38387589 */ /* 0x000e2200000e0000 */
[----:B------:R-:W-:Y:S01]  /*dfa0*/  VIADD R46, R190, UR38 ;  /* 0x00000026be2e7c36 */ /* 0x000fe20008000000 */
[----:B------:R-:W-:Y:S01]  /*dfb0*/  ULDC.64 UR6, c[0x0][0xb50] ;  /* 0x0002d40000067ab9 */ /* 0x000fe20000000a00 */
[----:B------:R-:W-:Y:S01]  /*dfc0*/  SEL R37, R65, R62, P0 ;  /* 0x0000003e41257207 */ /* 0x000fe20000000000 */
[----:B------:R-:W1:Y:S04]  /*dfd0*/  SHFL.IDX PT, R78, R70, R31, 0x1c1f ;  /* 0x001c1f1f464e7589 */ /* 0x000e6800000e0000 */
[----:B------:R-:W2:Y:S04]  /*dfe0*/  SHFL.IDX PT, R43, R58, R31, 0x1c1f ;  /* 0x001c1f1f3a2b7589 */ /* 0x000ea800000e0000 */
[----:B------:R3:W4:Y:S04]  /*dff0*/  SHFL.IDX PT, R86, R86, R31, 0x1c1f ;  /* 0x001c1f1f56567589 */ /* 0x00072800000e0000 */
[----:B------:R2:W-:Y:S04]  /*e000*/  STSM.16.M88.4 [R83], R24 ;  /* 0x0000001853007844 */ /* 0x0005e80000000200 */
[----:B------:R4:W-:Y:S01]  /*e010*/  STSM.16.M88.4 [R44], R32 ;  /* 0x000000202c007844 */ /* 0x0009e20000000200 */
[----:B---3--:R-:W-:-:S03]  /*e020*/  IMAD R31, R30, UR5, RZ ;  /* 0x000000051e1f7c24 */ /* 0x008fc6000f8e02ff */
[----:B------:R3:W-:Y:S01]  /*e030*/  STSM.16.M88.4 [R45], R36 ;  /* 0x000000242d007844 */ /* 0x0007e20000000200 */
[----:B0-----:R-:W-:Y:S02]  /*e040*/  SEL R64, R59, R56, P0 ;  /* 0x000000383b407207 */ /* 0x001fe40000000000 */
[----:B------:R-:W-:Y:S02]  /*e050*/  ISETP.GE.OR P3, PT, R46, R31, P1 ;  /* 0x0000001f2e00720c */ /* 0x000fe40000f66670 */
[----:B------:R-:W-:Y:S02]  /*e060*/  SEL R66, R56, R59, P0 ;  /* 0x0000003b38427207 */ /* 0x000fe40000000000 */
[----:B-1----:R-:W-:Y:S01]  /*e070*/  SEL R65, R73, R78, P0 ;  /* 0x0000004e49417207 */ /* 0x002fe20000000000 */
[----:B--2---:R-:W-:Y:S01]  /*e080*/  VIADD R24, R46, 0x8 ;  /* 0x000000082e187836 */ /* 0x004fe20000000000 */
[----:B------:R-:W-:Y:S01]  /*e090*/  SEL R26, R50, R53, P0 ;  /* 0x00000035321a7207 */ /* 0x000fe20000000000 */
[----:B------:R-:W-:Y:S01]  /*e0a0*/  IMAD.IADD R25, R41, 0x1, R47 ;  /* 0x0000000129197824 */ /* 0x000fe200078e022f */
[----:B------:R-:W-:-:S02]  /*e0b0*/  LEA R41, P4, R40, UR6, 0x2 ;  /* 0x0000000628297c11 */ /* 0x000fc4000f8810ff */
[----:B------:R-:W-:Y:S02]  /*e0c0*/  ISETP.GE.OR P1, PT, R24, R31, P1 ;  /* 0x0000001f1800720c */ /* 0x000fe40000f26670 */
[----:B------:R-:W-:Y:S01]  /*e0d0*/  LEA.HI.X R40, R40, UR7, R25, 0x2, P4 ;  /* 0x0000000728287c11 */ /* 0x000fe2000a0f1419 */
[----:B------:R-:W-:Y:S01]  /*e0e0*/  SHFL.IDX PT, R60, R41, RZ, 0x1c1f ;  /* 0x001c1fff293c7589 */ /* 0x000fe200000e0000 */
[----:B------:R-:W-:Y:S02]  /*e0f0*/  SEL R24, R53, R50, P0 ;  /* 0x0000003235187207 */ /* 0x000fe40000000000 */
[----:B------:R-:W-:Y:S01]  /*e100*/  SEL R25, R67, R72, P0 ;  /* 0x0000004843197207 */ /* 0x000fe20000000000 */
[----:B------:R-:W0:Y:S01]  /*e110*/  SHFL.IDX PT, R61, R40, RZ, 0x1c1f ;  /* 0x001c1fff283d7589 */ /* 0x000e2200000e0000 */
[----:B------:R-:W-:Y:S02]  /*e120*/  SEL R27, R72, R67, P0 ;  /* 0x00000043481b7207 */ /* 0x000fe40000000000 */
[----:B----4-:R-:W-:Y:S01]  /*e130*/  SEL R32, R55, R52, P0 ;  /* 0x0000003437207207 */ /* 0x010fe20000000000 */
[----:B------:R-:W-:Y:S01]  /*e140*/  SHFL.IDX PT, R62, R41, 0x1, 0x1c1f ;  /* 0x003c1f00293e7f89 */ /* 0x000fe200000e0000 */
[----:B------:R-:W-:-:S02]  /*e150*/  SEL R34, R52, R55, P0 ;  /* 0x0000003734227207 */ /* 0x000fc40000000000 */
[----:B------:R-:W-:Y:S01]  /*e160*/  SEL R33, R69, R74, P0 ;  /* 0x0000004a45217207 */ /* 0x000fe20000000000 */
[----:B------:R-:W-:Y:S01]  /*e170*/  STSM.16.M88.4 [R82], R24 ;  /* 0x0000001852007844 */ /* 0x000fe20000000200 */
[----:B------:R-:W-:Y:S02]  /*e180*/  SEL R35, R74, R69, P0 ;  /* 0x000000454a237207 */ /* 0x000fe40000000000 */
[----:B------:R-:W-:Y:S01]  /*e190*/  SEL R44, R57, R54, P0 ;  /* 0x00000036392c7207 */ /* 0x000fe20000000000 */
[----:B------:R-:W1:Y:S01]  /*e1a0*/  SHFL.IDX PT, R63, R40, 0x1, 0x1c1f ;  /* 0x003c1f00283f7f89 */ /* 0x000e6200000e0000 */
[----:B------:R-:W-:Y:S02]  /*e1b0*/  SEL R46, R54, R57, P0 ;  /* 0x00000039362e7207 */ /* 0x000fe40000000000 */
[----:B---3--:R-:W-:Y:S01]  /*e1c0*/  SEL R45, R71, R76, P0 ;  /* 0x0000004c472d7207 */ /* 0x008fe20000000000 */
[----:B------:R-:W-:Y:S01]  /*e1d0*/  STSM.16.M88.4 [R81], R32 ;  /* 0x0000002051007844 */ /* 0x000fe20000000200 */
[----:B------:R-:W-:-:S02]  /*e1e0*/  SEL R47, R76, R71, P0 ;  /* 0x000000474c2f7207 */ /* 0x000fc40000000000 */
[----:B------:R-:W-:Y:S02]  /*e1f0*/  SEL R67, R78, R73, P0 ;  /* 0x000000494e437207 */ /* 0x000fe40000000000 */
[----:B------:R-:W-:Y:S01]  /*e200*/  SEL R68, R42, R43, P0 ;  /* 0x0000002b2a447207 */ /* 0x000fe20000000000 */
[----:B------:R-:W-:Y:S01]  /*e210*/  STSM.16.M88.4 [R80], R44 ;  /* 0x0000002c50007844 */ /* 0x000fe20000000200 */
[----:B------:R-:W-:Y:S02]  /*e220*/  SEL R70, R43, R42, P0 ;  /* 0x0000002a2b467207 */ /* 0x000fe40000000000 */
[----:B------:R-:W-:Y:S01]  /*e230*/  SEL R69, R75, R86, P0 ;  /* 0x000000564b457207 */ /* 0x000fe20000000000 */
[----:B------:R2:W-:Y:S01]  /*e240*/  STSM.16.M88.4 [R79], R64 ;  /* 0x000000404f007844 */ /* 0x0005e20000000200 */
[----:B------:R-:W-:-:S05]  /*e250*/  SEL R71, R86, R75, P0 ;  /* 0x0000004b56477207 */ /* 0x000fca0000000000 */
[----:B------:R-:W-:Y:S01]  /*e260*/  STSM.16.M88.4 [R77], R68 ;  /* 0x000000444d007844 */ /* 0x000fe20000000200 */
[----:B------:R-:W-:Y:S08]  /*e270*/  BAR.SYNC.DEFER_BLOCKING 0x1, 0x100 ;  /* 0x0044000000007b1d */ /* 0x000ff00000010000 */
[----:B--2---:R-:W2:Y:S01]  /*e280*/  @P2 LDC R65, c[0x0][0xbec] ;  /* 0x0002fb00ff412b82 */ /* 0x004ea20000000800 */
[----:B------:R-:W-:Y:S01]  /*e290*/  UIMAD UR5, UR12, UR8, URZ ;  /* 0x000000080c0572a4 */ /* 0x000fe2000f8e023f */
[----:B0-----:R0:W-:Y:S01]  /*e2a0*/  @!P3 ST.E desc[UR50][R60.64], R0 ;  /* 0x000000003c00b985 */ /* 0x0011e2000c101932 */
[----:B------:R-:W-:-:S03]  /*e2b0*/  UIMAD.WIDE.U32 UR6, UR40, UR8, URZ ;  /* 0x00000008280672a5 */ /* 0x000fc6000f8e003f */
[----:B-1----:R1:W-:Y:S02]  /*e2c0*/  @!P1 ST.E desc[UR50][R62.64], R2 ;  /* 0x000000023e009985 */ /* 0x0023e4000c101932 */
[----:B0-----:R-:W0:Y:S01]  /*e2d0*/  @P2 LDC R61, c[0x0][0xbf0] ;  /* 0x0002fc00ff3d2b82 */ /* 0x001e220000000800 */
[----:B------:R-:W-:Y:S01]  /*e2e0*/  IMAD R0, R22, 0x20, R23 ;  /* 0x0000002016007824 */ /* 0x000fe200078e0217 */
[----:B------:R-:W-:Y:S01]  /*e2f0*/  UIMAD UR5, UR40, UR9, UR5 ;  /* 0x00000009280572a4 */ /* 0x000fe2000f8e0205 */
[----:B------:R3:W5:Y:S02]  /*e300*/  LD.E.128 R44, desc[UR50][R6.64] ;  /* 0x00000032062c7980 */ /* 0x000764000c101d00 */
[----:B-1----:R-:W-:Y:S01]  /*e310*/  VIADD R2, R0, UR38 ;  /* 0x0000002600027c36 */ /* 0x002fe20008000000 */
[----:B------:R-:W-:Y:S01]  /*e320*/  UIMAD UR8, UR13, UR10, URZ ;  /* 0x0000000a0d0872a4 */ /* 0x000fe2000f8e023f */
[----:B------:R1:W5:Y:S02]  /*e330*/  LD.E.128 R52, desc[UR50][R8.64] ;  /* 0x0000003208347980 */ /* 0x000364000c101d00 */
[----:B--2---:R-:W-:Y:S01]  /*e340*/  @P2 IMAD.HI.U32 R0, R2, R65, RZ ;  /* 0x0000004102002227 */ /* 0x004fe200078e00ff */
[----:B------:R-:W-:Y:S01]  /*e350*/  UIADD3 UR7, UR7, UR5, URZ ;  /* 0x0000000507077290 */ /* 0x000fe2000fffe03f */
[----:B------:R2:W5:Y:S01]  /*e360*/  LD.E.128 R32, desc[UR50][R4.64] ;  /* 0x0000003204207980 */ /* 0x000562000c101d00 */
[----:B---3--:R-:W-:Y:S01]  /*e370*/  MOV R7, R2 ;  /* 0x0000000200077202 */ /* 0x008fe20000000f00 */
[----:B------:R-:W-:-:S02]  /*e380*/  UIMAD UR5, UR39, UR11, UR8 ;  /* 0x0000000b270572a4 */ /* 0x000fc4000f8e0208 */
[----:B------:R-:W5:Y:S01]  /*e390*/  LD.E.128 R48, desc[UR50][R28.64] ;  /* 0x000000321c307980 */ /* 0x000f62000c101d00 */
[----:B------:R-:W-:Y:S01]  /*e3a0*/  UIMAD.WIDE.U32 UR6, UR39, UR10, UR6 ;  /* 0x0000000a270672a5 */ /* 0x000fe2000f8e0006 */
[----:B------:R-:W-:Y:S02]  /*e3b0*/  ULDC.64 UR8, c[0x0][0xae0] ;  /* 0x0002b80000087ab9 */ /* 0x000fe40000000a00 */
[----:B------:R-:W5:Y:S04]  /*e3c0*/  LD.E.128 R40, desc[UR50][R20.64] ;  /* 0x0000003214287980 */ /* 0x000f68000c101d00 */
[----:B------:R-:W5:Y:S01]  /*e3d0*/  LD.E.128 R36, desc[UR50][R14.64] ;  /* 0x000000320e247980 */ /* 0x000f62000c101d00 */
[----:B0-----:R-:W-:Y:S01]  /*e3e0*/  @P2 SHF.R.U32.HI R7, RZ, R61, R0 ;  /* 0x0000003dff072219 */ /* 0x001fe20000011600 */
[----:B------:R-:W-:-:S02]  /*e3f0*/  UIADD3 UR5, UR7, UR5, URZ ;  /* 0x0000000507057290 */ /* 0x000fc4000fffe03f */
[----:B------:R-:W5:Y:S01]  /*e400*/  LD.E.128 R24, desc[UR50][R12.64] ;  /* 0x000000320c187980 */ /* 0x000f62000c101d00 */
[--C-:B------:R-:W-:Y:S01]  /*e410*/  SHF.R.S32.HI R0, RZ, 0x1f, R7.reuse ;  /* 0x0000001fff007819 */ /* 0x100fe20000011407 */
[----:B-1----:R-:W-:Y:S02]  /*e420*/  IMAD.MOV R9, RZ, RZ, -R7 ;  /* 0x000000ffff097224 */ /* 0x002fe400078e0a07 */
[----:B--2---:R-:W-:Y:S01]  /*e430*/  IMAD.U32 R5, RZ, RZ, UR7 ;  /* 0x00000007ff057e24 */ /* 0x004fe2000f8e00ff */
[----:B------:R0:W5:Y:S01]  /*e440*/  LD.E.128 R56, desc[UR50][R10.64] ;  /* 0x000000320a387980 */ /* 0x000162000c101d00 */
[----:B------:R-:W-:Y:S02]  /*e450*/  IMAD R0, R0, UR8, RZ ;  /* 0x0000000800007c24 */ /* 0x000fe4000f8e02ff */
[----:B------:R-:W-:Y:S01]  /*e460*/  IMAD R9, R30, R9, R2 ;  /* 0x000000091e097224 */ /* 0x000fe200078e0202 */
[----:B------:R-:W-:Y:S01]  /*e470*/  @!PT LDS RZ, [RZ] ;  /* 0x00000000fffff984 */ /* 0x000fe20000000800 */
[----:B------:R-:W-:Y:S01]  /*e480*/  @!PT LDS RZ, [RZ] ;  /* 0x00000000fffff984 */ /* 0x000fe20000000800 */
[----:B------:R-:W-:Y:S01]  /*e490*/  @!PT LDS RZ, [RZ] ;  /* 0x00000000fffff984 */ /* 0x000fe20000000800 */
[----:B------:R-:W-:Y:S01]  /*e4a0*/  @!PT LDS RZ, [RZ] ;  /* 0x00000000fffff984 */ /* 0x000fe20000000800 */
[----:B------:R1:W-:Y:S06]  /*e4b0*/  MEMBAR.ALL.CTA ;  /* 0x0000000000007992 */ /* 0x0003ec0000008000 */
[----:B-1----:R-:W1:Y:S01]  /*e4c0*/  FENCE.VIEW.ASYNC.S ;  /* 0x00000000000073c6 */ /* 0x002e620000000000 */
[----:B------:R-:W-:Y:S01]  /*e4d0*/  IMAD.U32 R4, RZ, RZ, UR6 ;  /* 0x00000006ff047e24 */ /* 0x000fe2000f8e00ff */
[----:B------:R-:W-:Y:S01]  /*e4e0*/  ULDC.64 UR6, c[0x0][0xad8] ;  /* 0x0002b60000067ab9 */ /* 0x000fe20000000a00 */
[----:B------:R-:W-:-:S02]  /*e4f0*/  IMAD.U32 R5, RZ, RZ, UR5 ;  /* 0x00000005ff057e24 */ /* 0x000fc4000f8e00ff */
[C---:B0-----:R-:W-:Y:S01]  /*e500*/  IMAD R11, R7.reuse, UR9, R0 ;  /* 0x00000009070b7c24 */ /* 0x041fe2000f8e0200 */
[----:B------:R-:W-:Y:S01]  /*e510*/  SHF.R.S32.HI R0, RZ, 0x1f, R9 ;  /* 0x0000001fff007819 */ /* 0x000fe20000011409 */
[----:B------:R-:W-:-:S04]  /*e520*/  IMAD.WIDE.U32 R4, R7, UR8, R4 ;  /* 0x0000000807047c25 */ /* 0x000fc8000f8e0004 */
[----:B------:R-:W-:Y:S02]  /*e530*/  IMAD.IADD R5, R5, 0x1, R11 ;  /* 0x0000000105057824 */ /* 0x000fe400078e020b */
[----:B------:R-:W-:Y:S02]  /*e540*/  IMAD R2, R0, UR6, RZ ;  /* 0x0000000600027c24 */ /* 0x000fe4000f8e02ff */
[----:B------:R-:W-:Y:S02]  /*e550*/  VIADD R8, R23, UR38 ;  /* 0x0000002617087c36 */ /* 0x000fe40008000000 */
[C---:B------:R-:W-:Y:S02]  /*e560*/  IMAD R7, R9.reuse, UR7, R2 ;  /* 0x0000000709077c24 */ /* 0x040fe4000f8e0202 */
[----:B------:R-:W-:Y:S01]  /*e570*/  IMAD.WIDE.U32 R4, R9, UR6, R4 ;  /* 0x0000000609047c25 */ /* 0x000fe2000f8e0004 */
[----:B------:R-:W-:Y:S01]  /*e580*/  ISETP.GE.AND P2, PT, R8, R31, PT ;  /* 0x0000001f0800720c */ /* 0x000fe20003f46270 */
[----:B------:R-:W-:-:S02]  /*e590*/  ULDC.64 UR6, c[0x0][0xa80] ;  /* 0x0002a00000067ab9 */ /* 0x000fc40000000a00 */
[----:B------:R-:W-:Y:S01]  /*e5a0*/  VIADD R0, R8, 0x20 ;  /* 0x0000002008007836 */ /* 0x000fe20000000000 */
[----:B------:R-:W-:Y:S01]  /*e5b0*/  IADD3 R5, R5, R7, RZ ;  /* 0x0000000705057210 */ /* 0x000fe20007ffe0ff */
[----:B------:R-:W-:Y:S01]  /*e5c0*/  VIADD R3, R3, 0x22820 ;  /* 0x0002282003037836 */ /* 0x000fe20000000000 */
[----:B------:R-:W-:Y:S02]  /*e5d0*/  LEA R6, P3, R4, UR6, 0x1 ;  /* 0x0000000604067c11 */ /* 0x000fe4000f8608ff */
        /* <DEDUP_REMOVED lines=13> */
[CC--:B-1----:R-:W-:Y:S02]  /*e6b0*/  @!P2 LEA R2, P4, R16.reuse, R4.reuse, 0x1 ;  /* 0x000000041002a211 */ /* 0x0c2fe400078808ff */
[C---:B------:R-:W-:Y:S02]  /*e6c0*/  @!P3 LEA R4, P5, R19.reuse, R4, 0x1 ;  /* 0x000000041304b211 */ /* 0x040fe400078a08ff */
[-C--:B0-2---:R-:W-:Y:S02]  /*e6d0*/  @!P2 LEA.HI.X R3, R16, R0.reuse, R193, 0x1, P4 ;  /* 0x000000001003a211 */ /* 0x085fe400020f0cc1 */
[----:B------:R-:W-:-:S03]  /*e6e0*/  @!P3 LEA.HI.X R5, R19, R0, R192, 0x1, P5 ;  /* 0x000000001305b211 */ /* 0x000fc600028f0cc0 */
[----:B-----5:R3:W-:Y:S04]  /*e6f0*/  @!P2 ST.E.128 desc[UR50][R2.64], R48 ;  /* 0x000000300200a985 */ /* 0x0207e8000c101d32 */
[----:B------:R3:W-:Y:S02]  /*e700*/  @!P3 ST.E.128 desc[UR50][R4.64], R56 ;  /* 0x000000380400b985 */ /* 0x0007e4000c101d32 */
.L_x_2496:
[----:B------:R-:W-:Y:S05]  /*e710*/  BSYNC B1 ;  /* 0x0000000000017941 */ /* 0x000fea0003800000 */
.L_x_2495:
        /* <DEDUP_REMOVED lines=9> */
[-C--:B0---4-:R-:W-:Y:S02]  /*e7b0*/  @!P3 LEA.HI.X R3, R16, R0.reuse, R193, 0x1, P0 ;  /* 0x000000001003b211 */ /* 0x091fe400000f0cc1 */
[----:B------:R-:W-:-:S03]  /*e7c0*/  @!P4 LEA.HI.X R5, R19, R0, R192, 0x1, P2 ;  /* 0x000000001305c211 */ /* 0x000fc600010f0cc0 */
[----:B-----5:R3:W-:Y:S04]  /*e7d0*/  @!P3 ST.E.128 desc[UR50][R2.64], R40 ;  /* 0x000000280200b985 */ /* 0x0207e8000c101d32 */
[----:B------:R3:W-:Y:S02]  /*e7e0*/  @!P4 ST.E.128 desc[UR50][R4.64], R52 ;  /* 0x000000340400c985 */ /* 0x0007e4000c101d32 */
.L_x_2498:
[----:B------:R-:W-:Y:S05]  /*e7f0*/  BSYNC B1 ;  /* 0x0000000000017941 */ /* 0x000fea0003800000 */
.L_x_2497:
        /* <DEDUP_REMOVED lines=11> */
[----:B-----5:R3:W-:Y:S04]  /*e8b0*/  @!P2 ST.E.128 desc[UR50][R2.64], R36 ;  /* 0x000000240200a985 */ /* 0x0207e8000c101d32 */
[----:B------:R3:W-:Y:S02]  /*e8c0*/  @!P3 ST.E.128 desc[UR50][R4.64], R44 ;  /* 0x0000002c0400b985 */ /* 0x0007e4000c101d32 */
.L_x_2500:
[----:B------:R-:W-:Y:S05]  /*e8d0*/  BSYNC B1 ;  /* 0x0000000000017941 */ /* 0x000fea0003800000 */
.L_x_2499:
        /* <DEDUP_REMOVED lines=16> */
.L_x_2494:
        /* <DEDUP_REMOVED lines=50> */
.L_x_2503:
[----:B------:R-:W-:Y:S05]  /*ed00*/  BSYNC B1 ;  /* 0x0000000000017941 */ /* 0x000fea0003800000 */
.L_x_2502:
[----:B------:R-:W-:Y:S01]  /*ed10*/  ULDC.64 UR10, c[0x0][0xae8] ;  /* 0x0002ba00000a7ab9 */ /* 0x000fe20000000a00 */
[----:B------:R-:W-:Y:S01]  /*ed20*/  VIADD R6, R6, UR38 ;  /* 0x0000002606067c36 */ /* 0x000fe20008000000 */
[----:B------:R-:W-:Y:S01]  /*ed30*/  UIMAD UR5, UR8, UR10, URZ ;  /* 0x0000000a080572a4 */ /* 0x000fe2000f8e023f */
[----:B------:R-:W-:Y:S01]  /*ed40*/  BSSY B1, `(.L_x_2504) ;  /* 0x0000034000017945 */ /* 0x000fe20003800000 */
[----:B------:R-:W-:Y:S01]  /*ed50*/  UIMAD.WIDE.U32 UR6, UR40, UR10, URZ ;  /* 0x0000000a280672a5 */ /* 0x000fe2000f8e003f */
[----:B0-----:R-:W-:Y:S01]  /*ed60*/  @P1 IMAD.HI.U32 R0, R6, R9, RZ ;  /* 0x0000000906001227 */ /* 0x001fe200078e00ff */
[----:B------:R-:W-:Y:S01]  /*ed70*/  UIMAD UR5, UR40, UR11, UR5 ;  /* 0x0000000b280572a4 */ /* 0x000fe2000f8e0205 */
[----:B--2---:R-:W-:Y:S02]  /*ed80*/  MOV R5, R6 ;  /* 0x0000000600057202 */ /* 0x004fe40000000f00 */
[----:B------:R-:W-:Y:S01]  /*ed90*/  ULDC.64 UR10, c[0x0][0xaf0] ;  /* 0x0002bc00000a7ab9 */ /* 0x000fe20000000a00 */
[----:B------:R-:W-:Y:S01]  /*eda0*/  UIADD3 UR7, UR7, UR5, URZ ;  /* 0x0000000507077290 */ /* 0x000fe2000fffe03f */
[----:B-1----:R-:W-:Y:S01]  /*edb0*/  @P1 SHF.R.U32.HI R5, RZ, R11, R0 ;  /* 0x0000000bff051219 */ /* 0x002fe20000011600 */
[----:B------:R-:W-:-:S02]  /*edc0*/  UIMAD UR5, UR9, UR10, URZ ;  /* 0x0000000a090572a4 */ /* 0x000fc4000f8e023f */
[----:B------:R-:W-:Y:S01]  /*edd0*/  UIMAD.WIDE.U32 UR6, UR39, UR10, UR6 ;  /* 0x0000000a270672a5 */ /* 0x000fe2000f8e0006 */
[--C-:B------:R-:W-:Y:S01]  /*ede0*/  SHF.R.S32.HI R0, RZ, 0x1f, R5.reuse ;  /* 0x0000001fff007819 */ /* 0x100fe20000011405 */
[----:B------:R-:W-:Y:S01]  /*edf0*/  UIMAD UR5, UR39, UR11, UR5 ;  /* 0x0000000b270572a4 */ /* 0x000fe2000f8e0205 */
[----:B------:R-:W-:Y:S01]  /*ee00*/  IMAD.MOV R7, RZ, RZ, -R5 ;  /* 0x000000ffff077224 */ /* 0x000fe200078e0a05 */
[----:B------:R-:W-:Y:S02]  /*ee10*/  ULDC.64 UR8, c[0x0][0xae0] ;  /* 0x0002b80000087ab9 */ /* 0x000fe40000000a00 */
[----:B------:R-:W-:Y:S01]  /*ee20*/  UIADD3 UR5, UR7, UR5, URZ ;  /* 0x0000000507057290 */ /* 0x000fe2000fffe03f */
[----:B------:R-:W-:Y:S02]  /*ee30*/  IMAD R0, R0, UR8, RZ ;  /* 0x0000000800007c24 */ /* 0x000fe4000f8e02ff */
[----:B------:R-:W-:Y:S02]  /*ee40*/  IMAD R7, R8, R7, R6 ;  /* 0x0000000708077224 */ /* 0x000fe400078e0206 */
[----:B------:R-:W-:-:S02]  /*ee50*/  IMAD.U32 R3, RZ, RZ, UR7 ;  /* 0x00000007ff037e24 */ /* 0x000fc4000f8e00ff */
[----:B------:R-:W-:Y:S01]  /*ee60*/  IMAD.U32 R2, RZ, RZ, UR6 ;  /* 0x00000006ff027e24 */ /* 0x000fe2000f8e00ff */
[----:B------:R-:W-:Y:S01]  /*ee70*/  ULDC.64 UR6, c[0x0][0xad8] ;  /* 0x0002b60000067ab9 */ /* 0x000fe20000000a00 */
[----:B------:R-:W-:Y:S01]  /*ee80*/  IMAD.U32 R3, RZ, RZ, UR5 ;  /* 0x00000005ff037e24 */ /* 0x000fe2000f8e00ff */
[----:B------:R-:W-:Y:S01]  /*ee90*/  ULDC UR5, c[0x0][0xa88] ;  /* 0x0002a20000057ab9 */ /* 0x000fe20000000800 */
[C---:B------:R-:W-:Y:S01]  /*eea0*/  IMAD R9, R5.reuse, UR9, R0 ;  /* 0x0000000905097c24 */ /* 0x040fe2000f8e0200 */
[----:B------:R-:W-:Y:S01]  /*eeb0*/  SHF.R.S32.HI R0, RZ, 0x1f, R7 ;  /* 0x0000001fff007819 */ /* 0x000fe20000011407 */
[----:B------:R-:W-:-:S04]  /*eec0*/  IMAD.WIDE.U32 R2, R5, UR8, R2 ;  /* 0x0000000805027c25 */ /* 0x000fc8000f8e0002 */
        /* <DEDUP_REMOVED lines=27> */
.L_x_2505:
[----:B------:R-:W-:Y:S05]  /*f080*/  BSYNC B1 ;  /* 0x0000000000017941 */ /* 0x000fea0003800000 */
.L_x_2504:
        /* <DEDUP_REMOVED lines=13> */
.L_x_2507:
[----:B------:R-:W-:Y:S05]  /*f160*/  BSYNC B1 ;  /* 0x0000000000017941 */ /* 0x000fea0003800000 */
.L_x_2506:
        /* <DEDUP_REMOVED lines=13> */
.L_x_2509:
[----:B------:R-:W-:Y:S05]  /*f240*/  BSYNC B1 ;  /* 0x0000000000017941 */ /* 0x000fea0003800000 */
.L_x_2508:
[----:B---3--:R-:W-:Y:S01]  /*f250*/  IADD3 R3, R6, 0x60, RZ ;  /* 0x0000006006037810 */ /* 0x008fe20007ffe0ff */
[----:B0-----:R0:W3:Y:S03]  /*f260*/  SHFL.IDX PT, R0, R5, 0x3, 0x181f ;  /* 0x00781f0005007f89 */ /* 0x0010e600000e0000 */
[----:B------:R-:W-:Y:S01]  /*f270*/  ISETP.GE.AND P0, PT, R3, R9, PT ;  /* 0x000000090300720c */ /* 0x000fe20003f06270 */
[----:B-1----:R0:W1:-:S12]  /*f280*/  SHFL.IDX PT, R2, R4, 0x3, 0x181f ;  /* 0x00781f0004027f89 */ /* 0x00205800000e0000 */
[----:B0-----:R-:W-:Y:S05]  /*f290*/  @P0 BRA `(.L_x_2501) ;  /* 0x0000000000240947 */ /* 0x001fea0003800000 */
[----:B------:R-:W-:Y:S02]  /*f2a0*/  ULDC UR5, c[0x0][0xac8] ;  /* 0x0002b20000057ab9 */ /* 0x000fe40000000800 */
[----:B------:R-:W-:Y:S02]  /*f2b0*/  ISETP.GE.AND P2, PT, R16, UR5, PT ;  /* 0x0000000510007c0c */ /* 0x000fe4000bf46270 */
[----:B------:R-:W-:-:S11]  /*f2c0*/  ISETP.GE.AND P3, PT, R19, UR5, PT ;  /* 0x0000000513007c0c */ /* 0x000fd6000bf66270 */
[CC--:B-12-4-:R-:W-:Y:S02]  /*f2d0*/  @!P2 LEA R4, P0, R16.reuse, R2.reuse, 0x1 ;  /* 0x000000021004a211 */ /* 0x0d6fe400078008ff */
[C---:B------:R-:W-:Y:S02]  /*f2e0*/  @!P3 LEA R2, P1, R19.reuse, R2, 0x1 ;  /* 0x000000021302b211 */ /* 0x040fe400078208ff */
[-C--:B---3--:R-:W-:Y:S02]  /*f2f0*/  @!P2 LEA.HI.X R5, R16, R0.reuse, R193, 0x1, P0 ;  /* 0x000000001005a211 */ /* 0x088fe400000f0cc1 */
[----:B------:R-:W-:-:S03]  /*f300*/  @!P3 LEA.HI.X R3, R19, R0, R192, 0x1, P1 ;  /* 0x000000001303b211 */ /* 0x000fc600008f0cc0 */
[----:B------:R0:W-:Y:S04]  /*f310*/  @!P2 ST.E.128 desc[UR50][R4.64], RZ ;  /* 0x000000ff0400a985 */ /* 0x0001e8000c101d32 */
[----:B------:R0:W-:Y:S02]  /*f320*/  @!P3 ST.E.128 desc[UR50][R2.64], RZ ;  /* 0x000000ff0200b985 */ /* 0x0001e4000c101d32 */
.L_x_2501:
[----:B------:R-:W-:Y:S05]  /*f330*/  BSYNC B0 ;  /* 0x0000000000007941 */ /* 0x000fea0003800000 */
.L_x_2493:
[----:B------:R-:W-:Y:S02]  /*f340*/  ULDC UR5, c[0x0][0xc38] ;  /* 0x00030e0000057ab9 */ /* 0x000fe40000000800 */
[----:B------:R-:W-:-:S06]  /*f350*/  UISETP.GE.AND UP0, UPT, UR4, UR5, UPT ;  /* 0x000000050400728c */ /* 0x000fcc000bf06270 */
[----:B------:R-:W-:-:S13]  /*f360*/  PLOP3.LUT P0, PT, PT, PT, UP0, 0x80, 0x0 ;  /* 0x000000000000781c */ /* 0x000fda0003f0f008 */
[----:B------:R-:W-:Y:S05]  /*f370*/  @!P0 BRA `(.L_x_2510) ;  /* 0xffffff1800608947 */ /* 0x000fea000383ffff */
[----:B------:R-:W-:Y:S05]  /*f380*/  EXIT ;  /* 0x000000000000794d */ /* 0x000fea0003800000 */
.L_x_2452:
[----:B------:R-:W-:-:S08]  /*f390*/  NOP ;  /* 0x0000000000007918 */ /* 0x000fd00000000000 */
[----:B------:R-:W0:-:S00]  /*f3a0*/  USETMAXREG.DEALLOC.CTAPOOL 0x28 ;  /* 0x00000028000079c8 */ /* 0x000e0000080e0500 */
[----:B0-----:R-:W-:-:S06]  /*f3b0*/  LOP3.LUT R0, R0, 0x3, RZ, 0xc0, !PT ;  /* 0x0000000300007812 */ /* 0x001fcc00078ec0ff */
[----:B------:R-:W0:Y:S01]  /*f3c0*/  S2UR UR5, SR_CTAID.X ;  /* 0x00000000000579c3 */ /* 0x000e220000002500 */
[----:B------:R-:W-:Y:S01]  /*f3d0*/  LOP3.LUT R16, R16, 0xffffefff, RZ, 0xc0, !PT ;  /* 0xffffefff10107812 */ /* 0x000fe200078ec0ff */
[----:B------:R-:W-:Y:S01]  /*f3e0*/  STL [R1+0x20], RZ ;  /* 0x000020ff01007387 */ /* 0x000fe20000100800 */
[----:B------:R-:W-:Y:S02]  /*f3f0*/  IMAD.MOV.U32 R35, RZ, RZ, 0x1 ;  /* 0x00000001ff237424 */ /* 0x000fe400078e00ff */
[----:B------:R-:W-:Y:S01]  /*f400*/  IMAD.MOV.U32 R29, RZ, RZ, RZ ;  /* 0x000000ffff1d7224 */ /* 0x000fe200078e00ff */
        /* <DEDUP_REMOVED lines=9> */
[----:B------:R-:W-:Y:S01]  /*f4a0*/  ULDC UR4, c[0x0][0x424] ;  /* 0x0001090000047ab9 */ /* 0x000fe20000000800 */
[----:B------:R-:W-:Y:S01]  /*f4b0*/  UISETP.NE.U32.AND UP0, UPT, UR6, URZ, UPT ;  /* 0x0000003f0600728c */ /* 0x000fe2000bf05070 */
[----:B------:R-:W-:Y:S01]  /*f4c0*/  ULDC UR8, c[0x0][0x2b8] ;  /* 0x0000ae0000087ab9 */ /* 0x000fe20000000800 */
[----:B------:R-:W-:Y:S02]  /*f4d0*/  ULDC UR39, c[0x0][0x288] ;  /* 0x0000a20000277ab9 */ /* 0x000fe40000000800 */
[----:B------:R-:W-:Y:S01]  /*f4e0*/  UISETP.NE.AND.EX UP0, UPT, UR7, URZ, UPT, UP0 ;  /* 0x0000003f0700728c */ /* 0x000fe2000bf05300 */
[----:B------:R-:W-:Y:S02]  /*f4f0*/  ULDC UR38, c[0x0][0x448] ;  /* 0x0001120000267ab9 */ /* 0x000fe40000000800 */
[----:B------:R-:W-:Y:S01]  /*f500*/  ULDC.64 UR6, c[0x0][0x2f0] ;  /* 0x0000bc0000067ab9 */ /* 0x000fe20000000a00 */
[----:B------:R-:W-:Y:S01]  /*f510*/  ULOP3.LUT UR45, UR37, 0x2, URZ, 0xfc, !UPT ;  /* 0x00000002252d7892 */ /* 0x000fe2000f8efc3f */
[C---:B0-----:R-:W-:Y:S01]  /*f520*/  IMAD.SHL.U32 R2, R7.reuse, 0x80, RZ ;  /* 0x0000008007027824 */ /* 0x041fe200078e00ff */
[C---:B------:R-:W-:Y:S01]  /*f530*/  LOP3.LUT R9, R7.reuse, 0x7f, RZ, 0xc0, !PT ;  /* 0x0000007f07097812 */ /* 0x040fe200078ec0ff */
[C---:B------:R-:W-:Y:S01]  /*f540*/  IMAD.SHL.U32 R4, R7.reuse, 0x20, RZ ;  /* 0x0000002007047824 */ /* 0x040fe200078e00ff */
[C---:B------:R-:W-:Y:S01]  /*f550*/  LOP3.LUT P0, RZ, R7.reuse, 0x4, RZ, 0xc0, !PT ;  /* 0x0000000407ff7812 */ /* 0x040fe2000780c0ff */
[C---:B------:R-:W-:Y:S01]  /*f560*/  IMAD.SHL.U32 R10, R7.reuse, 0x4, RZ ;  /* 0x00000004070a7824 */ /* 0x040fe200078e00ff */
[----:B------:R-:W-:Y:S01]  /*f570*/  SHF.R.U32.HI R0, RZ, 0x5, R9 ;  /* 0x00000005ff007819 */ /* 0x000fe20000011609 */
[----:B------:R-:W-:Y:S01]  /*f580*/  IMAD.SHL.U32 R8, R7, 0x2, RZ ;  /* 0x0000000207087824 */ /* 0x000fe200078e00ff */
[----:B------:R-:W-:-:S02]  /*f590*/  LOP3.LUT R3, R2, 0x380, RZ, 0xc0, !PT ;  /* 0x0000038002037812 */ /* 0x000fc400078ec0ff */
[----:B------:R-:W-:-:S03]  /*f5a0*/  LOP3.LUT R5, R4, 0x60, RZ, 0xc0, !PT ;  /* 0x0000006004057812 */ /* 0x000fc600078ec0ff */
[C---:B------:R-:W-:Y:S02]  /*f5b0*/  IMAD R3, R0.reuse, 0x10, R3 ;  /* 0x0000001000037824 */ /* 0x040fe400078e0203 */
[----:B------:R-:W-:Y:S01]  /*f5c0*/  IMAD R6, R0, 0x200, R5 ;  /* 0x0000020000067824 */ /* 0x000fe200078e0205 */
[C---:B------:R-:W-:Y:S01]  /*f5d0*/  LOP3.LUT R5, R4.reuse, 0x80, RZ, 0xc0, !PT ;  /* 0x0000008004057812 */ /* 0x040fe200078ec0ff */
[----:B------:R-:W-:Y:S01]  /*f5e0*/  IMAD.SHL.U32 R0, R7, 0x10, RZ ;  /* 0x0000001007007824 */ /* 0x000fe200078e00ff */
[----:B------:R-:W-:Y:S02]  /*f5f0*/  LOP3.LUT R4, R4, 0x100, RZ, 0xc0, !PT ;  /* 0x0000010004047812 */ /* 0x000fe400078ec0ff */
[----:B------:R-:W-:Y:S02]  /*f600*/  LOP3.LUT R5, R5, 0x10, R7, 0xf8, !PT ;  /* 0x0000001005057812 */ /* 0x000fe400078ef807 */
[----:B------:R-:W-:Y:S02]  /*f610*/  LOP3.LUT R7, R0, 0x3f0, RZ, 0xc0, !PT ;  /* 0x000003f000077812 */ /* 0x000fe400078ec0ff */
[----:B------:R-:W-:-:S02]  /*f620*/  LOP3.LUT R5, R5, 0x10, R10, 0x78, !PT ;  /* 0x0000001005057812 */ /* 0x000fc400078e780a */
[----:B------:R-:W-:Y:S02]  /*f630*/  LOP3.LUT R7, R7, 0x70, R8, 0x78, !PT ;  /* 0x0000007007077812 */ /* 0x000fe400078e7808 */
[----:B------:R-:W2:Y:S01]  /*f640*/  LDL R8, [R1+0x4] ;  /* 0x0000040001087983 */ /* 0x000ea20000100800 */
[----:B------:R-:W-:Y:S02]  /*f650*/  LOP3.LUT R3, R3, 0x70, R0, 0x78, !PT ;  /* 0x0000007003037812 */ /* 0x000fe400078e7800 */
[----:B------:R-:W-:Y:S02]  /*f660*/  LOP3.LUT R33, R0, 0x70, RZ, 0xc0, !PT ;  /* 0x0000007000217812 */ /* 0x000fe400078ec0ff */
[----:B------:R-:W-:Y:S02]  /*f670*/  IADD3 R4, R5, R6, R4 ;  /* 0x0000000605047210 */ /* 0x000fe40007ffe004 */
[----:B------:R-:W-:Y:S01]  /*f680*/  LOP3.LUT R2, R3, 0xc00, R2, 0xf8, !PT ;  /* 0x00000c0003027812 */ /* 0x000fe200078ef802 */
[----:B------:R-:W-:Y:S01]  /*f690*/  IMAD.U32 R3, RZ, RZ, UR5 ;  /* 0x00000005ff037e24 */ /* 0x000fe2000f8e00ff */
[----:B------:R-:W-:Y:S01]  /*f6a0*/  ISETP.GE.AND P2, PT, R33, UR7, PT ;  /* 0x0000000721007c0c */ /* 0x000fe2000bf46270 */
[----:B------:R0:W-:Y:S01]  /*f6b0*/  STL [R1+0xc], R4 ;  /* 0x00000c0401007387 */ /* 0x0001e20000100800 */
[----:B------:R-:W-:-:S03]  /*f6c0*/  MOV R17, 0x400 ;  /* 0x0000040000117802 */ /* 0x000fc60000000f00 */
[----:B------:R1:W-:Y:S04]  /*f6d0*/  STL [R1+0x10], R2 ;  /* 0x0000100201007387 */ /* 0x0003e80000100800 */
[----:B------:R3:W-:Y:S01]  /*f6e0*/  STL [R1+0x18], R3 ;  /* 0x0000180301007387 */ /* 0x0007e20000100800 */
[----:B0-----:R-:W-:Y:S02]  /*f6f0*/  SHF.R.U32.HI R4, RZ, 0x3, R9 ;  /* 0x00000003ff047819 */ /* 0x001fe40000011609 */
[----:B-1----:R-:W-:Y:S02]  /*f700*/  MOV R2, 0x40 ;  /* 0x0000004000027802 */ /* 0x002fe40000000f00 */
[----:B---3--:R-:W-:Y:S02]  /*f710*/  LOP3.LUT R3, R7, 0x400, R0, 0xf8, !PT ;  /* 0x0000040007037812 */ /* 0x008fe400078ef800 */
[----:B------:R-:W-:-:S02]  /*f720*/  ISETP.GE.AND P1, PT, R33, UR7, PT ;  /* 0x0000000721007c0c */ /* 0x000fc4000bf26270 */
[----:B------:R-:W-:Y:S02]  /*f730*/  LOP3.LUT R16, R16, 0xfffffffe, RZ, 0xc0, !PT ;  /* 0xfffffffe10107812 */ /* 0x000fe400078ec0ff */
[----:B------:R-:W-:Y:S02]  /*f740*/  LOP3.LUT R4, R4, 0x70, R0, 0xf8, !PT ;  /* 0x0000007004047812 */ /* 0x000fe400078ef800 */
[----:B------:R-:W-:Y:S01]  /*f750*/  SEL R5, R2, 0xffffffc0, !P0 ;  /* 0xffffffc002057807 */ /* 0x000fe20004000000 */
[----:B------:R0:W-:Y:S01]  /*f760*/  STL [R1+0x8], R3 ;  /* 0x0000080301007387 */ /* 0x0001e20000100800 */
[----:B------:R-:W-:-:S03]  /*f770*/  @P2 LOP3.LUT R16, R16, 0x1, RZ, 0xfc, !PT ;  /* 0x0000000110102812 */ /* 0x000fc600078efcff */
[----:B------:R0:W-:Y:S01]  /*f780*/  STL [R1+0x20], RZ ;  /* 0x000020ff01007387 */ /* 0x0001e20000100800 */
[----:B------:R-:W-:-:S03]  /*f790*/  LOP3.LUT R16, R16, 0xfffffdff, RZ, 0xc0, !PT ;  /* 0xfffffdff10107812 */ /* 0x000fc600078ec0ff */
[----:B------:R0:W-:Y:S01]  /*f7a0*/  STL [R1+0x14], R5 ;  /* 0x0000140501007387 */ /* 0x0001e20000100800 */
[----:B------:R-:W-:Y:S01]  /*f7b0*/  USEL UR4, UR4, 0x1, UP0 ;  /* 0x0000000104047887 */ /* 0x000fe20008000000 */
[----:B------:R-:W-:Y:S02]  /*f7c0*/  @P1 LOP3.LUT R16, R16, 0x200, RZ, 0xfc, !PT ;  /* 0x0000020010101812 */ /* 0x000fe400078efcff */
[----:B------:R-:W-:Y:S01]  /*f7d0*/  ISETP.GE.AND P1, PT, R33, UR8, PT ;  /* 0x0000000821007c0c */ /* 0x000fe2000bf26270 */
[----:B------:R-:W-:-:S04]  /*f7e0*/  UIMAD UR36, UR4, UR6, URZ ;  /* 0x00000006042472a4 */ /* 0x000fc8000f8e023f */
[----:B------:R-:W-:Y:S01]  /*f7f0*/  UIADD3 UR4, UR36, 0x9f, URZ ;  /* 0x0000009f24047890 */ /* 0x000fe2000fffe03f */
[----:B------:R-:W-:-:S03]  /*f800*/  LOP3.LUT R16, R16, 0xfffff7ff, RZ, 0xc0, !PT ;  /* 0xfffff7ff10107812 */ /* 0x000fc600078ec0ff */
[----:B------:R-:W-:Y:S01]  /*f810*/  UIMAD.WIDE UR4, UR4, 0x66666667, URZ ;  /* 0x66666667040478a5 */ /* 0x000fe2000f8e023f */
[----:B------:R-:W-:Y:S01]  /*f820*/  IMAD.MOV.U32 R35, RZ, RZ, 0x1 ;  /* 0x00000001ff237424 */ /* 0x000fe200078e00ff */
[----:B------:R-:W-:Y:S01]  /*f830*/  LOP3.LUT R2, R4, 0x80, RZ, 0xfc, !PT ;  /* 0x0000008004027812 */ /* 0x000fe200078efcff */
[----:B------:R-:W-:Y:S01]  /*f840*/  IMAD.MOV.U32 R29, RZ, RZ, RZ ;  /* 0x000000ffff1d7224 */ /* 0x000fe200078e00ff */
[----:B------:R-:W-:Y:S01]  /*f850*/  USHF.R.U32.HI UR40, URZ, 0x1f, UR5 ;  /* 0x0000001f3f287899 */ /* 0x000fe20008011605 */
[----:B------:R-:W-:Y:S01]  /*f860*/  @P1 LOP3.LUT R16, R16, 0x800, RZ, 0xfc, !PT ;  /* 0x0000080010101812 */ /* 0x000fe200078efcff */
[----:B------:R-:W-:Y:S02]  /*f870*/  UIMAD UR38, UR38, UR39, URZ ;  /* 0x00000027262672a4 */ /* 0x000fe4000f8e023f */
[----:B------:R-:W-:Y:S02]  /*f880*/  ULOP3.LUT UR46, UR37, 0x1, URZ, 0xfc, !UPT ;  /* 0x00000001252e7892 */ /* 0x000fe4000f8efc3f */
[----:B------:R-:W-:-:S02]  /*f890*/  UIADD3 UR39, UR36, 0xa0, -UR39 ;  /* 0x000000a024277890 */ /* 0x000fc4000fffe827 */
[----:B------:R-:W-:Y:S01]  /*f8a0*/  ULEA.HI.SX32 UR40, UR5, UR40, 0x1a ;  /* 0x0000002805287291 */ /* 0x000fe2000f8fd23f */
[----:B------:R-:W-:Y:S01]  /*f8b0*/  ULDC UR47, c[0x0][0xc] ;  /* 0x00000300002f7ab9 */ /* 0x000fe20000000800 */
[----:B--2---:R-:W-:-:S05]  /*f8c0*/  LEA R17, R8, R17, 0x18 ;  /* 0x0000001108117211 */ /* 0x004fca00078ec0ff */
[----:B------:R-:W-:-:S05]  /*f8d0*/  IMAD.IADD R0, R17, 0x1, R3 ;  /* 0x0000000111007824 */ /* 0x000fca00078e0203 */
[----:B------:R0:W-:Y:S02]  /*f8e0*/  STL [R1+0x1c], R0 ;  /* 0x00001c0001007387 */ /* 0x0001e40000100800 */
.L_x_2576:
        /* <DEDUP_REMOVED lines=23> */
.L_x_2512:
[----:B------:R-:W-:Y:S01]  /*fa60*/  ULDC UR8, c[0x0][0xc54] ;  /* 0x0003150000087ab9 */ /* 0x000fe20000000800 */
[----:B------:R-:W-:Y:S01]  /*fa70*/  UMOV UR6, UR7 ;  /* 0x0000000700067c82 */ /* 0x000fe20008000000 */
[----:B------:R-:W-:-:S11]  /*fa80*/  UISETP.NE.AND UP0, UPT, UR8, 0x1, UPT ;  /* 0x000000010800788c */ /* 0x000fd6000bf05270 */
[----:B------:R-:W-:Y:S02]  /*fa90*/  @UP0 ULDC.64 UR10, c[0x0][0xc58] ;  /* 0x00031600000a0ab9 */ /* 0x000fe40000000a00 */
[----:B------:R-:W-:-:S04]  /*faa0*/  UIMAD.WIDE.U32 UR4, UR7, UR10, URZ ;  /* 0x0000000a070472a5 */ /* 0x000fc8000f8e003f */
[----:B------:R-:W-:-:S04]  /*fab0*/  @UP0 USHF.R.U32.HI UR6, URZ, UR11, UR5 ;  /* 0x0000000b3f060299 */ /* 0x000fc80008011605 */
[----:B------:R-:W-:-:S12]  /*fac0*/  UIMAD UR4, UR6, UR8, URZ ;  /* 0x00000008060472a4 */ /* 0x000fd8000f8e023f */
.L_x_2513:
        /* <DEDUP_REMOVED lines=23> */
[----:B------:R-:W-:Y:S01]  /*fc40*/  UISETP.NE.AND UP2, UPT, UR5, 0x1, UPT ;  /* 0x000000010500788c */ /* 0x000fe2000bf45270 */
[----:B------:R-:W-:Y:S01]  /*fc50*/  BSSY B7, `(.L_x_2514) ;  /* 0x0000498000077945 */ /* 0x000fe20003800000 */
[----:B------:R-:W-:Y:S02]  /*fc60*/  UIADD3 UR43, UR43, UR4, URZ ;  /* 0x000000042b2b7290 */ /* 0x000fe4000fffe03f */
[----:B------:R-:W-:Y:S02]  /*fc70*/  UP2UR UR48, UPR, URZ, 0x4 ;  /* 0x000000043f307883 */ /* 0x000fe40008000000 */
[----:B------:R-:W-:-:S04]  /*fc80*/  USHF.L.U32 UR6, UR43, 0x7, URZ ;  /* 0x000000072b067899 */ /* 0x000fc8000800063f */
[----:B------:R-:W-:Y:S01]  /*fc90*/  UIADD3 UR6, UR6, 0x7f, URZ ;  /* 0x0000007f06067890 */ /* 0x000fe2000fffe03f */
[----:B------:R-:W-:Y:S01]  /*fca0*/  @UP2 ULDC UR4, c[0x0][0x44c] ;  /* 0x0001130000042ab9 */ /* 0x000fe20000000800 */
[----:B------:R-:W-:Y:S02]  /*fcb0*/  @UP2 ULDC UR7, c[0x0][0x450] ;  /* 0x0001140000072ab9 */ /* 0x000fe40000000800 */
[----:B------:R-:W-:-:S04]  /*fcc0*/  UIMAD.WIDE.U32 UR4, UR6, UR4, URZ ;  /* 0x00000004060472a5 */ /* 0x000fc8000f8e003f */
[----:B------:R-:W-:-:S04]  /*fcd0*/  @UP2 USHF.R.U32.HI UR6, URZ, UR7, UR5 ;  /* 0x000000073f062299 */ /* 0x000fc80008011605 */
[----:B------:R-:W-:-:S04]  /*fce0*/  UIADD3 UR4, UR39, UR6, URZ ;  /* 0x0000000627047290 */ /* 0x000fc8000fffe03f */
[----:B------:R-:W-:-:S04]  /*fcf0*/  UIMAD.WIDE UR4, UR4, 0x66666667, URZ ;  /* 0x66666667040478a5 */ /* 0x000fc8000f8e023f */
[----:B------:R-:W-:-:S04]  /*fd00*/  USHF.R.U32.HI UR4, URZ, 0x1f, UR5 ;  /* 0x0000001f3f047899 */ /* 0x000fc80008011605 */
[----:B------:R-:W-:-:S04]  /*fd10*/  ULEA.HI.SX32 UR4, UR5, UR4, 0x1a ;  /* 0x0000000405047291 */ /* 0x000fc8000f8fd23f */
[----:B------:R-:W-:-:S04]  /*fd20*/  UISETP.LT.AND UP0, UPT, UR40, UR4, UPT ;  /* 0x000000042800728c */ /* 0x000fc8000bf01270 */
[----:B------:R-:W-:-:S06]  /*fd30*/  USEL UR44, UR40, UR4, UP0 ;  /* 0x00000004282c7287 */ /* 0x000fcc0008000000 */
[----:B------:R-:W-:Y:S01]  /*fd40*/  ISETP.LT.AND P0, PT, RZ, UR44, PT ;  /* 0x0000002cff007c0c */ /* 0x000fe2000bf01270 */
[----:B--2---:R0:W-:-:S12]  /*fd50*/  STL [R1], R22 ;  /* 0x0000001601007387 */ /* 0x0041d80000100800 */
        /* <DEDUP_REMOVED lines=19> */
.L_x_2515:
        /* <DEDUP_REMOVED lines=19> */
[----:B01----:R-:W-:Y:S05]  /*ffc0*/  CALL.ABS.NOINC R2 ;  /* 0x0000000002007343 */ /* 0x003fea0003c00000 */
.L_x_2518:
[----:B------:R-:W-:Y:S05]  /*ffd0*/  BSYNC B6 ;  /* 0x0000000000067941 */ /* 0x000fea0003800000 */
.L_x_2517:
        /* <DEDUP_REMOVED lines=22> */
.L_x_2520:
[----:B------:R-:W-:Y:S05]  /*10140*/  BSYNC B6 ;  /* 0x0000000000067941 */ /* 0x000fea0003800000 */
.L_x_2519:
        /* <DEDUP_REMOVED lines=20> */
.L_x_2522:
[----:B------:R-:W-:Y:S05]  /*10290*/  BSYNC B6 ;  /* 0x0000000000067941 */ /* 0x000fea0003800000 */
.L_x_2521:
        /* <DEDUP_REMOVED lines=19> */
.L_x_2524:
[----:B------:R-:W-:Y:S05]  /*103d0*/  BSYNC B6 ;  /* 0x0000000000067941 */ /* 0x000fea0003800000 */
.L_x_2523:
        /* <DEDUP_REMOVED lines=8> */
[----:B------:R-:W-:Y:S01]  /*10460*/  MOV R2, UR4 ;  /* 0x0000000400027c02 */ /* 0x000fe20008000f00 */
[----:B------:R-:W-:Y:S01]  /*10470*/  IMAD.U32 R3, RZ, RZ, UR5 ;  /* 0x00000005ff037e24 */ /* 0x000fe2000f8e00ff */
[----:B-1----:R-:W-:Y:S01]  /*10480*/  ISETP.NE.AND P2, PT, R19, 0x1, PT ;  /* 0x000000011300780c */ /* 0x002fe20003f45270 */
[----:B------:R-:W-:-:S03]  /*10490*/  ULDC UR4, c[0x0][0xc48] ;  /* 0x0003120000047ab9 */ /* 0x000fc60000000800 */
[----:B------:R1:W5:Y:S01]  /*104a0*/  @P0 LDG.E R34, desc[UR50][R2.64] ;  /* 0x0000003202220981 */ /* 0x000362000c1e1900 */
[----:B------:R-:W-:Y:S01]  /*104b0*/  UMOV UR5, 0xffffffff ;  /* 0xffffffff00057882 */ /* 0x000fe20000000000 */
[----:B------:R-:W-:Y:S01]  /*104c0*/  LOP3.LUT R16, R16, 0xfffffff7, RZ, 0xc0, !PT ;  /* 0xfffffff710107812 */ /* 0x000fe200078ec0ff */
[----:B------:R-:W-:-:S06]  /*104d0*/  IMAD.U32 R18, RZ, RZ, UR4 ;  /* 0x00000004ff127e24 */ /* 0x000fcc000f8e00ff */
[----:B------:R-:W-:Y:S01]  /*104e0*/  @P2 LOP3.LUT R16, R16, 0x8, RZ, 0xfc, !PT ;  /* 0x0000000810102812 */ /* 0x000fe200078efcff */
[----:B-1----:R-:W-:Y:S06]  /*104f0*/  BRA.DIV UR5, `(.L_x_2525) ;  /* 0x0000004a05547947 */ /* 0x002fec000b800000 */
.L_x_2596:
        /* <DEDUP_REMOVED lines=28> */
[----:B------:R-:W-:-:S05]  /*106c0*/  @!P0 IMAD.WIDE.U32 R2, R34, R6, R2 ;  /* 0x0000000622028225 */ /* 0x000fca00078e0002 */
[----:B------:R-:W-:Y:S02]  /*106d0*/  @!P0 IADD3 R3, R7, R3, RZ ;  /* 0x0000000307038210 */ /* 0x000fe40007ffe0ff */
        /* <DEDUP_REMOVED lines=31> */
[----:B------:R-:W-:Y:S01]  /*108d0*/  IMAD.U32 R4, RZ, RZ, UR44 ;  /* 0x0000002cff047e24 */ /* 0x000fe2000f8e00ff */
[----:B------:R-:W-:Y:S01]  /*108e0*/  IADD3 R2, -R12, RZ, RZ ;  /* 0x000000ff0c027210 */ /* 0x000fe20007ffe1ff */
[----:B------:R1:W5:Y:S01]  /*108f0*/  @!P1 LDG.E R6, desc[UR50][R8.64] ;  /* 0x0000003208069981 */ /* 0x000362000c1e1900 */
[----:B------:R-:W-:Y:S01]  /*10900*/  SHF.R.S32.HI R36, RZ, 0x1f, R18 ;  /* 0x0000001fff247819 */ /* 0x000fe20000011412 */
[----:B------:R-:W-:-:S04]  /*10910*/  VIADD R4, R4, 0xffffffff ;  /* 0xffffffff04047836 */ /* 0x000fc80000000000 */
[----:B------:R-:W-:Y:S01]  /*10920*/  @P0 LOP3.LUT R16, R16, 0x2, RZ, 0xfc, !PT ;  /* 0x0000000210100812 */ /* 0x000fe200078efcff */
[----:B-1----:R-:W-:-:S03]  /*10930*/  IMAD R8, R19, R2, R11 ;  /* 0x0000000213087224 */ /* 0x002fc600078e020b */
[----:B------:R-:W-:Y:S01]  /*10940*/  @P2 LOP3.LUT R16, R16, 0x4, RZ, 0xfc, !PT ;  /* 0x0000000410102812 */ /* 0x000fe200078efcff */
[----:B------:R-:W-:Y:S06]  /*10950*/  @!P2 BRA `(.L_x_2526) ;  /* 0x000000000004a947 */ /* 0x000fec0003800000 */
[----:B------:R-:W-:Y:S01]  /*10960*/  BPT.TRAP 0x1 ;  /* 0x000000040000795c */ /* 0x000fe20000300000 */
.L_x_2526:
[----:B------:R-:W-:Y:S01]  /*10970*/  IMAD R0, R29, 0x8, R17 ;  /* 0x000000081d007824 */ /* 0x000fe200078e0211 */
[----:B------:R-:W-:Y:S01]  /*10980*/  SHF.L.U32 R26, R35, 0x1f, RZ ;  /* 0x0000001f231a7819 */ /* 0x000fe200000006ff */
[----:B------:R-:W-:Y:S01]  /*10990*/  BSSY B0, `(.L_x_2527) ;  /* 0x0000004000007945 */ /* 0x000fe20003800000 */
[----:B0-----:R-:W-:Y:S02]  /*109a0*/  SHF.R.S32.HI R22, RZ, 0x1f, R8 ;  /* 0x0000001fff167819 */ /* 0x001fe40000011408 */
[----:B------:R-:W0:Y:S02]  /*109b0*/  SYNCS.PHASECHK.TRANS64.TRYWAIT P0, [R0+URZ+0x22880], R26 ;  /* 0x0228801a000075a7 */ /* 0x000e24000800017f */
[----:B0-----:R-:W-:Y:S05]  /*109c0*/  @!P0 BRA `(.L_x_2528) ;  /* 0x00000044004c8947 */ /* 0x001fea0003800000 */
.L_x_2597:
[----:B------:R-:W-:Y:S05]  /*109d0*/  BSYNC B0 ;  /* 0x0000000000007941 */ /* 0x000fea0003800000 */
.L_x_2527:
[----:B------:R-:W2:Y:S01]  /*109e0*/  LDL R12, [R1+0x8] ;  /* 0x00000800010c7983 */ /* 0x000ea20000100800 */
[----:B------:R-:W-:Y:S01]  /*109f0*/  ULDC.64 UR4, c[0x0][0x328] ;  /* 0x0000ca0000047ab9 */ /* 0x000fe20000000a00 */
[----:B-----5:R-:W-:Y:S01]  /*10a00*/  SHF.R.S32.HI R23, RZ, 0x1f, R6 ;  /* 0x0000001fff177819 */ /* 0x020fe20000011406 */
[----:B------:R-:W-:Y:S01]  /*10a10*/  IMAD R3, R22, UR4, RZ ;  /* 0x0000000416037c24 */ /* 0x000fe2000f8e02ff */
[----:B------:R-:W-:Y:S01]  /*10a20*/  ULDC.64 UR6, c[0x0][0x338] ;  /* 0x0000ce0000067ab9 */ /* 0x000fe20000000a00 */
[----:B------:R-:W-:Y:S01]  /*10a30*/  ULDC.64 UR8, c[0x0][0x330] ;  /* 0x0000cc0000087ab9 */ /* 0x000fe20000000a00 */
[----:B------:R-:W-:Y:S01]  /*10a40*/  SHF.R.S32.HI R24, RZ, 0x1f, R7 ;  /* 0x0000001fff187819 */ /* 0x000fe20000011407 */
[C---:B------:R-:W-:Y:S01]  /*10a50*/  IMAD R9, R8.reuse, UR5, R3 ;  /* 0x0000000508097c24 */ /* 0x040fe2000f8e0203 */
[----:B------:R-:W1:Y:S01]  /*10a60*/  S2R R13, SR_TID.X ;  /* 0x00000000000d7919 */ /* 0x000e620000002100 */
        /* <DEDUP_REMOVED lines=23> */
[----:B------:R-:W-:-:S05]  /*10be0*/  IMAD R11, R5, UR7, R11 ;  /* 0x00000007050b7c24 */ /* 0x000fca000f8e020b */
[----:B------:R-:W-:-:S03]  /*10bf0*/  IADD3 R3, R3, R11, RZ ;  /* 0x0000000b03037210 */ /* 0x000fc60007ffe0ff */
        /* <DEDUP_REMOVED lines=53> */
[----:B-1----:R-:W-:-:S04]  /*10f50*/  IADD3 R2, P0, R33, R2, RZ ;  /* 0x0000000221027210 */ /* 0x002fc80007f1e0ff */
[----:B--2---:R-:W-:Y:S02]  /*10f60*/  IADD3.X R3, RZ, R3, RZ, P0, !PT ;  /* 0x00000003ff037210 */ /* 0x004fe400007fe4ff */
        /* <DEDUP_REMOVED lines=33> */
.L_x_2619:
        /* <DEDUP_REMOVED lines=10> */
.L_x_2530:
        /* <DEDUP_REMOVED lines=11> */
.L_x_2531:
[----:B------:R1:W-:Y:S01]  /*112d0*/  SYNCS.ARRIVE.TRANS64.A1T0 RZ, [R0+URZ+0x22870], RZ ;  /* 0x022870ff00ff79a7 */ /* 0x0003e2000810003f */
[----:B------:R-:W-:Y:S05]  /*112e0*/  @!P6 BRA `(.L_x_2532) ;  /* 0x000000000004e947 */ /* 0x000fea0003800000 */
[----:B------:R-:W-:Y:S01]  /*112f0*/  BPT.TRAP 0x1 ;  /* 0x000000040000795c */ /* 0x000fe20000300000 */
.L_x_2532:
[----:B------:R-:W2:Y:S01]  /*11300*/  SYNCS.PHASECHK.TRANS64.TRYWAIT P0, [R0+URZ+0x22840], R26 ;  /* 0x0228401a000075a7 */ /* 0x000ea2000800017f */
[----:B------:R-:W-:Y:S04]  /*11310*/  BSSY B0, `(.L_x_2533) ;  /* 0x0000002000007945 */ /* 0x000fe80003800000 */
[----:B--2---:R-:W-:Y:S05]  /*11320*/  @!P0 BRA `(.L_x_2534) ;  /* 0x0000004800308947 */ /* 0x004fea0003800000 */
.L_x_2620:
[----:B------:R-:W-:Y:S05]  /*11330*/  BSYNC B0 ;  /* 0x0000000000007941 */ /* 0x000fea0003800000 */
.L_x_2533:
        /* <DEDUP_REMOVED lines=25> */
[----:B------:R-:W-:-:S05]  /*114d0*/  IMAD.WIDE.U32 R2, R5, UR6, R2 ;  /* 0x0000000605027c25 */ /* 0x000fca000f8e0002 */
[----:B------:R-:W-:-:S03]  /*114e0*/  IADD3 R3, R3, R7, RZ ;  /* 0x0000000703037210 */ /* 0x000fc60007ffe0ff */
        /* <DEDUP_REMOVED lines=33> */
[----:B---3--:R-:W-:-:S04]  /*11700*/  @P5 IADD3 R14, P0, R33, R14, RZ ;  /* 0x0000000e210e5210 */ /* 0x008fc80007f1e0ff */
[----:B----4-:R-:W-:Y:S02]  /*11710*/  @P5 MOV R2, R14 ;  /* 0x0000000e00025202 */ /* 0x010fe40000000f00 */
        /* <DEDUP_REMOVED lines=8> */
[----:B------:R-:W3:Y:S01]  /*117a0*/  SHFL.IDX PT, R14, R8, 0x5, 0x181f ;  /* 0x00b81f00080e7f89 */ /* 0x000ee200000e0000 */
[----:B----4-:R-:W-:-:S04]  /*117b0*/  @P4 IMAD.X R9, RZ, RZ, R9, P0 ;  /* 0x000000ffff094224 */ /* 0x010fc800000e0609 */
[----:B------:R-:W-:Y:S02]  /*117c0*/  @P4 IMAD.MOV.U32 R3, RZ, RZ, R9 ;  /* 0x000000ffff034224 */ /* 0x000fe400078e0009 */
[----:B------:R-:W4:Y:S04]  /*117d0*/  SHFL.IDX PT, R9, R6, 0x5, 0x181f ;  /* 0x00b81f0006097f89 */ /* 0x000f2800000e0000 */
[----:B------:R5:W-:Y:S01]  /*117e0*/  @P4 LDGSTS.E.BYPASS.LTC128B.128 [R4+0x1a400], desc[UR50][R2.64], !P2 ;  /* 0x1a40000002044fae */ /* 0x000be2000d101d72 */
[----:B---3--:R-:W-:-:S05]  /*117f0*/  @P5 IADD3 R14, P0, R33, R14, RZ ;  /* 0x0000000e210e5210 */ /* 0x008fca0007f1e0ff */
[----:B-----5:R-:W-:Y:S02]  /*11800*/  @P5 IMAD.MOV.U32 R2, RZ, RZ, R14 ;  /* 0x000000ffff025224 */ /* 0x020fe400078e000e */
[----:B----4-:R-:W-:Y:S01]  /*11810*/  @P5 IMAD.X R9, RZ, RZ, R9, P0 ;  /* 0x000000ffff095224 */ /* 0x010fe200000e0609 */
[----:B------:R-:W3:Y:S03]  /*11820*/  SHFL.IDX PT, R14, R8, 0x6, 0x181f ;  /* 0x00d81f00080e7f89 */ /* 0x000ee600000e0000 */
[----:B------:R-:W-:Y:S02]  /*11830*/  @P5 IMAD.MOV.U32 R3, RZ, RZ, R9 ;  /* 0x000000ffff035224 */ /* 0x000fe400078e0009 */
[----:B------:R-:W4:Y:S04]  /*11840*/  SHFL.IDX PT, R9, R6, 0x6, 0x181f ;  /* 0x00d81f0006097f89 */ /* 0x000f2800000e0000 */
[----:B------:R5:W-:Y:S01]  /*11850*/  @P5 LDGSTS.E.BYPASS.LTC128B.128 [R4+0x1ac00], desc[UR50][R2.64], !P2 ;  /* 0x1ac0000002045fae */ /* 0x000be2000d101d72 */
[----:B---3--:R-:W-:-:S04]  /*11860*/  @P6 IADD3 R14, P0, R33, R14, RZ ;  /* 0x0000000e210e6210 */ /* 0x008fc80007f1e0ff */
[----:B-----5:R-:W-:Y:S01]  /*11870*/  @P6 MOV R2, R14 ;  /* 0x0000000e00026202 */ /* 0x020fe20000000f00 */
[----:B----4-:R-:W-:Y:S01]  /*11880*/  @P6 IMAD.X R9, RZ, RZ, R9, P0 ;  /* 0x000000ffff096224 */ /* 0x010fe200000e0609 */
[----:B------:R-:W3:Y:S03]  /*11890*/  SHFL.IDX PT, R14, R8, 0x7, 0x181f ;  /* 0x00f81f00080e7f89 */ /* 0x000ee600000e0000 */
[----:B------:R-:W-:Y:S02]  /*118a0*/  @P6 IMAD.MOV.U32 R3, RZ, RZ, R9 ;  /* 0x000000ffff036224 */ /* 0x000fe400078e0009 */
        /* <DEDUP_REMOVED lines=16> */
.L_x_2642:
        /* <DEDUP_REMOVED lines=9> */
.L_x_2536:
[----:B------:R-:W-:Y:S02]  /*11a40*/  PLOP3.LUT P1, PT, P1, P0, PT, 0xa2, 0x0 ;  /* 0x000000000000781c */ /* 0x000fe40000f21472 */
[----:B------:R-:W-:-:S08]  /*11a50*/  @P0 R2UR P1, UR4, R0 ;  /* 0x00000000000402ca */ /* 0x000fd00000020000 */
[----:B------:R-:W-:-:S05]  /*11a60*/  @P0 PLOP3.LUT P0, PT, P1, PT, PT, 0x80, 0x0 ;  /* 0x000000000000081c */ /* 0x000fca0000f0f070 */
[----:B------:R-:W-:Y:S01]  /*11a70*/  @!P1 SYNCS.ARRIVE.TRANS64.RED.A0T1 RZ, [UR4+0x22830], RZ ;  /* 0x022830ffffff99a7 */ /* 0x000fe20008200404 */
[----:B------:R-:W-:Y:S07]  /*11a80*/  @!P1 ARRIVES.LDGSTSBAR.64.TRANSCNT [UR4+0x22830] ;  /* 0x02283000ff0099b0 */ /* 0x000fee0008000a84 */
[----:B------:R-:W-:Y:S05]  /*11a90*/  @P0 BRA.U.ANY `(.L_x_2536) ;  /* 0xfffffffd00e80947 */ /* 0x000fea000393ffff */
[----:B------:R-:W-:Y:S01]  /*11aa0*/  NOP ;  /* 0x0000000000007918 */ /* 0x000fe20000000000 */
[----:B---3--:R-:W-:-:S04]  /*11ab0*/  MOV R2, UR45 ;  /* 0x0000002d00027c02 */ /* 0x008fc80008000f00 */
[----:B------:R-:W-:-:S13]  /*11ac0*/  ISETP.NE.AND P2, PT, R2, 0x3, PT ;  /* 0x000000030200780c */ /* 0x000fda0003f45270 */
[----:B------:R-:W-:Y:S05]  /*11ad0*/  @!P2 BRA `(.L_x_2537) ;  /* 0x000000000004a947 */ /* 0x000fea0003800000 */
[----:B------:R-:W-:Y:S01]  /*11ae0*/  BPT.TRAP 0x1 ;  /* 0x000000040000795c */ /* 0x000fe20000300000 */
.L_x_2537:
        /* <DEDUP_REMOVED lines=11> */
[----:B------:R-:W-:Y:S01]  /*11ba0*/  IMAD.U32 R4, RZ, RZ, UR6 ;  /* 0x00000006ff047e24 */ /* 0x000fe2000f8e00ff */
[----:B------:R-:W-:Y:S01]  /*11bb0*/  MOV R12, 0x1 ;  /* 0x00000001000c7802 */ /* 0x000fe20000000f00 */
[----:B------:R-:W0:Y:S01]  /*11bc0*/  LDC.64 R2, c[0x4][R2] ;  /* 0x0100000002027b82 */ /* 0x000e220000000a00 */
[----:B------:R-:W-:Y:S02]  /*11bd0*/  IMAD.U32 R5, RZ, RZ, UR7 ;  /* 0x00000007ff057e24 */ /* 0x000fe4000f8e00ff */
[----:B------:R-:W-:Y:S02]  /*11be0*/  IMAD.U32 R6, RZ, RZ, UR8 ;  /* 0x00000008ff067e24 */ /* 0x000fe4000f8e00ff */
[----:B------:R-:W-:-:S02]  /*11bf0*/  IMAD.U32 R7, RZ, RZ, UR9 ;  /* 0x00000009ff077e24 */ /* 0x000fc4000f8e00ff */
[----:B------:R-:W-:Y:S02]  /*11c00*/  IMAD.U32 R10, RZ, RZ, UR4 ;  /* 0x00000004ff0a7e24 */ /* 0x000fe4000f8e00ff */
[----:B------:R-:W-:Y:S02]  /*11c10*/  IMAD.U32 R11, RZ, RZ, UR5 ;  /* 0x00000005ff0b7e24 */ /* 0x000fe4000f8e00ff */
[----:B------:R-:W-:Y:S02]  /*11c20*/  IMAD.MOV.U32 R8, RZ, RZ, 0x70 ;  /* 0x00000070ff087424 */ /* 0x000fe400078e00ff */
[----:B------:R-:W-:-:S07]  /*11c30*/  IMAD.MOV.U32 R13, RZ, RZ, RZ ;  /* 0x000000ffff0d7224 */ /* 0x000fce00078e00ff */
[----:B------:R-:W-:-:S07]  /*11c40*/  LEPC R20, `(.L_x_2539) ;  /* 0x000000001014794e */ /* 0x000fce0000000000 */
[----:B0-----:R-:W-:Y:S05]  /*11c50*/  CALL.ABS.NOINC R2 ;  /* 0x0000000002007343 */ /* 0x001fea0003c00000 */
.L_x_2539:
[----:B------:R-:W-:Y:S05]  /*11c60*/  BSYNC B6 ;  /* 0x0000000000067941 */ /* 0x000fea0003800000 */
.L_x_2538:
[----:B------:R0:W5:Y:S01]  /*11c70*/  LDL R8, [R1+0x1c] ;  /* 0x00001c0001087983 */ /* 0x0001620000100800 */
[----:B------:R-:W-:Y:S01]  /*11c80*/  UISETP.NE.AND UP0, UPT, UR48, URZ, UPT ;  /* 0x0000003f3000728c */ /* 0x000fe2000bf05270 */
[----:B------:R-:W-:Y:S01]  /*11c90*/  IMAD.U32 R4, RZ, RZ, UR43 ;  /* 0x0000002bff047e24 */ /* 0x000fe2000f8e00ff */
[----:B------:R-:W1:Y:S01]  /*11ca0*/  S2R R2, SR_TID.X ;  /* 0x0000000000027919 */ /* 0x000e620000002100 */
[----:B------:R-:W-:Y:S01]  /*11cb0*/  R2UR UR6, R36 ;  /* 0x00000000240672ca */ /* 0x000fe200000e0000 */
[----:B------:R-:W-:Y:S02]  /*11cc0*/  ULDC.64 UR8, c[0x0][0x2d8] ;  /* 0x0000b60000087ab9 */ /* 0x000fe40000000a00 */
[----:B------:R-:W-:Y:S02]  /*11cd0*/  PLOP3.LUT P0, PT, PT, PT, UP0, 0x80, 0x0 ;  /* 0x000000000000781c */ /* 0x000fe40003f0f008 */
[----:B------:R-:W-:-:S03]  /*11ce0*/  LOP3.LUT P5, RZ, R16, 0x800, RZ, 0xc0, !PT ;  /* 0x0000080010ff7812 */ /* 0x000fc600078ac0ff */
[----:B------:R-:W-:Y:S01]  /*11cf0*/  @UP0 ULDC UR4, c[0x0][0x44c] ;  /* 0x0001130000040ab9 */ /* 0x000fe20000000800 */
[C---:B-1----:R-:W-:Y:S01]  /*11d00*/  LOP3.LUT R19, R2.reuse, 0x7f, RZ, 0xc0, !PT ;  /* 0x0000007f02137812 */ /* 0x042fe200078ec0ff */
[----:B------:R-:W-:-:S03]  /*11d10*/  IMAD.SHL.U32 R2, R2, 0x10, RZ ;  /* 0x0000001002027824 */ /* 0x000fc600078e00ff */
[----:B------:R-:W-:-:S04]  /*11d20*/  SHF.R.U32.HI R19, RZ, 0x3, R19 ;  /* 0x00000003ff137819 */ /* 0x000fc80000011613 */
[----:B------:R-:W-:-:S05]  /*11d30*/  LOP3.LUT R2, R19, 0x70, R2, 0xf8, !PT ;  /* 0x0000007013027812 */ /* 0x000fca00078ef802 */
[----:B------:R-:W-:-:S04]  /*11d40*/  IMAD R4, R4, 0x80, R2 ;  /* 0x0000008004047824 */ /* 0x000fc800078e0202 */
        /* <DEDUP_REMOVED lines=41> */
[----:B------:R-:W-:-:S03]  /*11fe0*/  MOV R4, UR43 ;  /* 0x0000002b00047c02 */ /* 0x000fc60008000f00 */
[----:B------:R-:W1:Y:S02]  /*11ff0*/  SHFL.IDX PT, R2, R5, RZ, 0x181f ;  /* 0x00181fff05027589 */ /* 0x000e6400000e0000 */
[----:B------:R-:W-:Y:S02]  /*12000*/  IMAD R4, R4, 0x80, R10 ;  /* 0x0000008004047824 */ /* 0x000fe400078e020a */
[----:B------:R-:W-:Y:S02]  /*12010*/  SHFL.IDX PT, R6, R5, 0x1, 0x181f ;  /* 0x00381f0005067f89 */ /* 0x000fe400000e0000 */
[C---:B------:R-:W-:Y:S01]  /*12020*/  VIADD R7, R4.reuse, 0x10 ;  /* 0x0000001004077836 */ /* 0x040fe20000000000 */
[----:B------:R-:W-:-:S13]  /*12030*/  ISETP.GE.AND P1, PT, R4, UR38, PT ;  /* 0x0000002604007c0c */ /* 0x000fda000bf26270 */
        /* <DEDUP_REMOVED lines=46> */
.L_x_2659:
        /* <DEDUP_REMOVED lines=10> */
.L_x_2541:
[----:B------:R-:W-:Y:S02]  /*123c0*/  PLOP3.LUT P1, PT, P1, P0, PT, 0xa2, 0x0 ;  /* 0x000000000000781c */ /* 0x000fe40000f21472 */
[----:B------:R-:W-:-:S08]  /*123d0*/  @P0 R2UR P1, UR4, R17 ;  /* 0x00000000110402ca */ /* 0x000fd00000020000 */
[----:B------:R-:W-:-:S05]  /*123e0*/  @P0 PLOP3.LUT P0, PT, P1, PT, PT, 0x80, 0x0 ;  /* 0x000000000000081c */ /* 0x000fca0000f0f070 */
[----:B------:R-:W-:Y:S01]  /*123f0*/  @!P1 SYNCS.ARRIVE.TRANS64.RED.A0T1 RZ, [UR4+0x22800], RZ ;  /* 0x022800ffffff99a7 */ /* 0x000fe20008200404 */
[----:B------:R-:W-:Y:S07]  /*12400*/  @!P1 ARRIVES.LDGSTSBAR.64.TRANSCNT [UR4+0x22800] ;  /* 0x02280000ff0099b0 */ /* 0x000fee0008000a84 */
[----:B------:R-:W-:Y:S05]  /*12410*/  @P0 BRA.U.ANY `(.L_x_2541) ;  /* 0xfffffffd00e80947 */ /* 0x000fea000393ffff */
[----:B0-----:R-:W2:Y:S02]  /*12420*/  LDL.LU R2, [R1+0x20] ;  /* 0x0000200001027983 */ /* 0x001ea40000300800 */
[----:B--2---:R-:W-:-:S04]  /*12430*/  IADD3 R2, R2, 0x1, RZ ;  /* 0x0000000102027810 */ /* 0x004fc80007ffe0ff */
[----:B------:R-:W-:Y:S01]  /*12440*/  LEA.HI R0, R2, R2, RZ, 0x1 ;  /* 0x0000000202007211 */ /* 0x000fe200078f08ff */
[----:B------:R0:W-:Y:S03]  /*12450*/  STL [R1+0x20], R2 ;  /* 0x0000200201007387 */ /* 0x0001e60000100800 */
        /* <DEDUP_REMOVED lines=8> */
.L_x_2660:
[----:B------:R-:W-:Y:S05]  /*124e0*/  BSYNC B0 ;  /* 0x0000000000007941 */ /* 0x000fea0003800000 */
.L_x_2542:
[----:B------:R-:W-:-:S06]  /*124f0*/  UISETP.GE.AND UP0, UPT, UR44, 0x2, UPT ;  /* 0x000000022c00788c */ /* 0x000fcc000bf06270 */
[----:B------:R-:W-:-:S13]  /*12500*/  PLOP3.LUT P0, PT, PT, PT, UP0, 0x40, 0x0 ;  /* 0x000000000000781c */ /* 0x000fda0003f0e808 */
[----:B------:R-:W-:Y:S05]  /*12510*/  @P0 BRA `(.L_x_2544) ;  /* 0x0000001800280947 */ /* 0x000fea0003800000 */
[----:B------:R-:W-:Y:S01]  /*12520*/  UIADD3 UR4, UR44, -0x2, URZ ;  /* 0xfffffffe2c047890 */ /* 0x000fe2000fffe03f */
[----:B------:R-:W-:Y:S02]  /*12530*/  IMAD.MOV.U32 R23, RZ, RZ, R35 ;  /* 0x000000ffff177224 */ /* 0x000fe400078e0023 */
[----:B------:R-:W-:-:S03]  /*12540*/  IMAD.MOV.U32 R22, RZ, RZ, R29 ;  /* 0x000000ffff167224 */ /* 0x000fc600078e001d */
[----:B------:R-:W-:-:S07]  /*12550*/  IMAD.U32 R31, RZ, RZ, UR4 ;  /* 0x00000004ff1f7e24 */ /* 0x000fce000f8e00ff */
.L_x_2564:
        /* <DEDUP_REMOVED lines=34> */
[----:B------:R-:W0:Y:S04]  /*12780*/  @P2 LDC R5, c[0x0][0x438] ;  /* 0x00010e00ff052b82 */ /* 0x000e280000000800 */
[----:B------:R-:W-:-:S02]  /*12790*/  IADD3 R3, R4, R3, RZ ;  /* 0x0000000304037210 */ /* 0x000fc40007ffe0ff */
        /* <DEDUP_REMOVED lines=17> */
[----:B------:R-:W-:Y:S02]  /*128b0*/  ISETP.NE.AND P0, PT, R29, 0x2, PT ;  /* 0x000000021d00780c */ /* 0x000fe40003f05270 */
[----:B------:R-:W-:Y:S01]  /*128c0*/  IADD3 R9, -R11, RZ, RZ ;  /* 0x000000ff0b097210 */ /* 0x000fe20007ffe1ff */
[----:B------:R0:W5:Y:S01]  /*128d0*/  @!P1 LDG.E R7, desc[UR50][R4.64] ;  /* 0x0000003204079981 */ /* 0x000162000c1e1900 */
[----:B------:R-:W-:Y:S02]  /*128e0*/  SEL R35, RZ, 0x1, P0 ;  /* 0x00000001ff237807 */ /* 0x000fe40000000000 */
[----:B------:R-:W-:Y:S01]  /*128f0*/  SEL R29, R29, RZ, P0 ;  /* 0x000000ff1d1d7207 */ /* 0x000fe20000000000 */
[----:B------:R-:W-:Y:S02]  /*12900*/  IMAD R9, R9, UR4, R10 ;  /* 0x0000000409097c24 */ /* 0x000fe4000f8e020a */
[----:B0-----:R-:W-:-:S02]  /*12910*/  IMAD R4, R3, UR4, R0 ;  /* 0x0000000403047c24 */ /* 0x001fc4000f8e0200 */
[----:B------:R-:W-:Y:S01]  /*12920*/  IMAD.MOV.U32 R0, RZ, RZ, R31 ;  /* 0x000000ffff007224 */ /* 0x000fe200078e001f */
[----:B------:R-:W-:Y:S01]  /*12930*/  LOP3.LUT R35, R23, R35, RZ, 0x3c, !PT ;  /* 0x0000002317237212 */ /* 0x000fe200078e3cff */
[----:B------:R-:W-:-:S03]  /*12940*/  VIADD R31, R31, 0xffffffff ;  /* 0xffffffff1f1f7836 */ /* 0x000fc60000000000 */
[----:B------:R-:W-:Y:S02]  /*12950*/  ISETP.GT.AND P1, PT, R0, RZ, PT ;  /* 0x000000ff0000720c */ /* 0x000fe40003f24270 */
[----:B---3--:R-:W-:Y:S01]  /*12960*/  SHF.R.S32.HI R27, RZ, 0x1f, R8 ;  /* 0x0000001fff1b7819 */ /* 0x008fe20000011408 */
[----:B------:R-:W-:Y:S10]  /*12970*/  @!P2 BRA `(.L_x_2545) ;  /* 0x000000000004a947 */ /* 0x000ff40003800000 */
[----:B------:R-:W-:Y:S01]  /*12980*/  BPT.TRAP 0x1 ;  /* 0x000000040000795c */ /* 0x000fe20000300000 */
.L_x_2545:
[----:B------:R-:W-:Y:S01]  /*12990*/  IMAD R0, R29, 0x8, R17 ;  /* 0x000000081d007824 */ /* 0x000fe200078e0211 */
[----:B------:R-:W-:Y:S01]  /*129a0*/  SHF.L.U32 R28, R35, 0x1f, RZ ;  /* 0x0000001f231c7819 */ /* 0x000fe200000006ff */
[----:B------:R-:W-:Y:S01]  /*129b0*/  BSSY B0, `(.L_x_2546) ;  /* 0x0000004000007945 */ /* 0x000fe20003800000 */
[----:B------:R-:W-:Y:S02]  /*129c0*/  SHF.R.S32.HI R25, RZ, 0x1f, R4 ;  /* 0x0000001fff197819 */ /* 0x000fe40000011404 */
[----:B------:R-:W0:Y:S02]  /*129d0*/  SYNCS.PHASECHK.TRANS64.TRYWAIT P0, [R0+URZ+0x22880], R28 ;  /* 0x0228801c000075a7 */ /* 0x000e24000800017f */
[----:B0-----:R-:W-:Y:S05]  /*129e0*/  @!P0 BRA `(.L_x_2547) ;  /* 0x0000004400b88947 */ /* 0x001fea0003800000 */
.L_x_2661:
[----:B------:R-:W-:Y:S05]  /*129f0*/  BSYNC B0 ;  /* 0x0000000000007941 */ /* 0x000fea0003800000 */
.L_x_2546:
        /* <DEDUP_REMOVED lines=42> */
[----:B------:R-:W1:Y:S01]  /*12ca0*/  SHFL.IDX PT, R2, R5, 0x2, 0x181f ;  /* 0x00581f0005027f89 */ /* 0x000e6200000e0000 */
[----:B--2---:R-:W-:-:S03]  /*12cb0*/  IADD3.X R11, RZ, R3, RZ, P0, !PT ;  /* 0x00000003ff0b7210 */ /* 0x004fc600007fe4ff */
        /* <DEDUP_REMOVED lines=35> */
[----:B-1----:R-:W-:-:S04]  /*12ef0*/  IADD3 R2, P0, R33, R2, RZ ;  /* 0x0000000221027210 */ /* 0x002fc80007f1e0ff */
[----:B--2---:R-:W-:-:S05]  /*12f00*/  IADD3.X R3, RZ, R3, RZ, P0, !PT ;  /* 0x00000003ff037210 */ /* 0x004fca00007fe4ff */
[----:B------:R1:W-:Y:S04]  /*12f10*/  LDGSTS.E.BYPASS.LTC128B.128 [R6+0xe400], desc[UR50][R2.64], !P2 ;  /* 0x0e40000002067fae */ /* 0x0003e8000d101d72 */
[----:B-1-3--:R1:W2:Y:S02]  /*12f20*/  SHFL.IDX PT, R2, R19, 0x1, 0x181f ;  /* 0x00381f0013027f89 */ /* 0x00a2a400000e0000 */
.L_x_2683:
        /* <DEDUP_REMOVED lines=8> */
.L_x_2549:
        /* <DEDUP_REMOVED lines=11> */
.L_x_2550:
[----:B------:R2:W-:Y:S01]  /*13060*/  SYNCS.ARRIVE.TRANS64.A1T0 RZ, [R0+URZ+0x22870], RZ ;  /* 0x022870ff00ff79a7 */ /* 0x0005e2000810003f */
[----:B------:R-:W-:Y:S05]  /*13070*/  @!P3 BRA `(.L_x_2551) ;  /* 0x000000000004b947 */ /* 0x000fea0003800000 */
[----:B------:R-:W-:Y:S01]  /*13080*/  BPT.TRAP 0x1 ;  /* 0x000000040000795c */ /* 0x000fe20000300000 */
.L_x_2551:
[----:B------:R-:W3:Y:S01]  /*13090*/  SYNCS.PHASECHK.TRANS64.TRYWAIT P0, [R0+URZ+0x22840], R28 ;  /* 0x0228401c000075a7 */ /* 0x000ee2000800017f */
[----:B------:R-:W-:Y:S04]  /*130a0*/  BSSY B0, `(.L_x_2552) ;  /* 0x0000002000007945 */ /* 0x000fe80003800000 */
[----:B---3--:R-:W-:Y:S05]  /*130b0*/  @!P0 BRA `(.L_x_2553) ;  /* 0x0000004800c48947 */ /* 0x008fea0003800000 */
.L_x_2684:
[----:B------:R-:W-:Y:S05]  /*130c0*/  BSYNC B0 ;  /* 0x0000000000007941 */ /* 0x000fea0003800000 */
.L_x_2552:
        /* <DEDUP_REMOVED lines=41> */
[----:B0-----:R-:W-:-:S04]  /*13360*/  IADD3 R2, P0, R33, R2, RZ ;  /* 0x0000000221027210 */ /* 0x001fc80007f1e0ff */
[----:B-1----:R-:W-:Y:S02]  /*13370*/  IADD3.X R3, RZ, R3, RZ, P0, !PT ;  /* 0x00000003ff037210 */ /* 0x002fe400007fe4ff */
        /* <DEDUP_REMOVED lines=36> */
.L_x_2706:
        /* <DEDUP_REMOVED lines=8> */
.L_x_2555:
[----:B------:R-:W-:Y:S02]  /*13640*/  PLOP3.LUT P2, PT, P2, P0, PT, 0xa2, 0x0 ;  /* 0x000000000000781c */ /* 0x000fe40001741472 */
[----:B------:R-:W-:-:S08]  /*13650*/  @P0 R2UR P2, UR4, R0 ;  /* 0x00000000000402ca */ /* 0x000fd00000040000 */
[----:B------:R-:W-:-:S05]  /*13660*/  @P0 PLOP3.LUT P0, PT, P2, PT, PT, 0x80, 0x0 ;  /* 0x000000000000081c */ /* 0x000fca000170f070 */
[----:B------:R-:W-:Y:S01]  /*13670*/  @!P2 SYNCS.ARRIVE.TRANS64.RED.A0T1 RZ, [UR4+0x22830], RZ ;  /* 0x022830ffffffa9a7 */ /* 0x000fe20008200404 */
[----:B------:R-:W-:Y:S07]  /*13680*/  @!P2 ARRIVES.LDGSTSBAR.64.TRANSCNT [UR4+0x22830] ;  /* 0x02283000ff00a9b0 */ /* 0x000fee0008000a84 */
[----:B------:R-:W-:Y:S05]  /*13690*/  @P0 BRA.U.ANY `(.L_x_2555) ;  /* 0xfffffffd00e80947 */ /* 0x000fea000393ffff */
[----:B------:R-:W-:Y:S01]  /*136a0*/  NOP ;  /* 0x0000000000007918 */ /* 0x000fe20000000000 */
[----:B0-----:R-:W-:-:S04]  /*136b0*/  MOV R2, UR45 ;  /* 0x0000002d00027c02 */ /* 0x001fc80008000f00 */
[----:B------:R-:W-:-:S13]  /*136c0*/  ISETP.NE.AND P3, PT, R2, 0x3, PT ;  /* 0x000000030200780c */ /* 0x000fda0003f65270 */
[----:B------:R-:W-:Y:S05]  /*136d0*/  @!P3 BRA `(.L_x_2556) ;  /* 0x000000000004b947 */ /* 0x000fea0003800000 */
[----:B------:R-:W-:Y:S01]  /*136e0*/  BPT.TRAP 0x1 ;  /* 0x000000040000795c */ /* 0x000fe20000300000 */
.L_x_2556:
[----:B------:R3:W-:Y:S02]  /*136f0*/  SYNCS.ARRIVE.TRANS64.A1T0 RZ, [R0+URZ+0x22830], RZ ;  /* 0x022830ff00ff79a7 */ /* 0x0007e4000810003f */
[----:B---3--:R-:W-:-:S05]  /*13700*/  IMAD.U32 R0, RZ, RZ, UR46 ;  /* 0x0000002eff007e24 */ /* 0x008fca000f8e00ff */
[----:B------:R-:W-:-:S13]  /*13710*/  ISETP.NE.AND P0, PT, R0, 0x3, PT ;  /* 0x000000030000780c */ /* 0x000fda0003f05270 */
[----:B------:R-:W-:Y:S05]  /*13720*/  @!P0 BRA `(.L_x_2557) ;  /* 0x0000000000048947 */ /* 0x000fea0003800000 */
[----:B------:R-:W-:Y:S01]  /*13730*/  BPT.TRAP 0x1 ;  /* 0x000000040000795c */ /* 0x000fe20000300000 */
.L_x_2557:
[----:B------:R-:W-:Y:S01]  /*13740*/  LOP3.LUT R0, R23, 0x1, RZ, 0x3c, !PT ;  /* 0x0000000117007812 */ /* 0x000fe200078e3cff */
[----:B------:R-:W-:Y:S01]  /*13750*/  IMAD R19, R22, 0x8, R17 ;  /* 0x0000000816137824 */ /* 0x000fe200078e0211 */
[----:B------:R-:W-:Y:S02]  /*13760*/  BSSY B0, `(.L_x_2558) ;  /* 0x0000004000007945 */ /* 0x000fe40003800000 */
[----:B------:R-:W-:-:S04]  /*13770*/  SHF.L.U32 R0, R0, 0x1f, RZ ;  /* 0x0000001f00007819 */ /* 0x000fc800000006ff */
[----:B------:R-:W0:Y:S02]  /*13780*/  SYNCS.PHASECHK.TRANS64.TRYWAIT P2, [R19+URZ+0x22870], R0 ;  /* 0x02287000130075a7 */ /* 0x000e24000804017f */
[----:B0-----:R-:W-:Y:S05]  /*13790*/  @!P2 BRA `(.L_x_2559) ;  /* 0x0000004c00c4a947 */ /* 0x001fea0003800000 */
.L_x_2707:
[----:B------:R-:W-:Y:S05]  /*137a0*/  BSYNC B0 ;  /* 0x0000000000007941 */ /* 0x000fea0003800000 */
.L_x_2558:
[----:B------:R-:W-:-:S05]  /*137b0*/  IMAD.U32 R2, RZ, RZ, UR45 ;  /* 0x0000002dff027e24 */ /* 0x000fca000f8e00ff */
[----:B------:R-:W-:-:S13]  /*137c0*/  ISETP.NE.AND P2, PT, R2, 0x3, PT ;  /* 0x000000030200780c */ /* 0x000fda0003f45270 */
[----:B------:R-:W-:Y:S05]  /*137d0*/  @!P2 BRA `(.L_x_2560) ;  /* 0x000000000004a947 */ /* 0x000fea0003800000 */
[----:B------:R-:W-:Y:S01]  /*137e0*/  BPT.TRAP 0x1 ;  /* 0x000000040000795c */ /* 0x000fe20000300000 */
.L_x_2560:
[----:B------:R-:W-:Y:S01]  /*137f0*/  SHF.L.U32 R2, R23, 0x1f, RZ ;  /* 0x0000001f17027819 */ /* 0x000fe200000006ff */
[----:B0-----:R-:W-:-:S03]  /*13800*/  IMAD R0, R22, 0x5000, RZ ;  /* 0x0000500016007824 */ /* 0x001fc600078e02ff */
[----:B------:R-:W0:Y:S02]  /*13810*/  SYNCS.PHASECHK.TRANS64.TRYWAIT P2, [R19+URZ+0x22860], R2 ;  /* 0x02286002130075a7 */ /* 0x000e24000804017f */
[----:B0-----:R-:W-:Y:S05]  /*13820*/  @!P2 BRA `(.L_x_2561) ;  /* 0x0000004c00b4a947 */ /* 0x001fea0003800000 */
.L_x_2708:
        /* <DEDUP_REMOVED lines=78> */
.L_x_2562:
[----:B-1----:R1:W-:Y:S01]  /*13d10*/  SYNCS.ARRIVE.TRANS64.A1T0 RZ, [R19+URZ+0x22850], RZ ;  /* 0x022850ff13ff79a7 */ /* 0x0023e2000810003f */
[----:B------:R-:W-:Y:S06]  /*13d20*/  BAR.SYNC.DEFER_BLOCKING 0x2, 0x80 ;  /* 0x0082000000007b1d */ /* 0x000fec0000010000 */
[----:B------:R-:W-:Y:S05]  /*13d30*/  @!P0 BRA `(.L_x_2563) ;  /* 0x0000000000048947 */ /* 0x000fea0003800000 */
[----:B------:R-:W-:Y:S01]  /*13d40*/  BPT.TRAP 0x1 ;  /* 0x000000040000795c */ /* 0x000fe20000300000 */
.L_x_2563:
[----:B0-----:R-:W2:Y:S01]  /*13d50*/  LDL R0, [R1+0x4] ;  /* 0x0000040001007983 */ /* 0x001ea20000100800 */
[----:B-1----:R-:W-:Y:S01]  /*13d60*/  VIADD R19, R19, 0x22880 ;  /* 0x0002288013137836 */ /* 0x002fe20000000000 */
[----:B------:R-:W-:Y:S01]  /*13d70*/  MOV R22, R29 ;  /* 0x0000001d00167202 */ /* 0x000fe20000000f00 */
[----:B------:R-:W-:-:S03]  /*13d80*/  IMAD.MOV.U32 R23, RZ, RZ, R35 ;  /* 0x000000ffff177224 */ /* 0x000fc600078e0023 */
[----:B--2---:R-:W-:-:S04]  /*13d90*/  PRMT R19, R0, 0x654, R19 ;  /* 0x0000065400137816 */ /* 0x004fc80000000013 */
[----:B------:R1:W-:Y:S01]  /*13da0*/  SYNCS.ARRIVE.TRANS64.RED.A1T0 RZ, [R19+URZ], RZ ;  /* 0x000000ff13ff79a7 */ /* 0x0003e2000810043f */
[----:B------:R-:W-:Y:S05]  /*13db0*/  @P1 BRA `(.L_x_2564) ;  /* 0xffffffe400e81947 */ /* 0x000fea000383ffff */
.L_x_2544:
        /* <DEDUP_REMOVED lines=19> */
.L_x_2566:
[----:B------:R-:W-:Y:S05]  /*13ef0*/  BSYNC B0 ;  /* 0x0000000000007941 */ /* 0x000fea0003800000 */
.L_x_2565:
[----:B------:R-:W-:-:S13]  /*13f00*/  ISETP.NE.AND P1, PT, R6, 0x3, PT ;  /* 0x000000030600780c */ /* 0x000fda0003f25270 */
[----:B------:R-:W-:Y:S05]  /*13f10*/  @!P1 BRA `(.L_x_2567) ;  /* 0x0000000000049947 */ /* 0x000fea0003800000 */
[----:B------:R-:W-:Y:S01]  /*13f20*/  BPT.TRAP 0x1 ;  /* 0x000000040000795c */ /* 0x000fe20000300000 */
.L_x_2567:
[----:B------:R-:W-:Y:S01]  /*13f30*/  LOP3.LUT R3, R35, 0x1, RZ, 0x3c, !PT ;  /* 0x0000000123037812 */ /* 0x000fe200078e3cff */
[----:B------:R-:W-:Y:S01]  /*13f40*/  IMAD R18, R29, 0x8, R17 ;  /* 0x000000081d127824 */ /* 0x000fe200078e0211 */
[----:B------:R-:W-:Y:S02]  /*13f50*/  BSSY B0, `(.L_x_2568) ;  /* 0x0000004000007945 */ /* 0x000fe40003800000 */
[----:B------:R-:W-:-:S04]  /*13f60*/  SHF.L.U32 R3, R3, 0x1f, RZ ;  /* 0x0000001f03037819 */ /* 0x000fc800000006ff */
[----:B------:R-:W2:Y:S02]  /*13f70*/  SYNCS.PHASECHK.TRANS64.TRYWAIT P2, [R18+URZ+0x22870], R3 ;  /* 0x02287003120075a7 */ /* 0x000ea4000804017f */
[----:B--2---:R-:W-:Y:S05]  /*13f80*/  @!P2 BRA `(.L_x_2569) ;  /* 0x0000004400f0a947 */ /* 0x004fea0003800000 */
.L_x_2709:
[----:B------:R-:W-:Y:S05]  /*13f90*/  BSYNC B0 ;  /* 0x0000000000007941 */ /* 0x000fea0003800000 */
.L_x_2568:
[----:B0-----:R-:W-:-:S05]  /*13fa0*/  IMAD.U32 R0, RZ, RZ, UR45 ;  /* 0x0000002dff007e24 */ /* 0x001fca000f8e00ff */
[----:B------:R-:W-:-:S13]  /*13fb0*/  ISETP.NE.AND P2, PT, R0, 0x3, PT ;  /* 0x000000030000780c */ /* 0x000fda0003f45270 */
[----:B------:R-:W-:Y:S05]  /*13fc0*/  @!P2 BRA `(.L_x_2570) ;  /* 0x000000000004a947 */ /* 0x000fea0003800000 */
[----:B------:R-:W-:Y:S01]  /*13fd0*/  BPT.TRAP 0x1 ;  /* 0x000000040000795c */ /* 0x000fe20000300000 */
.L_x_2570:
[----:B--2---:R-:W-:Y:S01]  /*13fe0*/  SHF.L.U32 R3, R35, 0x1f, RZ ;  /* 0x0000001f23037819 */ /* 0x004fe200000006ff */
[----:B------:R-:W-:-:S03]  /*13ff0*/  IMAD R0, R29, 0x5000, RZ ;  /* 0x000050001d007824 */ /* 0x000fc600078e02ff */
[----:B------:R-:W0:Y:S02]  /*14000*/  SYNCS.PHASECHK.TRANS64.TRYWAIT P2, [R18+URZ+0x22860], R3 ;  /* 0x02286003120075a7 */ /* 0x000e24000804017f */
[----:B0-----:R-:W-:Y:S05]  /*14010*/  @!P2 BRA `(.L_x_2571) ;  /* 0x0000004400e0a947 */ /* 0x001fea0003800000 */
.L_x_2710:
        /* <DEDUP_REMOVED lines=78> */
.L_x_2572:
[----:B-1----:R1:W-:Y:S01]  /*14500*/  SYNCS.ARRIVE.TRANS64.A1T0 RZ, [R18+URZ+0x22850], RZ ;  /* 0x022850ff12ff79a7 */ /* 0x0023e2000810003f */
[----:B------:R-:W-:Y:S06]  /*14510*/  BAR.SYNC.DEFER_BLOCKING 0x2, 0x80 ;  /* 0x0082000000007b1d */ /* 0x000fec0000010000 */
[----:B------:R-:W-:Y:S05]  /*14520*/  @!P1 BRA `(.L_x_2573) ;  /* 0x0000000000049947 */ /* 0x000fea0003800000 */
[----:B------:R-:W-:Y:S01]  /*14530*/  BPT.TRAP 0x1 ;  /* 0x000000040000795c */ /* 0x000fe20000300000 */
.L_x_2573:
        /* <DEDUP_REMOVED lines=9> */
.L_x_2516:
[----:B------:R-:W-:Y:S05]  /*145d0*/  BSYNC B7 ;  /* 0x0000000000077941 */ /* 0x000fea0003800000 */
.L_x_2514:
[----:B-1----:R1:W5:Y:S04]  /*145e0*/  LDL R0, [R1+0x4] ;  /* 0x0000040001007983 */ /* 0x0023680000100800 */
[----:B------:R1:W5:Y:S01]  /*145f0*/  LDL R2, [R1+0x18] ;  /* 0x0000180001027983 */ /* 0x0003620000100800 */
[----:B------:R-:W-:-:S13]  /*14600*/  LOP3.LUT P1, RZ, R16, 0x1000, RZ, 0xc0, !PT ;  /* 0x0000100010ff7812 */ /* 0x000fda000782c0ff */
[----:B-1----:R-:W-:Y:S05]  /*14610*/  @!P1 BRA `(.L_x_2574) ;  /* 0x0000000000289947 */ /* 0x002fea0003800000 */
[----:B------:R-:W1:Y:S08]  /*14620*/  S2UR UR4, SR_CgaCtaId ;  /* 0x00000000000479c3 */ /* 0x000e700000008800 */
[----:B------:R-:W-:Y:S01]  /*14630*/  BAR.SYNC.DEFER_BLOCKING 0x5, 0x180 ;  /* 0x0146000000007b1d */ /* 0x000fe20000010000 */
[----:B------:R-:W-:Y:S02]  /*14640*/  MOV R17, 0x400 ;  /* 0x0000040000117802 */ /* 0x000fe40000000f00 */
[----:B-1---5:R-:W-:-:S04]  /*14650*/  MOV R0, UR4 ;  /* 0x0000000400007c02 */ /* 0x022fc80008000f00 */
[----:B------:R-:W-:Y:S01]  /*14660*/  LEA R17, R0, R17, 0x18 ;  /* 0x0000001100117211 */ /* 0x000fe200078ec0ff */
[----:B------:R-:W-:Y:S04]  /*14670*/  STL [R1+0x4], R0 ;  /* 0x0000040001007387 */ /* 0x000fe80000100800 */
[----:B------:R-:W1:Y:S04]  /*14680*/  LDS R2, [R17+0x228d0] ;  /* 0x0228d00011027984 */ /* 0x000e680000000800 */
[----:B-1----:R1:W-:Y:S01]  /*14690*/  STL [R1+0x18], R2 ;  /* 0x0000180201007387 */ /* 0x0023e20000100800 */
[----:B------:R-:W-:Y:S06]  /*146a0*/  BAR.ARV 0x4, 0x180 ;  /* 0x0106000000007b1d */ /* 0x000fec0000002000 */
[----:B------:R-:W-:Y:S05]  /*146b0*/  BRA `(.L_x_2575) ;  /* 0x0000000000287947 */ /* 0x000fea0003800000 */
.L_x_2574:
        /* <DEDUP_REMOVED lines=10> */
.L_x_2575:
[----:B--2---:R-:W2:Y:S01]  /*14760*/  LDL R0, [R1+0x18] ;  /* 0x0000180001007983 */ /* 0x004ea20000100800 */
[----:B------:R-:W-:Y:S02]  /*14770*/  ULDC UR4, c[0x0][0xc38] ;  /* 0x00030e0000047ab9 */ /* 0x000fe40000000800 */
[----:B--2---:R-:W-:-:S13]  /*14780*/  ISETP.GE.AND P0, PT, R0, UR4, PT ;  /* 0x0000000400007c0c */ /* 0x004fda000bf06270 */
[----:B------:R-:W-:Y:S05]  /*14790*/  @!P0 BRA `(.L_x_2576) ;  /* 0xffffffb000548947 */ /* 0x000fea000383ffff */
.L_x_2511:
        /* <DEDUP_REMOVED lines=12> */
.L_x_2711:
[----:B------:R-:W-:Y:S05]  /*14860*/  BSYNC B0 ;  /* 0x0000000000007941 */ /* 0x000fea0003800000 */
.L_x_2577:
[----:B------:R-:W-:-:S03]  /*14870*/  UMOV UR4, 0xffffffff ;  /* 0xffffffff00047882 */ /* 0x000fc60000000000 */
[----:B------:R-:W-:Y:S05]  /*14880*/  BRA.DIV UR4, `(.L_x_2579) ;  /* 0x0000003e04ec7947 */ /* 0x000fea000b800000 */
[----:B-1----:R-:W1:Y:S02]  /*14890*/  S2R R0, SR_TID.X ;  /* 0x0000000000007919 */ /* 0x002e640000002100 */
[----:B-1----:R-:W-:-:S04]  /*148a0*/  SHF.R.U32.HI R0, RZ, 0x5, R0 ;  /* 0x00000005ff007819 */ /* 0x002fc80000011600 */
[----:B------:R-:W-:-:S05]  /*148b0*/  LOP3.LUT R0, R0, 0x3, RZ, 0xc0, !PT ;  /* 0x0000000300007812 */ /* 0x000fca00078ec0ff */
[----:B------:R1:W2:Y:S02]  /*148c0*/  SHFL.IDX PT, R14, R0, RZ, 0x1f ;  /* 0x00001fff000e7589 */ /* 0x0002a400000e0000 */
.L_x_2714:
[----:B--2---:R-:W-:Y:S01]  /*148d0*/  ISETP.NE.AND P0, PT, R14, RZ, PT ;  /* 0x000000ff0e00720c */ /* 0x004fe20003f05270 */
[----:B------:R-:W-:-:S12]  /*148e0*/  BSSY B0, `(.L_x_2580) ;  /* 0x000002c000007945 */ /* 0x000fd80003800000 */
[----:B------:R-:W-:Y:S05]  /*148f0*/  @P0 BRA `(.L_x_2581) ;  /* 0x0000000000a80947 */ /* 0x000fea0003800000 */
[----:B------:R-:W-:-:S03]  /*14900*/  UMOV UR4, 0xffffffff ;  /* 0xffffffff00047882 */ /* 0x000fc60000000000 */
[----:B------:R-:W-:Y:S05]  /*14910*/  BRA.DIV UR4, `(.L_x_2582) ;  /* 0x0000003e04fc7947 */ /* 0x000fea000b800000 */
[----:B------:R-:W-:-:S13]  /*14920*/  ELECT P6, URZ, PT ;  /* 0x00000000003f782f */ /* 0x000fda00038c0000 */
.L_x_2717:
[----:B------:R-:W-:Y:S05]  /*14930*/  @!P6 BRA `(.L_x_2581) ;  /* 0x000000000098e947 */ /* 0x000fea0003800000 */
[----:B------:R-:W-:-:S06]  /*14940*/  ULOP3.LUT UR4, UR37, 0x2, URZ, 0xfc, !UPT ;  /* 0x0000000225047892 */ /* 0x000fcc000f8efc3f */
[----:B-1----:R-:W-:-:S05]  /*14950*/  IMAD.U32 R0, RZ, RZ, UR4 ;  /* 0x00000004ff007e24 */ /* 0x002fca000f8e00ff */
[----:B------:R-:W-:-:S13]  /*14960*/  ISETP.NE.AND P0, PT, R0, 0x3, PT ;  /* 0x000000030000780c */ /* 0x000fda0003f05270 */
[----:B------:R-:W-:Y:S05]  /*14970*/  @!P0 BRA `(.L_x_2583) ;  /* 0x0000000000048947 */ /* 0x000fea0003800000 */
[----:B------:R-:W-:Y:S01]  /*14980*/  BPT.TRAP 0x1 ;  /* 0x000000040000795c */ /* 0x000fe20000300000 */
.L_x_2583:
[----:B------:R-:W-:Y:S01]  /*14990*/  IMAD R3, R29, 0x8, R5 ;  /* 0x000000081d037824 */ /* 0x000fe200078e0205 */
[----:B------:R-:W-:Y:S01]  /*149a0*/  SHF.L.U32 R2, R35, 0x1f, RZ ;  /* 0x0000001f23027819 */ /* 0x000fe200000006ff */
[----:B------:R-:W-:-:S03]  /*149b0*/  VIADD R29, R29, 0x1 ;  /* 0x000000011d1d7836 */ /* 0x000fc60000000000 */
[----:B------:R-:W1:Y:S02]  /*149c0*/  SYNCS.PHASECHK.TRANS64.TRYWAIT P1, [R3+URZ+0x22840], R2 ;  /* 0x02284002030075a7 */ /* 0x000e64000802017f */
[----:B------:R-:W-:-:S04]  /*149d0*/  ISETP.NE.AND P2, PT, R29, 0x2, PT ;  /* 0x000000021d00780c */ /* 0x000fc80003f45270 */
[----:B------:R-:W-:Y:S01]  /*149e0*/  SEL R0, RZ, 0x1, P2 ;  /* 0x00000001ff007807 */ /* 0x000fe20001000000 */
[----:B-1----:R-:W-:Y:S08]  /*149f0*/  @!P1 BRA `(.L_x_2584) ;  /* 0x0000003c00e49947 */ /* 0x002ff00003800000 */
.L_x_2718:
[----:B------:R-:W-:Y:S02]  /*14a00*/  SEL R29, R29, RZ, P2 ;  /* 0x000000ff1d1d7207 */ /* 0x000fe40001000000 */
[----:B------:R-:W-:Y:S01]  /*14a10*/  LOP3.LUT R0, R35, R0, RZ, 0x3c, !PT ;  /* 0x0000000023007212 */ /* 0x000fe200078e3cff */
[----:B------:R-:W-:Y:S06]  /*14a20*/  @!P0 BRA `(.L_x_2585) ;  /* 0x0000000000048947 */ /* 0x000fec0003800000 */
[----:B------:R-:W-:Y:S01]  /*14a30*/  BPT.TRAP 0x1 ;  /* 0x000000040000795c */ /* 0x000fe20000300000 */
.L_x_2585:
[----:B------:R-:W-:Y:S01]  /*14a40*/  IMAD R29, R29, 0x8, R5 ;  /* 0x000000081d1d7824 */ /* 0x000fe200078e0205 */
[----:B------:R-:W-:-:S04]  /*14a50*/  SHF.L.U32 R0, R0, 0x1f, RZ ;  /* 0x0000001f00007819 */ /* 0x000fc800000006ff */
[----:B------:R-:W2:Y:S02]  /*14a60*/  SYNCS.PHASECHK.TRANS64.TRYWAIT P1, [R29+URZ+0x22840], R0 ;  /* 0x022840001d0075a7 */ /* 0x000ea4000802017f */
[----:B--2---:R-:W-:Y:S05]  /*14a70*/  @!P1 BRA `(.L_x_2586) ;  /* 0x0000003c00d89947 */ /* 0x004fea0003800000 */
.L_x_2719:
[----:B------:R-:W-:Y:S05]  /*14a80*/  @!P0 BRA `(.L_x_2587) ;  /* 0x0000000000048947 */ /* 0x000fea0003800000 */
[----:B------:R-:W-:Y:S01]  /*14a90*/  BPT.TRAP 0x1 ;  /* 0x000000040000795c */ /* 0x000fe20000300000 */
.L_x_2587:
[----:B------:R-:W3:Y:S02]  /*14aa0*/  SYNCS.PHASECHK.TRANS64.TRYWAIT P1, [R3+URZ+0x22860], R2 ;  /* 0x02286002030075a7 */ /* 0x000ee4000802017f */
[----:B---3--:R-:W-:Y:S05]  /*14ab0*/  @!P1 BRA `(.L_x_2588) ;  /* 0x0000003c00dc9947 */ /* 0x008fea0003800000 */
.L_x_2720:
[----:B------:R-:W-:Y:S05]  /*14ac0*/  @!P0 BRA `(.L_x_2589) ;  /* 0x0000000000048947 */ /* 0x000fea0003800000 */
[----:B------:R-:W-:Y:S01]  /*14ad0*/  BPT.TRAP 0x1 ;  /* 0x000000040000795c */ /* 0x000fe20000300000 */
.L_x_2589:
[----:B------:R-:W4:Y:S02]  /*14ae0*/  SYNCS.PHASECHK.TRANS64.TRYWAIT P1, [R29+URZ+0x22860], R0 ;  /* 0x022860001d0075a7 */ /* 0x000f24000802017f */
[----:B----4-:R-:W-:Y:S05]  /*14af0*/  @!P1 BRA `(.L_x_2590) ;  /* 0x0000003c00e09947 */ /* 0x010fea0003800000 */
.L_x_2721:
[----:B------:R-:W-:Y:S05]  /*14b00*/  @!P0 BRA `(.L_x_2591) ;  /* 0x0000000000048947 */ /* 0x000fea0003800000 */
[----:B------:R-:W-:Y:S01]  /*14b10*/  BPT.TRAP 0x1 ;  /* 0x000000040000795c */ /* 0x000fe20000300000 */
.L_x_2591:
[----:B------:R-:W5:Y:S02]  /*14b20*/  SYNCS.PHASECHK.TRANS64.TRYWAIT P1, [R3+URZ+0x22880], R2 ;  /* 0x02288002030075a7 */ /* 0x000f64000802017f */
[----:B-----5:R-:W-:Y:S05]  /*14b30*/  @!P1 BRA `(.L_x_2592) ;  /* 0x0000003c00e49947 */ /* 0x020fea0003800000 */
.L_x_2722:
[----:B------:R-:W-:Y:S05]  /*14b40*/  @!P0 BRA `(.L_x_2593) ;  /* 0x0000000000048947 */ /* 0x000fea0003800000 */
[----:B------:R-:W-:Y:S01]  /*14b50*/  BPT.TRAP 0x1 ;  /* 0x000000040000795c */ /* 0x000fe20000300000 */
.L_x_2593:
[----:B------:R0:W0:Y:S02]  /*14b60*/  SYNCS.PHASECHK.TRANS64.TRYWAIT P0, [R29+URZ+0x22880], R0 ;  /* 0x022880001d0075a7 */ /* 0x000024000800017f */
[----:B0-----:R-:W-:Y:S05]  /*14b70*/  @!P0 NANOSLEEP.SYNCS 0x989680 ;  /* 0x009896800000895d */ /* 0x001fea0003900000 */
[----:B------:R-:W0:Y:S02]  /*14b80*/  @!P0 SYNCS.PHASECHK.TRANS64 P0, [R29+URZ+0x22880], R0 ;  /* 0x022880001d0085a7 */ /* 0x000e24000800007f */
[----:B0-----:R-:W-:Y:S05]  /*14b90*/  @!P0 BRA `(.L_x_2593) ;  /* 0xfffffffc00f08947 */ /* 0x001fea000383ffff */
.L_x_2581:
[----:B------:R-:W-:Y:S05]  /*14ba0*/  BSYNC B0 ;  /* 0x0000000000007941 */ /* 0x000fea0003800000 */
.L_x_2580:
[----:B------:R-:W-:Y:S05]  /*14bb0*/  EXIT ;  /* 0x000000000000794d */ /* 0x000fea0003800000 */
.L_x_2458:
[----:B0-----:R-:W-:-:S04]  /*14bc0*/  IMAD.U32 R3, RZ, RZ, UR43 ;  /* 0x0000002bff037e24 */ /* 0x001fc8000f8e00ff */
[----:B------:R0:W1:Y:S03]  /*14bd0*/  SYNCS.PHASECHK.TRANS64.TRYWAIT P1, [R3+URZ+0x22800], R6 ;  /* 0x02280006030075a7 */ /* 0x000066000802017f */
[----:B-1----:R-:W-:Y:S05]  /*14be0*/  @!P1 NANOSLEEP.SYNCS 0x989680 ;  /* 0x009896800000995d */ /* 0x002fea0003900000 */
[----:B------:R-:W1:Y:S02]  /*14bf0*/  @!P1 SYNCS.PHASECHK.TRANS64 P1, [R3+URZ+0x22800], R6 ;  /* 0x02280006030095a7 */ /* 0x000e64000802007f */
[----:B-1----:R-:W-:Y:S05]  /*14c00*/  @!P1 BRA `(.L_x_2458) ;  /* 0xfffffffc00ec9947 */ /* 0x002fea000383ffff */
[----:B------:R-:W-:Y:S05]  /*14c10*/  BRA `(.L_x_2594) ;  /* 0xfffffecc004c7947 */ /* 0x000fea000383ffff */
.L_x_2462:
[----:B-1----:R1:W2:Y:S02]  /*14c20*/  SYNCS.PHASECHK.TRANS64.TRYWAIT P1, [R2+URZ+0x22830], R3 ;  /* 0x02283003020075a7 */ /* 0x0022a4000802017f */
[----:B--2---:R-:W-:Y:S05]  /*14c30*/  @!P1 NANOSLEEP.SYNCS 0x989680 ;  /* 0x009896800000995d */ /* 0x004fea0003900000 */
[----:B------:R-:W2:Y:S02]  /*14c40*/  @!P1 SYNCS.PHASECHK.TRANS64 P1, [R2+URZ+0x22830], R3 ;  /* 0x02283003020095a7 */ /* 0x000ea4000802007f */
[----:B--2---:R-:W-:Y:S05]  /*14c50*/  @!P1 BRA `(.L_x_2462) ;  /* 0xfffffffc00f09947 */ /* 0x004fea000383ffff */
[----:B------:R-:W-:Y:S05]  /*14c60*/  BRA `(.L_x_2461) ;  /* 0xfffffecc00687947 */ /* 0x000fea000383ffff */
.L_x_2468:
[----:B-1----:R-:W-:-:S04]  /*14c70*/  MOV R8, UR6 ;  /* 0x0000000600087c02 */ /* 0x002fc80008000f00 */
[----:B------:R1:W2:Y:S03]  /*14c80*/  SYNCS.PHASECHK.TRANS64.TRYWAIT P1, [R8+URZ+0x22830], R7 ;  /* 0x02283007080075a7 */ /* 0x0002a6000802017f */
[----:B--2---:R-:W-:Y:S05]  /*14c90*/  @!P1 NANOSLEEP.SYNCS 0x989680 ;  /* 0x009896800000995d */ /* 0x004fea0003900000 */
[----:B------:R-:W2:Y:S02]  /*14ca0*/  @!P1 SYNCS.PHASECHK.TRANS64 P1, [R8+URZ+0x22830], R7 ;  /* 0x02283007080095a7 */ /* 0x000ea4000802007f */
[----:B--2---:R-:W-:Y:S05]  /*14cb0*/  @!P1 BRA `(.L_x_2468) ;  /* 0xfffffffc00ec9947 */ /* 0x004fea000383ffff */
[----:B------:R-:W-:Y:S05]  /*14cc0*/  BRA `(.L_x_2465) ;  /* 0xffffff0400e07947 */ /* 0x000fea000383ffff */
.L_x_2472:
[----:B-1----:R-:W-:-:S04]  /*14cd0*/  IMAD.U32 R8, RZ, RZ, UR6 ;  /* 0x00000006ff087e24 */ /* 0x002fc8000f8e00ff */
[----:B------:R1:W2:Y:S03]  /*14ce0*/  SYNCS.PHASECHK.TRANS64.TRYWAIT P1, [R8+URZ+0x22850], R7 ;  /* 0x02285007080075a7 */ /* 0x0002a6000802017f */
[----:B--2---:R-:W-:Y:S05]  /*14cf0*/  @!P1 NANOSLEEP.SYNCS 0x989680 ;  /* 0x009896800000995d */ /* 0x004fea0003900000 */
[----:B------:R-:W2:Y:S02]  /*14d00*/  @!P1 SYNCS.PHASECHK.TRANS64 P1, [R8+URZ+0x22850], R7 ;  /* 0x02285007080095a7 */ /* 0x000ea4000802007f */
[----:B--2---:R-:W-:Y:S05]  /*14d10*/  @!P1 BRA `(.L_x_2472) ;  /* 0xfffffffc00ec9947 */ /* 0x004fea000383ffff */
[----:B------:R-:W-:Y:S05]  /*14d20*/  BRA `(.L_x_2469) ;  /* 0xffffff0c00fc7947 */ /* 0x000fea000383ffff */
.L_x_2480:
[----:B-1----:R-:W-:-:S04]  /*14d30*/  IMAD.U32 R8, RZ, RZ, UR6 ;  /* 0x00000006ff087e24 */ /* 0x002fc8000f8e00ff */
[----:B------:R1:W2:Y:S03]  /*14d40*/  SYNCS.PHASECHK.TRANS64.TRYWAIT P1, [R8+URZ+0x22830], R7 ;  /* 0x02283007080075a7 */ /* 0x0002a6000802017f */
[----:B--2---:R-:W-:Y:S05]  /*14d50*/  @!P1 NANOSLEEP.SYNCS 0x989680 ;  /* 0x009896800000995d */ /* 0x004fea0003900000 */
[----:B------:R-:W2:Y:S02]  /*14d60*/  @!P1 SYNCS.PHASECHK.TRANS64 P1, [R8+URZ+0x22830], R7 ;  /* 0x02283007080095a7 */ /* 0x000ea4000802007f */
[----:B--2---:R-:W-:Y:S05]  /*14d70*/  @!P1 BRA `(.L_x_2480) ;  /* 0xfffffffc00ec9947 */ /* 0x004fea000383ffff */
[----:B------:R-:W-:Y:S05]  /*14d80*/  BRA `(.L_x_2477) ;  /* 0xffffff44006c7947 */ /* 0x000fea000383ffff */
.L_x_2484:
[----:B-1----:R-:W-:-:S04]  /*14d90*/  IMAD.U32 R8, RZ, RZ, UR6 ;  /* 0x00000006ff087e24 */ /* 0x002fc8000f8e00ff */
[----:B------:R1:W2:Y:S03]  /*14da0*/  SYNCS.PHASECHK.TRANS64.TRYWAIT P1, [R8+URZ+0x22850], R7 ;  /* 0x02285007080075a7 */ /* 0x0002a6000802017f */
[----:B--2---:R-:W-:Y:S05]  /*14db0*/  @!P1 NANOSLEEP.SYNCS 0x989680 ;  /* 0x009896800000995d */ /* 0x004fea0003900000 */
[----:B------:R-:W2:Y:S02]  /*14dc0*/  @!P1 SYNCS.PHASECHK.TRANS64 P1, [R8+URZ+0x22850], R7 ;  /* 0x02285007080095a7 */ /* 0x000ea4000802007f */
[----:B--2---:R-:W-:Y:S05]  /*14dd0*/  @!P1 BRA `(.L_x_2484) ;  /* 0xfffffffc00ec9947 */ /* 0x004fea000383ffff */
[----:B------:R-:W-:Y:S05]  /*14de0*/  BRA `(.L_x_2481) ;  /* 0xffffff4c00887947 */ /* 0x000fea000383ffff */
.L_x_2491:
[----:B-1----:R-:W-:-:S04]  /*14df0*/  IMAD.U32 R5, RZ, RZ, UR9 ;  /* 0x00000009ff057e24 */ /* 0x002fc8000f8e00ff */
[----:B------:R1:W2:Y:S03]  /*14e00*/  SYNCS.PHASECHK.TRANS64.TRYWAIT P1, [R5+URZ+0x22850], R0 ;  /* 0x02285000050075a7 */ /* 0x0002a6000802017f */
[----:B--2---:R-:W-:Y:S05]  /*14e10*/  @!P1 NANOSLEEP.SYNCS 0x989680 ;  /* 0x009896800000995d */ /* 0x004fea0003900000 */
[----:B------:R-:W2:Y:S02]  /*14e20*/  @!P1 SYNCS.PHASECHK.TRANS64 P1, [R5+URZ+0x22850], R0 ;  /* 0x02285000050095a7 */ /* 0x000ea4000802007f */
[----:B--2---:R-:W-:Y:S05]  /*14e30*/  @!P1 BRA `(.L_x_2491) ;  /* 0xfffffffc00ec9947 */ /* 0x004fea000383ffff */
[----:B------:R-:W-:Y:S05]  /*14e40*/  BRA `(.L_x_2490) ;  /* 0xffffff7400e07947 */ /* 0x000fea000383ffff */
.L_x_2525:
        /* <DEDUP_REMOVED lines=10> */
.L_x_2595:
[----:B------:R-:W-:Y:S05]  /*14ef0*/  BRA `(.L_x_2596) ;  /* 0xffffffb400807947 */ /* 0x000fea000383ffff */
.L_x_2528:
[----:B0-----:R0:W1:Y:S02]  /*14f00*/  SYNCS.PHASECHK.TRANS64.TRYWAIT P0, [R0+URZ+0x22880], R26 ;  /* 0x0228801a000075a7 */ /* 0x001064000800017f */
[----:B-1----:R-:W-:Y:S05]  /*14f10*/  @!P0 NANOSLEEP.SYNCS 0x989680 ;  /* 0x009896800000895d */ /* 0x002fea0003900000 */
[----:B------:R-:W1:Y:S02]  /*14f20*/  @!P0 SYNCS.PHASECHK.TRANS64 P0, [R0+URZ+0x22880], R26 ;  /* 0x0228801a000085a7 */ /* 0x000e64000800007f */
[----:B-1----:R-:W-:Y:S05]  /*14f30*/  @!P0 BRA `(.L_x_2528) ;  /* 0xfffffffc00f08947 */ /* 0x002fea000383ffff */
[----:B------:R-:W-:Y:S05]  /*14f40*/  BRA `(.L_x_2597) ;  /* 0xffffffb800a07947 */ /* 0x000fea000383ffff */
.L_x_2529:
        /* <DEDUP_REMOVED lines=8> */
.L_x_2599:
[----:B------:R-:W-:Y:S05]  /*14fd0*/  BSYNC B0 ;  /* 0x0000000000007941 */ /* 0x000fea0003800000 */
.L_x_2598:
        /* <DEDUP_REMOVED lines=14> */
.L_x_2600:
[----:B------:R-:W-:Y:S02]  /*150c0*/  IMAD.MOV.U32 R13, RZ, RZ, R10 ;  /* 0x000000ffff0d7224 */ /* 0x000fe400078e000a */
[----:B------:R-:W-:Y:S01]  /*150d0*/  IMAD.MOV.U32 R12, RZ, RZ, 0x1 ;  /* 0x00000001ff0c7424 */ /* 0x000fe200078e00ff */
[----:B------:R-:W-:-:S07]  /*150e0*/  MOV R2, R14 ;  /* 0x0000000e00027202 */ /* 0x000fce0000000f00 */
[----:B------:R-:W-:Y:S05]  /*150f0*/  WARPSYNC.COLLECTIVE R15, `(.L_x_2601) ;  /* 0x000000000f087348 */ /* 0x000fea0003c00000 */
[----:B------:R0:W1:Y:S02]  /*15100*/  SHFL.IDX P6, R14, R13, R12, R11 ;  /* 0x0000000c0d0e7389 */ /* 0x00006400000c000b */
[----:B01----:R-:W-:Y:S01]  /*15110*/  ENDCOLLECTIVE ;  /* 0x000000000000791b */ /* 0x003fe20003800000 */
.L_x_2601:
        /* <DEDUP_REMOVED lines=12> */
.L_x_2602:
[----:B------:R-:W-:Y:S01]  /*151e0*/  MOV R13, R10 ;  /* 0x0000000a000d7202 */ /* 0x000fe20000000f00 */
[----:B------:R-:W-:Y:S02]  /*151f0*/  IMAD.MOV.U32 R12, RZ, RZ, 0x2 ;  /* 0x00000002ff0c7424 */ /* 0x000fe400078e00ff */
[----:B------:R-:W-:-:S07]  /*15200*/  IMAD.MOV.U32 R2, RZ, RZ, R14 ;  /* 0x000000ffff027224 */ /* 0x000fce00078e000e */
[----:B------:R-:W-:Y:S05]  /*15210*/  WARPSYNC.COLLECTIVE R15, `(.L_x_2603) ;  /* 0x000000000f087348 */ /* 0x000fea0003c00000 */
[----:B------:R0:W1:Y:S02]  /*15220*/  SHFL.IDX P6, R14, R13, R12, R11 ;  /* 0x0000000c0d0e7389 */ /* 0x00006400000c000b */
[----:B01----:R-:W-:Y:S01]  /*15230*/  ENDCOLLECTIVE ;  /* 0x000000000000791b */ /* 0x003fe20003800000 */
.L_x_2603:
        /* <DEDUP_REMOVED lines=12> */
.L_x_2604:
[----:B------:R-:W-:Y:S02]  /*15300*/  IMAD.MOV.U32 R13, RZ, RZ, R10 ;  /* 0x000000ffff0d7224 */ /* 0x000fe400078e000a */
[----:B------:R-:W-:Y:S02]  /*15310*/  IMAD.MOV.U32 R12, RZ, RZ, 0x3 ;  /* 0x00000003ff0c7424 */ /* 0x000fe400078e00ff */
[----:B------:R-:W-:-:S07]  /*15320*/  IMAD.MOV.U32 R2, RZ, RZ, R14 ;  /* 0x000000ffff027224 */ /* 0x000fce00078e000e */
[----:B------:R-:W-:Y:S05]  /*15330*/  WARPSYNC.COLLECTIVE R15, `(.L_x_2605) ;  /* 0x000000000f087348 */ /* 0x000fea0003c00000 */
[----:B------:R0:W1:Y:S02]  /*15340*/  SHFL.IDX P6, R14, R13, R12, R11 ;  /* 0x0000000c0d0e7389 */ /* 0x00006400000c000b */
[----:B01----:R-:W-:Y:S01]  /*15350*/  ENDCOLLECTIVE ;  /* 0x000000000000791b */ /* 0x003fe20003800000 */
.L_x_2605:
[----:B------:R-:W-:-:S05]  /*15360*/  IADD3 R2, P0, R33, R2, RZ ;  /* 0x0000000221027210 */ /* 0x000fca0007f1e0ff */
[----:B------:R-:W-:Y:S01]  /*15370*/  IMAD.X R3, RZ, RZ, R3, P0 ;  /* 0x000000ffff037224 */ /* 0x000fe200000e0603 */
[----:B------:R-:W-:Y:S02]  /*15380*/  ISETP.LT.OR P0, PT, R20, 0x21, P1 ;  /* 0x000000211400780c */ /* 0x000fe40000f01670 */
[----:B------:R-:W-:-:S11]  /*15390*/  MOV R13, R9 ;  /* 0x00000009000d7202 */ /* 0x000fd60000000f00 */
        /* <DEDUP_REMOVED lines=8> */
.L_x_2606:
[----:B------:R-:W-:Y:S02]  /*15420*/  IMAD.MOV.U32 R13, RZ, RZ, R10 ;  /* 0x000000ffff0d7224 */ /* 0x000fe400078e000a */
[----:B------:R-:W-:Y:S02]  /*15430*/  IMAD.MOV.U32 R12, RZ, RZ, 0x4 ;  /* 0x00000004ff0c7424 */ /* 0x000fe400078e00ff */
[----:B------:R-:W-:-:S07]  /*15440*/  IMAD.MOV.U32 R2, RZ, RZ, R14 ;  /* 0x000000ffff027224 */ /* 0x000fce00078e000e */
[----:B------:R-:W-:Y:S05]  /*15450*/  WARPSYNC.COLLECTIVE R15, `(.L_x_2607) ;  /* 0x000000000f087348 */ /* 0x000fea0003c00000 */
[----:B------:R0:W1:Y:S02]  /*15460*/  SHFL.IDX P6, R14, R13, R12, R11 ;  /* 0x0000000c0d0e7389 */ /* 0x00006400000c000b */
[----:B01----:R-:W-:Y:S01]  /*15470*/  ENDCOLLECTIVE ;  /* 0x000000000000791b */ /* 0x003fe20003800000 */
.L_x_2607:
        /* <DEDUP_REMOVED lines=12> */
.L_x_2608:
[----:B------:R-:W-:Y:S01]  /*15540*/  MOV R13, R10 ;  /* 0x0000000a000d7202 */ /* 0x000fe20000000f00 */
[----:B------:R-:W-:Y:S02]  /*15550*/  IMAD.MOV.U32 R12, RZ, RZ, 0x5 ;  /* 0x00000005ff0c7424 */ /* 0x000fe400078e00ff */
[----:B------:R-:W-:-:S07]  /*15560*/  IMAD.MOV.U32 R2, RZ, RZ, R14 ;  /* 0x000000ffff027224 */ /* 0x000fce00078e000e */
[----:B------:R-:W-:Y:S05]  /*15570*/  WARPSYNC.COLLECTIVE R15, `(.L_x_2609) ;  /* 0x000000000f087348 */ /* 0x000fea0003c00000 */
[----:B------:R0:W1:Y:S02]  /*15580*/  SHFL.IDX P6, R14, R13, R12, R11 ;  /* 0x0000000c0d0e7389 */ /* 0x00006400000c000b */
[----:B01----:R-:W-:Y:S01]  /*15590*/  ENDCOLLECTIVE ;  /* 0x000000000000791b */ /* 0x003fe20003800000 */
.L_x_2609:
        /* <DEDUP_REMOVED lines=12> */
.L_x_2610:
[----:B------:R-:W-:Y:S02]  /*15660*/  IMAD.MOV.U32 R13, RZ, RZ, R10 ;  /* 0x000000ffff0d7224 */ /* 0x000fe400078e000a */
[----:B------:R-:W-:Y:S02]  /*15670*/  IMAD.MOV.U32 R12, RZ, RZ, 0x6 ;  /* 0x00000006ff0c7424 */ /* 0x000fe400078e00ff */
[----:B------:R-:W-:-:S07]  /*15680*/  IMAD.MOV.U32 R2, RZ, RZ, R14 ;  /* 0x000000ffff027224 */ /* 0x000fce00078e000e */
[----:B------:R-:W-:Y:S05]  /*15690*/  WARPSYNC.COLLECTIVE R15, `(.L_x_2611) ;  /* 0x000000000f087348 */ /* 0x000fea0003c00000 */
[----:B------:R0:W1:Y:S02]  /*156a0*/  SHFL.IDX P6, R14, R13, R12, R11 ;  /* 0x0000000c0d0e7389 */ /* 0x00006400000c000b */
[----:B01----:R-:W-:Y:S01]  /*156b0*/  ENDCOLLECTIVE ;  /* 0x000000000000791b */ /* 0x003fe20003800000 */
.L_x_2611:
        /* <DEDUP_REMOVED lines=12> */
.L_x_2612:
[----:B------:R-:W-:Y:S02]  /*15780*/  IMAD.MOV.U32 R13, RZ, RZ, R10 ;  /* 0x000000ffff0d7224 */ /* 0x000fe400078e000a */
[----:B------:R-:W-:Y:S02]  /*15790*/  IMAD.MOV.U32 R12, RZ, RZ, 0x7 ;  /* 0x00000007ff0c7424 */ /* 0x000fe400078e00ff */
[----:B------:R-:W-:-:S07]  /*157a0*/  IMAD.MOV.U32 R2, RZ, RZ, R14 ;  /* 0x000000ffff027224 */ /* 0x000fce00078e000e */
[----:B------:R-:W-:Y:S05]  /*157b0*/  WARPSYNC.COLLECTIVE R15, `(.L_x_2613) ;  /* 0x000000000f087348 */ /* 0x000fea0003c00000 */
[----:B------:R0:W1:Y:S02]  /*157c0*/  SHFL.IDX P6, R14, R13, R12, R11 ;  /* 0x0000000c0d0e7389 */ /* 0x00006400000c000b */
[----:B01----:R-:W-:Y:S01]  /*157d0*/  ENDCOLLECTIVE ;  /* 0x000000000000791b */ /* 0x003fe20003800000 */
.L_x_2613:
        /* <DEDUP_REMOVED lines=12> */
.L_x_2614:
[----:B------:R-:W-:Y:S01]  /*158a0*/  MOV R13, R21 ;  /* 0x00000015000d7202 */ /* 0x000fe20000000f00 */
[----:B------:R-:W-:Y:S02]  /*158b0*/  IMAD.MOV.U32 R12, RZ, RZ, RZ ;  /* 0x000000ffff0c7224 */ /* 0x000fe400078e00ff */
[----:B------:R-:W-:-:S07]  /*158c0*/  IMAD.MOV.U32 R2, RZ, RZ, R14 ;  /* 0x000000ffff027224 */ /* 0x000fce00078e000e */
[----:B------:R-:W-:Y:S05]  /*158d0*/  WARPSYNC.COLLECTIVE R15, `(.L_x_2615) ;  /* 0x000000000f087348 */ /* 0x000fea0003c00000 */
[----:B------:R0:W1:Y:S02]  /*158e0*/  SHFL.IDX P6, R14, R13, R12, R11 ;  /* 0x0000000c0d0e7389 */ /* 0x00006400000c000b */
[----:B01----:R-:W-:Y:S01]  /*158f0*/  ENDCOLLECTIVE ;  /* 0x000000000000791b */ /* 0x003fe20003800000 */
.L_x_2615:
        /* <DEDUP_REMOVED lines=12> */
.L_x_2616:
[----:B------:R-:W-:Y:S02]  /*159c0*/  IMAD.MOV.U32 R13, RZ, RZ, R21 ;  /* 0x000000ffff0d7224 */ /* 0x000fe400078e0015 */
[----:B------:R-:W-:Y:S02]  /*159d0*/  IMAD.MOV.U32 R12, RZ, RZ, 0x1 ;  /* 0x00000001ff0c7424 */ /* 0x000fe400078e00ff */
[----:B------:R-:W-:-:S07]  /*159e0*/  IMAD.MOV.U32 R2, RZ, RZ, R14 ;  /* 0x000000ffff027224 */ /* 0x000fce00078e000e */
[----:B------:R-:W-:Y:S05]  /*159f0*/  WARPSYNC.COLLECTIVE R15, `(.L_x_2617) ;  /* 0x000000000f087348 */ /* 0x000fea0003c00000 */
[----:B------:R0:W1:Y:S02]  /*15a00*/  SHFL.IDX P6, R14, R13, R12, R11 ;  /* 0x0000000c0d0e7389 */ /* 0x00006400000c000b */
[----:B01----:R-:W-:Y:S01]  /*15a10*/  ENDCOLLECTIVE ;  /* 0x000000000000791b */ /* 0x003fe20003800000 */
.L_x_2617:
[----:B------:R-:W-:-:S05]  /*15a20*/  IADD3 R2, P0, R33, R2, RZ ;  /* 0x0000000221027210 */ /* 0x000fca0007f1e0ff */
[----:B------:R-:W-:Y:S01]  /*15a30*/  IMAD.X R3, RZ, RZ, R3, P0 ;  /* 0x000000ffff037224 */ /* 0x000fe200000e0603 */
[C---:B------:R-:W-:Y:S02]  /*15a40*/  ISETP.LT.OR P0, PT, R20.reuse, 0x81, P1 ;  /* 0x000000811400780c */ /* 0x040fe40000f01670 */
[----:B------:R-:W-:Y:S02]  /*15a50*/  ISETP.GE.AND P1, PT, R20, 0x11, PT ;  /* 0x000000111400780c */ /* 0x000fe40003f26270 */
[----:B------:R-:W-:-:S09]  /*15a60*/  MOV R13, R19 ;  /* 0x00000013000d7202 */ /* 0x000fd20000000f00 */
        /* <DEDUP_REMOVED lines=10> */
.L_x_2618:
        /* <DEDUP_REMOVED lines=14> */
.L_x_2534:
[----:B--2---:R2:W3:Y:S02]  /*15bf0*/  SYNCS.PHASECHK.TRANS64.TRYWAIT P0, [R0+URZ+0x22840], R26 ;  /* 0x0228401a000075a7 */ /* 0x0044e4000800017f */
[----:B---3--:R-:W-:Y:S05]  /*15c00*/  @!P0 NANOSLEEP.SYNCS 0x989680 ;  /* 0x009896800000895d */ /* 0x008fea0003900000 */
[----:B------:R-:W3:Y:S02]  /*15c10*/  @!P0 SYNCS.PHASECHK.TRANS64 P0, [R0+URZ+0x22840], R26 ;  /* 0x0228401a000085a7 */ /* 0x000ee4000800007f */
[----:B---3--:R-:W-:Y:S05]  /*15c20*/  @!P0 BRA `(.L_x_2534) ;  /* 0xfffffffc00f08947 */ /* 0x008fea000383ffff */
[----:B------:R-:W-:Y:S05]  /*15c30*/  BRA `(.L_x_2620) ;  /* 0xffffffb400bc7947 */ /* 0x000fea000383ffff */
.L_x_2535:
        /* <DEDUP_REMOVED lines=8> */
.L_x_2622:
[----:B------:R-:W-:Y:S05]  /*15cc0*/  BSYNC B0 ;  /* 0x0000000000007941 */ /* 0x000fea0003800000 */
.L_x_2621:
        /* <DEDUP_REMOVED lines=8> */
.L_x_2623:
        /* <DEDUP_REMOVED lines=13> */
.L_x_2624:
[----:B------:R-:W-:Y:S02]  /*15e20*/  IMAD.MOV.U32 R13, RZ, RZ, R8 ;  /* 0x000000ffff0d7224 */ /* 0x000fe400078e0008 */
[----:B------:R-:W-:-:S07]  /*15e30*/  IMAD.MOV.U32 R2, RZ, RZ, R14 ;  /* 0x000000ffff027224 */ /* 0x000fce00078e000e */
[----:B------:R-:W-:Y:S05]  /*15e40*/  WARPSYNC.COLLECTIVE R15, `(.L_x_2625) ;  /* 0x000000000f087348 */ /* 0x000fea0003c00000 */
[----:B------:R0:W1:Y:S02]  /*15e50*/  SHFL.IDX P6, R14, R13, R12, R11 ;  /* 0x0000000c0d0e7389 */ /* 0x00006400000c000b */
[----:B01----:R-:W-:Y:S01]  /*15e60*/  ENDCOLLECTIVE ;  /* 0x000000000000791b */ /* 0x003fe20003800000 */
.L_x_2625:
[----:B------:R-:W-:Y:S02]  /*15e70*/  IMAD.MOV.U32 R13, RZ, RZ, R6 ;  /* 0x000000ffff0d7224 */ /* 0x000fe400078e0006 */
[----:B------:R-:W-:Y:S01]  /*15e80*/  IMAD.MOV.U32 R12, RZ, RZ, 0x2 ;  /* 0x00000002ff0c7424 */ /* 0x000fe200078e00ff */
[----:B------:R-:W-:-:S13]  /*15e90*/  LOP3.LUT P6, RZ, R16, 0x20, RZ, 0xc0, !PT ;  /* 0x0000002010ff7812 */ /* 0x000fda00078cc0ff */
[----:B------:R-:W-:-:S05]  /*15ea0*/  @P6 IADD3 R14, P0, R33, R14, RZ ;  /* 0x0000000e210e6210 */ /* 0x000fca0007f1e0ff */
[----:B------:R-:W-:Y:S01]  /*15eb0*/  @P6 IMAD.X R3, RZ, RZ, R2, P0 ;  /* 0x000000ffff036224 */ /* 0x000fe200000e0602 */
[----:B------:R-:W-:-:S05]  /*15ec0*/  @P6 MOV R2, R14 ;  /* 0x0000000e00026202 */ /* 0x000fca0000000f00 */
[----:B------:R-:W-:Y:S01]  /*15ed0*/  @!PT LDS RZ, [RZ] ;  /* 0x00000000fffff984 */ /* 0x000fe20000000800 */
[----:B------:R-:W-:Y:S01]  /*15ee0*/  @!PT LDS RZ, [RZ] ;  /* 0x00000000fffff984 */ /* 0x000fe20000000800 */
[----:B------:R-:W-:Y:S01]  /*15ef0*/  @!PT LDS RZ, [RZ] ;  /* 0x00000000fffff984 */ /* 0x000fe20000000800 */
[----:B------:R0:W-:Y:S02]  /*15f00*/  @P6 LDGSTS.E.BYPASS.LTC128B.128 [R4+0x18c00], desc[UR50][R2.64], !P2 ;  /* 0x18c0000002046fae */ /* 0x0001e4000d101d72 */
[----:B0-----:R-:W-:Y:S05]  /*15f10*/  WARPSYNC.COLLECTIVE R15, `(.L_x_2626) ;  /* 0x000000000f087348 */ /* 0x001fea0003c00000 */
[----:B------:R1:W2:Y:S02]  /*15f20*/  SHFL.IDX P6, R14, R13, R12, R11 ;  /* 0x0000000c0d0e7389 */ /* 0x0002a400000c000b */
[----:B012---:R-:W-:Y:S01]  /*15f30*/  ENDCOLLECTIVE ;  /* 0x000000000000791b */ /* 0x007fe20003800000 */
.L_x_2626:
[----:B------:R-:W-:Y:S02]  /*15f40*/  IMAD.MOV.U32 R13, RZ, RZ, R8 ;  /* 0x000000ffff0d7224 */ /* 0x000fe400078e0008 */
[----:B------:R-:W-:-:S07]  /*15f50*/  IMAD.MOV.U32 R2, RZ, RZ, R14 ;  /* 0x000000ffff027224 */ /* 0x000fce00078e000e */
[----:B------:R-:W-:Y:S05]  /*15f60*/  WARPSYNC.COLLECTIVE R15, `(.L_x_2627) ;  /* 0x000000000f087348 */ /* 0x000fea0003c00000 */
[----:B------:R0:W1:Y:S02]  /*15f70*/  SHFL.IDX P6, R14, R13, R12, R11 ;  /* 0x0000000c0d0e7389 */ /* 0x00006400000c000b */
[----:B01----:R-:W-:Y:S01]  /*15f80*/  ENDCOLLECTIVE ;  /* 0x000000000000791b */ /* 0x003fe20003800000 */
.L_x_2627:
[----:B------:R-:W-:Y:S01]  /*15f90*/  IMAD.MOV.U32 R13, RZ, RZ, R6 ;  /* 0x000000ffff0d7224 */ /* 0x000fe200078e0006 */
[----:B------:R-:W-:Y:S02]  /*15fa0*/  MOV R12, 0x3 ;  /* 0x00000003000c7802 */ /* 0x000fe40000000f00 */
        /* <DEDUP_REMOVED lines=12> */
.L_x_2628:
[----:B------:R-:W-:Y:S02]  /*16070*/  IMAD.MOV.U32 R13, RZ, RZ, R8 ;  /* 0x000000ffff0d7224 */ /* 0x000fe400078e0008 */
[----:B------:R-:W-:-:S07]  /*16080*/  IMAD.MOV.U32 R9, RZ, RZ, R14 ;  /* 0x000000ffff097224 */ /* 0x000fce00078e000e */
[----:B------:R-:W-:Y:S05]  /*16090*/  WARPSYNC.COLLECTIVE R15, `(.L_x_2629) ;  /* 0x000000000f087348 */ /* 0x000fea0003c00000 */
[----:B------:R0:W1:Y:S02]  /*160a0*/  SHFL.IDX P6, R14, R13, R12, R11 ;  /* 0x0000000c0d0e7389 */ /* 0x00006400000c000b */
[----:B01----:R-:W-:Y:S01]  /*160b0*/  ENDCOLLECTIVE ;  /* 0x000000000000791b */ /* 0x003fe20003800000 */
.L_x_2629:
[----:B------:R-:W-:Y:S02]  /*160c0*/  IMAD.MOV.U32 R13, RZ, RZ, R6 ;  /* 0x000000ffff0d7224 */ /* 0x000fe400078e0006 */
[----:B------:R-:W-:Y:S01]  /*160d0*/  IMAD.MOV.U32 R12, RZ, RZ, 0x4 ;  /* 0x00000004ff0c7424 */ /* 0x000fe200078e00ff */
[----:B------:R-:W-:-:S05]  /*160e0*/  @P5 IADD3 R14, P0, R33, R14, RZ ;  /* 0x0000000e210e5210 */ /* 0x000fca0007f1e0ff */
[----:B------:R-:W-:-:S08]  /*160f0*/  @P5 IMAD.MOV.U32 R2, RZ, RZ, R14 ;  /* 0x000000ffff025224 */ /* 0x000fd000078e000e */
[----:B------:R-:W-:Y:S05]  /*16100*/  WARPSYNC.COLLECTIVE R15, `(.L_x_2630) ;  /* 0x000000000f087348 */ /* 0x000fea0003c00000 */
[----:B------:R0:W1:Y:S02]  /*16110*/  SHFL.IDX P6, R14, R13, R12, R11 ;  /* 0x0000000c0d0e7389 */ /* 0x00006400000c000b */
[----:B01----:R-:W-:Y:S01]  /*16120*/  ENDCOLLECTIVE ;  /* 0x000000000000791b */ /* 0x003fe20003800000 */
.L_x_2630:
[----:B------:R-:W-:-:S04]  /*16130*/  @P5 IMAD.X R9, RZ, RZ, R9, P0 ;  /* 0x000000ffff095224 */ /* 0x000fc800000e0609 */
[----:B------:R-:W-:-:S05]  /*16140*/  @P5 IMAD.MOV.U32 R3, RZ, RZ, R9 ;  /* 0x000000ffff035224 */ /* 0x000fca00078e0009 */
[----:B------:R-:W-:Y:S01]  /*16150*/  @!PT LDS RZ, [RZ] ;  /* 0x00000000fffff984 */ /* 0x000fe20000000800 */
[----:B------:R-:W-:Y:S01]  /*16160*/  @!PT LDS RZ, [RZ] ;  /* 0x00000000fffff984 */ /* 0x000fe20000000800 */
[----:B------:R-:W-:Y:S01]  /*16170*/  @!PT LDS RZ, [RZ] ;  /* 0x00000000fffff984 */ /* 0x000fe20000000800 */
[----:B------:R0:W-:Y:S01]  /*16180*/  @P5 LDGSTS.E.BYPASS.LTC128B.128 [R4+0x19c00], desc[UR50][R2.64], !P2 ;  /* 0x19c0000002045fae */ /* 0x0001e2000d101d72 */
[----:B------:R-:W-:Y:S02]  /*16190*/  LOP3.LUT P5, RZ, R16, 0x100, RZ, 0xc0, !PT ;  /* 0x0000010010ff7812 */ /* 0x000fe400078ac0ff */
[----:B------:R-:W-:Y:S01]  /*161a0*/  MOV R13, R8 ;  /* 0x00000008000d7202 */ /* 0x000fe20000000f00 */
[----:B------:R-:W-:-:S10]  /*161b0*/  IMAD.MOV.U32 R9, RZ, RZ, R14 ;  /* 0x000000ffff097224 */ /* 0x000fd400078e000e */
[----:B0-----:R-:W-:Y:S05]  /*161c0*/  WARPSYNC.COLLECTIVE R15, `(.L_x_2631) ;  /* 0x000000000f087348 */ /* 0x001fea0003c00000 */
[----:B------:R1:W2:Y:S02]  /*161d0*/  SHFL.IDX P6, R14, R13, R12, R11 ;  /* 0x0000000c0d0e7389 */ /* 0x0002a400000c000b */
[----:B012---:R-:W-:Y:S01]  /*161e0*/  ENDCOLLECTIVE ;  /* 0x000000000000791b */ /* 0x007fe20003800000 */
.L_x_2631:
[----:B------:R-:W-:Y:S02]  /*161f0*/  IMAD.MOV.U32 R13, RZ, RZ, R6 ;  /* 0x000000ffff0d7224 */ /* 0x000fe400078e0006 */
[----:B------:R-:W-:Y:S01]  /*16200*/  IMAD.MOV.U32 R12, RZ, RZ, 0x5 ;  /* 0x00000005ff0c7424 */ /* 0x000fe200078e00ff */
[----:B------:R-:W-:-:S05]  /*16210*/  @P4 IADD3 R14, P0, R33, R14, RZ ;  /* 0x0000000e210e4210 */ /* 0x000fca0007f1e0ff */
[----:B------:R-:W-:-:S08]  /*16220*/  @P4 IMAD.MOV.U32 R2, RZ, RZ, R14 ;  /* 0x000000ffff024224 */ /* 0x000fd000078e000e */
[----:B------:R-:W-:Y:S05]  /*16230*/  WARPSYNC.COLLECTIVE R15, `(.L_x_2632) ;  /* 0x000000000f087348 */ /* 0x000fea0003c00000 */
[----:B------:R0:W1:Y:S02]  /*16240*/  SHFL.IDX P6, R14, R13, R12, R11 ;  /* 0x0000000c0d0e7389 */ /* 0x00006400000c000b */
[----:B01----:R-:W-:Y:S01]  /*16250*/  ENDCOLLECTIVE ;  /* 0x000000000000791b */ /* 0x003fe20003800000 */
.L_x_2632:
        /* <DEDUP_REMOVED lines=12> */
.L_x_2633:
[----:B------:R-:W-:Y:S02]  /*16320*/  IMAD.MOV.U32 R13, RZ, RZ, R6 ;  /* 0x000000ffff0d7224 */ /* 0x000fe400078e0006 */
[----:B------:R-:W-:Y:S01]  /*16330*/  IMAD.MOV.U32 R12, RZ, RZ, 0x6 ;  /* 0x00000006ff0c7424 */ /* 0x000fe200078e00ff */
[----:B------:R-:W-:-:S04]  /*16340*/  @P4 IADD3 R14, P0, R33, R14, RZ ;  /* 0x0000000e210e4210 */ /* 0x000fc80007f1e0ff */
[----:B------:R-:W-:Y:S01]  /*16350*/  @P4 MOV R2, R14 ;  /* 0x0000000e00024202 */ /* 0x000fe20000000f00 */
[----:B------:R-:W-:-:S08]  /*16360*/  @P4 IMAD.X R9, RZ, RZ, R9, P0 ;  /* 0x000000ffff094224 */ /* 0x000fd000000e0609 */
[----:B------:R-:W-:Y:S05]  /*16370*/  WARPSYNC.COLLECTIVE R15, `(.L_x_2634) ;  /* 0x000000000f087348 */ /* 0x000fea0003c00000 */
[----:B------:R0:W1:Y:S02]  /*16380*/  SHFL.IDX P6, R14, R13, R12, R11 ;  /* 0x0000000c0d0e7389 */ /* 0x00006400000c000b */
[----:B01----:R-:W-:Y:S01]  /*16390*/  ENDCOLLECTIVE ;  /* 0x000000000000791b */ /* 0x003fe20003800000 */
.L_x_2634:
        /* <DEDUP_REMOVED lines=10> */
.L_x_2635:
[----:B------:R-:W-:Y:S01]  /*16440*/  MOV R13, R6 ;  /* 0x00000006000d7202 */ /* 0x000fe20000000f00 */
[----:B------:R-:W-:Y:S01]  /*16450*/  IMAD.MOV.U32 R12, RZ, RZ, 0x7 ;  /* 0x00000007ff0c7424 */ /* 0x000fe200078e00ff */
[----:B------:R-:W-:-:S05]  /*16460*/  @P5 IADD3 R14, P0, R33, R14, RZ ;  /* 0x0000000e210e5210 */ /* 0x000fca0007f1e0ff */
[----:B------:R-:W-:-:S08]  /*16470*/  @P5 IMAD.MOV.U32 R2, RZ, RZ, R14 ;  /* 0x000000ffff025224 */ /* 0x000fd000078e000e */
[----:B------:R-:W-:Y:S05]  /*16480*/  WARPSYNC.COLLECTIVE R15, `(.L_x_2636) ;  /* 0x000000000f087348 */ /* 0x000fea0003c00000 */
[----:B------:R0:W1:Y:S02]  /*16490*/  SHFL.IDX P6, R14, R13, R12, R11 ;  /* 0x0000000c0d0e7389 */ /* 0x00006400000c000b */
[----:B01----:R-:W-:Y:S01]  /*164a0*/  ENDCOLLECTIVE ;  /* 0x000000000000791b */ /* 0x003fe20003800000 */
.L_x_2636:
        /* <DEDUP_REMOVED lines=11> */
.L_x_2637:
[----:B------:R-:W-:Y:S02]  /*16560*/  IMAD.MOV.U32 R13, RZ, RZ, R5 ;  /* 0x000000ffff0d7224 */ /* 0x000fe400078e0005 */
[----:B------:R-:W-:Y:S01]  /*16570*/  IMAD.MOV.U32 R12, RZ, RZ, RZ ;  /* 0x000000ffff0c7224 */ /* 0x000fe200078e00ff */
[----:B------:R-:W-:-:S05]  /*16580*/  @P3 IADD3 R14, P0, R33, R14, RZ ;  /* 0x0000000e210e3210 */ /* 0x000fca0007f1e0ff */
[----:B------:R-:W-:-:S08]  /*16590*/  @P3 IMAD.MOV.U32 R2, RZ, RZ, R14 ;  /* 0x000000ffff023224 */ /* 0x000fd000078e000e */
[----:B------:R-:W-:Y:S05]  /*165a0*/  WARPSYNC.COLLECTIVE R15, `(.L_x_2638) ;  /* 0x000000000f087348 */ /* 0x000fea0003c00000 */
[----:B------:R0:W1:Y:S02]  /*165b0*/  SHFL.IDX P6, R14, R13, R12, R11 ;  /* 0x0000000c0d0e7389 */ /* 0x00006400000c000b */
[----:B01----:R-:W-:Y:S01]  /*165c0*/  ENDCOLLECTIVE ;  /* 0x000000000000791b */ /* 0x003fe20003800000 */
.L_x_2638:
[----:B------:R-:W-:-:S04]  /*165d0*/  @P3 IMAD.X R9, RZ, RZ, R9, P0 ;  /* 0x000000ffff093224 */ /* 0x000fc800000e0609 */
[----:B------:R-:W-:-:S05]  /*165e0*/  @P3 IMAD.MOV.U32 R3, RZ, RZ, R9 ;  /* 0x000000ffff033224 */ /* 0x000fca00078e0009 */
        /* <DEDUP_REMOVED lines=9> */
.L_x_2639:
[----:B------:R-:W-:Y:S02]  /*16680*/  IMAD.MOV.U32 R13, RZ, RZ, R5 ;  /* 0x000000ffff0d7224 */ /* 0x000fe400078e0005 */
[----:B------:R-:W-:Y:S01]  /*16690*/  IMAD.MOV.U32 R12, RZ, RZ, 0x1 ;  /* 0x00000001ff0c7424 */ /* 0x000fe200078e00ff */
[----:B------:R-:W-:-:S05]  /*166a0*/  @P1 IADD3 R14, P0, R33, R14, RZ ;  /* 0x0000000e210e1210 */ /* 0x000fca0007f1e0ff */
[----:B------:R-:W-:-:S08]  /*166b0*/  @P1 IMAD.MOV.U32 R2, RZ, RZ, R14 ;  /* 0x000000ffff021224 */ /* 0x000fd000078e000e */
[----:B------:R-:W-:Y:S05]  /*166c0*/  WARPSYNC.COLLECTIVE R15, `(.L_x_2640) ;  /* 0x000000000f087348 */ /* 0x000fea0003c00000 */
[----:B------:R0:W1:Y:S02]  /*166d0*/  SHFL.IDX P6, R14, R13, R12, R11 ;  /* 0x0000000c0d0e7389 */ /* 0x00006400000c000b */
[----:B01----:R-:W-:Y:S01]  /*166e0*/  ENDCOLLECTIVE ;  /* 0x000000000000791b */ /* 0x003fe20003800000 */
.L_x_2640:
        /* <DEDUP_REMOVED lines=11> */
.L_x_2641:
[----:B------:R-:W-:Y:S05]  /*167a0*/  BRA `(.L_x_2642) ;  /* 0xffffffb000807947 */ /* 0x000fea000383ffff */
.L_x_2540:
[----:B------:R-:W-:Y:S01]  /*167b0*/  MOV R13, R5 ;  /* 0x00000005000d7202 */ /* 0x000fe20000000f00 */
[----:B------:R-:W-:Y:S02]  /*167c0*/  IMAD.MOV.U32 R12, RZ, RZ, RZ ;  /* 0x000000ffff0c7224 */ /* 0x000fe400078e00ff */
[----:B------:R-:W-:Y:S02]  /*167d0*/  IMAD.MOV.U32 R11, RZ, RZ, 0x181f ;  /* 0x0000181fff0b7424 */ /* 0x000fe400078e00ff */
[----:B------:R-:W-:Y:S02]  /*167e0*/  IMAD.MOV.U32 R15, RZ, RZ, -0x1 ;  /* 0xffffffffff0f7424 */ /* 0x000fe400078e00ff */
[----:B------:R-:W-:-:S07]  /*167f0*/  IMAD.U32 R4, RZ, RZ, UR43 ;  /* 0x0000002bff047e24 */ /* 0x000fce000f8e00ff */
[----:B-----5:R-:W-:Y:S05]  /*16800*/  WARPSYNC.COLLECTIVE R15, `(.L_x_2643) ;  /* 0x000000000f087348 */ /* 0x020fea0003c00000 */
[----:B------:R0:W1:Y:S02]  /*16810*/  SHFL.IDX P6, R14, R13, R12, R11 ;  /* 0x0000000c0d0e7389 */ /* 0x00006400000c000b */
[----:B01---5:R-:W-:Y:S01]  /*16820*/  ENDCOLLECTIVE ;  /* 0x000000000000791b */ /* 0x023fe20003800000 */
.L_x_2643:
[----:B------:R-:W-:-:S04]  /*16830*/  IMAD R4, R4, 0x80, R10 ;  /* 0x0000008004047824 */ /* 0x000fc800078e020a */
[C---:B------:R-:W-:Y:S01]  /*16840*/  VIADD R6, R4.reuse, 0x10 ;  /* 0x0000001004067836 */ /* 0x040fe20000000000 */
[----:B------:R-:W-:Y:S01]  /*16850*/  ISETP.GE.AND P1, PT, R4, UR38, PT ;  /* 0x0000002604007c0c */ /* 0x000fe2000bf26270 */
[----:B------:R-:W-:Y:S02]  /*16860*/  IMAD.MOV.U32 R13, RZ, RZ, R0 ;  /* 0x000000ffff0d7224 */ /* 0x000fe400078e0000 */
[----:B------:R-:W-:-:S10]  /*16870*/  IMAD.MOV.U32 R2, RZ, RZ, R14 ;  /* 0x000000ffff027224 */ /* 0x000fd400078e000e */
[----:B------:R-:W-:Y:S05]  /*16880*/  WARPSYNC.COLLECTIVE R15, `(.L_x_2644) ;  /* 0x000000000f087348 */ /* 0x000fea0003c00000 */
[----:B------:R0:W1:Y:S02]  /*16890*/  SHFL.IDX P6, R14, R13, R12, R11 ;  /* 0x0000000c0d0e7389 */ /* 0x00006400000c000b */
[----:B01----:R-:W-:Y:S01]  /*168a0*/  ENDCOLLECTIVE ;  /* 0x000000000000791b */ /* 0x003fe20003800000 */
.L_x_2644:
[----:B------:R-:W-:Y:S02]  /*168b0*/  IMAD.MOV.U32 R13, RZ, RZ, R5 ;  /* 0x000000ffff0d7224 */ /* 0x000fe400078e0005 */
[----:B------:R-:W-:Y:S01]  /*168c0*/  IMAD.MOV.U32 R12, RZ, RZ, 0x1 ;  /* 0x00000001ff0c7424 */ /* 0x000fe200078e00ff */
[----:B------:R-:W-:-:S05]  /*168d0*/  @!P1 IADD3 R14, P0, R33, R14, RZ ;  /* 0x0000000e210e9210 */ /* 0x000fca0007f1e0ff */
[----:B------:R-:W-:Y:S01]  /*168e0*/  @!P1 IMAD.X R3, RZ, RZ, R2, P0 ;  /* 0x000000ffff039224 */ /* 0x000fe200000e0602 */
[----:B------:R-:W-:-:S07]  /*168f0*/  @!P1 MOV R2, R14 ;  /* 0x0000000e00029202 */ /* 0x000fce0000000f00 */
[----:B------:R-:W-:Y:S05]  /*16900*/  WARPSYNC.COLLECTIVE R15, `(.L_x_2645) ;  /* 0x000000000f087348 */ /* 0x000fea0003c00000 */
[----:B------:R0:W1:Y:S02]  /*16910*/  SHFL.IDX P6, R14, R13, R12, R11 ;  /* 0x0000000c0d0e7389 */ /* 0x00006400000c000b */
[----:B01----:R-:W-:Y:S01]  /*16920*/  ENDCOLLECTIVE ;  /* 0x000000000000791b */ /* 0x003fe20003800000 */
.L_x_2645:
        /* <DEDUP_REMOVED lines=10> */
.L_x_2646:
[----:B------:R-:W-:Y:S01]  /*169d0*/  IMAD.MOV.U32 R13, RZ, RZ, R5 ;  /* 0x000000ffff0d7224 */ /* 0x000fe200078e0005 */
[----:B------:R-:W-:Y:S02]  /*169e0*/  MOV R12, 0x2 ;  /* 0x00000002000c7802 */ /* 0x000fe40000000f00 */
[----:B------:R-:W-:-:S13]  /*169f0*/  @!P1 IADD3 R2, P0, R33, R14, RZ ;  /* 0x0000000e21029210 */ /* 0x000fda0007f1e0ff */
[----:B------:R-:W-:Y:S05]  /*16a00*/  WARPSYNC.COLLECTIVE R15, `(.L_x_2647) ;  /* 0x000000000f087348 */ /* 0x000fea0003c00000 */
[----:B------:R0:W1:Y:S02]  /*16a10*/  SHFL.IDX P6, R14, R13, R12, R11 ;  /* 0x0000000c0d0e7389 */ /* 0x00006400000c000b */
[----:B01----:R-:W-:Y:S01]  /*16a20*/  ENDCOLLECTIVE ;  /* 0x000000000000791b */ /* 0x003fe20003800000 */
.L_x_2647:
        /* <DEDUP_REMOVED lines=12> */
.L_x_2648:
[----:B------:R-:W-:Y:S02]  /*16af0*/  IMAD.MOV.U32 R13, RZ, RZ, R5 ;  /* 0x000000ffff0d7224 */ /* 0x000fe400078e0005 */
[----:B------:R-:W-:Y:S01]  /*16b00*/  IMAD.MOV.U32 R12, RZ, RZ, 0x3 ;  /* 0x00000003ff0c7424 */ /* 0x000fe200078e00ff */
[----:B------:R-:W-:-:S13]  /*16b10*/  @!P1 IADD3 R2, P0, R33, R14, RZ ;  /* 0x0000000e21029210 */ /* 0x000fda0007f1e0ff */
[----:B------:R-:W-:Y:S05]  /*16b20*/  WARPSYNC.COLLECTIVE R15, `(.L_x_2649) ;  /* 0x000000000f087348 */ /* 0x000fea0003c00000 */
[----:B------:R0:W1:Y:S02]  /*16b30*/  SHFL.IDX P6, R14, R13, R12, R11 ;  /* 0x0000000c0d0e7389 */ /* 0x00006400000c000b */
[----:B01----:R-:W-:Y:S01]  /*16b40*/  ENDCOLLECTIVE ;  /* 0x000000000000791b */ /* 0x003fe20003800000 */
.L_x_2649:
        /* <DEDUP_REMOVED lines=12> */
.L_x_2650:
[----:B------:R-:W-:Y:S02]  /*16c10*/  IMAD.MOV.U32 R13, RZ, RZ, R5 ;  /* 0x000000ffff0d7224 */ /* 0x000fe400078e0005 */
[----:B------:R-:W-:Y:S01]  /*16c20*/  IMAD.MOV.U32 R12, RZ, RZ, 0x4 ;  /* 0x00000004ff0c7424 */ /* 0x000fe200078e00ff */
[----:B------:R-:W-:-:S13]  /*16c30*/  @!P1 IADD3 R2, P0, R33, R14, RZ ;  /* 0x0000000e21029210 */ /* 0x000fda0007f1e0ff */
[----:B------:R-:W-:Y:S05]  /*16c40*/  WARPSYNC.COLLECTIVE R15, `(.L_x_2651) ;  /* 0x000000000f087348 */ /* 0x000fea0003c00000 */
[----:B------:R0:W1:Y:S02]  /*16c50*/  SHFL.IDX P6, R14, R13, R12, R11 ;  /* 0x0000000c0d0e7389 */ /* 0x00006400000c000b */
[----:B01----:R-:W-:Y:S01]  /*16c60*/  ENDCOLLECTIVE ;  /* 0x000000000000791b */ /* 0x003fe20003800000 */
.L_x_2651:
[----:B------:R-:W-:Y:S01]  /*16c70*/  @!P1 IADD3.X R3, RZ, R6, RZ, P0, !PT ;  /* 0x00000006ff039210 */ /* 0x000fe200007fe4ff */
[----:B------:R-:W-:-:S04]  /*16c80*/  VIADD R6, R4, 0x40 ;  /* 0x0000004004067836 */ /* 0x000fc80000000000 */
        /* <DEDUP_REMOVED lines=10> */
.L_x_2652:
[----:B------:R-:W-:Y:S01]  /*16d30*/  IMAD.MOV.U32 R13, RZ, RZ, R5 ;  /* 0x000000ffff0d7224 */ /* 0x000fe200078e0005 */
[----:B------:R-:W-:Y:S02]  /*16d40*/  MOV R12, 0x5 ;  /* 0x00000005000c7802 */ /* 0x000fe40000000f00 */
[----:B------:R-:W-:-:S13]  /*16d50*/  @!P1 IADD3 R2, P0, R33, R14, RZ ;  /* 0x0000000e21029210 */ /* 0x000fda0007f1e0ff */
[----:B------:R-:W-:Y:S05]  /*16d60*/  WARPSYNC.COLLECTIVE R15, `(.L_x_2653) ;  /* 0x000000000f087348 */ /* 0x000fea0003c00000 */
[----:B------:R0:W1:Y:S02]  /*16d70*/  SHFL.IDX P6, R14, R13, R12, R11 ;  /* 0x0000000c0d0e7389 */ /* 0x00006400000c000b */
[----:B01----:R-:W-:Y:S01]  /*16d80*/  ENDCOLLECTIVE ;  /* 0x000000000000791b */ /* 0x003fe20003800000 */
.L_x_2653:
        /* <DEDUP_REMOVED lines=12> */
.L_x_2654:
[----:B------:R-:W-:Y:S02]  /*16e50*/  IMAD.MOV.U32 R13, RZ, RZ, R5 ;  /* 0x000000ffff0d7224 */ /* 0x000fe400078e0005 */
[----:B------:R-:W-:Y:S01]  /*16e60*/  IMAD.MOV.U32 R12, RZ, RZ, 0x6 ;  /* 0x00000006ff0c7424 */ /* 0x000fe200078e00ff */
[----:B------:R-:W-:-:S13]  /*16e70*/  @!P1 IADD3 R2, P0, R33, R14, RZ ;  /* 0x0000000e21029210 */ /* 0x000fda0007f1e0ff */
[----:B------:R-:W-:Y:S05]  /*16e80*/  WARPSYNC.COLLECTIVE R15, `(.L_x_2655) ;  /* 0x000000000f087348 */ /* 0x000fea0003c00000 */
[----:B------:R0:W1:Y:S02]  /*16e90*/  SHFL.IDX P6, R14, R13, R12, R11 ;  /* 0x0000000c0d0e7389 */ /* 0x00006400000c000b */
[----:B01----:R-:W-:Y:S01]  /*16ea0*/  ENDCOLLECTIVE ;  /* 0x000000000000791b */ /* 0x003fe20003800000 */
.L_x_2655:
        /* <DEDUP_REMOVED lines=12> */
.L_x_2656:
[----:B------:R-:W-:Y:S02]  /*16f70*/  IMAD.MOV.U32 R13, RZ, RZ, R5 ;  /* 0x000000ffff0d7224 */ /* 0x000fe400078e0005 */
[----:B------:R-:W-:Y:S01]  /*16f80*/  IMAD.MOV.U32 R12, RZ, RZ, 0x7 ;  /* 0x00000007ff0c7424 */ /* 0x000fe200078e00ff */
[----:B------:R-:W-:-:S13]  /*16f90*/  @!P1 IADD3 R2, P0, R33, R14, RZ ;  /* 0x0000000e21029210 */ /* 0x000fda0007f1e0ff */
[----:B------:R-:W-:Y:S05]  /*16fa0*/  WARPSYNC.COLLECTIVE R15, `(.L_x_2657) ;  /* 0x000000000f087348 */ /* 0x000fea0003c00000 */
[----:B------:R0:W1:Y:S02]  /*16fb0*/  SHFL.IDX P6, R14, R13, R12, R11 ;  /* 0x0000000c0d0e7389 */ /* 0x00006400000c000b */
[----:B01----:R-:W-:Y:S01]  /*16fc0*/  ENDCOLLECTIVE ;  /* 0x000000000000791b */ /* 0x003fe20003800000 */
.L_x_2657:
[----:B------:R-:W-:-:S05]  /*16fd0*/  @!P1 IADD3.X R3, RZ, R6, RZ, P0, !PT ;  /* 0x00000006ff039210 */ /* 0x000fca00007fe4ff */
        /* <DEDUP_REMOVED lines=9> */
.L_x_2658:
[----:B------:R-:W-:Y:S05]  /*17070*/  BRA `(.L_x_2659) ;  /* 0xffffffb000a87947 */ /* 0x000fea000383ffff */
.L_x_2543:
[----:B0-----:R0:W1:Y:S02]  /*17080*/  SYNCS.PHASECHK.TRANS64.TRYWAIT P0, [R17+URZ+0x22820], R0 ;  /* 0x02282000110075a7 */ /* 0x001064000800017f */
[----:B-1----:R-:W-:Y:S05]  /*17090*/  @!P0 NANOSLEEP.SYNCS 0x989680 ;  /* 0x009896800000895d */ /* 0x002fea0003900000 */
[----:B------:R-:W1:Y:S02]  /*170a0*/  @!P0 SYNCS.PHASECHK.TRANS64 P0, [R17+URZ+0x22820], R0 ;  /* 0x02282000110085a7 */ /* 0x000e64000800007f */
[----:B-1----:R-:W-:Y:S05]  /*170b0*/  @!P0 BRA `(.L_x_2543) ;  /* 0xfffffffc00f08947 */ /* 0x002fea000383ffff */
[----:B------:R-:W-:Y:S05]  /*170c0*/  BRA `(.L_x_2660) ;  /* 0xffffffb400047947 */ /* 0x000fea000383ffff */
.L_x_2547:
[----:B0-----:R0:W1:Y:S02]  /*170d0*/  SYNCS.PHASECHK.TRANS64.TRYWAIT P0, [R0+URZ+0x22880], R28 ;  /* 0x0228801c000075a7 */ /* 0x001064000800017f */
[----:B-1----:R-:W-:Y:S05]  /*170e0*/  @!P0 NANOSLEEP.SYNCS 0x989680 ;  /* 0x009896800000895d */ /* 0x002fea0003900000 */
[----:B------:R-:W1:Y:S02]  /*170f0*/  @!P0 SYNCS.PHASECHK.TRANS64 P0, [R0+URZ+0x22880], R28 ;  /* 0x0228801c000085a7 */ /* 0x000e64000800007f */
[----:B-1----:R-:W-:Y:S05]  /*17100*/  @!P0 BRA `(.L_x_2547) ;  /* 0xfffffffc00f08947 */ /* 0x002fea000383ffff */
[----:B------:R-:W-:Y:S05]  /*17110*/  BRA `(.L_x_2661) ;  /* 0xffffffb800347947 */ /* 0x000fea000383ffff */
.L_x_2548:
        /* <DEDUP_REMOVED lines=8> */
.L_x_2663:
[----:B------:R-:W-:Y:S05]  /*171a0*/  BSYNC B0 ;  /* 0x0000000000007941 */ /* 0x000fea0003800000 */
.L_x_2662:
[----:B------:R-:W-:Y:S01]  /*171b0*/  IMAD.MOV.U32 R13, RZ, RZ, R5 ;  /* 0x000000ffff0d7224 */ /* 0x000fe200078e0005 */
[----:B------:R-:W-:Y:S01]  /*171c0*/  MOV R6, R14 ;  /* 0x0000000e00067202 */ /* 0x000fe20000000f00 */
[----:B------:R-:W-:Y:S02]  /*171d0*/  IMAD.MOV.U32 R12, RZ, RZ, RZ ;  /* 0x000000ffff0c7224 */ /* 0x000fe400078e00ff */
[----:B------:R-:W-:Y:S02]  /*171e0*/  IMAD.MOV.U32 R11, RZ, RZ, 0x181f ;  /* 0x0000181fff0b7424 */ /* 0x000fe400078e00ff */
[----:B------:R-:W-:-:S07]  /*171f0*/  IMAD.MOV.U32 R15, RZ, RZ, -0x1 ;  /* 0xffffffffff0f7424 */ /* 0x000fce00078e00ff */
[----:B------:R-:W-:Y:S05]  /*17200*/  WARPSYNC.COLLECTIVE R15, `(.L_x_2664) ;  /* 0x000000000f087348 */ /* 0x000fea0003c00000 */
[----:B------:R0:W1:Y:S02]  /*17210*/  SHFL.IDX P6, R14, R13, R12, R11 ;  /* 0x0000000c0d0e7389 */ /* 0x00006400000c000b */
[----:B01----:R-:W-:Y:S01]  /*17220*/  ENDCOLLECTIVE ;  /* 0x000000000000791b */ /* 0x003fe20003800000 */
.L_x_2664:
[----:B------:R-:W-:Y:S02]  /*17230*/  IMAD.MOV.U32 R13, RZ, RZ, R20 ;  /* 0x000000ffff0d7224 */ /* 0x000fe400078e0014 */
[----:B------:R-:W-:-:S05]  /*17240*/  IMAD.MOV.U32 R12, RZ, RZ, R14 ;  /* 0x000000ffff0c7224 */ /* 0x000fca00078e000e */
[----:B------:R-:W-:Y:S02]  /*17250*/  IADD3 R2, P0, R33, R12, RZ ;  /* 0x0000000c21027210 */ /* 0x000fe40007f1e0ff */
[----:B------:R-:W-:-:S03]  /*17260*/  MOV R12, 0x1 ;  /* 0x00000001000c7802 */ /* 0x000fc60000000f00 */
[----:B------:R-:W-:-:S08]  /*17270*/  IMAD.X R3, RZ, RZ, R6, P0 ;  /* 0x000000ffff037224 */ /* 0x000fd000000e0606 */
[----:B------:R-:W-:Y:S05]  /*17280*/  WARPSYNC.COLLECTIVE R15, `(.L_x_2665) ;  /* 0x000000000f087348 */ /* 0x000fea0003c00000 */
[----:B------:R0:W1:Y:S02]  /*17290*/  SHFL.IDX P6, R14, R13, R12, R11 ;  /* 0x0000000c0d0e7389 */ /* 0x00006400000c000b */
[----:B01----:R-:W-:Y:S01]  /*172a0*/  ENDCOLLECTIVE ;  /* 0x000000000000791b */ /* 0x003fe20003800000 */
.L_x_2665:
        /* <DEDUP_REMOVED lines=10> */
.L_x_2666:
[----:B------:R-:W-:Y:S02]  /*17350*/  IMAD.MOV.U32 R13, RZ, RZ, R20 ;  /* 0x000000ffff0d7224 */ /* 0x000fe400078e0014 */
[----:B------:R-:W-:Y:S02]  /*17360*/  IMAD.MOV.U32 R12, RZ, RZ, 0x2 ;  /* 0x00000002ff0c7424 */ /* 0x000fe400078e00ff */
[----:B------:R-:W-:-:S07]  /*17370*/  IMAD.MOV.U32 R2, RZ, RZ, R14 ;  /* 0x000000ffff027224 */ /* 0x000fce00078e000e */
[----:B------:R-:W-:Y:S05]  /*17380*/  WARPSYNC.COLLECTIVE R15, `(.L_x_2667) ;  /* 0x000000000f087348 */ /* 0x000fea0003c00000 */
[----:B------:R0:W1:Y:S02]  /*17390*/  SHFL.IDX P6, R14, R13, R12, R11 ;  /* 0x0000000c0d0e7389 */ /* 0x00006400000c000b */
[----:B01----:R-:W-:Y:S01]  /*173a0*/  ENDCOLLECTIVE ;  /* 0x000000000000791b */ /* 0x003fe20003800000 */
.L_x_2667:
        /* <DEDUP_REMOVED lines=11> */
.L_x_2668:
[----:B------:R-:W-:Y:S02]  /*17460*/  IMAD.MOV.U32 R13, RZ, RZ, R20 ;  /* 0x000000ffff0d7224 */ /* 0x000fe400078e0014 */
[----:B------:R-:W-:Y:S01]  /*17470*/  IMAD.MOV.U32 R12, RZ, RZ, 0x3 ;  /* 0x00000003ff0c7424 */ /* 0x000fe200078e00ff */
[----:B------:R-:W-:-:S07]  /*17480*/  MOV R2, R14 ;  /* 0x0000000e00027202 */ /* 0x000fce0000000f00 */
[----:B------:R-:W-:Y:S05]  /*17490*/  WARPSYNC.COLLECTIVE R15, `(.L_x_2669) ;  /* 0x000000000f087348 */ /* 0x000fea0003c00000 */
[----:B------:R0:W1:Y:S02]  /*174a0*/  SHFL.IDX P6, R14, R13, R12, R11 ;  /* 0x0000000c0d0e7389 */ /* 0x00006400000c000b */
[----:B01----:R-:W-:Y:S01]  /*174b0*/  ENDCOLLECTIVE ;  /* 0x000000000000791b */ /* 0x003fe20003800000 */
.L_x_2669:
        /* <DEDUP_REMOVED lines=11> */
.L_x_2670:
[----:B------:R-:W-:Y:S02]  /*17570*/  IMAD.MOV.U32 R13, RZ, RZ, R20 ;  /* 0x000000ffff0d7224 */ /* 0x000fe400078e0014 */
[----:B------:R-:W-:Y:S01]  /*17580*/  IMAD.MOV.U32 R12, RZ, RZ, 0x4 ;  /* 0x00000004ff0c7424 */ /* 0x000fe200078e00ff */
[----:B------:R-:W-:-:S13]  /*17590*/  IADD3 R2, P0, R33, R14, RZ ;  /* 0x0000000e21027210 */ /* 0x000fda0007f1e0ff */
[----:B------:R-:W-:Y:S05]  /*175a0*/  WARPSYNC.COLLECTIVE R15, `(.L_x_2671) ;  /* 0x000000000f087348 */ /* 0x000fea0003c00000 */
[----:B------:R0:W1:Y:S02]  /*175b0*/  SHFL.IDX P6, R14, R13, R12, R11 ;  /* 0x0000000c0d0e7389 */ /* 0x00006400000c000b */
[----:B01----:R-:W-:Y:S01]  /*175c0*/  ENDCOLLECTIVE ;  /* 0x000000000000791b */ /* 0x003fe20003800000 */
.L_x_2671:
        /* <DEDUP_REMOVED lines=10> */
.L_x_2672:
[----:B------:R-:W-:Y:S02]  /*17670*/  IMAD.MOV.U32 R13, RZ, RZ, R20 ;  /* 0x000000ffff0d7224 */ /* 0x000fe400078e0014 */
[----:B------:R-:W-:Y:S02]  /*17680*/  IMAD.MOV.U32 R12, RZ, RZ, 0x5 ;  /* 0x00000005ff0c7424 */ /* 0x000fe400078e00ff */
[----:B------:R-:W-:-:S07]  /*17690*/  IMAD.MOV.U32 R2, RZ, RZ, R14 ;  /* 0x000000ffff027224 */ /* 0x000fce00078e000e */
[----:B------:R-:W-:Y:S05]  /*176a0*/  WARPSYNC.COLLECTIVE R15, `(.L_x_2673) ;  /* 0x000000000f087348 */ /* 0x000fea0003c00000 */
[----:B------:R0:W1:Y:S02]  /*176b0*/  SHFL.IDX P6, R14, R13, R12, R11 ;  /* 0x0000000c0d0e7389 */ /* 0x00006400000c000b */
[----:B01----:R-:W-:Y:S01]  /*176c0*/  ENDCOLLECTIVE ;  /* 0x000000000000791b */ /* 0x003fe20003800000 */
.L_x_2673:
        /* <DEDUP_REMOVED lines=11> */
.L_x_2674:
[----:B------:R-:W-:Y:S01]  /*17780*/  MOV R13, R20 ;  /* 0x00000014000d7202 */ /* 0x000fe20000000f00 */
[----:B------:R-:W-:Y:S01]  /*17790*/  IMAD.MOV.U32 R12, RZ, RZ, 0x6 ;  /* 0x00000006ff0c7424 */ /* 0x000fe200078e00ff */
[----:B------:R-:W-:-:S13]  /*177a0*/  IADD3 R2, P0, R33, R14, RZ ;  /* 0x0000000e21027210 */ /* 0x000fda0007f1e0ff */
[----:B------:R-:W-:Y:S05]  /*177b0*/  WARPSYNC.COLLECTIVE R15, `(.L_x_2675) ;  /* 0x000000000f087348 */ /* 0x000fea0003c00000 */
[----:B------:R0:W1:Y:S02]  /*177c0*/  SHFL.IDX P6, R14, R13, R12, R11 ;  /* 0x0000000c0d0e7389 */ /* 0x00006400000c000b */
[----:B01----:R-:W-:Y:S01]  /*177d0*/  ENDCOLLECTIVE ;  /* 0x000000000000791b */ /* 0x003fe20003800000 */
.L_x_2675:
        /* <DEDUP_REMOVED lines=10> */
.L_x_2676:
[----:B------:R-:W-:Y:S02]  /*17880*/  IMAD.MOV.U32 R13, RZ, RZ, R20 ;  /* 0x000000ffff0d7224 */ /* 0x000fe400078e0014 */
[----:B------:R-:W-:Y:S02]  /*17890*/  IMAD.MOV.U32 R12, RZ, RZ, 0x7 ;  /* 0x00000007ff0c7424 */ /* 0x000fe400078e00ff */
[----:B------:R-:W-:-:S07]  /*178a0*/  IMAD.MOV.U32 R2, RZ, RZ, R14 ;  /* 0x000000ffff027224 */ /* 0x000fce00078e000e */
[----:B------:R-:W-:Y:S05]  /*178b0*/  WARPSYNC.COLLECTIVE R15, `(.L_x_2677) ;  /* 0x000000000f087348 */ /* 0x000fea0003c00000 */
[----:B------:R0:W1:Y:S02]  /*178c0*/  SHFL.IDX P6, R14, R13, R12, R11 ;  /* 0x0000000c0d0e7389 */ /* 0x00006400000c000b */
[----:B01----:R-:W-:Y:S01]  /*178d0*/  ENDCOLLECTIVE ;  /* 0x000000000000791b */ /* 0x003fe20003800000 */
.L_x_2677:
        /* <DEDUP_REMOVED lines=11> */
.L_x_2678:
[----:B------:R-:W-:Y:S02]  /*17990*/  IMAD.MOV.U32 R13, RZ, RZ, R21 ;  /* 0x000000ffff0d7224 */ /* 0x000fe400078e0015 */
[----:B------:R-:W-:Y:S02]  /*179a0*/  IMAD.MOV.U32 R12, RZ, RZ, RZ ;  /* 0x000000ffff0c7224 */ /* 0x000fe400078e00ff */
[----:B------:R-:W-:-:S07]  /*179b0*/  IMAD.MOV.U32 R5, RZ, RZ, R14 ;  /* 0x000000ffff057224 */ /* 0x000fce00078e000e */
[----:B------:R-:W-:Y:S05]  /*179c0*/  WARPSYNC.COLLECTIVE R15, `(.L_x_2679) ;  /* 0x000000000f087348 */ /* 0x000fea0003c00000 */
[----:B------:R0:W1:Y:S02]  /*179d0*/  SHFL.IDX P6, R14, R13, R12, R11 ;  /* 0x0000000c0d0e7389 */ /* 0x00006400000c000b */
[----:B01----:R-:W-:Y:S01]  /*179e0*/  ENDCOLLECTIVE ;  /* 0x000000000000791b */ /* 0x003fe20003800000 */
.L_x_2679:
        /* <DEDUP_REMOVED lines=11> */
.L_x_2680:
[----:B------:R-:W-:Y:S01]  /*17aa0*/  MOV R13, R21 ;  /* 0x00000015000d7202 */ /* 0x000fe20000000f00 */
[----:B------:R-:W-:Y:S02]  /*17ab0*/  IMAD.MOV.U32 R12, RZ, RZ, 0x1 ;  /* 0x00000001ff0c7424 */ /* 0x000fe400078e00ff */
[----:B------:R-:W-:-:S07]  /*17ac0*/  IMAD.MOV.U32 R2, RZ, RZ, R14 ;  /* 0x000000ffff027224 */ /* 0x000fce00078e000e */
[----:B------:R-:W-:Y:S05]  /*17ad0*/  WARPSYNC.COLLECTIVE R15, `(.L_x_2681) ;  /* 0x000000000f087348 */ /* 0x000fea0003c00000 */
[----:B------:R0:W1:Y:S02]  /*17ae0*/  SHFL.IDX P6, R14, R13, R12, R11 ;  /* 0x0000000c0d0e7389 */ /* 0x00006400000c000b */
[----:B01----:R-:W-:Y:S01]  /*17af0*/  ENDCOLLECTIVE ;  /* 0x000000000000791b */ /* 0x003fe20003800000 */
.L_x_2681:
        /* <DEDUP_REMOVED lines=11> */
.L_x_2682:
[----:B------:R-:W-:Y:S01]  /*17bb0*/  IMAD.MOV.U32 R2, RZ, RZ, R14 ;  /* 0x000000ffff027224 */ /* 0x000fe200078e000e */
[----:B------:R-:W-:Y:S06]  /*17bc0*/  BRA `(.L_x_2683) ;  /* 0xffffffb000d87947 */ /* 0x000fec000383ffff */
.L_x_2553:
[----:B---3--:R3:W4:Y:S02]  /*17bd0*/  SYNCS.PHASECHK.TRANS64.TRYWAIT P0, [R0+URZ+0x22840], R28 ;  /* 0x0228401c000075a7 */ /* 0x008724000800017f */
[----:B----4-:R-:W-:Y:S05]  /*17be0*/  @!P0 NANOSLEEP.SYNCS 0x989680 ;  /* 0x009896800000895d */ /* 0x010fea0003900000 */
[----:B------:R-:W4:Y:S02]  /*17bf0*/  @!P0 SYNCS.PHASECHK.TRANS64 P0, [R0+URZ+0x22840], R28 ;  /* 0x0228401c000085a7 */ /* 0x000f24000800007f */
[----:B----4-:R-:W-:Y:S05]  /*17c00*/  @!P0 BRA `(.L_x_2553) ;  /* 0xfffffffc00f08947 */ /* 0x010fea000383ffff */
[----:B------:R-:W-:Y:S05]  /*17c10*/  BRA `(.L_x_2684) ;  /* 0xffffffb400287947 */ /* 0x000fea000383ffff */
.L_x_2554:
        /* <DEDUP_REMOVED lines=8> */
.L_x_2686:
[----:B------:R-:W-:Y:S05]  /*17ca0*/  BSYNC B0 ;  /* 0x0000000000007941 */ /* 0x000fea0003800000 */
.L_x_2685:
        /* <DEDUP_REMOVED lines=8> */
.L_x_2687:
        /* <DEDUP_REMOVED lines=8> */
.L_x_2688:
        /* <DEDUP_REMOVED lines=9> */
.L_x_2689:
[----:B------:R-:W-:Y:S02]  /*17e40*/  IMAD.MOV.U32 R13, RZ, RZ, R10 ;  /* 0x000000ffff0d7224 */ /* 0x000fe400078e000a */
[----:B------:R-:W-:Y:S01]  /*17e50*/  IMAD.MOV.U32 R12, RZ, RZ, 0x2 ;  /* 0x00000002ff0c7424 */ /* 0x000fe200078e00ff */
[----:B------:R-:W-:-:S13]  /*17e60*/  IADD3 R2, P0, R33, R14, RZ ;  /* 0x0000000e21027210 */ /* 0x000fda0007f1e0ff */
[----:B------:R-:W-:Y:S05]  /*17e70*/  WARPSYNC.COLLECTIVE R15, `(.L_x_2690) ;  /* 0x000000000f087348 */ /* 0x000fea0003c00000 */
[----:B------:R0:W1:Y:S02]  /*17e80*/  SHFL.IDX P6, R14, R13, R12, R11 ;  /* 0x0000000c0d0e7389 */ /* 0x00006400000c000b */
[----:B01----:R-:W-:Y:S01]  /*17e90*/  ENDCOLLECTIVE ;  /* 0x000000000000791b */ /* 0x003fe20003800000 */
.L_x_2690:
        /* <DEDUP_REMOVED lines=10> */
.L_x_2691:
[----:B------:R-:W-:Y:S01]  /*17f40*/  MOV R13, R10 ;  /* 0x0000000a000d7202 */ /* 0x000fe20000000f00 */
[----:B------:R-:W-:Y:S02]  /*17f50*/  IMAD.MOV.U32 R12, RZ, RZ, 0x3 ;  /* 0x00000003ff0c7424 */ /* 0x000fe400078e00ff */
[----:B------:R-:W-:-:S07]  /*17f60*/  IMAD.MOV.U32 R2, RZ, RZ, R14 ;  /* 0x000000ffff027224 */ /* 0x000fce00078e000e */
[----:B------:R-:W-:Y:S05]  /*17f70*/  WARPSYNC.COLLECTIVE R15, `(.L_x_2692) ;  /* 0x000000000f087348 */ /* 0x000fea0003c00000 */
[----:B------:R0:W1:Y:S02]  /*17f80*/  SHFL.IDX P6, R14, R13, R12, R11 ;  /* 0x0000000c0d0e7389 */ /* 0x00006400000c000b */
[----:B01----:R-:W-:Y:S01]  /*17f90*/  ENDCOLLECTIVE ;  /* 0x000000000000791b */ /* 0x003fe20003800000 */
.L_x_2692:
        /* <DEDUP_REMOVED lines=11> */
.L_x_2693:
[----:B------:R-:W-:Y:S02]  /*18050*/  IMAD.MOV.U32 R13, RZ, RZ, R10 ;  /* 0x000000ffff0d7224 */ /* 0x000fe400078e000a */
[----:B------:R-:W-:Y:S01]  /*18060*/  IMAD.MOV.U32 R12, RZ, RZ, 0x4 ;  /* 0x00000004ff0c7424 */ /* 0x000fe200078e00ff */
[----:B------:R-:W-:-:S13]  /*18070*/  IADD3 R2, P0, R33, R14, RZ ;  /* 0x0000000e21027210 */ /* 0x000fda0007f1e0ff */
[----:B------:R-:W-:Y:S05]  /*18080*/  WARPSYNC.COLLECTIVE R15, `(.L_x_2694) ;  /* 0x000000000f087348 */ /* 0x000fea0003c00000 */
[----:B------:R0:W1:Y:S02]  /*18090*/  SHFL.IDX P6, R14, R13, R12, R11 ;  /* 0x0000000c0d0e7389 */ /* 0x00006400000c000b */
[----:B01----:R-:W-:Y:S01]  /*180a0*/  ENDCOLLECTIVE ;  /* 0x000000000000791b */ /* 0x003fe20003800000 */
.L_x_2694:
        /* <DEDUP_REMOVED lines=10> */
.L_x_2695:
[----:B------:R-:W-:Y:S02]  /*18150*/  IMAD.MOV.U32 R13, RZ, RZ, R10 ;  /* 0x000000ffff0d7224 */ /* 0x000fe400078e000a */
[----:B------:R-:W-:Y:S01]  /*18160*/  IMAD.MOV.U32 R12, RZ, RZ, 0x5 ;  /* 0x00000005ff0c7424 */ /* 0x000fe200078e00ff */
[----:B------:R-:W-:-:S07]  /*18170*/  MOV R2, R14 ;  /* 0x0000000e00027202 */ /* 0x000fce0000000f00 */
[----:B------:R-:W-:Y:S05]  /*18180*/  WARPSYNC.COLLECTIVE R15, `(.L_x_2696) ;  /* 0x000000000f087348 */ /* 0x000fea0003c00000 */
[----:B------:R0:W1:Y:S02]  /*18190*/  SHFL.IDX P6, R14, R13, R12, R11 ;  /* 0x0000000c0d0e7389 */ /* 0x00006400000c000b */
[----:B01----:R-:W-:Y:S01]  /*181a0*/  ENDCOLLECTIVE ;  /* 0x000000000000791b */ /* 0x003fe20003800000 */
.L_x_2696:
        /* <DEDUP_REMOVED lines=11> */
.L_x_2697:
[----:B------:R-:W-:Y:S02]  /*18260*/  IMAD.MOV.U32 R13, RZ, RZ, R10 ;  /* 0x000000ffff0d7224 */ /* 0x000fe400078e000a */
[----:B------:R-:W-:Y:S01]  /*18270*/  IMAD.MOV.U32 R12, RZ, RZ, 0x6 ;  /* 0x00000006ff0c7424 */ /* 0x000fe200078e00ff */
[----:B------:R-:W-:-:S13]  /*18280*/  IADD3 R2, P0, R33, R14, RZ ;  /* 0x0000000e21027210 */ /* 0x000fda0007f1e0ff */
[----:B------:R-:W-:Y:S05]  /*18290*/  WARPSYNC.COLLECTIVE R15, `(.L_x_2698) ;  /* 0x000000000f087348 */ /* 0x000fea0003c00000 */
[----:B------:R0:W1:Y:S02]  /*182a0*/  SHFL.IDX P6, R14, R13, R12, R11 ;  /* 0x0000000c0d0e7389 */ /* 0x00006400000c000b */
[----:B01----:R-:W-:Y:S01]  /*182b0*/  ENDCOLLECTIVE ;  /* 0x000000000000791b */ /* 0x003fe20003800000 */
.L_x_2698:
        /* <DEDUP_REMOVED lines=10> */
.L_x_2699:
[----:B------:R-:W-:Y:S02]  /*18360*/  IMAD.MOV.U32 R13, RZ, RZ, R10 ;  /* 0x000000ffff0d7224 */ /* 0x000fe400078e000a */
[----:B------:R-:W-:Y:S02]  /*18370*/  IMAD.MOV.U32 R12, RZ, RZ, 0x7 ;  /* 0x00000007ff0c7424 */ /* 0x000fe400078e00ff */
[----:B------:R-:W-:-:S07]  /*18380*/  IMAD.MOV.U32 R2, RZ, RZ, R14 ;  /* 0x000000ffff027224 */ /* 0x000fce00078e000e */
[----:B------:R-:W-:Y:S05]  /*18390*/  WARPSYNC.COLLECTIVE R15, `(.L_x_2700) ;  /* 0x000000000f087348 */ /* 0x000fea0003c00000 */
[----:B------:R0:W1:Y:S02]  /*183a0*/  SHFL.IDX P6, R14, R13, R12, R11 ;  /* 0x0000000c0d0e7389 */ /* 0x00006400000c000b */
[----:B01----:R-:W-:Y:S01]  /*183b0*/  ENDCOLLECTIVE ;  /* 0x000000000000791b */ /* 0x003fe20003800000 */
.L_x_2700:
        /* <DEDUP_REMOVED lines=11> */
.L_x_2701:
[----:B------:R-:W-:Y:S02]  /*18470*/  IMAD.MOV.U32 R13, RZ, RZ, R9 ;  /* 0x000000ffff0d7224 */ /* 0x000fe400078e0009 */
[----:B------:R-:W-:Y:S02]  /*18480*/  IMAD.MOV.U32 R12, RZ, RZ, RZ ;  /* 0x000000ffff0c7224 */ /* 0x000fe400078e00ff */
[----:B------:R-:W-:-:S07]  /*18490*/  IMAD.MOV.U32 R4, RZ, RZ, R14 ;  /* 0x000000ffff047224 */ /* 0x000fce00078e000e */
[----:B------:R-:W-:Y:S05]  /*184a0*/  WARPSYNC.COLLECTIVE R15, `(.L_x_2702) ;  /* 0x000000000f087348 */ /* 0x000fea0003c00000 */
[----:B------:R0:W1:Y:S02]  /*184b0*/  SHFL.IDX P6, R14, R13, R12, R11 ;  /* 0x0000000c0d0e7389 */ /* 0x00006400000c000b */
[----:B01----:R-:W-:Y:S01]  /*184c0*/  ENDCOLLECTIVE ;  /* 0x000000000000791b */ /* 0x003fe20003800000 */
.L_x_2702:
[----:B------:R-:W-:-:S04]  /*184d0*/  IADD3 R2, P0, R33, R4, RZ ;  /* 0x0000000421027210 */ /* 0x000fc80007f1e0ff */
[----:B------:R-:W-:-:S05]  /*184e0*/  IADD3.X R3, RZ, R10, RZ, P0, !PT ;  /* 0x0000000aff037210 */ /* 0x000fca00007fe4ff */
        /* <DEDUP_REMOVED lines=9> */
.L_x_2703:
[----:B------:R-:W-:Y:S02]  /*18580*/  IMAD.MOV.U32 R13, RZ, RZ, R9 ;  /* 0x000000ffff0d7224 */ /* 0x000fe400078e0009 */
[----:B------:R-:W-:Y:S02]  /*18590*/  IMAD.MOV.U32 R12, RZ, RZ, 0x1 ;  /* 0x00000001ff0c7424 */ /* 0x000fe400078e00ff */
[----:B------:R-:W-:-:S07]  /*185a0*/  IMAD.MOV.U32 R2, RZ, RZ, R14 ;  /* 0x000000ffff027224 */ /* 0x000fce00078e000e */
[----:B------:R-:W-:Y:S05]  /*185b0*/  WARPSYNC.COLLECTIVE R15, `(.L_x_2704) ;  /* 0x000000000f087348 */ /* 0x000fea0003c00000 */
[----:B------:R0:W1:Y:S02]  /*185c0*/  SHFL.IDX P6, R14, R13, R12, R11 ;  /* 0x0000000c0d0e7389 */ /* 0x00006400000c000b */
[----:B01----:R-:W-:Y:S01]  /*185d0*/  ENDCOLLECTIVE ;  /* 0x000000000000791b */ /* 0x003fe20003800000 */
.L_x_2704:
        /* <DEDUP_REMOVED lines=11> */
.L_x_2705:
[----:B------:R-:W-:Y:S01]  /*18690*/  IMAD.MOV.U32 R8, RZ, RZ, R14 ;  /* 0x000000ffff087224 */ /* 0x000fe200078e000e */
[----:B------:R-:W-:Y:S06]  /*186a0*/  BRA `(.L_x_2706) ;  /* 0xffffffac00c47947 */ /* 0x000fec000383ffff */
.L_x_2559:
[----:B0-----:R0:W1:Y:S02]  /*186b0*/  SYNCS.PHASECHK.TRANS64.TRYWAIT P2, [R19+URZ+0x22870], R0 ;  /* 0x02287000130075a7 */ /* 0x001064000804017f */
[----:B-1----:R-:W-:Y:S05]  /*186c0*/  @!P2 NANOSLEEP.SYNCS 0x989680 ;  /* 0x009896800000a95d */ /* 0x002fea0003900000 */
[----:B------:R-:W1:Y:S02]  /*186d0*/  @!P2 SYNCS.PHASECHK.TRANS64 P2, [R19+URZ+0x22870], R0 ;  /* 0x022870001300a5a7 */ /* 0x000e64000804007f */
[----:B-1----:R-:W-:Y:S05]  /*186e0*/  @!P2 BRA `(.L_x_2559) ;  /* 0xfffffffc00f0a947 */ /* 0x002fea000383ffff */
[----:B------:R-:W-:Y:S05]  /*186f0*/  BRA `(.L_x_2707) ;  /* 0xffffffb000287947 */ /* 0x000fea000383ffff */
.L_x_2561:
[----:B0-----:R0:W1:Y:S02]  /*18700*/  SYNCS.PHASECHK.TRANS64.TRYWAIT P2, [R19+URZ+0x22860], R2 ;  /* 0x02286002130075a7 */ /* 0x001064000804017f */
[----:B-1----:R-:W-:Y:S05]  /*18710*/  @!P2 NANOSLEEP.SYNCS 0x989680 ;  /* 0x009896800000a95d */ /* 0x002fea0003900000 */
[----:B------:R-:W1:Y:S02]  /*18720*/  @!P2 SYNCS.PHASECHK.TRANS64 P2, [R19+URZ+0x22860], R2 ;  /* 0x022860021300a5a7 */ /* 0x000e64000804007f */
[----:B-1----:R-:W-:Y:S05]  /*18730*/  @!P2 BRA `(.L_x_2561) ;  /* 0xfffffffc00f0a947 */ /* 0x002fea000383ffff */
[----:B------:R-:W-:Y:S05]  /*18740*/  BRA `(.L_x_2708) ;  /* 0xffffffb000387947 */ /* 0x000fea000383ffff */
.L_x_2569:
[----:B--2---:R2:W3:Y:S02]  /*18750*/  SYNCS.PHASECHK.TRANS64.TRYWAIT P2, [R18+URZ+0x22870], R3 ;  /* 0x02287003120075a7 */ /* 0x0044e4000804017f */
[----:B---3--:R-:W-:Y:S05]  /*18760*/  @!P2 NANOSLEEP.SYNCS 0x989680 ;  /* 0x009896800000a95d */ /* 0x008fea0003900000 */
[----:B------:R-:W3:Y:S02]  /*18770*/  @!P2 SYNCS.PHASECHK.TRANS64 P2, [R18+URZ+0x22870], R3 ;  /* 0x022870031200a5a7 */ /* 0x000ee4000804007f */
[----:B---3--:R-:W-:Y:S05]  /*18780*/  @!P2 BRA `(.L_x_2569) ;  /* 0xfffffffc00f0a947 */ /* 0x008fea000383ffff */
[----:B------:R-:W-:Y:S05]  /*18790*/  BRA `(.L_x_2709) ;  /* 0xffffffb400fc7947 */ /* 0x000fea000383ffff */
.L_x_2571:
[----:B0-----:R0:W2:Y:S02]  /*187a0*/  SYNCS.PHASECHK.TRANS64.TRYWAIT P2, [R18+URZ+0x22860], R3 ;  /* 0x02286003120075a7 */ /* 0x0010a4000804017f */
[----:B--2---:R-:W-:Y:S05]  /*187b0*/  @!P2 NANOSLEEP.SYNCS 0x989680 ;  /* 0x009896800000a95d */ /* 0x004fea0003900000 */
[----:B------:R-:W2:Y:S02]  /*187c0*/  @!P2 SYNCS.PHASECHK.TRANS64 P2, [R18+URZ+0x22860], R3 ;  /* 0x022860031200a5a7 */ /* 0x000ea4000804007f */
[----:B--2---:R-:W-:Y:S05]  /*187d0*/  @!P2 BRA `(.L_x_2571) ;  /* 0xfffffffc00f0a947 */ /* 0x004fea000383ffff */
[----:B------:R-:W-:Y:S05]  /*187e0*/  BRA `(.L_x_2710) ;  /* 0xffffffb8000c7947 */ /* 0x000fea000383ffff */
.L_x_2578:
[----:B-1----:R1:W2:Y:S02]  /*187f0*/  SYNCS.PHASECHK.TRANS64.TRYWAIT P0, [R5+URZ+0x22820], R0 ;  /* 0x02282000050075a7 */ /* 0x0022a4000800017f */
[----:B--2---:R-:W-:Y:S05]  /*18800*/  @!P0 NANOSLEEP.SYNCS 0x989680 ;  /* 0x009896800000895d */ /* 0x004fea0003900000 */
[----:B------:R-:W2:Y:S02]  /*18810*/  @!P0 SYNCS.PHASECHK.TRANS64 P0, [R5+URZ+0x22820], R0 ;  /* 0x02282000050085a7 */ /* 0x000ea4000800007f */
[----:B--2---:R-:W-:Y:S05]  /*18820*/  @!P0 BRA `(.L_x_2578) ;  /* 0xfffffffc00f08947 */ /* 0x004fea000383ffff */
[----:B------:R-:W-:Y:S05]  /*18830*/  BRA `(.L_x_2711) ;  /* 0xffffffc000087947 */ /* 0x000fea000383ffff */
.L_x_2579:
        /* <DEDUP_REMOVED lines=11> */
.L_x_2713:
[----:B------:R-:W-:Y:S05]  /*188f0*/  BSYNC B0 ;  /* 0x0000000000007941 */ /* 0x000fea0003800000 */
.L_x_2712:
[----:B------:R-:W-:Y:S05]  /*18900*/  BRA `(.L_x_2714) ;  /* 0xffffffbc00f07947 */ /* 0x000fea000383ffff */
.L_x_2582:
[----:B------:R-:W-:Y:S01]  /*18910*/  BSSY B1, `(.L_x_2715) ;  /* 0x0000006000017945 */ /* 0x000fe20003800000 */
[----:B------:R-:W-:-:S07]  /*18920*/  IMAD.MOV.U32 R15, RZ, RZ, -0x1 ;  /* 0xffffffffff0f7424 */ /* 0x000fce00078e00ff */
[----:B01----:R-:W-:Y:S05]  /*18930*/  WARPSYNC.COLLECTIVE R15, `(.L_x_2716) ;  /* 0x000000000f0c7348 */ /* 0x003fea0003c00000 */
[----:B------:R-:W-:Y:S02]  /*18940*/  ELECT P6, UR62, PT ;  /* 0x00000000003e782f */ /* 0x000fe400038c0000 */
[----:B------:R-:W-:Y:S01]  /*18950*/  MOV R14, UR62 ;  /* 0x0000003e000e7c02 */ /* 0x000fe20008000f00 */
[----:B01----:R-:W-:Y:S10]  /*18960*/  ENDCOLLECTIVE ;  /* 0x000000000000791b */ /* 0x003ff40003800000 */
.L_x_2716:
[----:B------:R-:W-:Y:S05]  /*18970*/  BSYNC B1 ;  /* 0x0000000000017941 */ /* 0x000fea0003800000 */
.L_x_2715:
[----:B------:R-:W-:Y:S05]  /*18980*/  BRA `(.L_x_2717) ;  /* 0xffffffbc00e87947 */ /* 0x000fea000383ffff */
.L_x_2584:
[----:B-1----:R1:W2:Y:S02]  /*18990*/  SYNCS.PHASECHK.TRANS64.TRYWAIT P1, [R3+URZ+0x22840], R2 ;  /* 0x02284002030075a7 */ /* 0x0022a4000802017f */
[----:B--2---:R-:W-:Y:S05]  /*189a0*/  @!P1 NANOSLEEP.SYNCS 0x989680 ;  /* 0x009896800000995d */ /* 0x004fea0003900000 */
[----:B------:R-:W2:Y:S02]  /*189b0*/  @!P1 SYNCS.PHASECHK.TRANS64 P1, [R3+URZ+0x22840], R2 ;  /* 0x02284002030095a7 */ /* 0x000ea4000802007f */
[----:B--2---:R-:W-:Y:S05]  /*189c0*/  @!P1 BRA `(.L_x_2584) ;  /* 0xfffffffc00f09947 */ /* 0x004fea000383ffff */
[----:B------:R-:W-:Y:S05]  /*189d0*/  BRA `(.L_x_2718) ;  /* 0xffffffc000087947 */ /* 0x000fea000383ffff */
.L_x_2586:
[----:B--2---:R2:W3:Y:S02]  /*189e0*/  SYNCS.PHASECHK.TRANS64.TRYWAIT P1, [R29+URZ+0x22840], R0 ;  /* 0x022840001d0075a7 */ /* 0x0044e4000802017f */
[----:B---3--:R-:W-:Y:S05]  /*189f0*/  @!P1 NANOSLEEP.SYNCS 0x989680 ;  /* 0x009896800000995d */ /* 0x008fea0003900000 */
[----:B------:R-:W3:Y:S02]  /*18a00*/  @!P1 SYNCS.PHASECHK.TRANS64 P1, [R29+URZ+0x22840], R0 ;  /* 0x022840001d0095a7 */ /* 0x000ee4000802007f */
[----:B---3--:R-:W-:Y:S05]  /*18a10*/  @!P1 BRA `(.L_x_2586) ;  /* 0xfffffffc00f09947 */ /* 0x008fea000383ffff */
[----:B------:R-:W-:Y:S05]  /*18a20*/  BRA `(.L_x_2719) ;  /* 0xffffffc000147947 */ /* 0x000fea000383ffff */
.L_x_2588:
[----:B---3--:R3:W4:Y:S02]  /*18a30*/  SYNCS.PHASECHK.TRANS64.TRYWAIT P1, [R3+URZ+0x22860], R2 ;  /* 0x02286002030075a7 */ /* 0x008724000802017f */
[----:B----4-:R-:W-:Y:S05]  /*18a40*/  @!P1 NANOSLEEP.SYNCS 0x989680 ;  /* 0x009896800000995d */ /* 0x010fea0003900000 */
[----:B------:R-:W4:Y:S02]  /*18a50*/  @!P1 SYNCS.PHASECHK.TRANS64 P1, [R3+URZ+0x22860], R2 ;  /* 0x02286002030095a7 */ /* 0x000f24000802007f */
[----:B----4-:R-:W-:Y:S05]  /*18a60*/  @!P1 BRA `(.L_x_2588) ;  /* 0xfffffffc00f09947 */ /* 0x010fea000383ffff */
[----:B------:R-:W-:Y:S05]  /*18a70*/  BRA `(.L_x_2720) ;  /* 0xffffffc000107947 */ /* 0x000fea000383ffff */
.L_x_2590:
[----:B----4-:R4:W0:Y:S02]  /*18a80*/  SYNCS.PHASECHK.TRANS64.TRYWAIT P1, [R29+URZ+0x22860], R0 ;  /* 0x022860001d0075a7 */ /* 0x010824000802017f */
[----:B0-----:R-:W-:Y:S05]  /*18a90*/  @!P1 NANOSLEEP.SYNCS 0x989680 ;  /* 0x009896800000995d */ /* 0x001fea0003900000 */
[----:B------:R-:W0:Y:S02]  /*18aa0*/  @!P1 SYNCS.PHASECHK.TRANS64 P1, [R29+URZ+0x22860], R0 ;  /* 0x022860001d0095a7 */ /* 0x000e24000802007f */
[----:B0-----:R-:W-:Y:S05]  /*18ab0*/  @!P1 BRA `(.L_x_2590) ;  /* 0xfffffffc00f09947 */ /* 0x001fea000383ffff */
[----:B------:R-:W-:Y:S05]  /*18ac0*/  BRA `(.L_x_2721) ;  /* 0xffffffc0000c7947 */ /* 0x000fea000383ffff */
.L_x_2592:
[----:B------:R0:W0:Y:S02]  /*18ad0*/  SYNCS.PHASECHK.TRANS64.TRYWAIT P1, [R3+URZ+0x22880], R2 ;  /* 0x02288002030075a7 */ /* 0x000024000802017f */
[----:B0-----:R-:W-:Y:S05]  /*18ae0*/  @!P1 NANOSLEEP.SYNCS 0x989680 ;  /* 0x009896800000995d */ /* 0x001fea0003900000 */
[----:B------:R-:W0:Y:S02]  /*18af0*/  @!P1 SYNCS.PHASECHK.TRANS64 P1, [R3+URZ+0x22880], R2 ;  /* 0x02288002030095a7 */ /* 0x000e24000802007f */
[----:B0-----:R-:W-:Y:S05]  /*18b00*/  @!P1 BRA `(.L_x_2592) ;  /* 0xfffffffc00f09947 */ /* 0x001fea000383ffff */
[----:B------:R-:W-:Y:S05]  /*18b10*/  BRA `(.L_x_2722) ;  /* 0xffffffc000087947 */ /* 0x000fea000383ffff */
.L_x_2723:
        /* <DEDUP_REMOVED lines=14> */
.L_x_3628:


//--------------------- .text._ZN7cutlass13device_kernelIN5flash11enable_sm90INS1_16FlashAttnFwdSm90INS1_25CollectiveMainloopFwdSm90ILi2EN4cute5tupleIJNS5_1CILi1EEES8_S8_EEENS6_IJNS7_ILi128EEENS7_ILi160EEESA_EEELi128ENS_12float_e4m3_tEfNS_4arch4Sm90ELb1ELb0ELb1ELb1ELb1ELb0ELb0ELb1ELb1ELb1ELb0ELb0EEENS1_21CollectiveEpilogueFwdINS6_IJSA_SA_SB_EEES9_NS_10bfloat16_tESF_Li256ELb1ELb1ELb0ELb1EEENS1_36VarlenDynamicPersistentTileSchedulerILi128ELi160ELi256ELi128ELb0ELb1ELb1ELb1ELb1ELb1EEEEEEEEEvNT_6ParamsE --------------------------
	.section	.text._ZN7cutlass13device_kernelIN5flash11enable_sm90INS1_16FlashAttnFwdSm90INS1_25CollectiveMainloopFwdSm90ILi2EN4cute5tupleIJNS5_1CILi1EEES8_S8_EEENS6_IJNS7_ILi128EEENS7_ILi160EEESA_EEELi128ENS_12float_e4m3_tEfNS_4arch4Sm90ELb1ELb0ELb1ELb1ELb1ELb0ELb0ELb1ELb1ELb1ELb0ELb0EEENS1_21CollectiveEpilogueFwdINS6_IJSA_SA_SB_EEES9_NS_10bfloat16_tESF_Li256ELb1ELb1ELb0ELb1EEENS1_36VarlenDynamicPersistentTileSchedulerILi128ELi160ELi256ELi128ELb0ELb1ELb1ELb1ELb1ELb1EEEEEEEEEvNT_6ParamsE,"ax",@progbits
	.align	128
.text._ZN7cutlass13device_kernelIN5flash11enable_sm90INS1_16FlashAttnFwdSm90INS1_25CollectiveMainloopFwdSm90ILi2EN4cute5tupleIJNS5_1CILi1EEES8_S8_EEENS6_IJNS7_ILi128EEENS7_ILi160EEESA_EEELi128ENS_12float_e4m3_tEfNS_4arch4Sm90ELb1ELb0ELb1ELb1ELb1ELb0ELb0ELb1ELb1ELb1ELb0ELb0EEENS1_21CollectiveEpilogueFwdINS6_IJSA_SA_SB_EEES9_NS_10bfloat16_tESF_Li256ELb1ELb1ELb0ELb1EEENS1_36VarlenDynamicPersistentTileSchedulerILi128ELi160ELi256ELi128ELb0ELb1ELb1ELb1ELb1ELb1EEEEEEEEEvNT_6ParamsE:
        .type           _ZN7cutlass13device_kernelIN5flash11enable_sm90INS1_16FlashAttnFwdSm90INS1_25CollectiveMainloopFwdSm90ILi2EN4cute5tupleIJNS5_1CILi1EEES8_S8_EEENS6_IJNS7_ILi128EEENS7_ILi160EEESA_EEELi128ENS_12float_e4m3_tEfNS_4arch4Sm90ELb1ELb0ELb1ELb1ELb1ELb0ELb0ELb1ELb1ELb1ELb0ELb0EEENS1_21CollectiveEpilogueFwdINS6_IJSA_SA_SB_EEES9_NS_10bfloat16_tESF_Li256ELb1ELb1ELb0ELb1EEENS1_36VarlenDynamicPersistentTileSchedulerILi128ELi160ELi256ELi128ELb0ELb1ELb1ELb1ELb1ELb1EEEEEEEEEvNT_6ParamsE,@function
        .size           _ZN7cutlass13device_kernelIN5flash11enable_sm90INS1_16FlashAttnFwdSm90INS1_25CollectiveMainloopFwdSm90ILi2EN4cute5tupleIJNS5_1CILi1EEES8_S8_EEENS6_IJNS7_ILi128EEENS7_ILi160EEESA_EEELi128ENS_12float_e4m3_tEfNS_4arch4Sm90ELb1ELb0ELb1ELb1ELb1ELb0ELb0ELb1ELb1ELb1ELb0ELb0EEENS1_21CollectiveEpilogueFwdINS6_IJSA_SA_SB_EEES9_NS_10bfloat16_tESF_Li256ELb1ELb1ELb0ELb1EEENS1_36VarlenDynamicPersistentTileSchedulerILi128ELi160ELi256ELi128ELb0ELb1ELb1ELb1ELb1ELb1EEEEEEEEEvNT_6ParamsE,(.L_x_3629 - _ZN7cutlass13device_kernelIN5flash11enable_sm90INS1_16FlashAttnFwdSm90INS1_25CollectiveMainloopFwdSm90ILi2EN4cute5tupleIJNS5_1CILi1EEES8_S8_EEENS6_IJNS7_ILi128EEENS7_ILi160EEESA_EEELi128ENS_12float_e4m3_tEfNS_4arch4Sm90ELb1ELb0ELb1ELb1ELb1ELb0ELb0ELb1ELb1ELb1ELb0ELb0EEENS1_21CollectiveEpilogueFwdINS6_IJSA_SA_SB_EEES9_NS_10bfloat16_tESF_Li256ELb1ELb1ELb0ELb1EEENS1_36VarlenDynamicPersistentTileSchedulerILi128ELi160ELi256ELi128ELb0ELb1ELb1ELb1ELb1ELb1EEEEEEEEEvNT_6ParamsE)
        .other          _ZN7cutlass13device_kernelIN5flash11enable_sm90INS1_16FlashAttnFwdSm90INS1_25CollectiveMainloopFwdSm90ILi2EN4cute5tupleIJNS5_1CILi1EEES8_S8_EEENS6_IJNS7_ILi128EEENS7_ILi160EEESA_EEELi128ENS_12float_e4m3_tEfNS_4arch4Sm90ELb1ELb0ELb1ELb1ELb1ELb0ELb0ELb1ELb1ELb1ELb0ELb0EEENS1_21CollectiveEpilogueFwdINS6_IJSA_SA_SB_EEES9_NS_10bfloat16_tESF_Li256ELb1ELb1ELb0ELb1EEENS1_36VarlenDynamicPersistentTileSchedulerILi128ELi160ELi256ELi128ELb0ELb1ELb1ELb1ELb1ELb1EEEEEEEEEvNT_6ParamsE,@"STO_CUDA_ENTRY STV_DEFAULT"
_ZN7cutlass13device_kernelIN5flash11enable_sm90INS1_16FlashAttnFwdSm90INS1_25CollectiveMainloopFwdSm90ILi2EN4cute5tupleIJNS5_1CILi1EEES8_S8_EEENS6_IJNS7_ILi128EEENS7_ILi160EEESA_EEELi128ENS_12float_e4m3_tEfNS_4arch4Sm90ELb1ELb0ELb1ELb1ELb1ELb0ELb0ELb1ELb1ELb1ELb0ELb0EEENS1_21CollectiveEpilogueFwdINS6_IJSA_SA_SB_EEES9_NS_10bfloat16_tESF_Li256ELb1ELb1ELb0ELb1EEENS1_36VarlenDynamicPersistentTileSchedulerILi128ELi160ELi256ELi128ELb0ELb1ELb1ELb1ELb1ELb1EEEEEEEEEvNT_6ParamsE:
        /* <DEDUP_REMOVED lines=45> */
.L_x_2724:
        /* <DEDUP_REMOVED lines=22> */
.L_x_2725:
        /* <DEDUP_REMOVED lines=18> */
.L_x_2726:
        /* <DEDUP_REMOVED lines=22> */
.L_x_2727:
        /* <DEDUP_REMOVED lines=24> */
.L_x_2728:
        /* <DEDUP_REMOVED lines=8> */
.L_x_2730:
        /* <DEDUP_REMOVED lines=38> */
[----:B------:R-:W-:Y:S01]  /*0b10*/  LEA.HI R6, R9, R188, RZ, 0x2 ;  /* 0x000000bc09067211 */ /* 0x000fe200078f10ff */
[----:B------:R-:W-:Y:S01]  /*0b20*/  IMAD R191, R5, 0x40, R4 ;  /* 0x0000004005bf7824 */ /* 0x000fe200078e0204 */
[----:B------:R-:W-:Y:S02]  /*0b30*/  LEA.HI R2, R2, R7, RZ, 0x1 ;  /* 0x0000000702027211 */ /* 0x000fe400078f08ff */
[--C-:B------:R-:W-:Y:S02]  /*0b40*/  SHF.R.S32.HI R8, RZ, 0x2, R6.reuse ;  /* 0x00000002ff087819 */ /* 0x100fe40000011406 */
[----:B------:R-:W-:Y:S02]  /*0b50*/  SHF.R.S32.HI R11, RZ, 0x1f, R6 ;  /* 0x0000001fff0b7819 */ /* 0x000fe40000011406 */
[----:B------:R-:W-:Y:S02]  /*0b60*/  LOP3.LUT R5, R10, 0xfffffffc, RZ, 0xc0, !PT ;  /* 0xfffffffc0a057812 */ /* 0x000fe400078ec0ff */
[----:B------:R-:W-:-:S02]  /*0b70*/  LEA.HI R3, R3, R194, RZ, 0x3 ;  /* 0x000000c203037211 */ /* 0x000fc400078f18ff */
[----:B------:R-:W-:Y:S02]  /*0b80*/  LEA.HI R11, R11, R8, RZ, 0x3 ;  /* 0x000000080b0b7211 */ /* 0x000fe400078f18ff */
[----:B------:R-:W-:Y:S02]  /*0b90*/  SHF.R.S32.HI R189, RZ, 0x7, R0 ;  /* 0x00000007ffbd7819 */ /* 0x000fe40000011400 */
[----:B------:R-:W-:Y:S02]  /*0ba0*/  LOP3.LUT R2, R2, 0x1ffffffe, RZ, 0xc0, !PT ;  /* 0x1ffffffe02027812 */ /* 0x000fe400078ec0ff */
[----:B------:R-:W-:Y:S02]  /*0bb0*/  IADD3 R4, R194, -R5, RZ ;  /* 0x80000005c2047210 */ /* 0x000fe40007ffe0ff */
[----:B------:R-:W-:Y:S01]  /*0bc0*/  LOP3.LUT R5, R3, 0xfffffff8, RZ, 0xc0, !PT ;  /* 0xfffffff803057812 */ /* 0x000fe200078ec0ff */
[----:B------:R-:W-:Y:S01]  /*0bd0*/  IMAD.IADD R2, R7, 0x1, -R2 ;  /* 0x0000000107027824 */ /* 0x000fe200078e0a02 */
[----:B------:R-:W-:-:S02]  /*0be0*/  LOP3.LUT R11, R11, 0xfffffff8, RZ, 0xc0, !PT ;  /* 0xfffffff80b0b7812 */ /* 0x000fc400078ec0ff */
[----:B------:R-:W-:Y:S01]  /*0bf0*/  LEA.HI R9, R9, R188, RZ, 0x5 ;  /* 0x000000bc09097211 */ /* 0x000fe200078f28ff */
[----:B------:R-:W-:Y:S01]  /*0c00*/  IMAD.IADD R22, R194, 0x1, -R5 ;  /* 0x00000001c2167824 */ /* 0x000fe200078e0a05 */
[----:B------:R-:W-:Y:S01]  /*0c10*/  LEA.HI R0, R0, R189, RZ, 0x1 ;  /* 0x000000bd00007211 */ /* 0x000fe200078f08ff */
[----:B------:R-:W-:Y:S01]  /*0c20*/  IMAD.IADD R8, R8, 0x1, -R11 ;  /* 0x0000000108087824 */ /* 0x000fe200078e0a0b */
[----:B------:R-:W-:Y:S01]  /*0c30*/  SHF.R.S32.HI R9, RZ, 0x5, R9 ;  /* 0x00000005ff097819 */ /* 0x000fe20000011409 */
[----:B------:R-:W-:Y:S01]  /*0c40*/  IMAD.SHL.U32 R16, R22, 0x8, RZ ;  /* 0x0000000816107824 */ /* 0x000fe200078e00ff */
[----:B------:R-:W-:Y:S01]  /*0c50*/  LEA.HI R7, R4, R4, RZ, 0x1 ;  /* 0x0000000404077211 */ /* 0x000fe200078f08ff */
[----:B------:R-:W-:Y:S01]  /*0c60*/  IMAD R191, R2, 0x8, R191 ;  /* 0x0000000802bf7824 */ /* 0x000fe200078e02bf */
[----:B------:R-:W-:Y:S01]  /*0c70*/  LOP3.LUT R0, R0, 0x3fffffe, RZ, 0xc0, !PT ;  /* 0x03fffffe00007812 */ /* 0x000fe200078ec0ff */
[----:B------:R-:W-:Y:S01]  /*0c80*/  IMAD R9, R9, 0x10, R8 ;  /* 0x0000001009097824 */ /* 0x000fe200078e0208 */
[----:B------:R-:W-:Y:S01]  /*0c90*/  LOP3.LUT R7, R7, 0x1ffffffe, RZ, 0xc0, !PT ;  /* 0x1ffffffe07077812 */ /* 0x000fe200078ec0ff */
[----:B------:R-:W-:Y:S01]  /*0ca0*/  VIADD R19, R16, 0x40 ;  /* 0x0000004010137836 */ /* 0x000fe20000000000 */
[----:B------:R-:W-:Y:S01]  /*0cb0*/  LOP3.LUT R17, R6, 0x7ffffffc, RZ, 0xc0, !PT ;  /* 0x7ffffffc06117812 */ /* 0x000fe200078ec0ff */
[----:B------:R-:W-:Y:S01]  /*0cc0*/  IMAD.IADD R0, R189, 0x1, -R0 ;  /* 0x00000001bd007824 */ /* 0x000fe200078e0a00 */
[----:B------:R-:W-:Y:S01]  /*0cd0*/  SHF.R.S32.HI R23, RZ, 0x3, R3 ;  /* 0x00000003ff177819 */ /* 0x000fe20000011403 */
[----:B------:R-:W-:Y:S01]  /*0ce0*/  IMAD.IADD R7, R4, 0x1, -R7 ;  /* 0x0000000104077824 */ /* 0x000fe200078e0a07 */
[----:B------:R-:W-:Y:S01]  /*0cf0*/  SHF.R.S32.HI R193, RZ, 0x1f, R16 ;  /* 0x0000001fffc17819 */ /* 0x000fe20000011410 */
[----:B------:R-:W-:Y:S01]  /*0d00*/  IMAD R190, R0, 0x40, R9 ;  /* 0x0000004000be7824 */ /* 0x000fe200078e0209 */
[----:B------:R-:W-:-:S02]  /*0d10*/  SHF.R.S32.HI R192, RZ, 0x1f, R19 ;  /* 0x0000001fffc07819 */ /* 0x000fc40000011413 */
[----:B------:R-:W-:Y:S01]  /*0d20*/  IADD3 R17, R188, -R17, RZ ;  /* 0x80000011bc117210 */ /* 0x000fe20007ffe0ff */
[----:B------:R-:W-:-:S07]  /*0d30*/  IMAD R18, R7, 0x8, R190 ;  /* 0x0000000807127824 */ /* 0x000fce00078e02be */
.L_x_2790:
[----:B012---:R-:W0:Y:S01]  /*0d40*/  LDC.64 R2, c[0x0][0xc88] ;  /* 0x00032200ff027b82 */ /* 0x007e220000000a00 */
        /* <DEDUP_REMOVED lines=13> */
[----:B------:R-:W-:-:S04]  /*0e20*/  @UP0 ULEA UR6, UP2, UR37, UR6, 0x2 ;  /* 0x0000000625060291 */ /* 0x000fc8000f84103f */
[----:B------:R-:W-:Y:S02]  /*0e30*/  @UP0 ULEA.HI.X UR7, UR37, UR7, UR38, 0x2, UP2 ;  /* 0x0000000725070291 */ /* 0x000fe400090f1426 */
[----:B------:R-:W-:Y:S01]  /*0e40*/  @UP1 ULEA UR8, UP0, UR37, UR8, 0x2 ;  /* 0x0000000825081291 */ /* 0x000fe2000f80103f */
[----:B------:R-:W-:-:S03]  /*0e50*/  IMAD.U32 R2, RZ, RZ, UR6 ;  /* 0x00000006ff027e24 */ /* 0x000fc6000f8e00ff */
[----:B------:R-:W-:Y:S01]  /*0e60*/  @UP1 ULEA.HI.X UR9, UR37, UR9, UR38, 0x2, UP0 ;  /* 0x0000000925091291 */ /* 0x000fe200080f1426 */
[----:B------:R-:W-:Y:S01]  /*0e70*/  IMAD.U32 R3, RZ, RZ, UR7 ;  /* 0x00000007ff037e24 */ /* 0x000fe2000f8e00ff */
[----:B------:R-:W-:Y:S01]  /*0e80*/  ULDC.64 UR6, c[0x0][0x418] ;  /* 0x0001060000067ab9 */ /* 0x000fe20000000a00 */
[----:B------:R-:W-:-:S03]  /*0e90*/  IMAD.U32 R4, RZ, RZ, UR8 ;  /* 0x00000008ff047e24 */ /* 0x000fc6000f8e00ff */
[----:B------:R-:W-:Y:S01]  /*0ea0*/  IMAD.U32 R5, RZ, RZ, UR9 ;  /* 0x00000009ff057e24 */ /* 0x000fe2000f8e00ff */
[----:B------:R-:W2:Y:S01]  /*0eb0*/  @P0 LDG.E R2, desc[UR52][R2.64] ;  /* 0x0000003402020981 */ /* 0x000ea2000c1e1900 */
[----:B------:R-:W-:Y:S01]  /*0ec0*/  UISETP.NE.U32.AND UP0, UPT, UR6, URZ, UPT ;  /* 0x0000003f0600728c */ /* 0x000fe2000bf05070 */
[----:B------:R-:W-:Y:S02]  /*0ed0*/  ULDC.64 UR8, c[0x0][0xa20] ;  /* 0x0002880000087ab9 */ /* 0x000fe40000000a00 */
[----:B---3--:R-:W3:Y:S01]  /*0ee0*/  @P2 LDG.E R4, desc[UR52][R4.64] ;  /* 0x0000003404042981 */ /* 0x008ee2000c1e1900 */
[----:B------:R-:W-:Y:S01]  /*0ef0*/  UISETP.NE.AND.EX UP0, UPT, UR7, URZ, UPT, UP0 ;  /* 0x0000003f0700728c */ /* 0x000fe2000bf05300 */
[----:B------:R-:W-:Y:S01]  /*0f00*/  ISETP.NE.U32.AND P1, PT, RZ, UR8, PT ;  /* 0x00000008ff007c0c */ /* 0x000fe2000bf25070 */
[----:B------:R-:W-:Y:S01]  /*0f10*/  ULDC UR6, c[0x0][0x2f0] ;  /* 0x0000bc0000067ab9 */ /* 0x000fe20000000800 */
[----:B------:R-:W-:Y:S01]  /*0f20*/  UMOV UR49, URZ ;  /* 0x0000003f00317c82 */ /* 0x000fe20008000000 */
[----:B------:R-:W-:Y:S01]  /*0f30*/  USEL UR4, UR4, 0x1, UP0 ;  /* 0x0000000104047887 */ /* 0x000fe20008000000 */
[----:B------:R-:W-:-:S03]  /*0f40*/  ISETP.NE.AND.EX P1, PT, RZ, UR9, PT, P1 ;  /* 0x00000009ff007c0c */ /* 0x000fc6000bf25310 */
[----:B------:R-:W-:Y:S01]  /*0f50*/  UIMAD UR4, UR4, UR6, URZ ;  /* 0x00000006040472a4 */ /* 0x000fe2000f8e023f */
[----:B--2---:R-:W-:Y:S02]  /*0f60*/  @P0 R2UR UR49, R2 ;  /* 0x00000000023102ca */ /* 0x004fe400000e0000 */
[----:B---3--:R-:W-:Y:S01]  /*0f70*/  @P2 R2UR UR50, R4 ;  /* 0x00000000043222ca */ /* 0x008fe200000e0000 */
[----:B----4-:R-:W-:-:S14]  /*0f80*/  @P2 BRA `(.L_x_2731) ;  /* 0x0000000000382947 */ /* 0x010fdc0003800000 */
[----:B------:R-:W-:Y:S01]  /*0f90*/  ULDC.64 UR6, c[0x0][0xa00] ;  /* 0x0002800000067ab9 */ /* 0x000fe20000000a00 */
[----:B------:R-:W-:Y:S01]  /*0fa0*/  ULDC UR50, c[0x0][0x288] ;  /* 0x0000a20000327ab9 */ /* 0x000fe20000000800 */
        /* <DEDUP_REMOVED lines=12> */
.L_x_2731:
[----:B------:R-:W-:Y:S01]  /*1070*/  UMOV UR39, UR48 ;  /* 0x0000003000277c82 */ /* 0x000fe20008000000 */
[----:B------:R-:W-:Y:S05]  /*1080*/  @!P1 BRA `(.L_x_2732) ;  /* 0x00000000001c9947 */ /* 0x000fea0003800000 */
[----:B------:R-:W-:-:S04]  /*1090*/  ULEA UR4, UP0, UR37, UR8, 0x2 ;  /* 0x0000000825047291 */ /* 0x000fc8000f80103f */
[----:B------:R-:W-:Y:S02]  /*10a0*/  ULEA.HI.X UR6, UR37, UR9, UR38, 0x2, UP0 ;  /* 0x0000000925067291 */ /* 0x000fe400080f1426 */
[----:B------:R-:W-:-:S04]  /*10b0*/  IMAD.U32 R2, RZ, RZ, UR4 ;  /* 0x00000004ff027e24 */ /* 0x000fc8000f8e00ff */
[----:B------:R-:W-:-:S05]  /*10c0*/  MOV R3, UR6 ;  /* 0x0000000600037c02 */ /* 0x000fca0008000f00 */
[----:B------:R-:W2:Y:S02]  /*10d0*/  LDG.E R2, desc[UR52][R2.64] ;  /* 0x0000003402027981 */ /* 0x000ea4000c1e1900 */
[----:B--2---:R-:W-:Y:S01]  /*10e0*/  R2UR UR4, R2 ;  /* 0x00000000020472ca */ /* 0x004fe200000e0000 */
[----:B------:R-:W-:-:S14]  /*10f0*/  BRA `(.L_x_2733) ;  /* 0x0000000000347947 */ /* 0x000fdc0003800000 */
.L_x_2732:
        /* <DEDUP_REMOVED lines=13> */
.L_x_2733:
[----:B------:R-:W-:Y:S01]  /*11d0*/  UIADD3 UR49, -UR49, UR4, URZ ;  /* 0x0000000431317290 */ /* 0x000fe2000fffe13f */
[----:B------:R-:W-:Y:S01]  /*11e0*/  PLOP3.LUT P0, PT, PT, PT, PT, 0x80, 0x0 ;  /* 0x000000000000781c */ /* 0x000fe20003f0f070 */
[----:B------:R-:W-:Y:S01]  /*11f0*/  USHF.L.U32 UR40, UR5, 0x7, URZ ;  /* 0x0000000705287899 */ /* 0x000fe2000800063f */
[----:B------:R-:W-:Y:S01]  /*1200*/  IMAD.MOV.U32 R0, RZ, RZ, RZ ;  /* 0x000000ffff007224 */ /* 0x000fe200078e00ff */
[----:B------:R-:W-:Y:S01]  /*1210*/  ULDC UR4, c[0x0][0x448] ;  /* 0x0001120000047ab9 */ /* 0x000fe20000000800 */
[----:B------:R-:W-:Y:S01]  /*1220*/  UIADD3 UR7, UR49, 0xa0, -UR50 ;  /* 0x000000a031077890 */ /* 0x000fe2000fffe832 */
[----:B------:R-:W-:Y:S01]  /*1230*/  IMAD.MOV.U32 R2, RZ, RZ, RZ ;  /* 0x000000ffff027224 */ /* 0x000fe200078e00ff */
[----:B------:R-:W-:Y:S01]  /*1240*/  UISETP.NE.AND UP0, UPT, UR4, 0x1, UPT ;  /* 0x000000010400788c */ /* 0x000fe2000bf05270 */
[----:B------:R-:W-:Y:S01]  /*1250*/  CS2R R86, SRZ ;  /* 0x0000000000567805 */ /* 0x000fe2000001ff00 */
[----:B------:R-:W-:Y:S01]  /*1260*/  UIADD3 UR6, UR40, 0x7f, URZ ;  /* 0x0000007f28067890 */ /* 0x000fe2000fffe03f */
[----:B------:R-:W-:Y:S01]  /*1270*/  CS2R R6, SRZ ;  /* 0x0000000000067805 */ /* 0x000fe2000001ff00 */
[----:B------:R-:W-:Y:S01]  /*1280*/  UP2UR UR51, UPR, URZ, 0x1 ;  /* 0x000000013f337883 */ /* 0x000fe20008000000 */
[----:B------:R-:W-:-:S02]  /*1290*/  CS2R R84, SRZ ;  /* 0x0000000000547805 */ /* 0x000fc4000001ff00 */
[----:B------:R-:W-:Y:S02]  /*12a0*/  CS2R R8, SRZ ;  /* 0x0000000000087805 */ /* 0x000fe4000001ff00 */
[----:B------:R-:W-:Y:S02]  /*12b0*/  CS2R R78, SRZ ;  /* 0x00000000004e7805 */ /* 0x000fe4000001ff00 */
[----:B------:R-:W-:Y:S02]  /*12c0*/  CS2R R10, SRZ ;  /* 0x00000000000a7805 */ /* 0x000fe4000001ff00 */
[----:B------:R-:W-:Y:S02]  /*12d0*/  CS2R R76, SRZ ;  /* 0x00000000004c7805 */ /* 0x000fe4000001ff00 */
[----:B------:R-:W-:Y:S01]  /*12e0*/  CS2R R12, SRZ ;  /* 0x00000000000c7805 */ /* 0x000fe2000001ff00 */
[----:B------:R-:W-:Y:S01]  /*12f0*/  @UP0 ULDC UR4, c[0x0][0x44c] ;  /* 0x0001130000040ab9 */ /* 0x000fe20000000800 */
[----:B------:R-:W-:Y:S01]  /*1300*/  @UP0 ULDC UR8, c[0x0][0x450] ;  /* 0x0001140000080ab9 */ /* 0x000fe20000000800 */
[----:B------:R-:W-:Y:S01]  /*1310*/  UIMAD.WIDE.U32 UR4, UR6, UR4, URZ ;  /* 0x00000004060472a5 */ /* 0x000fe2000f8e003f */
[----:B------:R-:W-:Y:S01]  /*1320*/  CS2R R70, SRZ ;  /* 0x0000000000467805 */ /* 0x000fe2000001ff00 */
[----:B------:R-:W-:Y:S01]  /*1330*/  UIADD3 UR4, UR49, 0x9f, URZ ;  /* 0x0000009f31047890 */ /* 0x000fe2000fffe03f */
[----:B------:R-:W-:Y:S01]  /*1340*/  CS2R R14, SRZ ;  /* 0x00000000000e7805 */ /* 0x000fe2000001ff00 */
[----:B------:R-:W-:Y:S01]  /*1350*/  @UP0 USHF.R.U32.HI UR6, URZ, UR8, UR5 ;  /* 0x000000083f060299 */ /* 0x000fe20008011605 */
[----:B------:R-:W-:Y:S01]  /*1360*/  CS2R R68, SRZ ;  /* 0x0000000000447805 */ /* 0x000fe2000001ff00 */
[----:B------:R-:W-:Y:S01]  /*1370*/  UIMAD.WIDE UR4, UR4, 0x66666667, URZ ;  /* 0x66666667040478a5 */ /* 0x000fe2000f8e023f */
[----:B------:R-:W-:Y:S01]  /*1380*/  CS2R R20, SRZ ;  /* 0x0000000000147805 */ /* 0x000fe2000001ff00 */
[----:B------:R-:W-:Y:S01]  /*1390*/  UIADD3 UR6, UR7, UR6, URZ ;  /* 0x0000000607067290 */ /* 0x000fe2000fffe03f */
[----:B------:R-:W-:Y:S01]  /*13a0*/  CS2R R62, SRZ ;  /* 0x00000000003e7805 */ /* 0x000fe2000001ff00 */
[----:B------:R-:W-:Y:S01]  /*13b0*/  USHF.R.U32.HI UR4, URZ, 0x1f, UR5 ;  /* 0x0000001f3f047899 */ /* 0x000fe20008011605 */
[----:B------:R-:W-:Y:S01]  /*13c0*/  CS2R R24, SRZ ;  /* 0x0000000000187805 */ /* 0x000fe2000001ff00 */
[----:B------:R-:W-:Y:S01]  /*13d0*/  UIMAD.WIDE UR6, UR6, 0x66666667, URZ ;  /* 0x66666667060678a5 */ /* 0x000fe2000f8e023f */
[----:B------:R-:W-:Y:S01]  /*13e0*/  CS2R R60, SRZ ;  /* 0x00000000003c7805 */ /* 0x000fe2000001ff00 */
[----:B------:R-:W-:Y:S01]  /*13f0*/  ULEA.HI.SX32 UR4, UR5, UR4, 0x1a ;  /* 0x0000000405047291 */ /* 0x000fe2000f8fd23f */
[----:B------:R-:W-:Y:S01]  /*1400*/  CS2R R28, SRZ ;  /* 0x00000000001c7805 */ /* 0x000fe2000001ff00 */
[----:B------:R-:W-:Y:S01]  /*1410*/  USHF.R.U32.HI UR6, URZ, 0x1f, UR7 ;  /* 0x0000001f3f067899 */ /* 0x000fe20008011607 */
[----:B------:R-:W-:-:S02]  /*1420*/  CS2R R54, SRZ ;  /* 0x0000000000367805 */ /* 0x000fc4000001ff00 */
[----:B------:R-:W-:Y:S02]  /*1430*/  CS2R R26, SRZ ;  /* 0x00000000001a7805 */ /* 0x000fe4000001ff00 */
[----:B------:R-:W-:Y:S01]  /*1440*/  CS2R R52, SRZ ;  /* 0x0000000000347805 */ /* 0x000fe2000001ff00 */
[----:B------:R-:W-:Y:S01]  /*1450*/  ULEA.HI.SX32 UR6, UR7, UR6, 0x1a ;  /* 0x0000000607067291 */ /* 0x000fe2000f8fd23f */
[----:B------:R-:W-:Y:S02]  /*1460*/  CS2R R32, SRZ ;  /* 0x0000000000207805 */ /* 0x000fe4000001ff00 */
[----:B------:R-:W-:Y:S02]  /*1470*/  CS2R R30, SRZ ;  /* 0x00000000001e7805 */ /* 0x000fe4000001ff00 */
[----:B------:R-:W-:Y:S01]  /*1480*/  CS2R R42, SRZ ;  /* 0x00000000002a7805 */ /* 0x000fe2000001ff00 */
[----:B------:R-:W-:Y:S01]  /*1490*/  UISETP.LT.AND UP0, UPT, UR4, UR6, UPT ;  /* 0x000000060400728c */ /* 0x000fe2000bf01270 */
[----:B------:R-:W-:-:S02]  /*14a0*/  CS2R R36, SRZ ;  /* 0x0000000000247805 */ /* 0x000fc4000001ff00 */
[----:B------:R-:W-:Y:S02]  /*14b0*/  CS2R R40, SRZ ;  /* 0x0000000000287805 */ /* 0x000fe4000001ff00 */
[----:B------:R-:W-:Y:S01]  /*14c0*/  CS2R R38, SRZ ;  /* 0x0000000000267805 */ /* 0x000fe2000001ff00 */
[----:B------:R-:W-:Y:S01]  /*14d0*/  USEL UR54, UR4, UR6, UP0 ;  /* 0x0000000604367287 */ /* 0x000fe20008000000 */
[----:B------:R-:W-:Y:S01]  /*14e0*/  IMAD.MOV.U32 R34, RZ, RZ, RZ ;  /* 0x000000ffff227224 */ /* 0x000fe200078e00ff */
[----:B------:R-:W-:Y:S02]  /*14f0*/  CS2R R88, SRZ ;  /* 0x0000000000587805 */ /* 0x000fe4000001ff00 */
[----:B------:R-:W-:Y:S01]  /*1500*/  CS2R R48, SRZ ;  /* 0x0000000000307805 */ /* 0x000fe2000001ff00 */
[----:B------:R-:W-:Y:S01]  /*1510*/  UISETP.GE.AND UP0, UPT, UR54, 0x1, UPT ;  /* 0x000000013600788c */ /* 0x000fe2000bf06270 */
[----:B------:R-:W-:Y:S02]  /*1520*/  CS2R R90, SRZ ;  /* 0x00000000005a7805 */ /* 0x000fe4000001ff00 */
[----:B------:R-:W-:-:S02]  /*1530*/  CS2R R56, SRZ ;  /* 0x0000000000387805 */ /* 0x000fc4000001ff00 */
[----:B------:R-:W-:Y:S01]  /*1540*/  CS2R R92, SRZ ;  /* 0x00000000005c7805 */ /* 0x000fe2000001ff00 */
[----:B------:R-:W-:Y:S01]  /*1550*/  IMAD.MOV.U32 R65, RZ, RZ, RZ ;  /* 0x000000ffff417224 */ /* 0x000fe200078e00ff */
[----:B------:R-:W-:Y:S02]  /*1560*/  CS2R R94, SRZ ;  /* 0x00000000005e7805 */ /* 0x000fe4000001ff00 */
[----:B------:R-:W-:-:S13]  /*1570*/  PLOP3.LUT P1, PT, PT, PT, UP0, 0x80, 0x0 ;  /* 0x000000000000781c */ /* 0x000fda0003f2f008 */
[----:B------:R-:W-:Y:S05]  /*1580*/  @!P1 BRA `(.L_x_2734) ;  /* 0x000000b800d49947 */ /* 0x000fea0003800000 */
        /* <DEDUP_REMOVED lines=31> */
.L_x_2735:
        /* <DEDUP_REMOVED lines=17> */
[----:B------:R-:W-:Y:S02]  /*1890*/  @UP1 UIMAD UR18, UR37, UR11, UR9 ;  /* 0x0000000b251212a4 */ /* 0x000fe4000f8e0209 */
[----:B------:R-:W-:Y:S02]  /*18a0*/  @UP1 USHF.R.S32.HI UR19, URZ, 0x1f, UR48 ;  /* 0x0000001f3f131899 */ /* 0x000fe40008011430 */
[----:B------:R-:W-:Y:S01]  /*18b0*/  @UP1 UIMAD.WIDE.U32 UR12, UR37, UR10, URZ ;  /* 0x0000000a250c12a5 */ /* 0x000fe2000f8e003f */
[----:B------:R-:W-:Y:S02]  /*18c0*/  @UP0 ULDC.64 UR8, c[0x0][0x9b0] ;  /* 0x00026c0000080ab9 */ /* 0x000fe40000000a00 */
        /* <DEDUP_REMOVED lines=14> */
[----:B------:R-:W-:Y:S01]  /*19b0*/  MOV R2, UR6 ;  /* 0x0000000600027c02 */ /* 0x000fe20008000f00 */
        /* <DEDUP_REMOVED lines=18> */
.L_x_2890:
[----:B------:R-:W-:Y:S05]  /*1ae0*/  @!P0 BRA `(.L_x_2737) ;  /* 0x0000000000048947 */ /* 0x000fea0003800000 */
[----:B------:R-:W-:Y:S01]  /*1af0*/  BPT.TRAP 0x1 ;  /* 0x000000040000795c */ /* 0x000fe20000300000 */
.L_x_2737:
[----:B------:R-:W-:Y:S02]  /*1b00*/  IMAD.U32 R2, RZ, RZ, UR44 ;  /* 0x0000002cff027e24 */ /* 0x000fe4000f8e00ff */
[----:B0-----:R-:W-:-:S03]  /*1b10*/  IMAD.U32 R3, RZ, RZ, UR45 ;  /* 0x0000002dff037e24 */ /* 0x001fc6000f8e00ff */
[----:B------:R-:W-:Y:S02]  /*1b20*/  LEA R2, R2, UR43, 0x3 ;  /* 0x0000002b02027c11 */ /* 0x000fe4000f8e18ff */
[----:B------:R-:W-:-:S04]  /*1b30*/  SHF.L.U32 R3, R3, 0x1f, RZ ;  /* 0x0000001f03037819 */ /* 0x000fc800000006ff */
[----:B------:R0:W1:Y:S01]  /*1b40*/  SYNCS.PHASECHK.TRANS64.TRYWAIT P1, [R2+URZ+0x22830], R3 ;  /* 0x02283003020075a7 */ /* 0x000062000802017f */
[----:B------:R-:W-:Y:S05]  /*1b50*/  @!P0 BRA `(.L_x_2738) ;  /* 0x0000000000048947 */ /* 0x000fea0003800000 */
[----:B------:R-:W-:Y:S01]  /*1b60*/  BPT.TRAP 0x1 ;  /* 0x000000040000795c */ /* 0x000fe20000300000 */
.L_x_2738:
[----:B-1----:R-:W-:Y:S05]  /*1b70*/  @P1 BRA `(.L_x_2739) ;  /* 0x0000000000081947 */ /* 0x002fea0003800000 */
[----:B------:R-:W1:Y:S02]  /*1b80*/  SYNCS.PHASECHK.TRANS64.TRYWAIT P1, [R2+URZ+0x22830], R3 ;  /* 0x02283003020075a7 */ /* 0x000e64000802017f */
[----:B-1----:R-:W-:Y:S05]  /*1b90*/  @!P1 BRA `(.L_x_2740) ;  /* 0x0000014c00009947 */ /* 0x002fea0003800000 */
.L_x_2739:
        /* <DEDUP_REMOVED lines=135> */
.L_x_2741:
[----:B------:R-:W-:Y:S01]  /*2410*/  UISETP.NE.AND UP0, UPT, UR51, URZ, UPT ;  /* 0x0000003f3300728c */ /* 0x000fe2000bf05270 */
[C---:B------:R-:W-:Y:S01]  /*2420*/  FMUL.FTZ R20, R0.reuse, R77 ;  /* 0x0000004d00147220 */ /* 0x040fe20000410000 */
[----:B------:R-:W-:Y:S01]  /*2430*/  FMUL.FTZ R7, R0, R58 ;  /* 0x0000003a00077220 */ /* 0x000fe20000410000 */
[----:B------:R-:W-:Y:S01]  /*2440*/  IADD3 R77, R18, UR40, RZ ;  /* 0x00000028124d7c10 */ /* 0x000fe2000fffe0ff */
[C---:B------:R-:W-:Y:S01]  /*2450*/  FMUL.FTZ R14, R0.reuse, R73 ;  /* 0x00000049000e7220 */ /* 0x040fe20000410000 */
[C---:B------:R-:W-:Y:S01]  /*2460*/  FMUL.FTZ R73, R0.reuse, R85 ;  /* 0x0000005500497220 */ /* 0x040fe20000410000 */
[----:B------:R-:W-:Y:S01]  /*2470*/  PLOP3.LUT P1, PT, PT, PT, UP0, 0x80, 0x0 ;  /* 0x000000000000781c */ /* 0x000fe20003f2f008 */
[----:B------:R2:W-:Y:S01]  /*2480*/  MUFU.TANH R85, R7 ;  /* 0x0000000700557308 */ /* 0x0005e20000002400 */
[----:B------:R-:W-:Y:S01]  /*2490*/  PLOP3.LUT P2, PT, PT, PT, UP0, 0x80, 0x0 ;  /* 0x000000000000781c */ /* 0x000fe20003f4f008 */
[C---:B------:R-:W-:Y:S01]  /*24a0*/  FMUL.FTZ R63, R0.reuse, R63 ;  /* 0x0000003f003f7220 */ /* 0x040fe20000410000 */
[----:B------:R-:W-:Y:S01]  /*24b0*/  UMOV UR7, 0xffffff60 ;  /* 0xffffff6000077882 */ /* 0x000fe20000000000 */
[----:B------:R-:W-:Y:S01]  /*24c0*/  @UP0 ULDC UR6, c[0x0][0x44c] ;  /* 0x0001130000060ab9 */ /* 0x000fe20000000800 */
[----:B------:R-:W-:Y:S01]  /*24d0*/  UIMAD UR7, UR54, UR7, 0xa1 ;  /* 0x000000a1360774a4 */ /* 0x000fe2000f8e0207 */
[C---:B------:R-:W-:Y:S01]  /*24e0*/  FMUL.FTZ R86, R0.reuse, R86 ;  /* 0x0000005600567220 */ /* 0x040fe20000410000 */
[C---:B------:R-:W-:Y:S01]  /*24f0*/  FMUL.FTZ R103, R0.reuse, R103 ;  /* 0x0000006700677220 */ /* 0x040fe20000410000 */
[----:B------:R3:W-:Y:S01]  /*2500*/  MUFU.TANH R105, R63 ;  /* 0x0000003f00697308 */ /* 0x0007e20000002400 */
[C---:B------:R-:W-:Y:S01]  /*2510*/  FMUL.FTZ R13, R0.reuse, R72 ;  /* 0x00000048000d7220 */ /* 0x040fe20000410000 */
[C---:B------:R-:W-:Y:S01]  /*2520*/  FMUL.FTZ R90, R0.reuse, R90 ;  /* 0x0000005a005a7220 */ /* 0x040fe20000410000 */
[----:B------:R-:W-:Y:S01]  /*2530*/  FMUL.FTZ R91, R0, R91 ;  /* 0x0000005b005b7220 */ /* 0x000fe20000410000 */
[----:B--2---:R-:W-:Y:S01]  /*2540*/  @P1 IMAD.HI.U32 R7, R77, UR6, RZ ;  /* 0x000000064d071c27 */ /* 0x004fe2000f8e00ff */
[----:B------:R-:W-:-:S03]  /*2550*/  @UP0 ULDC UR6, c[0x0][0x450] ;  /* 0x0001140000060ab9 */ /* 0x000fc60000000800 */
[C---:B------:R-:W-:Y:S01]  /*2560*/  FMUL.FTZ R72, R0.reuse, R81 ;  /* 0x0000005100487220 */ /* 0x040fe20000410000 */
[C---:B------:R-:W-:Y:S01]  /*2570*/  FMUL.FTZ R62, R0.reuse, R62 ;  /* 0x0000003e003e7220 */ /* 0x040fe20000410000 */
[----:B------:R2:W-:Y:S01]  /*2580*/  MUFU.TANH R81, R86 ;  /* 0x0000005600517308 */ /* 0x0005e20000002400 */
[----:B------:R-:W-:Y:S01]  /*2590*/  @P2 SHF.R.U32.HI R77, RZ, UR6, R7 ;  /* 0x00000006ff4d2c19 */ /* 0x000fe20008011607 */
[----:B------:R-:W-:Y:S01]  /*25a0*/  UIMAD UR6, UR54, -0xa0, UR49 ;  /* 0xffffff60360678a4 */ /* 0x000fe2000f8e0231 */
[C---:B------:R-:W-:Y:S01]  /*25b0*/  FMUL.FTZ R67, R0.reuse, R67 ;  /* 0x0000004300437220 */ /* 0x040fe20000410000 */
[C---:B------:R-:W-:Y:S01]  /*25c0*/  FMUL.FTZ R6, R0.reuse, R92 ;  /* 0x0000005c00067220 */ /* 0x040fe20000410000 */
[----:B------:R-:W-:Y:S01]  /*25d0*/  FMUL.FTZ R15, R0, R76 ;  /* 0x0000004c000f7220 */ /* 0x000fe20000410000 */
[----:B---3--:R-:W3:Y:S01]  /*25e0*/  SHFL.IDX PT, R63, R77, 0x1, 0x1c1f ;  /* 0x003c1f004d3f7f89 */ /* 0x008ee200000e0000 */
[----:B------:R-:W-:Y:S01]  /*25f0*/  UIADD3 UR6, UR6, 0xa0, URZ ;  /* 0x000000a006067890 */ /* 0x000fe2000fffe03f */
[----:B------:R-:W-:Y:S01]  /*2600*/  MUFU.TANH R92, R103 ;  /* 0x00000067005c7308 */ /* 0x000fe20000002400 */
[----:B--2---:R-:W-:-:S02]  /*2610*/  IMAD.U32 R86, RZ, RZ, UR7 ;  /* 0x00000007ff567e24 */ /* 0x004fc4000f8e00ff */
[C---:B------:R-:W-:Y:S01]  /*2620*/  FMUL.FTZ R76, R0.reuse, R59 ;  /* 0x0000003b004c7220 */ /* 0x040fe20000410000 */
[C---:B------:R-:W-:Y:S01]  /*2630*/  FMUL.FTZ R94, R0.reuse, R94 ;  /* 0x0000005e005e7220 */ /* 0x040fe20000410000 */
[C---:B------:R-:W-:Y:S01]  /*2640*/  FMUL.FTZ R59, R0.reuse, R64 ;  /* 0x00000040003b7220 */ /* 0x040fe20000410000 */
[----:B------:R-:W-:Y:S02]  /*2650*/  IMAD R86, R17, -0x2, R86 ;  /* 0xfffffffe11567824 */ /* 0x000fe400078e0256 */
[C---:B------:R-:W-:Y:S01]  /*2660*/  FMUL.FTZ R95, R0.reuse, R95 ;  /* 0x0000005f005f7220 */ /* 0x040fe20000410000 */
[C---:B------:R-:W-:Y:S01]  /*2670*/  FMUL.FTZ R99, R0.reuse, R99 ;  /* 0x0000006300637220 */ /* 0x040fe20000410000 */
[----:B------:R2:W-:Y:S01]  /*2680*/  MUFU.TANH R103, R62 ;  /* 0x0000003e00677308 */ /* 0x0005e20000002400 */
[C---:B------:R-:W-:Y:S01]  /*2690*/  FMUL.FTZ R7, R0.reuse, R71 ;  /* 0x0000004700077220 */ /* 0x040fe20000410000 */
[C---:B------:R-:W-:Y:S01]  /*26a0*/  FMUL.FTZ R79, R0.reuse, R79 ;  /* 0x0000004f004f7220 */ /* 0x040fe20000410000 */
[C---:B------:R-:W-:Y:S01]  /*26b0*/  FMUL.FTZ R9, R0.reuse, R96 ;  /* 0x0000006000097220 */ /* 0x040fe20000410000 */
[C---:B------:R-:W-:Y:S01]  /*26c0*/  FMUL.FTZ R98, R0.reuse, R98 ;  /* 0x0000006200627220 */ /* 0x040fe20000410000 */
[C---:B01----:R-:W-:Y:S01]  /*26d0*/  FMUL.FTZ R3, R0.reuse, R88 ;  /* 0x0000005800037220 */ /* 0x043fe20000410000 */
[C---:B------:R-:W-:Y:S01]  /*26e0*/  FMUL.FTZ R102, R0.reuse, R102 ;  /* 0x0000006600667220 */ /* 0x040fe20000410000 */
[C---:B------:R-:W-:Y:S01]  /*26f0*/  FMUL.FTZ R5, R0.reuse, R89 ;  /* 0x0000005900057220 */ /* 0x040fe20000410000 */
[----:B------:R0:W-:Y:S01]  /*2700*/  MUFU.TANH R64, R67 ;  /* 0x0000004300407308 */ /* 0x0001e20000002400 */
[----:B--2---:R-:W-:Y:S01]  /*2710*/  FMUL.FTZ R62, R0, R68 ;  /* 0x00000044003e7220 */ /* 0x004fe20000410000 */
[----:B------:R-:W-:-:S02]  /*2720*/  IMAD.U32 R68, RZ, RZ, UR6 ;  /* 0x00000006ff447e24 */ /* 0x000fc4000f8e00ff */
[C---:B------:R-:W-:Y:S01]  /*2730*/  FMUL.FTZ R74, R0.reuse, R74 ;  /* 0x0000004a004a7220 */ /* 0x040fe20000410000 */
[C---:B------:R-:W-:Y:S01]  /*2740*/  FMUL.FTZ R8, R0.reuse, R93 ;  /* 0x0000005d00087220 */ /* 0x040fe20000410000 */
[C---:B------:R-:W-:Y:S01]  /*2750*/  FMUL.FTZ R12, R0.reuse, R100 ;  /* 0x00000064000c7220 */ /* 0x040fe20000410000 */
[----:B------:R-:W-:Y:S02]  /*2760*/  IMAD R71, R17, -0x2, R68 ;  /* 0xfffffffe11477824 */ /* 0x000fe400078e0244 */
[C---:B------:R-:W-:Y:S01]  /*2770*/  FMUL.FTZ R75, R0.reuse, R75 ;  /* 0x0000004b004b7220 */ /* 0x040fe20000410000 */
[----:B------:R-:W1:Y:S01]  /*2780*/  MUFU.TANH R90, R90 ;  /* 0x0000005a005a7308 */ /* 0x000e620000002400 */
[----:B0-----:R-:W-:Y:S02]  /*2790*/  IMAD.U32 R67, RZ, RZ, UR50 ;  /* 0x00000032ff437e24 */ /* 0x001fe4000f8e00ff */
[C---:B------:R-:W-:Y:S01]  /*27a0*/  FMUL.FTZ R78, R0.reuse, R78 ;  /* 0x0000004e004e7220 */ /* 0x040fe20000410000 */
[C---:B------:R-:W-:Y:S01]  /*27b0*/  FMUL.FTZ R10, R0.reuse, R97 ;  /* 0x00000061000a7220 */ /* 0x040fe20000410000 */
[C---:B------:R-:W-:Y:S01]  /*27c0*/  FMUL.FTZ R82, R0.reuse, R82 ;  /* 0x0000005200527220 */ /* 0x040fe20000410000 */
[C---:B------:R-:W-:Y:S01]  /*27d0*/  FMUL.FTZ R83, R0.reuse, R83 ;  /* 0x0000005300537220 */ /* 0x040fe20000410000 */
[----:B------:R-:W-:Y:S01]  /*27e0*/  IADD3 R86, -R67, UR49, R86 ;  /* 0x0000003143567c10 */ /* 0x000fe2000fffe156 */
        /* <DEDUP_REMOVED lines=20> */
[----:B------:R-:W-:Y:S01]  /*2930*/  SHFL.IDX PT, R77, R77, RZ, 0x1c1f ;  /* 0x001c1fff4d4d7589 */ /* 0x000fe200000e0000 */
[C---:B------:R-:W-:Y:S01]  /*2940*/  FMUL.FTZ R24, R0.reuse, R24 ;  /* 0x0000001800187220 */ /* 0x040fe20000410000 */
[----:B------:R-:W-:Y:S01]  /*2950*/  ULDC UR28, c[0x0][0x988] ;  /* 0x00026200001c7ab9 */ /* 0x000fe20000000800 */
        /* <DEDUP_REMOVED lines=8> */
[----:B------:R-:W-:Y:S01]  /*29e0*/  FMUL.FTZ R29, R0, R29 ;  /* 0x0000001d001d7220 */ /* 0x000fe20000410000 */
[----:B------:R-:W-:Y:S01]  /*29f0*/  R2UR UR11, R2 ;  /* 0x00000000020b72ca */ /* 0x000fe200000e0000 */
[----:B------:R3:W-:Y:S01]  /*2a00*/  MUFU.TANH R99, R79 ;  /* 0x0000004f00637308 */ /* 0x0007e20000002400 */
[----:B------:R-:W-:Y:S01]  /*2a10*/  @UP0 ULDC UR6, c[0x0][0x44c] ;  /* 0x0001130000060ab9 */ /* 0x000fe20000000800 */
[----:B------:R-:W-:Y:S01]  /*2a20*/  @UP0 ULDC UR14, c[0x0][0x450] ;  /* 0x00011400000e0ab9 */ /* 0x000fe20000000800 */
[----:B------:R-:W-:-:S02]  /*2a30*/  UIMAD.WIDE.U32 UR6, UR40, UR6, URZ ;  /* 0x00000006280672a5 */ /* 0x000fc4000f8e003f */
[----:B------:R-:W-:Y:S01]  /*2a40*/  UMOV UR10, UR40 ;  /* 0x00000028000a7c82 */ /* 0x000fe20008000000 */
[----:B------:R-:W-:Y:S02]  /*2a50*/  UIADD3 UR31, UR54, -0x2, URZ ;  /* 0xfffffffe361f7890 */ /* 0x000fe4000fffe03f */
[----:B------:R-:W5:Y:S01]  /*2a60*/  MUFU.TANH R88, R98 ;  /* 0x0000006200587308 */ /* 0x000f620000002400 */
[----:B---3--:R-:W-:Y:S01]  /*2a70*/  VIADDMNMX R79, R63, R86, R71, PT ;  /* 0x000000563f4f7246 */ /* 0x008fe20003800147 */
[C---:B------:R-:W-:Y:S01]  /*2a80*/  FMUL.FTZ R63, R0.reuse, R40 ;  /* 0x00000028003f7220 */ /* 0x040fe20000410000 */
[----:B------:R-:W-:Y:S01]  /*2a90*/  FMUL.FTZ R40, R0, R41 ;  /* 0x0000002900287220 */ /* 0x000fe20000410000 */
[----:B------:R-:W-:Y:S01]  /*2aa0*/  @UP0 USHF.R.U32.HI UR10, URZ, UR14, UR7 ;  /* 0x0000000e3f0a0299 */ /* 0x000fe20008011607 */
[C---:B------:R-:W-:Y:S02]  /*2ab0*/  ISETP.GT.AND P1, PT, R79.reuse, RZ, PT ;  /* 0x000000ff4f00720c */ /* 0x040fe40003f24270 */
[C---:B------:R-:W-:Y:S01]  /*2ac0*/  ISETP.GT.AND P2, PT, R79.reuse, 0x1, PT ;  /* 0x000000014f00780c */ /* 0x040fe20003f44270 */
[----:B------:R2:W3:Y:S01]  /*2ad0*/  MUFU.TANH R89, R102 ;  /* 0x0000006600597308 */ /* 0x0004e20000002400 */
[----:B------:R-:W-:Y:S01]  /*2ae0*/  ISETP.GT.AND P3, PT, R79, 0x8, PT ;  /* 0x000000084f00780c */ /* 0x000fe20003f64270 */
[----:B------:R-:W-:Y:S01]  /*2af0*/  UIADD3 UR6, UR10, UR49, -UR50 ;  /* 0x000000310a067290 */ /* 0x000fe2000fffe832 */
[----:B-1----:R-:W-:-:S02]  /*2b00*/  FSEL R106, R90, -INF , P1 ;  /* 0xff8000005a6a7808 */ /* 0x002fc40000800000 */
[----:B0-----:R-:W-:Y:S01]  /*2b10*/  FSEL R104, R91, -INF , P2 ;  /* 0xff8000005b687808 */ /* 0x001fe20001000000 */
[----:B------:R-:W-:Y:S01]  /*2b20*/  UIMAD.WIDE UR6, UR6, 0x66666667, URZ ;  /* 0x66666667060678a5 */ /* 0x000fe2000f8e023f */
[C---:B------:R-:W-:Y:S01]  /*2b30*/  ISETP.GT.AND P1, PT, R79.reuse, 0x9, PT ;  /* 0x000000094f00780c */ /* 0x040fe20003f24270 */
[----:B------:R0:W-:Y:S01]  /*2b40*/  MUFU.TANH R107, R7 ;  /* 0x00000007006b7308 */ /* 0x0001e20000002400 */
[----:B--2---:R-:W-:Y:S01]  /*2b50*/  FSEL R102, R94, -INF , P3 ;  /* 0xff8000005e667808 */ /* 0x004fe20001800000 */
[----:B------:R-:W-:Y:S01]  /*2b60*/  USHF.R.U32.HI UR6, URZ, 0x1f, UR7 ;  /* 0x0000001f3f067899 */ /* 0x000fe20008011607 */
[----:B------:R-:W-:Y:S02]  /*2b70*/  ISETP.GT.AND P2, PT, R79, 0x10, PT ;  /* 0x000000104f00780c */ /* 0x000fe40003f44270 */
[----:B----4-:R-:W-:Y:S01]  /*2b80*/  FSEL R98, R95, -INF , P1 ;  /* 0xff8000005f627808 */ /* 0x010fe20000800000 */
[----:B------:R-:W-:Y:S01]  /*2b90*/  ULEA.HI.SX32 UR7, UR7, UR6, 0x1a ;  /* 0x0000000607077291 */ /* 0x000fe2000f8fd23f */
[C---:B------:R-:W-:Y:S01]  /*2ba0*/  ISETP.GT.AND P1, PT, R79.reuse, 0x11, PT ;  /* 0x000000114f00780c */ /* 0x040fe20003f24270 */
[----:B------:R1:W2:Y:S01]  /*2bb0*/  MUFU.TANH R93, R74 ;  /* 0x0000004a005d7308 */ /* 0x0002a20000002400 */
[----:B0-----:R-:W-:Y:S01]  /*2bc0*/  FMNMX.FTZ R7, R106, R104, !PT ;  /* 0x000000686a077209 */ /* 0x001fe20007810000 */
[----:B------:R-:W-:Y:S01]  /*2bd0*/  UISETP.LT.AND UP0, UPT, URZ, UR7, UPT ;  /* 0x000000073f00728c */ /* 0x000fe2000bf01270 */
[----:B-----5:R-:W-:Y:S01]  /*2be0*/  FSEL R100, R88, -INF , P2 ;  /* 0xff80000058647808 */ /* 0x020fe20001000000 */
[----:B------:R-:W-:Y:S01]  /*2bf0*/  UIADD3 UR6, UR11, 0x22840, URZ ;  /* 0x000228400b067890 */ /* 0x000fe2000fffe03f */
[----:B------:R-:W-:Y:S01]  /*2c00*/  FMNMX.FTZ R7, R102, R7, !PT ;  /* 0x0000000766077209 */ /* 0x000fe20007810000 */
[----:B------:R-:W-:Y:S01]  /*2c10*/  USEL UR29, URZ, UR7, !UP0 ;  /* 0x000000073f1d7287 */ /* 0x000fe2000c000000 */
[C---:B------:R-:W-:Y:S01]  /*2c20*/  ISETP.GT.AND P2, PT, R79.reuse, 0x18, PT ;  /* 0x000000184f00780c */ /* 0x040fe20003f44270 */
[----:B------:R0:W4:Y:S01]  /*2c30*/  MUFU.TANH R97, R75 ;  /* 0x0000004b00617308 */ /* 0x0001220000002400 */
[----:B------:R-:W-:Y:S01]  /*2c40*/  FMNMX.FTZ R7, R98, R7, !PT ;  /* 0x0000000762077209 */ /* 0x000fe20007810000 */
[----:B-1----:R-:W-:Y:S01]  /*2c50*/  FMUL.FTZ R74, R0, R84 ;  /* 0x00000054004a7220 */ /* 0x002fe20000410000 */
[----:B------:R-:W-:Y:S01]  /*2c60*/  FSEL R96, R96, -INF , P1 ;  /* 0xff80000060607808 */ /* 0x000fe20000800000 */
[----:B------:R-:W-:Y:S01]  /*2c70*/  UISETP.GE.AND UP0, UPT, UR31, UR29, UPT ;  /* 0x0000001d1f00728c */ /* 0x000fe2000bf06270 */
[----:B------:R-:W-:Y:S01]  /*2c80*/  FMNMX.FTZ R7, R100, R7, !PT ;  /* 0x0000000764077209 */ /* 0x000fe20007810000 */
[----:B------:R-:W-:Y:S01]  /*2c90*/  UPRMT UR6, UR41, 0x654, UR6 ;  /* 0x0000065429067896 */ /* 0x000fe20008000006 */
[----:B------:R-:W-:Y:S01]  /*2ca0*/  ISETP.GT.AND P1, PT, R79, 0x19, PT ;  /* 0x000000194f00780c */ /* 0x000fe20003f24270 */
[----:B------:R-:W1:Y:S01]  /*2cb0*/  MUFU.TANH R78, R78 ;  /* 0x0000004e004e7308 */ /* 0x000e620000002400 */
[----:B---3--:R-:W-:Y:S01]  /*2cc0*/  FSEL R94, R89, -INF , P2 ;  /* 0xff800000595e7808 */ /* 0x008fe20001000000 */
[----:B0-----:R-:W-:Y:S01]  /*2cd0*/  FMUL.FTZ R75, R0, R56 ;  /* 0x00000038004b7220 */ /* 0x001fe20000410000 */
[----:B------:R-:W-:Y:S01]  /*2ce0*/  FMNMX.FTZ R7, R96, R7, !PT ;  /* 0x0000000760077209 */ /* 0x000fe20007810000 */
[C---:B------:R-:W-:Y:S01]  /*2cf0*/  FMUL.FTZ R56, R0.reuse, R57 ;  /* 0x0000003900387220 */ /* 0x040fe20000410000 */
[C---:B------:R-:W-:Y:S01]  /*2d00*/  ISETP.GT.AND P2, PT, R79.reuse, 0x20, PT ;  /* 0x000000204f00780c */ /* 0x040fe20003f44270 */
[----:B------:R-:W-:Y:S01]  /*2d10*/  FMUL.FTZ R57, R0, R60 ;  /* 0x0000003c00397220 */ /* 0x000fe20000410000 */
[----:B------:R-:W-:Y:S01]  /*2d20*/  FSEL R92, R92, -INF , P1 ;  /* 0xff8000005c5c7808 */ /* 0x000fe20000800000 */
[----:B------:R0:W3:Y:S01]  /*2d30*/  MUFU.TANH R80, R82 ;  /* 0x0000005200507308 */ /* 0x0000e20000002400 */
[----:B------:R-:W-:Y:S01]  /*2d40*/  FMNMX.FTZ R7, R94, R7, !PT ;  /* 0x000000075e077209 */ /* 0x000fe20007810000 */
[----:B------:R-:W-:Y:S01]  /*2d50*/  FMUL.FTZ R60, R0, R65 ;  /* 0x00000041003c7220 */ /* 0x000fe20000410000 */
[----:B------:R-:W-:Y:S01]  /*2d60*/  ISETP.GT.AND P1, PT, R79, 0x21, PT ;  /* 0x000000214f00780c */ /* 0x000fe20003f24270 */
[----:B------:R-:W-:Y:S01]  /*2d70*/  SYNCS.ARRIVE.TRANS64.RED.A1T0 RZ, [UR6], RZ ;  /* 0x000000ffffff79a7 */ /* 0x000fe20008100406 */
[----:B--2---:R-:W-:-:S02]  /*2d80*/  FSEL R90, R93, -INF , P2 ;  /* 0xff8000005d5a7808 */ /* 0x004fc40001000000 */
[----:B------:R-:W-:Y:S01]  /*2d90*/  FMNMX.FTZ R7, R92, R7, !PT ;  /* 0x000000075c077209 */ /* 0x000fe20007810000 */
[----:B------:R-:W2:Y:S01]  /*2da0*/  MUFU.TANH R83, R83 ;  /* 0x0000005300537308 */ /* 0x000ea20000002400 */
[----:B------:R-:W-:Y:S02]  /*2db0*/  ISETP.GT.AND P2, PT, R79, 0x28, PT ;  /* 0x000000284f00780c */ /* 0x000fe40003f44270 */
[----:B----4-:R-:W-:Y:S02]  /*2dc0*/  FSEL R88, R97, -INF , P1 ;  /* 0xff80000061587808 */ /* 0x010fe40000800000 */
[----:B------:R-:W-:Y:S02]  /*2dd0*/  FMNMX.FTZ R7, R90, R7, !PT ;  /* 0x000000075a077209 */ /* 0x000fe40007810000 */
[----:B------:R-:W-:Y:S01]  /*2de0*/  ISETP.GT.AND P1, PT, R79, 0x29, PT ;  /* 0x000000294f00780c */ /* 0x000fe20003f24270 */
[----:B------:R-:W4:Y:S01]  /*2df0*/  MUFU.TANH R87, R87 ;  /* 0x0000005700577308 */ /* 0x000f220000002400 */
[----:B-1----:R-:W-:-:S02]  /*2e00*/  FSEL R84, R78, -INF , P2 ;  /* 0xff8000004e547808 */ /* 0x002fc40001000000 */
[----:B------:R-:W-:Y:S02]  /*2e10*/  FMNMX.FTZ R7, R88, R7, !PT ;  /* 0x0000000758077209 */ /* 0x000fe40007810000 */
[----:B------:R-:W-:Y:S02]  /*2e20*/  ISETP.GT.AND P2, PT, R79, 0x30, PT ;  /* 0x000000304f00780c */ /* 0x000fe40003f44270 */
[----:B0-----:R-:W-:Y:S01]  /*2e30*/  FSEL R82, R99, -INF , P1 ;  /* 0xff80000063527808 */ /* 0x001fe20000800000 */
[----:B------:R0:W1:Y:S01]  /*2e40*/  MUFU.TANH R101, R76 ;  /* 0x0000004c00657308 */ /* 0x0000620000002400 */
[----:B------:R-:W-:Y:S01]  /*2e50*/  FMNMX.FTZ R7, R84, R7, !PT ;  /* 0x0000000754077209 */ /* 0x000fe20007810000 */
[----:B------:R-:W-:Y:S01]  /*2e60*/  FMUL.FTZ R99, R0, R44 ;  /* 0x0000002c00637220 */ /* 0x000fe20000410000 */
[----:B------:R-:W-:Y:S02]  /*2e70*/  ISETP.GT.AND P1, PT, R79, 0x31, PT ;  /* 0x000000314f00780c */ /* 0x000fe40003f24270 */
[----:B---3--:R-:W-:-:S02]  /*2e80*/  FSEL R80, R80, -INF , P2 ;  /* 0xff80000050507808 */ /* 0x008fc40001000000 */
[----:B------:R-:W-:Y:S01]  /*2e90*/  FMNMX.FTZ R7, R82, R7, !PT ;  /* 0x0000000752077209 */ /* 0x000fe20007810000 */
[----:B------:R4:W-:Y:S01]  /*2ea0*/  MUFU.TANH R65, R70 ;  /* 0x0000004600417308 */ /* 0x0009e20000002400 */
[----:B------:R-:W-:Y:S02]  /*2eb0*/  ISETP.GT.AND P2, PT, R79, 0x38, PT ;  /* 0x000000384f00780c */ /* 0x000fe40003f44270 */
[----:B--2---:R-:W-:Y:S02]  /*2ec0*/  FSEL R78, R83, -INF , P1 ;  /* 0xff800000534e7808 */ /* 0x004fe40000800000 */
[----:B------:R-:W-:Y:S02]  /*2ed0*/  FMNMX.FTZ R7, R80, R7, !PT ;  /* 0x0000000750077209 */ /* 0x000fe40007810000 */
[----:B------:R-:W-:Y:S01]  /*2ee0*/  ISETP.GT.AND P1, PT, R79, 0x39, PT ;  /* 0x000000394f00780c */ /* 0x000fe20003f24270 */
[----:B------:R-:W2:Y:S01]  /*2ef0*/  MUFU.TANH R66, R66 ;  /* 0x0000004200427308 */ /* 0x000ea20000002400 */
[----:B0-----:R-:W-:-:S02]  /*2f00*/  FSEL R76, R81, -INF , P2 ;  /* 0xff800000514c7808 */ /* 0x001fc40001000000 */
[----:B------:R-:W-:Y:S02]  /*2f10*/  FMNMX.FTZ R7, R78, R7, !PT ;  /* 0x000000074e077209 */ /* 0x000fe40007810000 */
[----:B------:R-:W-:Y:S02]  /*2f20*/  ISETP.GT.AND P2, PT, R79, 0x40, PT ;  /* 0x000000404f00780c */ /* 0x000fe40003f44270 */
[----:B----4-:R-:W-:Y:S01]  /*2f30*/  FSEL R70, R87, -INF , P1 ;  /* 0xff80000057467808 */ /* 0x010fe20000800000 */
[----:B------:R0:W3:Y:S01]  /*2f40*/  MUFU.TANH R91, R42 ;  /* 0x0000002a005b7308 */ /* 0x0000e20000002400 */
[----:B------:R-:W-:Y:S01]  /*2f50*/  FMNMX.FTZ R41, R76, R7, !PT ;  /* 0x000000074c297209 */ /* 0x000fe20007810000 */
[----:B------:R-:W-:Y:S01]  /*2f60*/  FMUL.FTZ R7, R0, R54 ;  /* 0x0000003600077220 */ /* 0x000fe20000410000 */
[----:B------:R-:W-:Y:S02]  /*2f70*/  ISETP.GT.AND P1, PT, R79, 0x41, PT ;  /* 0x000000414f00780c */ /* 0x000fe40003f24270 */
[----:B------:R-:W-:-:S02]  /*2f80*/  FSEL R69, R85, -INF , P2 ;  /* 0xff80000055457808 */ /* 0x000fc40001000000 */
[----:B------:R-:W-:Y:S01]  /*2f90*/  ISETP.GT.AND P2, PT, R79, 0x48, PT ;  /* 0x000000484f00780c */ /* 0x000fe20003f44270 */
[----:B------:R4:W-:Y:S01]  /*2fa0*/  MUFU.TANH R83, R7 ;  /* 0x0000000700537308 */ /* 0x0009e20000002400 */
[----:B0-----:R-:W-:Y:S02]  /*2fb0*/  FMNMX.FTZ R42, R70, R41, !PT ;  /* 0x00000029462a7209 */ /* 0x001fe40007810000 */
[----:B-1----:R-:W-:Y:S01]  /*2fc0*/  FSEL R68, R101, -INF , P1 ;  /* 0xff80000065447808 */ /* 0x002fe20000800000 */
[----:B------:R-:W-:Y:S01]  /*2fd0*/  FMUL.FTZ R101, R0, R36 ;  /* 0x0000002400657220 */ /* 0x000fe20000410000 */
[----:B------:R-:W-:Y:S02]  /*2fe0*/  FMNMX.FTZ R41, R69, R42, !PT ;  /* 0x0000002a45297209 */ /* 0x000fe40007810000 */
[----:B------:R-:W-:Y:S01]  /*2ff0*/  ISETP.GT.AND P1, PT, R79, 0x49, PT ;  /* 0x000000494f00780c */ /* 0x000fe20003f24270 */
[----:B------:R2:W-:Y:S01]  /*3000*/  MUFU.TANH R95, R47 ;  /* 0x0000002f005f7308 */ /* 0x0005e20000002400 */
[----:B------:R-:W-:-:S02]  /*3010*/  FSEL R67, R103, -INF , P2 ;  /* 0xff80000067437808 */ /* 0x000fc40001000000 */
[----:B------:R-:W-:Y:S02]  /*3020*/  FMNMX.FTZ R42, R68, R41, !PT ;  /* 0x00000029442a7209 */ /* 0x000fe40007810000 */
[----:B------:R-:W-:Y:S02]  /*3030*/  ISETP.GT.AND P2, PT, R79, 0x50, PT ;  /* 0x000000504f00780c */ /* 0x000fe40003f44270 */
[----:B------:R-:W-:Y:S01]  /*3040*/  FSEL R54, R105, -INF , P1 ;  /* 0xff80000069367808 */ /* 0x000fe20000800000 */
[----:B------:R0:W1:Y:S01]  /*3050*/  MUFU.TANH R89, R43 ;  /* 0x0000002b00597308 */ /* 0x0000620000002400 */
[----:B----4-:R-:W-:Y:S02]  /*3060*/  FMNMX.FTZ R7, R67, R42, !PT ;  /* 0x0000002a43077209 */ /* 0x010fe40007810000 */
[----:B------:R-:W-:Y:S02]  /*3070*/  ISETP.GT.AND P1, PT, R79, 0x51, PT ;  /* 0x000000514f00780c */ /* 0x000fe40003f24270 */
[----:B--2---:R-:W-:-:S02]  /*3080*/  FSEL R47, R66, -INF , P2 ;  /* 0xff800000422f7808 */ /* 0x004fc40001000000 */
[----:B------:R-:W-:Y:S01]  /*3090*/  FMNMX.FTZ R42, R54, R7, !PT ;  /* 0x00000007362a7209 */ /* 0x000fe20007810000 */
[----:B------:R2:W4:Y:S01]  /*30a0*/  MUFU.TANH R93, R46 ;  /* 0x0000002e005d7308 */ /* 0x0005220000002400 */
[C---:B------:R-:W-:Y:S01]  /*30b0*/  ISETP.GT.AND P2, PT, R79.reuse, 0x58, PT ;  /* 0x000000584f00780c */ /* 0x040fe20003f44270 */
[----:B------:R-:W-:Y:S01]  /*30c0*/  FMUL.FTZ R7, R0, R27 ;  /* 0x0000001b00077220 */ /* 0x000fe20000410000 */
[----:B0-----:R-:W-:Y:S02]  /*30d0*/  FSEL R43, R64, -INF , P1 ;  /* 0xff800000402b7808 */ /* 0x001fe40000800000 */
[----:B------:R-:W-:-:S03]  /*30e0*/  ISETP.GT.AND P1, PT, R79, 0x59, PT ;  /* 0x000000594f00780c */ /* 0x000fc60003f24270 */
[----:B------:R-:W-:Y:S01]  /*30f0*/  MUFU.TANH R97, R50 ;  /* 0x0000003200617308 */ /* 0x000fe20000002400 */
[----:B--2---:R-:W-:Y:S02]  /*3100*/  FMNMX.FTZ R46, R47, R42, !PT ;  /* 0x0000002a2f2e7209 */ /* 0x004fe40007810000 */
[----:B------:R-:W-:Y:S02]  /*3110*/  FSEL R42, R65, -INF , P2 ;  /* 0xff800000412a7808 */ /* 0x000fe40001000000 */
[----:B------:R-:W-:Y:S02]  /*3120*/  FMNMX.FTZ R27, R43, R46, !PT ;  /* 0x0000002e2b1b7209 */ /* 0x000fe40007810000 */
[----:B------:R-:W-:Y:S01]  /*3130*/  ISETP.GT.AND P2, PT, R79, 0x60, PT ;  /* 0x000000604f00780c */ /* 0x000fe20003f44270 */
[----:B------:R0:W-:Y:S01]  /*3140*/  MUFU.TANH R66, R26 ;  /* 0x0000001a00427308 */ /* 0x0001e20000002400 */
[----:B------:R-:W-:Y:S02]  /*3150*/  FSEL R41, R107, -INF , P1 ;  /* 0xff8000006b297808 */ /* 0x000fe40000800000 */
[----:B------:R-:W-:-:S02]  /*3160*/  FMNMX.FTZ R46, R42, R27, !PT ;  /* 0x0000001b2a2e7209 */ /* 0x000fc40007810000 */
[----:B------:R-:W-:Y:S02]  /*3170*/  ISETP.GT.AND P1, PT, R79, 0x61, PT ;  /* 0x000000614f00780c */ /* 0x000fe40003f24270 */
[----:B---3--:R-:W-:Y:S01]  /*3180*/  FSEL R27, R91, -INF , P2 ;  /* 0xff8000005b1b7808 */ /* 0x008fe20001000000 */
[----:B------:R2:W3:Y:S01]  /*3190*/  MUFU.TANH R81, R51 ;  /* 0x0000003300517308 */ /* 0x0004e20000002400 */
[----:B------:R-:W-:Y:S01]  /*31a0*/  FMNMX.FTZ R46, R41, R46, !PT ;  /* 0x0000002e292e7209 */ /* 0x000fe20007810000 */
[----:B0-----:R-:W-:Y:S01]  /*31b0*/  FMUL.FTZ R26, R0, R30 ;  /* 0x0000001e001a7220 */ /* 0x001fe20000410000 */
[----:B------:R-:W-:Y:S02]  /*31c0*/  ISETP.GT.AND P2, PT, R79, 0x68, PT ;  /* 0x000000684f00780c */ /* 0x000fe40003f44270 */
[----:B-1----:R-:W-:Y:S02]  /*31d0*/  FSEL R30, R89, -INF , P1 ;  /* 0xff800000591e7808 */ /* 0x002fe40000800000 */
[----:B------:R-:W-:Y:S01]  /*31e0*/  ISETP.GT.AND P1, PT, R79, 0x69, PT ;  /* 0x000000694f00780c */ /* 0x000fe20003f24270 */
[----:B------:R0:W-:Y:S01]  /*31f0*/  MUFU.TANH R65, R7 ;  /* 0x0000000700417308 */ /* 0x0001e20000002400 */
[----:B--2---:R-:W-:-:S02]  /*3200*/  FMNMX.FTZ R51, R27, R46, !PT ;  /* 0x0000002e1b337209 */ /* 0x004fc40007810000 */
[----:B------:R-:W-:Y:S01]  /*3210*/  FSEL R46, R95, -INF , P1 ;  /* 0xff8000005f2e7808 */ /* 0x000fe20000800000 */
[----:B------:R-:W-:Y:S01]  /*3220*/  FMUL.FTZ R95, R0, R37 ;  /* 0x00000025005f7220 */ /* 0x000fe20000410000 */
[----:B------:R-:W-:Y:S02]  /*3230*/  FMNMX.FTZ R50, R30, R51, !PT ;  /* 0x000000331e327209 */ /* 0x000fe40007810000 */
[----:B------:R-:W-:Y:S01]  /*3240*/  ISETP.GT.AND P1, PT, R79, 0x71, PT ;  /* 0x000000714f00780c */ /* 0x000fe20003f24270 */
[----:B------:R-:W1:Y:S01]  /*3250*/  MUFU.TANH R55, R55 ;  /* 0x0000003700377308 */ /* 0x000e620000002400 */
[----:B0-----:R-:W-:Y:S01]  /*3260*/  FMUL.FTZ R7, R0, R31 ;  /* 0x0000001f00077220 */ /* 0x001fe20000410000 */
[----:B----4-:R-:W-:Y:S02]  /*3270*/  FSEL R31, R93, -INF , P2 ;  /* 0xff8000005d1f7808 */ /* 0x010fe40001000000 */
[----:B------:R-:W-:Y:S02]  /*3280*/  ISETP.GT.AND P2, PT, R79, 0x70, PT ;  /* 0x000000704f00780c */ /* 0x000fe40003f44270 */
[----:B------:R-:W-:-:S02]  /*3290*/  FMNMX.FTZ R51, R31, R50, !PT ;  /* 0x000000321f337209 */ /* 0x000fc40007810000 */
[----:B------:R0:W2:Y:S01]  /*32a0*/  MUFU.TANH R85, R26 ;  /* 0x0000001a00557308 */ /* 0x0000a20000002400 */
[----:B---3--:R-:W-:Y:S02]  /*32b0*/  FSEL R50, R81, -INF , P1 ;  /* 0xff80000051327808 */ /* 0x008fe40000800000 */
[----:B------:R-:W-:Y:S02]  /*32c0*/  FMNMX.FTZ R51, R46, R51, !PT ;  /* 0x000000332e337209 */ /* 0x000fe40007810000 */
[----:B------:R-:W-:-:S03]  /*32d0*/  ISETP.GT.AND P1, PT, R79, 0x79, PT ;  /* 0x000000794f00780c */ /* 0x000fc60003f24270 */
[----:B------:R3:W4:Y:S01]  /*32e0*/  MUFU.TANH R87, R7 ;  /* 0x0000000700577308 */ /* 0x0007220000002400 */
[C---:B0-----:R-:W-:Y:S01]  /*32f0*/  FMUL.FTZ R26, R0.reuse, R34 ;  /* 0x00000022001a7220 */ /* 0x041fe20000410000 */
[----:B------:R-:W-:Y:S01]  /*3300*/  FSEL R34, R97, -INF , P2 ;  /* 0xff80000061227808 */ /* 0x000fe20001000000 */
[----:B------:R-:W-:Y:S01]  /*3310*/  FMUL.FTZ R97, R0, R32 ;  /* 0x0000002000617220 */ /* 0x000fe20000410000 */
[----:B------:R-:W-:Y:S02]  /*3320*/  ISETP.GT.AND P2, PT, R79, 0x78, PT ;  /* 0x000000784f00780c */ /* 0x000fe40003f44270 */
[----:B-1----:R-:W-:Y:S02]  /*3330*/  FSEL R55, R55, -INF , P1 ;  /* 0xff80000037377808 */ /* 0x002fe40000800000 */
[----:B------:R0:W1:Y:S01]  /*3340*/  MUFU.TANH R89, R26 ;  /* 0x0000001a00597308 */ /* 0x0000620000002400 */
[----:B---3--:R-:W-:Y:S02]  /*3350*/  FMNMX.FTZ R7, R34, R51, !PT ;  /* 0x0000003322077209 */ /* 0x008fe40007810000 */
[----:B------:R-:W-:-:S02]  /*3360*/  FSEL R51, R83, -INF , P2 ;  /* 0xff80000053337808 */ /* 0x000fc40001000000 */
[----:B------:R-:W-:Y:S02]  /*3370*/  FMNMX.FTZ R64, R50, R7, !PT ;  /* 0x0000000732407209 */ /* 0x000fe40007810000 */
[----:B------:R-:W-:Y:S01]  /*3380*/  ISETP.GT.AND P2, PT, R79, 0x80, PT ;  /* 0x000000804f00780c */ /* 0x000fe20003f44270 */
[----:B------:R3:W5:Y:S01]  /*3390*/  MUFU.TANH R83, R35 ;  /* 0x0000002300537308 */ /* 0x0007620000002400 */
[----:B------:R-:W-:Y:S02]  /*33a0*/  FMNMX.FTZ R64, R51, R64, !PT ;  /* 0x0000004033407209 */ /* 0x000fe40007810000 */
[----:B------:R-:W-:Y:S02]  /*33b0*/  ISETP.GT.AND P1, PT, R79, 0x81, PT ;  /* 0x000000814f00780c */ /* 0x000fe40003f24270 */
[----:B------:R-:W-:Y:S02]  /*33c0*/  FSEL R66, R66, -INF , P2 ;  /* 0xff80000042427808 */ /* 0x000fe40001000000 */
[----:B------:R-:W-:Y:S01]  /*33d0*/  FMNMX.FTZ R7, R55, R64, !PT ;  /* 0x0000004037077209 */ /* 0x000fe20007810000 */
[----:B------:R-:W5:Y:S01]  /*33e0*/  MUFU.TANH R91, R38 ;  /* 0x00000026005b7308 */ /* 0x000f620000002400 */
[----:B------:R-:W-:-:S02]  /*33f0*/  ISETP.GT.AND P2, PT, R79, 0x88, PT ;  /* 0x000000884f00780c */ /* 0x000fc40003f44270 */
[----:B------:R-:W-:Y:S02]  /*3400*/  FSEL R65, R65, -INF , P1 ;  /* 0xff80000041417808 */ /* 0x000fe40000800000 */
[----:B0-----:R-:W-:Y:S01]  /*3410*/  FMNMX.FTZ R26, R66, R7, !PT ;  /* 0x00000007421a7209 */ /* 0x001fe20007810000 */
[----:B------:R-:W-:Y:S01]  /*3420*/  FMUL.FTZ R7, R0, R39 ;  /* 0x0000002700077220 */ /* 0x000fe20000410000 */
[----:B------:R-:W-:Y:S01]  /*3430*/  ISETP.GT.AND P1, PT, R79, 0x89, PT ;  /* 0x000000894f00780c */ /* 0x000fe20003f24270 */
[----:B------:R0:W-:Y:S01]  /*3440*/  MUFU.TANH R111, R24 ;  /* 0x00000018006f7308 */ /* 0x0001e20000002400 */
[----:B--2---:R-:W-:Y:S02]  /*3450*/  FSEL R64, R85, -INF , P2 ;  /* 0xff80000055407808 */ /* 0x004fe40001000000 */
[----:B---3--:R-:W-:Y:S02]  /*3460*/  FMNMX.FTZ R35, R65, R26, !PT ;  /* 0x0000001a41237209 */ /* 0x008fe40007810000 */
[----:B------:R-:W-:-:S02]  /*3470*/  ISETP.GT.AND P2, PT, R79, 0x90, PT ;  /* 0x000000904f00780c */ /* 0x000fc40003f44270 */
[----:B----4-:R-:W-:Y:S01]  /*3480*/  FSEL R39, R87, -INF , P1 ;  /* 0xff80000057277808 */ /* 0x010fe20000800000 */
[----:B------:R2:W3:Y:S01]  /*3490*/  MUFU.TANH R85, R7 ;  /* 0x0000000700557308 */ /* 0x0004e20000002400 */
[----:B------:R-:W-:Y:S01]  /*34a0*/  FMNMX.FTZ R26, R64, R35, !PT ;  /* 0x00000023401a7209 */ /* 0x000fe20007810000 */
[----:B0-----:R-:W-:Y:S01]  /*34b0*/  IMAD.U32 R24, RZ, RZ, UR28 ;  /* 0x0000001cff187e24 */ /* 0x001fe2000f8e00ff */
[----:B------:R-:W-:Y:S02]  /*34c0*/  ISETP.GT.AND P1, PT, R79, 0x91, PT ;  /* 0x000000914f00780c */ /* 0x000fe40003f24270 */
[----:B-1----:R-:W-:Y:S02]  /*34d0*/  FSEL R38, R89, -INF , P2 ;  /* 0xff80000059267808 */ /* 0x002fe40001000000 */
[----:B------:R-:W-:Y:S01]  /*34e0*/  FMNMX.FTZ R81, R39, R26, !PT ;  /* 0x0000001a27517209 */ /* 0x000fe20007810000 */
[----:B------:R0:W-:Y:S01]  /*34f0*/  MUFU.TANH R112, R25 ;  /* 0x0000001900707308 */ /* 0x0001e20000002400 */
[----:B------:R-:W-:-:S02]  /*3500*/  ISETP.GT.AND P2, PT, R79, 0x98, PT ;  /* 0x000000984f00780c */ /* 0x000fc40003f44270 */
[----:B-----5:R-:W-:Y:S02]  /*3510*/  FSEL R35, R83, -INF , P1 ;  /* 0xff80000053237808 */ /* 0x020fe40000800000 */
[----:B------:R-:W-:Y:S02]  /*3520*/  FMNMX.FTZ R26, R38, R81, !PT ;  /* 0x00000051261a7209 */ /* 0x000fe40007810000 */
[----:B------:R-:W-:Y:S01]  /*3530*/  ISETP.GT.AND P1, PT, R79, 0x99, PT ;  /* 0x000000994f00780c */ /* 0x000fe20003f24270 */
[----:B------:R-:W1:Y:S01]  /*3540*/  MUFU.TANH R3, R3 ;  /* 0x0000000300037308 */ /* 0x000e620000002400 */
[----:B------:R-:W-:Y:S02]  /*3550*/  FSEL R44, R91, -INF , P2 ;  /* 0xff8000005b2c7808 */ /* 0x000fe40001000000 */
[----:B--2---:R-:W-:Y:S02]  /*3560*/  FMNMX.FTZ R7, R35, R26, !PT ;  /* 0x0000001a23077209 */ /* 0x004fe40007810000 */
[----:B---3--:R-:W-:Y:S01]  /*3570*/  FSEL R26, R85, -INF , P1 ;  /* 0xff800000551a7808 */ /* 0x008fe20000800000 */
[----:B------:R-:W-:Y:S01]  /*3580*/  FMUL.FTZ R85, R0, R33 ;  /* 0x0000002100557220 */ /* 0x000fe20000410000 */
[----:B------:R-:W-:Y:S01]  /*3590*/  FMNMX.FTZ R7, R44, R7, !PT ;  /* 0x000000072c077209 */ /* 0x000fe20007810000 */
[----:B------:R-:W2:Y:S03]  /*35a0*/  MUFU.TANH R5, R5 ;  /* 0x0000000500057308 */ /* 0x000ea60000002400 */
[----:B------:R-:W-:-:S05]  /*35b0*/  FMNMX.FTZ R7, R26, R7, !PT ;  /* 0x000000071a077209 */ /* 0x000fca0007810000 */
[----:B------:R-:W3:Y:S01]  /*35c0*/  SHFL.BFLY PT, R108, R7, 0x2, 0x1f ;  /* 0x0c401f00076c7f89 */ /* 0x000ee200000e0000 */
[----:B------:R-:W4:Y:S08]  /*35d0*/  MUFU.TANH R6, R6 ;  /* 0x0000000600067308 */ /* 0x000f300000002400 */
[----:B------:R-:W5:Y:S08]  /*35e0*/  MUFU.TANH R8, R8 ;  /* 0x0000000800087308 */ /* 0x000f700000002400 */
[----:B------:R-:W5:Y:S01]  /*35f0*/  MUFU.TANH R9, R9 ;  /* 0x0000000900097308 */ /* 0x000f620000002400 */
[----:B---3--:R-:W-:-:S07]  /*3600*/  FMNMX.FTZ R108, R7, R108, !PT ;  /* 0x0000006c076c7209 */ /* 0x008fce0007810000 */
[----:B------:R-:W-:Y:S01]  /*3610*/  MUFU.TANH R10, R10 ;  /* 0x0000000a000a7308 */ /* 0x000fe20000002400 */
[----:B------:R-:W3:Y:S07]  /*3620*/  SHFL.BFLY PT, R7, R108, 0x1, 0x1f ;  /* 0x0c201f006c077f89 */ /* 0x000eee00000e0000 */
[----:B------:R1:W-:Y:S08]  /*3630*/  MUFU.TANH R103, R45 ;  /* 0x0000002d00677308 */ /* 0x0003f00000002400 */
[----:B------:R2:W-:Y:S08]  /*3640*/  MUFU.TANH R105, R48 ;  /* 0x0000003000697308 */ /* 0x0005f00000002400 */
[----:B------:R-:W5:Y:S01]  /*3650*/  MUFU.TANH R12, R12 ;  /* 0x0000000c000c7308 */ /* 0x000f620000002400 */
[----:B---3--:R-:W-:-:S04]  /*3660*/  FMNMX.FTZ R7, R108, R7, !PT ;  /* 0x000000076c077209 */ /* 0x008fc80007810000 */
[C---:B------:R-:W-:Y:S01]  /*3670*/  FSETP.NEU.FTZ.AND P1, PT, R7.reuse, -INF , PT ;  /* 0xff8000000700780b */ /* 0x040fe20003f3d000 */
[----:B0-----:R-:W-:-:S02]  /*3680*/  FFMA.FTZ R25, R7, R24, -8 ;  /* 0xc100000007197423 */ /* 0x001fc40000010018 */
[----:B------:R-:W0:Y:S03]  /*3690*/  MUFU.TANH R11, R11 ;  /* 0x0000000b000b7308 */ /* 0x000e260000002400 */
[----:B------:R-:W-:-:S05]  /*36a0*/  FSEL R25, R25, RZ, P1 ;  /* 0x000000ff19197208 */ /* 0x000fca0000800000 */
[----:B------:R3:W-:Y:S01]  /*36b0*/  MUFU.TANH R110, R53 ;  /* 0x00000035006e7308 */ /* 0x0007e20000002400 */
[----:B------:R-:W-:-:S01]  /*36c0*/  FFMA.FTZ R33, R98, UR28, -R25 ;  /* 0x0000001c62217c23 */ /* 0x000fc20008010819 */
[----:B------:R-:W-:Y:S01]  /*36d0*/  VIADDMNMX R98, R77, R86, R71, PT ;  /* 0x000000564d627246 */ /* 0x000fe20003800147 */
[----:B------:R-:W-:-:S01]  /*36e0*/  FFMA.FTZ R92, R92, UR28, -R25 ;  /* 0x0000001c5c5c7c23 */ /* 0x000fc20008010819 */
[--C-:B------:R-:W-:Y:S01]  /*36f0*/  FFMA.FTZ R90, R90, UR28, -R25.reuse ;  /* 0x0000001c5a5a7c23 */ /* 0x100fe20008010819 */
[----:B------:R-:W-:-:S01]  /*3700*/  FFMA.FTZ R82, R82, UR28, -R25 ;  /* 0x0000001c52527c23 */ /* 0x000fc20008010819 */
[----:B------:R-:W-:Y:S01]  /*3710*/  ISETP.GT.AND P1, PT, R98, RZ, PT ;  /* 0x000000ff6200720c */ /* 0x000fe20003f24270 */
[----:B------:R-:W-:-:S01]  /*3720*/  FFMA.FTZ R24, R106, UR28, -R25 ;  /* 0x0000001c6a187c23 */ /* 0x000fc20008010819 */
[C---:B------:R-:W-:Y:S01]  /*3730*/  ISETP.GT.AND P2, PT, R98.reuse, 0x1, PT ;  /* 0x000000016200780c */ /* 0x040fe20003f44270 */
[----:B------:R-:W0:Y:S01]  /*3740*/  MUFU.TANH R13, R13 ;  /* 0x0000000d000d7308 */ /* 0x000e220000002400 */
[----:B------:R-:W-:Y:S01]  /*3750*/  ISETP.GT.AND P3, PT, R98, 0x8, PT ;  /* 0x000000086200780c */ /* 0x000fe20003f64270 */
[--C-:B------:R-:W-:Y:S01]  /*3760*/  FFMA.FTZ R32, R100, UR28, -R25.reuse ;  /* 0x0000001c64207c23 */ /* 0x100fe20008010819 */
[----:B-1----:R-:W-:Y:S01]  /*3770*/  FSEL R45, R3, -INF , P1 ;  /* 0xff800000032d7808 */ /* 0x002fe20000800000 */
[--C-:B------:R-:W-:Y:S01]  /*3780*/  FFMA.FTZ R3, R96, UR28, -R25.reuse ;  /* 0x0000001c60037c23 */ /* 0x100fe20008010819 */
[----:B--2---:R-:W-:Y:S01]  /*3790*/  FSEL R48, R5, -INF , P2 ;  /* 0xff80000005307808 */ /* 0x004fe20001000000 */
[--C-:B------:R-:W-:Y:S01]  /*37a0*/  FFMA.FTZ R5, R94, UR28, -R25.reuse ;  /* 0x0000001c5e057c23 */ /* 0x100fe20008010819 */
[----:B----4-:R-:W-:Y:S01]  /*37b0*/  FSEL R37, R6, -INF , P3 ;  /* 0xff80000006257808 */ /* 0x010fe20001800000 */
[----:B------:R1:W-:Y:S01]  /*37c0*/  MUFU.TANH R107, R49 ;  /* 0x00000031006b7308 */ /* 0x0003e20000002400 */
[----:B------:R-:W-:Y:S01]  /*37d0*/  ISETP.GT.AND P1, PT, R98, 0x9, PT ;  /* 0x000000096200780c */ /* 0x000fe20003f24270 */
[--C-:B------:R-:W-:Y:S01]  /*37e0*/  FFMA.FTZ R47, R47, UR28, -R25.reuse ;  /* 0x0000001c2f2f7c23 */ /* 0x100fe20008010819 */
[----:B------:R-:W-:Y:S01]  /*37f0*/  FMNMX.FTZ R6, R45, R48, !PT ;  /* 0x000000302d067209 */ /* 0x000fe20007810000 */
[--C-:B------:R-:W-:Y:S01]  /*3800*/  FFMA.FTZ R42, R42, UR28, -R25.reuse ;  /* 0x0000001c2a2a7c23 */ /* 0x100fe20008010819 */
[----:B------:R-:W-:Y:S01]  /*3810*/  ISETP.GT.AND P2, PT, R98, 0x10, PT ;  /* 0x000000106200780c */ /* 0x000fe20003f44270 */
[--C-:B------:R-:W-:Y:S01]  /*3820*/  FFMA.FTZ R41, R41, UR28, -R25.reuse ;  /* 0x0000001c29297c23 */ /* 0x100fe20008010819 */
[----:B-----5:R-:W-:Y:S01]  /*3830*/  FSEL R36, R8, -INF , P1 ;  /* 0xff80000008247808 */ /* 0x020fe20000800000 */
[----:B------:R-:W2:Y:S01]  /*3840*/  MUFU.TANH R14, R14 ;  /* 0x0000000e000e7308 */ /* 0x000ea20000002400 */
[----:B---3--:R-:W-:Y:S01]  /*3850*/  FMNMX.FTZ R53, R37, R6, !PT ;  /* 0x0000000625357209 */ /* 0x008fe20007810000 */
[--C-:B------:R-:W-:Y:S01]  /*3860*/  FFMA.FTZ R27, R27, UR28, -R25.reuse ;  /* 0x0000001c1b1b7c23 */ /* 0x100fe20008010819 */
[----:B------:R-:W-:Y:S01]  /*3870*/  ISETP.GT.AND P1, PT, R98, 0x11, PT ;  /* 0x000000116200780c */ /* 0x000fe20003f24270 */
[--C-:B------:R-:W-:Y:S01]  /*3880*/  FFMA.FTZ R30, R30, UR28, -R25.reuse ;  /* 0x0000001c1e1e7c23 */ /* 0x100fe20008010819 */
[----:B-1----:R-:W-:Y:S01]  /*3890*/  FSEL R49, R9, -INF , P2 ;  /* 0xff80000009317808 */ /* 0x002fe20001000000 */
[--C-:B------:R-:W-:Y:S01]  /*38a0*/  FFMA.FTZ R31, R31, UR28, -R25.reuse ;  /* 0x0000001c1f1f7c23 */ /* 0x100fe20008010819 */
[----:B------:R-:W-:Y:S01]  /*38b0*/  FMNMX.FTZ R6, R36, R53, !PT ;  /* 0x0000003524067209 */ /* 0x000fe20007810000 */
[----:B------:R1:W-:Y:S01]  /*38c0*/  MUFU.TANH R109, R52 ;  /* 0x00000034006d7308 */ /* 0x0003e20000002400 */
[----:B------:R-:W-:Y:S01]  /*38d0*/  ISETP.GT.AND P2, PT, R98, 0x18, PT ;  /* 0x000000186200780c */ /* 0x000fe20003f44270 */
[--C-:B------:R-:W-:Y:S01]  /*38e0*/  FFMA.FTZ R46, R46, UR28, -R25.reuse ;  /* 0x0000001c2e2e7c23 */ /* 0x100fe20008010819 */
[----:B------:R-:W-:Y:S01]  /*38f0*/  FMNMX.FTZ R9, R49, R6, !PT ;  /* 0x0000000631097209 */ /* 0x000fe20007810000 */
[--C-:B------:R-:W-:Y:S01]  /*3900*/  FFMA.FTZ R34, R34, UR28, -R25.reuse ;  /* 0x0000001c22227c23 */ /* 0x100fe20008010819 */
[----:B------:R-:W-:Y:S01]  /*3910*/  FSEL R53, R12, -INF , P2 ;  /* 0xff8000000c357808 */ /* 0x000fe20001000000 */
[--C-:B------:R-:W-:Y:S01]  /*3920*/  FFMA.FTZ R55, R55, UR28, -R25.reuse ;  /* 0x0000001c37377c23 */ /* 0x100fe20008010819 */
[----:B------:R-:W-:Y:S01]  /*3930*/  ISETP.GT.AND P2, PT, R98, 0x20, PT ;  /* 0x000000206200780c */ /* 0x000fe20003f44270 */
[----:B------:R-:W3:Y:S01]  /*3940*/  MUFU.TANH R15, R15 ;  /* 0x0000000f000f7308 */ /* 0x000ee20000002400 */
[----:B-1----:R-:W-:Y:S01]  /*3950*/  FSEL R52, R10, -INF , P1 ;  /* 0xff8000000a347808 */ /* 0x002fe20000800000 */
[--C-:B------:R-:W-:Y:S01]  /*3960*/  FFMA.FTZ R64, R64, UR28, -R25.reuse ;  /* 0x0000001c40407c23 */ /* 0x100fe20008010819 */
[----:B------:R-:W-:Y:S01]  /*3970*/  ISETP.GT.AND P1, PT, R98, 0x19, PT ;  /* 0x000000196200780c */ /* 0x000fe20003f24270 */
[--C-:B------:R-:W-:Y:S01]  /*3980*/  FFMA.FTZ R39, R39, UR28, -R25.reuse ;  /* 0x0000001c27277c23 */ /* 0x100fe20008010819 */
[----:B------:R-:W-:Y:S01]  /*3990*/  FMNMX.FTZ R8, R52, R9, !PT ;  /* 0x0000000934087209 */ /* 0x000fe20007810000 */
[--C-:B------:R-:W-:Y:S01]  /*39a0*/  FFMA.FTZ R9, R88, UR28, -R25.reuse ;  /* 0x0000001c58097c23 */ /* 0x100fe20008010819 */
[----:B0-----:R-:W-:Y:S01]  /*39b0*/  FSEL R71, R11, -INF , P1 ;  /* 0xff8000000b477808 */ /* 0x001fe20000800000 */
[----:B------:R-:W0:Y:S01]  /*39c0*/  MUFU.TANH R20, R20 ;  /* 0x0000001400147308 */ /* 0x000e220000002400 */
[----:B------:R-:W-:Y:S01]  /*39d0*/  FMNMX.FTZ R10, R53, R8, !PT ;  /* 0x00000008350a7209 */ /* 0x000fe20007810000 */
[--C-:B------:R-:W-:Y:S01]  /*39e0*/  FFMA.FTZ R38, R38, UR28, -R25.reuse ;  /* 0x0000001c26267c23 */ /* 0x100fe20008010819 */
[----:B------:R-:W-:Y:S01]  /*39f0*/  ISETP.GT.AND P1, PT, R98, 0x21, PT ;  /* 0x000000216200780c */ /* 0x000fe20003f24270 */
[--C-:B------:R-:W-:Y:S01]  /*3a00*/  FFMA.FTZ R35, R35, UR28, -R25.reuse ;  /* 0x0000001c23237c23 */ /* 0x100fe20008010819 */
[----:B------:R-:W-:Y:S01]  /*3a10*/  FSEL R77, R13, -INF , P2 ;  /* 0xff8000000d4d7808 */ /* 0x000fe20001000000 */
[--C-:B------:R-:W-:Y:S01]  /*3a20*/  FFMA.FTZ R44, R44, UR28, -R25.reuse ;  /* 0x0000001c2c2c7c23 */ /* 0x100fe20008010819 */
[----:B------:R-:W-:Y:S01]  /*3a30*/  FMNMX.FTZ R10, R71, R10, !PT ;  /* 0x0000000a470a7209 */ /* 0x000fe20007810000 */
[----:B------:R-:W1:Y:S01]  /*3a40*/  MUFU.TANH R21, R21 ;  /* 0x0000001500157308 */ /* 0x000e620000002400 */
[----:B------:R-:W-:Y:S01]  /*3a50*/  ISETP.GT.AND P2, PT, R98, 0x28, PT ;  /* 0x000000286200780c */ /* 0x000fe20003f44270 */
[--C-:B------:R-:W-:Y:S01]  /*3a60*/  FFMA.FTZ R26, R26, UR28, -R25.reuse ;  /* 0x0000001c1a1a7c23 */ /* 0x100fe20008010819 */
[----:B--2---:R-:W-:Y:S01]  /*3a70*/  FSEL R79, R14, -INF , P1 ;  /* 0xff8000000e4f7808 */ /* 0x004fe20000800000 */
[----:B------:R-:W-:Y:S01]  /*3a80*/  FFMA.FTZ R14, R84, UR28, -R25 ;  /* 0x0000001c540e7c23 */ /* 0x000fe20008010819 */
[----:B------:R-:W-:-:S02]  /*3a90*/  FMNMX.FTZ R10, R77, R10, !PT ;  /* 0x0000000a4d0a7209 */ /* 0x000fc40007810000 */
[C---:B------:R-:W-:Y:S01]  /*3aa0*/  ISETP.GT.AND P1, PT, R98.reuse, 0x29, PT ;  /* 0x000000296200780c */ /* 0x040fe20003f24270 */
[----:B------:R-:W2:Y:S01]  /*3ab0*/  MUFU.TANH R72, R72 ;  /* 0x0000004800487308 */ /* 0x000ea20000002400 */
[----:B---3--:R-:W-:Y:S02]  /*3ac0*/  FSEL R81, R15, -INF , P2 ;  /* 0xff8000000f517808 */ /* 0x008fe40001000000 */
[----:B------:R-:W-:Y:S02]  /*3ad0*/  FMNMX.FTZ R10, R79, R10, !PT ;  /* 0x0000000a4f0a7209 */ /* 0x000fe40007810000 */
[----:B------:R-:W-:Y:S02]  /*3ae0*/  ISETP.GT.AND P2, PT, R98, 0x30, PT ;  /* 0x000000306200780c */ /* 0x000fe40003f44270 */
[----:B0-----:R-:W-:Y:S01]  /*3af0*/  FSEL R83, R20, -INF , P1 ;  /* 0xff80000014537808 */ /* 0x001fe20000800000 */
[----:B------:R-:W0:Y:S01]  /*3b00*/  MUFU.TANH R74, R74 ;  /* 0x0000004a004a7308 */ /* 0x000e220000002400 */
[----:B------:R-:W-:-:S02]  /*3b10*/  FMNMX.FTZ R12, R81, R10, !PT ;  /* 0x0000000a510c7209 */ /* 0x000fc40007810000 */
[----:B------:R-:W-:Y:S02]  /*3b20*/  ISETP.GT.AND P1, PT, R98, 0x31, PT ;  /* 0x000000316200780c */ /* 0x000fe40003f24270 */
[----:B-1----:R-:W-:Y:S01]  /*3b30*/  FSEL R84, R21, -INF , P2 ;  /* 0xff80000015547808 */ /* 0x002fe20001000000 */
[--C-:B------:R-:W-:Y:S01]  /*3b40*/  FFMA.FTZ R21, R70, UR28, -R25.reuse ;  /* 0x0000001c46157c23 */ /* 0x100fe20008010819 */
[----:B------:R-:W-:Y:S01]  /*3b50*/  FMNMX.FTZ R11, R83, R12, !PT ;  /* 0x0000000c530b7209 */ /* 0x000fe20007810000 */
[----:B------:R-:W1:Y:S01]  /*3b60*/  MUFU.TANH R73, R73 ;  /* 0x0000004900497308 */ /* 0x000e620000002400 */
[----:B------:R-:W-:Y:S01]  /*3b70*/  ISETP.GT.AND P2, PT, R98, 0x38, PT ;  /* 0x000000386200780c */ /* 0x000fe20003f44270 */
[----:B------:R-:W-:Y:S01]  /*3b80*/  FFMA.FTZ R12, R80, UR28, -R25 ;  /* 0x0000001c500c7c23 */ /* 0x000fe20008010819 */
[----:B--2---:R-:W-:Y:S02]  /*3b90*/  FSEL R72, R72, -INF , P1 ;  /* 0xff80000048487808 */ /* 0x004fe40000800000 */
[----:B------:R-:W-:-:S02]  /*3ba0*/  FMNMX.FTZ R13, R84, R11, !PT ;  /* 0x0000000b540d7209 */ /* 0x000fc40007810000 */
[----:B------:R-:W-:Y:S01]  /*3bb0*/  ISETP.GT.AND P1, PT, R98, 0x39, PT ;  /* 0x000000396200780c */ /* 0x000fe20003f24270 */
[----:B------:R-:W2:Y:S01]  /*3bc0*/  MUFU.TANH R75, R75 ;  /* 0x0000004b004b7308 */ /* 0x000ea20000002400 */
[----:B0-----:R-:W-:Y:S02]  /*3bd0*/  FSEL R74, R74, -INF , P2 ;  /* 0xff8000004a4a7808 */ /* 0x001fe40001000000 */
[----:B------:R-:W-:Y:S02]  /*3be0*/  FMNMX.FTZ R13, R72, R13, !PT ;  /* 0x0000000d480d7209 */ /* 0x000fe40007810000 */
[----:B------:R-:W-:-:S03]  /*3bf0*/  ISETP.GT.AND P2, PT, R98, 0x40, PT ;  /* 0x000000406200780c */ /* 0x000fc60003f44270 */
[----:B------:R-:W0:Y:S01]  /*3c00*/  MUFU.TANH R56, R56 ;  /* 0x0000003800387308 */ /* 0x000e220000002400 */
[----:B-1----:R-:W-:Y:S02]  /*3c10*/  FSEL R73, R73, -INF , P1 ;  /* 0xff80000049497808 */ /* 0x002fe40000800000 */
[----:B------:R-:W-:-:S05]  /*3c20*/  ISETP.GT.AND P1, PT, R98, 0x41, PT ;  /* 0x000000416200780c */ /* 0x000fca0003f24270 */
[----:B------:R-:W1:Y:S01]  /*3c30*/  MUFU.TANH R57, R57 ;  /* 0x0000003900397308 */ /* 0x000e620000002400 */
[----:B--2---:R-:W-:Y:S02]  /*3c40*/  FSEL R75, R75, -INF , P2 ;  /* 0xff8000004b4b7808 */ /* 0x004fe40001000000 */
[----:B------:R-:W-:-:S05]  /*3c50*/  ISETP.GT.AND P2, PT, R98, 0x48, PT ;  /* 0x000000486200780c */ /* 0x000fca0003f44270 */
[----:B------:R-:W2:Y:S01]  /*3c60*/  MUFU.TANH R58, R58 ;  /* 0x0000003a003a7308 */ /* 0x000ea20000002400 */
[----:B0-----:R-:W-:Y:S02]  /*3c70*/  FSEL R56, R56, -INF , P1 ;  /* 0xff80000038387808 */ /* 0x001fe40000800000 */
[----:B------:R-:W-:-:S05]  /*3c80*/  ISETP.GT.AND P1, PT, R98, 0x49, PT ;  /* 0x000000496200780c */ /* 0x000fca0003f24270 */
[----:B------:R0:W-:Y:S08]  /*3c90*/  MUFU.EX2 R10, R14 ;  /* 0x0000000e000a7308 */ /* 0x0001f00000000800 */
[----:B------:R-:W3:Y:S01]  /*3ca0*/  MUFU.TANH R59, R59 ;  /* 0x0000003b003b7308 */ /* 0x000ee20000002400 */
[----:B0-----:R-:W-:Y:S01]  /*3cb0*/  FMNMX.FTZ R14, R74, R13, !PT ;  /* 0x0000000d4a0e7209 */ /* 0x001fe20007810000 */
[----:B------:R-:W-:Y:S01]  /*3cc0*/  FFMA.FTZ R13, R78, UR28, -R25 ;  /* 0x0000001c4e0d7c23 */ /* 0x000fe20008010819 */
[----:B-1----:R-:W-:-:S02]  /*3cd0*/  FSEL R78, R57, -INF , P2 ;  /* 0xff800000394e7808 */ /* 0x002fc40001000000 */
[----:B------:R-:W-:Y:S02]  /*3ce0*/  FMNMX.FTZ R14, R73, R14, !PT ;  /* 0x0000000e490e7209 */ /* 0x000fe40007810000 */
[----:B------:R-:W-:Y:S01]  /*3cf0*/  ISETP.GT.AND P2, PT, R98, 0x50, PT ;  /* 0x000000506200780c */ /* 0x000fe20003f44270 */
[----:B------:R-:W0:Y:S01]  /*3d00*/  MUFU.TANH R60, R60 ;  /* 0x0000003c003c7308 */ /* 0x000e220000002400 */
[----:B------:R-:W-:Y:S01]  /*3d10*/  FMNMX.FTZ R15, R75, R14, !PT ;  /* 0x0000000e4b0f7209 */ /* 0x000fe20007810000 */
[----:B------:R-:W-:Y:S01]  /*3d20*/  FFMA.FTZ R14, R76, UR28, -R25 ;  /* 0x0000001c4c0e7c23 */ /* 0x000fe20008010819 */
[----:B--2---:R-:W-:Y:S02]  /*3d30*/  FSEL R86, R58, -INF , P1 ;  /* 0xff8000003a567808 */ /* 0x004fe40000800000 */
[----:B------:R-:W-:Y:S02]  /*3d40*/  FMNMX.FTZ R15, R56, R15, !PT ;  /* 0x0000000f380f7209 */ /* 0x000fe40007810000 */
[----:B------:R-:W-:Y:S01]  /*3d50*/  ISETP.GT.AND P1, PT, R98, 0x51, PT ;  /* 0x000000516200780c */ /* 0x000fe20003f24270 */
[----:B------:R-:W1:Y:S01]  /*3d60*/  MUFU.TANH R62, R62 ;  /* 0x0000003e003e7308 */ /* 0x000e620000002400 */
[----:B------:R-:W-:-:S02]  /*3d70*/  FMNMX.FTZ R15, R78, R15, !PT ;  /* 0x0000000f4e0f7209 */ /* 0x000fc40007810000 */
[----:B---3--:R-:W-:Y:S02]  /*3d80*/  FSEL R87, R59, -INF , P2 ;  /* 0xff8000003b577808 */ /* 0x008fe40001000000 */
[----:B------:R-:W-:Y:S01]  /*3d90*/  FMNMX.FTZ R20, R86, R15, !PT ;  /* 0x0000000f56147209 */ /* 0x000fe20007810000 */
[----:B------:R-:W-:Y:S01]  /*3da0*/  FFMA.FTZ R15, R69, UR28, -R25 ;  /* 0x0000001c450f7c23 */ /* 0x000fe20008010819 */
[----:B------:R-:W-:Y:S01]  /*3db0*/  ISETP.GT.AND P2, PT, R98, 0x58, PT ;  /* 0x000000586200780c */ /* 0x000fe20003f44270 */
[----:B------:R-:W-:Y:S01]  /*3dc0*/  MUFU.TANH R61, R61 ;  /* 0x0000003d003d7308 */ /* 0x000fe20000002400 */
[----:B0-----:R-:W-:Y:S02]  /*3dd0*/  FSEL R89, R60, -INF , P1 ;  /* 0xff8000003c597808 */ /* 0x001fe40000800000 */
[----:B------:R-:W-:Y:S02]  /*3de0*/  FMNMX.FTZ R20, R87, R20, !PT ;  /* 0x0000001457147209 */ /* 0x000fe40007810000 */
[----:B------:R-:W-:-:S02]  /*3df0*/  ISETP.GT.AND P1, PT, R98, 0x59, PT ;  /* 0x000000596200780c */ /* 0x000fc40003f24270 */
[----:B------:R-:W-:Y:S01]  /*3e00*/  FMNMX.FTZ R20, R89, R20, !PT ;  /* 0x0000001459147209 */ /* 0x000fe20007810000 */
[----:B------:R-:W0:Y:S01]  /*3e10*/  MUFU.TANH R63, R63 ;  /* 0x0000003f003f7308 */ /* 0x000e220000002400 */
[----:B-1----:R-:W-:Y:S02]  /*3e20*/  FSEL R91, R62, -INF , P2 ;  /* 0xff8000003e5b7808 */ /* 0x002fe40001000000 */
[----:B------:R-:W-:Y:S02]  /*3e30*/  ISETP.GT.AND P2, PT, R98, 0x60, PT ;  /* 0x000000606200780c */ /* 0x000fe40003f44270 */
[----:B------:R-:W-:-:S03]  /*3e40*/  FMNMX.FTZ R57, R91, R20, !PT ;  /* 0x000000145b397209 */ /* 0x000fc60007810000 */
[----:B------:R-:W-:Y:S08]  /*3e50*/  MUFU.TANH R40, R40 ;  /* 0x0000002800287308 */ /* 0x000ff00000002400 */
[----:B------:R-:W1:Y:S01]  /*3e60*/  MUFU.TANH R99, R99 ;  /* 0x0000006300637308 */ /* 0x000e620000002400 */
[----:B0-----:R-:W-:Y:S02]  /*3e70*/  FSEL R93, R63, -INF , P2 ;  /* 0xff8000003f5d7808 */ /* 0x001fe40001000000 */
[----:B------:R-:W-:-:S05]  /*3e80*/  ISETP.GT.AND P2, PT, R98, 0x68, PT ;  /* 0x000000686200780c */ /* 0x000fca0003f44270 */
[----:B------:R0:W-:Y:S08]  /*3e90*/  MUFU.EX2 R6, R92 ;  /* 0x0000005c00067308 */ /* 0x0001f00000000800 */
[----:B------:R2:W-:Y:S01]  /*3ea0*/  MUFU.EX2 R8, R90 ;  /* 0x0000005a00087308 */ /* 0x0005e20000000800 */
[----:B0-----:R-:W-:Y:S01]  /*3eb0*/  FSEL R92, R61, -INF , P1 ;  /* 0xff8000003d5c7808 */ /* 0x001fe20000800000 */
[----:B------:R-:W-:Y:S01]  /*3ec0*/  FFMA.FTZ R61, R68, UR28, -R25 ;  /* 0x0000001c443d7c23 */ /* 0x000fe20008010819 */
[----:B------:R-:W-:-:S02]  /*3ed0*/  ISETP.GT.AND P1, PT, R98, 0x61, PT ;  /* 0x000000616200780c */ /* 0x000fc40003f24270 */
[----:B------:R-:W-:Y:S02]  /*3ee0*/  FMNMX.FTZ R20, R92, R57, !PT ;  /* 0x000000395c147209 */ /* 0x000fe40007810000 */
[----:B-1----:R-:W-:Y:S01]  /*3ef0*/  FSEL R60, R99, -INF , P2 ;  /* 0xff800000633c7808 */ /* 0x002fe20001000000 */
[----:B------:R0:W1:Y:S01]  /*3f00*/  MUFU.TANH R113, R28 ;  /* 0x0000001c00717308 */ /* 0x0000620000002400 */
[----:B--2---:R-:W-:Y:S01]  /*3f10*/  FSEL R90, R40, -INF , P1 ;  /* 0xff800000285a7808 */ /* 0x004fe20000800000 */
[--C-:B------:R-:W-:Y:S01]  /*3f20*/  FFMA.FTZ R40, R67, UR28, -R25.reuse ;  /* 0x0000001c43287c23 */ /* 0x100fe20008010819 */
[----:B------:R-:W-:Y:S02]  /*3f30*/  FMNMX.FTZ R57, R93, R20, !PT ;  /* 0x000000145d397209 */ /* 0x000fe40007810000 */
[----:B------:R-:W-:Y:S02]  /*3f40*/  ISETP.GT.AND P1, PT, R98, 0x69, PT ;  /* 0x000000696200780c */ /* 0x000fe40003f24270 */
[----:B------:R-:W-:Y:S01]  /*3f50*/  FMNMX.FTZ R57, R90, R57, !PT ;  /* 0x000000395a397209 */ /* 0x000fe20007810000 */
[----:B------:R-:W-:Y:S01]  /*3f60*/  MUFU.EX2 R20, R61 ;  /* 0x0000003d00147308 */ /* 0x000fe20000000800 */
[----:B------:R-:W-:Y:S01]  /*3f70*/  ISETP.GT.AND P2, PT, R98, 0x70, PT ;  /* 0x000000706200780c */ /* 0x000fe20003f44270 */
[----:B0-----:R-:W-:Y:S01]  /*3f80*/  FFMA.FTZ R28, R102, UR28, -R25 ;  /* 0x0000001c661c7c23 */ /* 0x001fe20008010819 */
[----:B------:R-:W-:-:S02]  /*3f90*/  FSEL R58, R103, -INF , P1 ;  /* 0xff800000673a7808 */ /* 0x000fc40000800000 */
[----:B------:R-:W-:Y:S02]  /*3fa0*/  FMNMX.FTZ R57, R60, R57, !PT ;  /* 0x000000393c397209 */ /* 0x000fe40007810000 */
[----:B------:R-:W-:Y:S01]  /*3fb0*/  ISETP.GT.AND P1, PT, R98, 0x71, PT ;  /* 0x000000716200780c */ /* 0x000fe20003f24270 */
[----:B------:R0:W2:Y:S01]  /*3fc0*/  MUFU.TANH R114, R29 ;  /* 0x0000001d00727308 */ /* 0x0000a20000002400 */
[----:B------:R-:W-:Y:S02]  /*3fd0*/  FSEL R59, R105, -INF , P2 ;  /* 0xff800000693b7808 */ /* 0x000fe40001000000 */
[----:B------:R-:W-:Y:S01]  /*3fe0*/  FMNMX.FTZ R68, R58, R57, !PT ;  /* 0x000000393a447209 */ /* 0x000fe20007810000 */
[----:B------:R-:W-:-:S01]  /*3ff0*/  FFMA.FTZ R57, R54, UR28, -R25 ;  /* 0x0000001c36397c23 */ /* 0x000fc20008010819 */
[----:B------:R-:W-:Y:S02]  /*4000*/  ISETP.GT.AND P2, PT, R98, 0x78, PT ;  /* 0x000000786200780c */ /* 0x000fe40003f44270 */
[----:B------:R-:W-:Y:S01]  /*4010*/  FSEL R62, R107, -INF , P1 ;  /* 0xff8000006b3e7808 */ /* 0x000fe20000800000 */
[----:B------:R-:W3:Y:S01]  /*4020*/  MUFU.TANH R97, R97 ;  /* 0x0000006100617308 */ /* 0x000ee20000002400 */
[----:B------:R-:W-:Y:S01]  /*4030*/  FMNMX.FTZ R63, R59, R68, !PT ;  /* 0x000000443b3f7209 */ /* 0x000fe20007810000 */
[----:B0-----:R-:W-:Y:S01]  /*4040*/  FFMA.FTZ R29, R104, UR28, -R25 ;  /* 0x0000001c681d7c23 */ /* 0x001fe20008010819 */
[----:B------:R-:W-:-:S02]  /*4050*/  ISETP.GT.AND P1, PT, R98, 0x79, PT ;  /* 0x000000796200780c */ /* 0x000fc40003f24270 */
[----:B------:R-:W-:Y:S02]  /*4060*/  FSEL R61, R109, -INF , P2 ;  /* 0xff8000006d3d7808 */ /* 0x000fe40001000000 */
[----:B------:R-:W-:Y:S01]  /*4070*/  FMNMX.FTZ R54, R62, R63, !PT ;  /* 0x0000003f3e367209 */ /* 0x000fe20007810000 */
[----:B------:R-:W0:Y:S01]  /*4080*/  MUFU.TANH R85, R85 ;  /* 0x0000005500557308 */ /* 0x000e220000002400 */
[----:B------:R-:W-:Y:S02]  /*4090*/  ISETP.GT.AND P2, PT, R98, 0x80, PT ;  /* 0x000000806200780c */ /* 0x000fe40003f44270 */
[----:B------:R-:W-:Y:S02]  /*40a0*/  FSEL R63, R110, -INF , P1 ;  /* 0xff8000006e3f7808 */ /* 0x000fe40000800000 */
[----:B------:R-:W-:Y:S02]  /*40b0*/  FMNMX.FTZ R54, R61, R54, !PT ;  /* 0x000000363d367209 */ /* 0x000fe40007810000 */
[----:B------:R-:W-:Y:S01]  /*40c0*/  ISETP.GT.AND P1, PT, R98, 0x81, PT ;  /* 0x000000816200780c */ /* 0x000fe20003f24270 */
[----:B------:R-:W4:Y:S01]  /*40d0*/  MUFU.TANH R101, R101 ;  /* 0x0000006500657308 */ /* 0x000f220000002400 */
[----:B------:R-:W-:-:S02]  /*40e0*/  FSEL R68, R111, -INF , P2 ;  /* 0xff8000006f447808 */ /* 0x000fc40001000000 */
[----:B------:R-:W-:Y:S01]  /*40f0*/  FMNMX.FTZ R69, R63, R54, !PT ;  /* 0x000000363f457209 */ /* 0x000fe20007810000 */
[----:B------:R-:W-:-:S01]  /*4100*/  FFMA.FTZ R54, R43, UR28, -R25 ;  /* 0x0000001c2b367c23 */ /* 0x000fc20008010819 */
[----:B------:R-:W-:Y:S02]  /*4110*/  ISETP.GT.AND P2, PT, R98, 0x88, PT ;  /* 0x000000886200780c */ /* 0x000fe40003f44270 */
[----:B------:R-:W-:Y:S01]  /*4120*/  FSEL R67, R112, -INF , P1 ;  /* 0xff80000070437808 */ /* 0x000fe20000800000 */
[----:B------:R-:W5:Y:S01]  /*4130*/  MUFU.TANH R95, R95 ;  /* 0x0000005f005f7308 */ /* 0x000f620000002400 */
[----:B------:R-:W-:Y:S02]  /*4140*/  FMNMX.FTZ R70, R68, R69, !PT ;  /* 0x0000004544467209 */ /* 0x000fe40007810000 */
[----:B------:R-:W-:Y:S02]  /*4150*/  ISETP.GT.AND P1, PT, R98, 0x89, PT ;  /* 0x000000896200780c */ /* 0x000fe40003f24270 */
[----:B-1----:R-:W-:-:S02]  /*4160*/  FSEL R43, R113, -INF , P2 ;  /* 0xff800000712b7808 */ /* 0x002fc40001000000 */
[----:B------:R-:W-:Y:S01]  /*4170*/  FMNMX.FTZ R70, R67, R70, !PT ;  /* 0x0000004643467209 */ /* 0x000fe20007810000 */
[----:B------:R5:W-:Y:S01]  /*4180*/  MUFU.EX2 R11, R82 ;  /* 0x00000052000b7308 */ /* 0x000be20000000800 */
[----:B------:R-:W-:Y:S02]  /*4190*/  ISETP.GT.AND P2, PT, R98, 0x90, PT ;  /* 0x000000906200780c */ /* 0x000fe40003f44270 */
[----:B--2---:R-:W-:Y:S02]  /*41a0*/  FSEL R69, R114, -INF , P1 ;  /* 0xff80000072457808 */ /* 0x004fe40000800000 */
[----:B------:R-:W-:Y:S02]  /*41b0*/  FMNMX.FTZ R76, R43, R70, !PT ;  /* 0x000000462b4c7209 */ /* 0x000fe40007810000 */
[----:B---3--:R-:W-:Y:S01]  /*41c0*/  FSEL R70, R97, -INF , P2 ;  /* 0xff80000061467808 */ /* 0x008fe20001000000 */
[----:B------:R-:W-:Y:S01]  /*41d0*/  MUFU.EX2 R24, R24 ;  /* 0x0000001800187308 */ /* 0x000fe20000000800 */
[----:B------:R-:W-:-:S02]  /*41e0*/  ISETP.GT.AND P1, PT, R98, 0x91, PT ;  /* 0x000000916200780c */ /* 0x000fc40003f24270 */
[----:B------:R-:W-:Y:S02]  /*41f0*/  FMNMX.FTZ R97, R69, R76, !PT ;  /* 0x0000004c45617209 */ /* 0x000fe40007810000 */
[----:B------:R-:W-:Y:S02]  /*4200*/  ISETP.GT.AND P2, PT, R98, 0x98, PT ;  /* 0x000000986200780c */ /* 0x000fe40003f44270 */
[----:B0-----:R-:W-:Y:S01]  /*4210*/  FSEL R76, R85, -INF , P1 ;  /* 0xff800000554c7808 */ /* 0x001fe20000800000 */
[----:B------:R-:W-:-:S01]  /*4220*/  FFMA.FTZ R85, R50, UR28, -R25 ;  /* 0x0000001c32557c23 */ /* 0x000fc20008010819 */
[----:B------:R-:W-:Y:S01]  /*4230*/  FMNMX.FTZ R97, R70, R97, !PT ;  /* 0x0000006146617209 */ /* 0x000fe20007810000 */
[----:B------:R-:W-:-:S01]  /*4240*/  FFMA.FTZ R50, R51, UR28, -R25 ;  /* 0x0000001c33327c23 */ /* 0x000fc20008010819 */
[----:B------:R-:W-:Y:S01]  /*4250*/  ISETP.GT.AND P1, PT, R98, 0x99, PT ;  /* 0x000000996200780c */ /* 0x000fe20003f24270 */
[----:B------:R-:W-:-:S01]  /*4260*/  FFMA.FTZ R51, R66, UR28, -R25 ;  /* 0x0000001c42337c23 */ /* 0x000fc20008010819 */
[----:B----4-:R-:W-:Y:S01]  /*4270*/  FSEL R80, R101, -INF , P2 ;  /* 0xff80000065507808 */ /* 0x010fe20001000000 */
[----:B------:R-:W-:-:S01]  /*4280*/  FFMA.FTZ R66, R65, UR28, -R25 ;  /* 0x0000001c41427c23 */ /* 0x000fc20008010819 */
[----:B------:R-:W-:Y:S01]  /*4290*/  FMNMX.FTZ R97, R76, R97, !PT ;  /* 0x000000614c617209 */ /* 0x000fe20007810000 */
[----:B------:R-:W-:Y:S01]  /*42a0*/  IMAD.U32 R65, RZ, RZ, UR28 ;  /* 0x0000001cff417e24 */ /* 0x000fe2000f8e00ff */
[----:B-----5:R-:W-:Y:S01]  /*42b0*/  FSEL R82, R95, -INF , P1 ;  /* 0xff8000005f527808 */ /* 0x020fe20000800000 */
        /* <DEDUP_REMOVED lines=13> */
[----:B0-----:R-:W-:-:S07]  /*4390*/  FMNMX.FTZ R88, R94, R95, !PT ;  /* 0x0000005f5e587209 */ /* 0x001fce0007810000 */
[----:B------:R-:W-:Y:S01]  /*43a0*/  MUFU.EX2 R13, R13 ;  /* 0x0000000d000d7308 */ /* 0x000fe20000000800 */
[C---:B------:R-:W-:Y:S01]  /*43b0*/  FSETP.NEU.FTZ.AND P1, PT, R88.reuse, -INF , PT ;  /* 0xff8000005800780b */ /* 0x040fe20003f3d000 */
[----:B------:R-:W-:-:S06]  /*43c0*/  FFMA.FTZ R65, R88, R65, -8 ;  /* 0xc100000058417423 */ /* 0x000fcc0000010041 */
[----:B------:R-:W-:Y:S01]  /*43d0*/  MUFU.EX2 R14, R14 ;  /* 0x0000000e000e7308 */ /* 0x000fe20000000800 */
[----:B------:R-:W-:Y:S02]  /*43e0*/  FSEL R94, R65, RZ, P1 ;  /* 0x000000ff415e7208 */ /* 0x000fe40000800000 */
[----:B------:R-:W-:-:S03]  /*43f0*/  PLOP3.LUT P1, PT, PT, PT, UP0, 0x80, 0x0 ;  /* 0x000000000000781c */ /* 0x000fc60003f2f008 */
        /* <DEDUP_REMOVED lines=31> */
[----:B0-----:R-:W-:-:S01]  /*45f0*/  FADD.FTZ R84, R45, R48 ;  /* 0x000000302d547221 */ /* 0x001fc20000010000 */
        /* <DEDUP_REMOVED lines=14> */
[----:B------:R3:W-:Y:S08]  /*46e0*/  MUFU.EX2 R100, R79 ;  /* 0x0000004f00647308 */ /* 0x0007f00000000800 */
[----:B------:R-:W4:Y:S01]  /*46f0*/  MUFU.EX2 R37, R37 ;  /* 0x0000002500257308 */ /* 0x000f220000000800 */
[----:B---3--:R-:W-:-:S07]  /*4700*/  FADD.FTZ R79, R24, R29 ;  /* 0x0000001d184f7221 */ /* 0x008fce0000010000 */
[----:B------:R-:W-:Y:S08]  /*4710*/  MUFU.EX2 R98, R71 ;  /* 0x0000004700627308 */ /* 0x000ff00000000800 */
[----:B------:R3:W-:Y:S08]  /*4720*/  MUFU.EX2 R71, R86 ;  /* 0x0000005600477308 */ /* 0x0007f00000000800 */
[----:B------:R-:W5:Y:S01]  /*4730*/  MUFU.EX2 R53, R53 ;  /* 0x0000003500357308 */ /* 0x000f620000000800 */
[----:B---3--:R-:W-:-:S01]  /*4740*/  FADD.FTZ R86, R28, R79 ;  /* 0x0000004f1c567221 */ /* 0x008fc20000010000 */
[----:B-1----:R-:W-:Y:S01]  /*4750*/  FADD.FTZ R79, R65, R84 ;  /* 0x00000054414f7221 */ /* 0x002fe20000010000 */
[----:B--2---:R-:W-:-:S03]  /*4760*/  F2FP.SATFINITE.E4M3.F32.PACK_AB_MERGE_C R65, R96, R65, RZ ;  /* 0x000000416041723e */ /* 0x004fc600048070ff */
[----:B------:R-:W-:Y:S01]  /*4770*/  FADD.FTZ R79, R96, R79 ;  /* 0x0000004f604f7221 */ /* 0x000fe20000010000 */
[----:B------:R-:W-:Y:S01]  /*4780*/  F2FP.SATFINITE.E4M3.F32.PACK_AB_MERGE_C R184, R48, R45, R65 ;  /* 0x0000002d30b8723e */ /* 0x000fe20004807041 */
[----:B------:R1:W-:Y:S02]  /*4790*/  MUFU.EX2 R102, R83 ;  /* 0x0000005300667308 */ /* 0x0003e40000000800 */
[----:B0-----:R-:W-:-:S04]  /*47a0*/  FADD.FTZ R2, R36, R79 ;  /* 0x0000004f24027221 */ /* 0x001fc80000010000 */
[----:B----4-:R-:W-:Y:S02]  /*47b0*/  FADD.FTZ R2, R37, R2 ;  /* 0x0000000225027221 */ /* 0x010fe40000010000 */
[----:B------:R-:W0:Y:S01]  /*47c0*/  MUFU.EX2 R77, R77 ;  /* 0x0000004d004d7308 */ /* 0x000e220000000800 */
[----:B-1----:R-:W-:-:S01]  /*47d0*/  FADD.FTZ R83, R33, R86 ;  /* 0x0000005621537221 */ /* 0x002fc20000010000 */
[----:B-----5:R-:W-:Y:S01]  /*47e0*/  FADD.FTZ R25, R53, R2 ;  /* 0x0000000235197221 */ /* 0x020fe20000010000 */
[----:B------:R-:W-:Y:S02]  /*47f0*/  F2FP.SATFINITE.E4M3.F32.PACK_AB_MERGE_C R53, R98, R53, RZ ;  /* 0x000000356235723e */ /* 0x000fe400048070ff */
[----:B------:R-:W-:Y:S01]  /*4800*/  CS2R R86, SRZ ;  /* 0x0000000000567805 */ /* 0x000fe2000001ff00 */
[----:B------:R-:W-:-:S01]  /*4810*/  FADD.FTZ R84, R32, R83 ;  /* 0x0000005320547221 */ /* 0x000fc20000010000 */
[----:B------:R-:W-:Y:S01]  /*4820*/  FADD.FTZ R2, R98, R25 ;  /* 0x0000001962027221 */ /* 0x000fe20000010000 */
[----:B------:R-:W-:Y:S01]  /*4830*/  F2FP.SATFINITE.E4M3.F32.PACK_AB_MERGE_C R186, R37, R36, R53 ;  /* 0x0000002425ba723e */ /* 0x000fe20004807035 */
[----:B------:R-:W1:Y:S01]  /*4840*/  MUFU.EX2 R81, R81 ;  /* 0x0000005100517308 */ /* 0x000e620000000800 */
[----:B------:R-:W-:-:S01]  /*4850*/  FADD.FTZ R84, R3, R84 ;  /* 0x0000005403547221 */ /* 0x000fc20000010000 */
[----:B------:R-:W-:-:S03]  /*4860*/  CS2R R36, SRZ ;  /* 0x0000000000247805 */ /* 0x000fc6000001ff00 */
[----:B------:R-:W-:-:S03]  /*4870*/  FADD.FTZ R79, R5, R84 ;  /* 0x00000054054f7221 */ /* 0x000fc60000010000 */
[----:B------:R-:W2:Y:S01]  /*4880*/  MUFU.EX2 R49, R49 ;  /* 0x0000003100317308 */ /* 0x000ea20000000800 */
[----:B------:R-:W-:-:S04]  /*4890*/  FADD.FTZ R79, R6, R79 ;  /* 0x0000004f064f7221 */ /* 0x000fc80000010000 */
[----:B------:R-:W-:Y:S01]  /*48a0*/  FADD.FTZ R84, R8, R79 ;  /* 0x0000004f08547221 */ /* 0x000fe20000010000 */
[----:B0-----:R-:W-:-:S02]  /*48b0*/  FADD.FTZ R79, R77, R2 ;  /* 0x000000024d4f7221 */ /* 0x001fc40000010000 */
[----:B------:R-:W0:Y:S01]  /*48c0*/  MUFU.EX2 R72, R72 ;  /* 0x0000004800487308 */ /* 0x000e220000000800 */
[----:B------:R-:W-:-:S01]  /*48d0*/  FADD.FTZ R83, R9, R84 ;  /* 0x0000005409537221 */ /* 0x000fc20000010000 */
[----:B------:R-:W-:-:S03]  /*48e0*/  FADD.FTZ R2, R100, R79 ;  /* 0x0000004f64027221 */ /* 0x000fc60000010000 */
[----:B------:R-:W-:Y:S01]  /*48f0*/  FADD.FTZ R84, R10, R83 ;  /* 0x000000530a547221 */ /* 0x000fe20000010000 */
[----:B-1----:R-:W-:-:S01]  /*4900*/  FADD.FTZ R79, R81, R2 ;  /* 0x00000002514f7221 */ /* 0x002fc20000010000 */
[----:B------:R-:W-:Y:S01]  /*4910*/  F2FP.SATFINITE.E4M3.F32.PACK_AB_MERGE_C R81, R102, R81, RZ ;  /* 0x000000516651723e */ /* 0x000fe200048070ff */
[----:B------:R-:W1:Y:S01]  /*4920*/  MUFU.EX2 R74, R74 ;  /* 0x0000004a004a7308 */ /* 0x000e620000000800 */
[----:B------:R-:W-:-:S01]  /*4930*/  FADD.FTZ R83, R11, R84 ;  /* 0x000000540b537221 */ /* 0x000fc20000010000 */
[----:B------:R-:W-:Y:S01]  /*4940*/  FADD.FTZ R2, R102, R79 ;  /* 0x0000004f66027221 */ /* 0x000fe20000010000 */
[----:B------:R-:W-:-:S03]  /*4950*/  F2FP.SATFINITE.E4M3.F32.PACK_AB_MERGE_C R180, R100, R77, R81 ;  /* 0x0000004d64b4723e */ /* 0x000fc60004807051 */
[----:B--2---:R-:W-:Y:S02]  /*4960*/  FADD.FTZ R79, R49, R2 ;  /* 0x00000002314f7221 */ /* 0x004fe40000010000 */
[----:B------:R-:W-:Y:S02]  /*4970*/  MUFU.EX2 R21, R21 ;  /* 0x0000001500157308 */ /* 0x000fe40000000800 */
[----:B0-----:R-:W-:-:S06]  /*4980*/  FADD.FTZ R79, R72, R79 ;  /* 0x0000004f484f7221 */ /* 0x001fcc0000010000 */
[----:B------:R-:W0:Y:S01]  /*4990*/  MUFU.EX2 R73, R73 ;  /* 0x0000004900497308 */ /* 0x000e220000000800 */
[----:B-1----:R-:W-:-:S01]  /*49a0*/  FADD.FTZ R2, R74, R79 ;  /* 0x0000004f4a027221 */ /* 0x002fc20000010000 */
[----:B------:R-:W-:-:S04]  /*49b0*/  F2FP.SATFINITE.E4M3.F32.PACK_AB_MERGE_C R79, R33, R28, RZ ;  /* 0x0000001c214f723e */ /* 0x000fc800048070ff */
[----:B------:R-:W-:Y:S02]  /*49c0*/  F2FP.SATFINITE.E4M3.F32.PACK_AB_MERGE_C R185, R29, R24, R79 ;  /* 0x000000181db9723e */ /* 0x000fe4000480704f */
[----:B------:R-:W1:Y:S08]  /*49d0*/  MUFU.EX2 R15, R15 ;  /* 0x0000000f000f7308 */ /* 0x000e700000000800 */
[----:B------:R2:W-:Y:S08]  /*49e0*/  MUFU.EX2 R25, R58 ;  /* 0x0000003a00197308 */ /* 0x0005f00000000800 */
[----:B------:R-:W3:Y:S01]  /*49f0*/  MUFU.EX2 R75, R75 ;  /* 0x0000004b004b7308 */ /* 0x000ee20000000800 */
[----:B--2---:R-:W-:-:S04]  /*4a00*/  FADD.FTZ R58, R12, R83 ;  /* 0x000000530c3a7221 */ /* 0x004fc80000010000 */
[----:B------:R-:W-:-:S03]  /*4a10*/  FADD.FTZ R83, R13, R58 ;  /* 0x0000003a0d537221 */ /* 0x000fc60000010000 */
[----:B------:R-:W2:Y:S01]  /*4a20*/  MUFU.EX2 R56, R56 ;  /* 0x0000003800387308 */ /* 0x000ea20000000800 */
[----:B------:R-:W-:-:S01]  /*4a30*/  FADD.FTZ R58, R14, R83 ;  /* 0x000000530e3a7221 */ /* 0x000fc20000010000 */
[----:B------:R-:W-:Y:S01]  /*4a40*/  F2FP.SATFINITE.E4M3.F32.PACK_AB_MERGE_C R83, R6, R5, RZ ;  /* 0x000000050653723e */ /* 0x000fe200048070ff */
[----:B0-----:R-:W-:-:S01]  /*4a50*/  FADD.FTZ R6, R73, R2 ;  /* 0x0000000249067221 */ /* 0x001fc20000010000 */
[C---:B------:R-:W-:Y:S01]  /*4a60*/  F2FP.SATFINITE.E4M3.F32.PACK_AB_MERGE_C R14, R21.reuse, R14, RZ ;  /* 0x0000000e150e723e */ /* 0x040fe200048070ff */
[----:B------:R-:W-:-:S01]  /*4a70*/  FADD.FTZ R58, R21, R58 ;  /* 0x0000003a153a7221 */ /* 0x000fc20000010000 */
[----:B------:R-:W-:Y:S02]  /*4a80*/  F2FP.SATFINITE.E4M3.F32.PACK_AB_MERGE_C R187, R3, R32, R83 ;  /* 0x0000002003bb723e */ /* 0x000fe40004807053 */
[----:B------:R-:W0:Y:S01]  /*4a90*/  MUFU.EX2 R40, R40 ;  /* 0x0000002800287308 */ /* 0x000e220000000800 */
[----:B-1----:R-:W-:-:S01]  /*4aa0*/  FADD.FTZ R33, R15, R58 ;  /* 0x0000003a0f217221 */ /* 0x002fc20000010000 */
[----:B---3--:R-:W-:Y:S01]  /*4ab0*/  FADD.FTZ R5, R75, R6 ;  /* 0x000000064b057221 */ /* 0x008fe20000010000 */
[----:B------:R-:W-:-:S02]  /*4ac0*/  F2FP.SATFINITE.E4M3.F32.PACK_AB_MERGE_C R183, R13, R12, R14 ;  /* 0x0000000c0db7723e */ /* 0x000fc4000480700e */
[----:B------:R-:W-:Y:S01]  /*4ad0*/  FADD.FTZ R33, R20, R33 ;  /* 0x0000002114217221 */ /* 0x000fe20000010000 */
[----:B------:R-:W-:Y:S02]  /*4ae0*/  F2FP.SATFINITE.E4M3.F32.PACK_AB_MERGE_C R73, R73, R74, RZ ;  /* 0x0000004a4949723e */ /* 0x000fe400048070ff */
[----:B------:R-:W1:Y:S01]  /*4af0*/  MUFU.EX2 R78, R78 ;  /* 0x0000004e004e7308 */ /* 0x000e620000000800 */
[----:B--2---:R-:W-:-:S01]  /*4b00*/  FADD.FTZ R5, R56, R5 ;  /* 0x0000000538057221 */ /* 0x004fc20000010000 */
[----:B------:R-:W-:Y:S02]  /*4b10*/  F2FP.SATFINITE.E4M3.F32.PACK_AB_MERGE_C R182, R72, R49, R73 ;  /* 0x0000003148b6723e */ /* 0x000fe40004807049 */
[----:B------:R-:W-:Y:S02]  /*4b20*/  CS2R R72, SRZ ;  /* 0x0000000000487805 */ /* 0x000fe4000001ff00 */
[----:B------:R-:W-:Y:S02]  /*4b30*/  CS2R R48, SRZ ;  /* 0x0000000000307805 */ /* 0x000fe4000001ff00 */
[----:B------:R-:W2:Y:S01]  /*4b40*/  MUFU.EX2 R57, R57 ;  /* 0x0000003900397308 */ /* 0x000ea20000000800 */
[----:B0-----:R-:W-:-:S01]  /*4b50*/  FADD.FTZ R28, R40, R33 ;  /* 0x00000021281c7221 */ /* 0x001fc20000010000 */
[----:B------:R-:W-:-:S04]  /*4b60*/  F2FP.SATFINITE.E4M3.F32.PACK_AB_MERGE_C R33, R11, R10, RZ ;  /* 0x0000000a0b21723e */ /* 0x000fc800048070ff */
[----:B------:R-:W-:Y:S02]  /*4b70*/  F2FP.SATFINITE.E4M3.F32.PACK_AB_MERGE_C R181, R9, R8, R33 ;  /* 0x0000000809b5723e */ /* 0x000fe40004807021 */
[----:B------:R-:W-:Y:S01]  /*4b80*/  CS2R R32, SRZ ;  /* 0x0000000000207805 */ /* 0x000fe2000001ff00 */
[----:B------:R-:W0:Y:S01]  /*4b90*/  MUFU.EX2 R47, R47 ;  /* 0x0000002f002f7308 */ /* 0x000e220000000800 */
[----:B-1----:R-:W-:-:S04]  /*4ba0*/  FADD.FTZ R6, R78, R5 ;  /* 0x000000054e067221 */ /* 0x002fc80000010000 */
[C---:B------:R-:W-:Y:S01]  /*4bb0*/  FADD.FTZ R5, R71.reuse, R6 ;  /* 0x0000000647057221 */ /* 0x040fe20000010000 */
[----:B------:R-:W-:Y:S02]  /*4bc0*/  F2FP.SATFINITE.E4M3.F32.PACK_AB_MERGE_C R71, R71, R78, RZ ;  /* 0x0000004e4747723e */ /* 0x000fe400048070ff */
[----:B------:R-:W-:Y:S01]  /*4bd0*/  CS2R R78, SRZ ;  /* 0x00000000004e7805 */ /* 0x000fe2000001ff00 */
[----:B------:R-:W1:Y:S01]  /*4be0*/  MUFU.EX2 R52, R52 ;  /* 0x0000003400347308 */ /* 0x000e620000000800 */
[----:B--2---:R-:W-:-:S01]  /*4bf0*/  FADD.FTZ R28, R57, R28 ;  /* 0x0000001c391c7221 */ /* 0x004fc20000010000 */
[----:B------:R-:W-:Y:S02]  /*4c00*/  F2FP.SATFINITE.E4M3.F32.PACK_AB_MERGE_C R40, R57, R40, RZ ;  /* 0x000000283928723e */ /* 0x000fe400048070ff */
[----:B------:R-:W-:Y:S02]  /*4c10*/  F2FP.SATFINITE.E4M3.F32.PACK_AB_MERGE_C R176, R56, R75, R71 ;  /* 0x0000004b38b0723e */ /* 0x000fe40004807047 */
[----:B------:R-:W-:-:S02]  /*4c20*/  CS2R R74, SRZ ;  /* 0x00000000004a7805 */ /* 0x000fc4000001ff00 */
[----:B------:R-:W-:Y:S02]  /*4c30*/  F2FP.SATFINITE.E4M3.F32.PACK_AB_MERGE_C R177, R20, R15, R40 ;  /* 0x0000000f14b1723e */ /* 0x000fe40004807028 */
[----:B------:R-:W-:Y:S01]  /*4c40*/  CS2R R56, SRZ ;  /* 0x0000000000387805 */ /* 0x000fe2000001ff00 */
[----:B------:R-:W2:Y:S01]  /*4c50*/  MUFU.EX2 R54, R54 ;  /* 0x0000003600367308 */ /* 0x000ea20000000800 */
[----:B0-----:R-:W-:-:S01]  /*4c60*/  FADD.FTZ R11, R47, R28 ;  /* 0x0000001c2f0b7221 */ /* 0x001fc20000010000 */
[----:B------:R-:W-:-:S06]  /*4c70*/  CS2R R28, SRZ ;  /* 0x00000000001c7805 */ /* 0x000fcc000001ff00 */
        /* <DEDUP_REMOVED lines=12> */
[----:B------:R-:W-:Y:S02]  /*4d40*/  F2FP.SATFINITE.E4M3.F32.PACK_AB_MERGE_C R42, R41, R42, RZ ;  /* 0x0000002a292a723e */ /* 0x000fe400048070ff */
[----:B------:R-:W-:Y:S02]  /*4d50*/  CS2R R40, SRZ ;  /* 0x0000000000287805 */ /* 0x000fe4000001ff00 */
[----:B------:R-:W-:Y:S02]  /*4d60*/  F2FP.SATFINITE.E4M3.F32.PACK_AB_MERGE_C R179, R54, R47, R42 ;  /* 0x0000002f36b3723e */ /* 0x000fe4000480702a */
[----:B------:R-:W0:Y:S01]  /*4d70*/  MUFU.EX2 R93, R93 ;  /* 0x0000005d005d7308 */ /* 0x000e220000000800 */
[C---:B-1----:R-:W-:Y:S01]  /*4d80*/  F2FP.SATFINITE.E4M3.F32.PACK_AB_MERGE_C R91, R92.reuse, R91, RZ ;  /* 0x0000005b5c5b723e */ /* 0x042fe200048070ff */
[----:B------:R-:W-:-:S03]  /*4d90*/  FADD.FTZ R92, R92, R3 ;  /* 0x000000035c5c7221 */ /* 0x000fc60000010000 */
[----:B------:R-:W-:Y:S02]  /*4da0*/  F2FP.SATFINITE.E4M3.F32.PACK_AB_MERGE_C R178, R89, R52, R91 ;  /* 0x0000003459b2723e */ /* 0x000fe4000480705b */
[----:B------:R-:W-:Y:S01]  /*4db0*/  CS2R R52, SRZ ;  /* 0x0000000000347805 */ /* 0x000fe2000001ff00 */
        /* <DEDUP_REMOVED lines=12> */
[----:B------:R-:W-:-:S03]  /*4e80*/  F2FP.SATFINITE.E4M3.F32.PACK_AB_MERGE_C R60, R25, R60, RZ ;  /* 0x0000003c193c723e */ /* 0x000fc600048070ff */
[----:B------:R-:W-:Y:S01]  /*4e90*/  FADD.FTZ R8, R25, R8 ;  /* 0x0000000819087221 */ /* 0x000fe20000010000 */
[----:B------:R-:W-:Y:S02]  /*4ea0*/  F2FP.SATFINITE.E4M3.F32.PACK_AB_MERGE_C R172, R90, R93, R60 ;  /* 0x0000005d5aac723e */ /* 0x000fe4000480703c */
[----:B------:R-:W-:Y:S01]  /*4eb0*/  CS2R R24, SRZ ;  /* 0x0000000000187805 */ /* 0x000fe2000001ff00 */
[----:B------:R-:W1:Y:S01]  /*4ec0*/  MUFU.EX2 R59, R59 ;  /* 0x0000003b003b7308 */ /* 0x000e620000000800 */
[----:B--2---:R-:W-:-:S01]  /*4ed0*/  FADD.FTZ R5, R46, R5 ;  /* 0x000000052e057221 */ /* 0x004fc20000010000 */
[----:B------:R-:W-:Y:S02]  /*4ee0*/  F2FP.SATFINITE.E4M3.F32.PACK_AB_MERGE_C R31, R46, R31, RZ ;  /* 0x0000001f2e1f723e */ /* 0x000fe400048070ff */
[----:B------:R-:W-:Y:S02]  /*4ef0*/  CS2R R46, SRZ ;  /* 0x00000000002e7805 */ /* 0x000fe4000001ff00 */
[----:B------:R-:W-:-:S02]  /*4f00*/  F2FP.SATFINITE.E4M3.F32.PACK_AB_MERGE_C R173, R30, R27, R31 ;  /* 0x0000001b1ead723e */ /* 0x000fc4000480701f */
        /* <DEDUP_REMOVED lines=18> */
[----:B------:R-:W-:Y:S01]  /*5030*/  CS2R R84, SRZ ;  /* 0x0000000000547805 */ /* 0x000fe2000001ff00 */
[----:B------:R-:W0:Y:S01]  /*5040*/  MUFU.EX2 R68, R68 ;  /* 0x0000004400447308 */ /* 0x000e220000000800 */
[----:B-1----:R-:W-:-:S01]  /*5050*/  FADD.FTZ R9, R2, R5 ;  /* 0x0000000502097221 */ /* 0x002fc20000010000 */
[----:B------:R-:W-:-:S04]  /*5060*/  F2FP.SATFINITE.E4M3.F32.PACK_AB_MERGE_C R61, R2, R61, RZ ;  /* 0x0000003d023d723e */ /* 0x000fc800048070ff */
[----:B------:R-:W-:Y:S02]  /*5070*/  F2FP.SATFINITE.E4M3.F32.PACK_AB_MERGE_C R174, R62, R59, R61 ;  /* 0x0000003b3eae723e */ /* 0x000fe4000480703d */
[----:B------:R-:W-:Y:S01]  /*5080*/  CS2R R62, SRZ ;  /* 0x00000000003e7805 */ /* 0x000fe2000001ff00 */
[----:B------:R-:W1:Y:S01]  /*5090*/  MUFU.EX2 R66, R66 ;  /* 0x0000004200427308 */ /* 0x000e620000000800 */
[----:B--2---:R-:W-:-:S01]  /*50a0*/  FADD.FTZ R11, R51, R10 ;  /* 0x0000000a330b7221 */ /* 0x004fc20000010000 */
[----:B------:R-:W-:Y:S02]  /*50b0*/  CS2R R60, SRZ ;  /* 0x00000000003c7805 */ /* 0x000fe4000001ff00 */
[----:B------:R-:W-:-:S04]  /*50c0*/  CS2R R58, SRZ ;  /* 0x00000000003a7805 */ /* 0x000fc8000001ff00 */
        /* <DEDUP_REMOVED lines=14> */
[----:B------:R-:W-:Y:S02]  /*51b0*/  CS2R R64, SRZ ;  /* 0x0000000000407805 */ /* 0x000fe4000001ff00 */
[----:B------:R-:W-:Y:S01]  /*51c0*/  CS2R R50, SRZ ;  /* 0x0000000000327805 */ /* 0x000fe2000001ff00 */
[----:B------:R-:W2:Y:S01]  /*51d0*/  MUFU.EX2 R38, R38 ;  /* 0x0000002600267308 */ /* 0x000ea20000000800 */
[----:B0-----:R-:W-:-:S01]  /*51e0*/  FADD.FTZ R11, R6, R11 ;  /* 0x0000000b060b7221 */ /* 0x001fc20000010000 */
[----:B------:R-:W-:-:S04]  /*51f0*/  F2FP.SATFINITE.E4M3.F32.PACK_AB_MERGE_C R43, R6, R43, RZ ;  /* 0x0000002b062b723e */ /* 0x000fc800048070ff */
[----:B------:R-:W-:Y:S02]  /*5200*/  F2FP.SATFINITE.E4M3.F32.PACK_AB_MERGE_C R168, R67, R68, R43 ;  /* 0x0000004443a8723e */ /* 0x000fe4000480702b */
[----:B------:R-:W-:Y:S01]  /*5210*/  CS2R R68, SRZ ;  /* 0x0000000000447805 */ /* 0x000fe2000001ff00 */
[----:B------:R0:W3:Y:S01]  /*5220*/  MUFU.EX2 R3, R76 ;  /* 0x0000004c00037308 */ /* 0x0000e20000000800 */
[----:B-1----:R-:W-:-:S01]  /*5230*/  FADD.FTZ R2, R70, R11 ;  /* 0x0000000b46027221 */ /* 0x002fc20000010000 */
[----:B------:R-:W-:Y:S02]  /*5240*/  CS2R R66, SRZ ;  /* 0x0000000000427805 */ /* 0x000fe4000001ff00 */
[----:B------:R-:W-:-:S04]  /*5250*/  CS2R R42, SRZ ;  /* 0x00000000002a7805 */ /* 0x000fc8000001ff00 */
[----:B------:R-:W1:Y:S01]  /*5260*/  MUFU.EX2 R35, R35 ;  /* 0x0000002300237308 */ /* 0x000e620000000800 */
[----:B--2---:R-:W-:-:S01]  /*5270*/  FADD.FTZ R6, R38, R39 ;  /* 0x0000002726067221 */ /* 0x004fc20000010000 */
[----:B0-----:R-:W-:-:S06]  /*5280*/  CS2R R76, SRZ ;  /* 0x00000000004c7805 */ /* 0x001fcc000001ff00 */
[----:B------:R-:W-:Y:S01]  /*5290*/  MUFU.EX2 R80, R80 ;  /* 0x0000005000507308 */ /* 0x000fe20000000800 */
[----:B---3--:R-:W-:-:S07]  /*52a0*/  FADD.FTZ R11, R3, R2 ;  /* 0x00000002030b7221 */ /* 0x008fce0000010000 */
[----:B------:R0:W2:Y:S01]  /*52b0*/  MUFU.EX2 R5, R82 ;  /* 0x0000005200057308 */ /* 0x0000a20000000800 */
[----:B-1----:R-:W-:-:S07]  /*52c0*/  FADD.FTZ R13, R35, R6 ;  /* 0x00000006230d7221 */ /* 0x002fce0000010000 */
[----:B------:R-:W1:Y:S01]  /*52d0*/  MUFU.EX2 R44, R44 ;  /* 0x0000002c002c7308 */ /* 0x000e620000000800 */
[----:B0-----:R-:W-:-:S07]  /*52e0*/  CS2R R82, SRZ ;  /* 0x0000000000527805 */ /* 0x001fce000001ff00 */
[----:B------:R0:W3:Y:S01]  /*52f0*/  MUFU.EX2 R9, R26 ;  /* 0x0000001a00097308 */ /* 0x0000e20000000800 */
[----:B--2---:R-:W-:Y:S01]  /*5300*/  F2FP.SATFINITE.E4M3.F32.PACK_AB_MERGE_C R6, R5, R80, RZ ;  /* 0x000000500506723e */ /* 0x004fe200048070ff */
[----:B------:R-:W-:-:S03]  /*5310*/  FADD.FTZ R80, R80, R11 ;  /* 0x0000000b50507221 */ /* 0x000fc60000010000 */
[----:B------:R-:W-:Y:S01]  /*5320*/  F2FP.SATFINITE.E4M3.F32.PACK_AB_MERGE_C R170, R3, R70, R6 ;  /* 0x0000004603aa723e */ /* 0x000fe20004807006 */
[----:B------:R-:W-:-:S01]  /*5330*/  FADD.FTZ R3, R5, R80 ;  /* 0x0000005005037221 */ /* 0x000fc20000010000 */
[----:B------:R-:W-:Y:S02]  /*5340*/  CS2R R80, SRZ ;  /* 0x0000000000507805 */ /* 0x000fe4000001ff00 */
[----:B------:R-:W-:Y:S01]  /*5350*/  CS2R R70, SRZ ;  /* 0x0000000000467805 */ /* 0x000fe2000001ff00 */
[----:B-1----:R-:W-:Y:S01]  /*5360*/  FADD.FTZ R2, R44, R13 ;  /* 0x0000000d2c027221 */ /* 0x002fe20000010000 */
[----:B0-----:R-:W-:Y:S02]  /*5370*/  CS2R R26, SRZ ;  /* 0x00000000001a7805 */ /* 0x001fe4000001ff00 */
[C---:B---3--:R-:W-:Y:S01]  /*5380*/  F2FP.SATFINITE.E4M3.F32.PACK_AB_MERGE_C R8, R9.reuse, R44, RZ ;  /* 0x0000002c0908723e */ /* 0x048fe200048070ff */
[----:B------:R-:W-:-:S01]  /*5390*/  FADD.FTZ R2, R9, R2 ;  /* 0x0000000209027221 */ /* 0x000fc20000010000 */
[----:B------:R-:W-:-:S02]  /*53a0*/  CS2R R44, SRZ ;  /* 0x00000000002c7805 */ /* 0x000fc4000001ff00 */
[----:B------:R-:W-:Y:S02]  /*53b0*/  F2FP.SATFINITE.E4M3.F32.PACK_AB_MERGE_C R171, R35, R38, R8 ;  /* 0x0000002623ab723e */ /* 0x000fe40004807008 */
        /* <DEDUP_REMOVED lines=8> */
[----:B------:R-:W-:-:S06]  /*5440*/  ULDC UR28, c[0x0][0x988] ;  /* 0x00026200001c7ab9 */ /* 0x000fcc0000000800 */
.L_x_2753:
[----:B------:R-:W-:Y:S01]  /*5450*/  ISETP.NE.AND P2, PT, RZ, UR42, PT ;  /* 0x0000002aff007c0c */ /* 0x000fe2000bf45270 */
[----:B------:R-:W-:-:S04]  /*5460*/  UISETP.NE.AND UP0, UPT, UR30, 0x1, UPT ;  /* 0x000000011e00788c */ /* 0x000fc8000bf05270 */
[----:B------:R-:W-:-:S04]  /*5470*/  USEL UR45, URZ, 0x1, UP0 ;  /* 0x000000013f2d7887 */ /* 0x000fc80008000000 */
[----:B------:R-:W-:-:S04]  /*5480*/  ULOP3.LUT UR45, UR32, UR45, URZ, 0x3c, !UPT ;  /* 0x0000002d202d7292 */ /* 0x000fc8000f8e3c3f */
[----:B------:R-:W-:Y:S08]  /*5490*/  @P2 BRA `(.L_x_2743) ;  /* 0x0000000000382947 */ /* 0x000ff00003800000 */
[----:B------:R-:W-:Y:S05]  /*54a0*/  @!P0 BRA `(.L_x_2744) ;  /* 0x0000000000048947 */ /* 0x000fea0003800000 */
[----:B------:R-:W-:Y:S01]  /*54b0*/  BPT.TRAP 0x1 ;  /* 0x000000040000795c */ /* 0x000fe20000300000 */
.L_x_2744:
[----:B------:R-:W-:Y:S01]  /*54c0*/  UIADD3 UR6, UR30, 0x1, URZ ;  /* 0x000000011e067890 */ /* 0x000fe2000fffe03f */
[----:B------:R-:W-:-:S03]  /*54d0*/  MOV R7, UR45 ;  /* 0x0000002d00077c02 */ /* 0x000fc60008000f00 */
[----:B------:R-:W-:Y:S01]  /*54e0*/  UISETP.NE.AND UP0, UPT, UR6, 0x2, UPT ;  /* 0x000000020600788c */ /* 0x000fe2000bf05270 */
[----:B------:R-:W-:-:S03]  /*54f0*/  SHF.L.U32 R7, R7, 0x1f, RZ ;  /* 0x0000001f07077819 */ /* 0x000fc600000006ff */
[----:B------:R-:W-:-:S04]  /*5500*/  USEL UR6, UR6, URZ, UP0 ;  /* 0x0000003f06067287 */ /* 0x000fc80008000000 */
[----:B------:R-:W-:-:S09]  /*5510*/  ULEA UR6, UR6, UR43, 0x3 ;  /* 0x0000002b06067291 */ /* 0x000fd2000f8e183f */
[----:B------:R0:W1:Y:S01]  /*5520*/  SYNCS.PHASECHK.TRANS64.TRYWAIT P1, [UR6+0x22830], R7 ;  /* 0x02283007ff0075a7 */ /* 0x0000620008020146 */
[----:B------:R-:W-:Y:S05]  /*5530*/  @!P0 BRA `(.L_x_2745) ;  /* 0x0000000000048947 */ /* 0x000fea0003800000 */
[----:B------:R-:W-:Y:S01]  /*5540*/  BPT.TRAP 0x1 ;  /* 0x000000040000795c */ /* 0x000fe20000300000 */
.L_x_2745:
[----:B-1----:R-:W-:Y:S05]  /*5550*/  @P1 BRA `(.L_x_2743) ;  /* 0x0000000000081947 */ /* 0x002fea0003800000 */
[----:B------:R-:W1:Y:S02]  /*5560*/  SYNCS.PHASECHK.TRANS64.TRYWAIT P1, [UR6+0x22830], R7 ;  /* 0x02283007ff0075a7 */ /* 0x000e640008020146 */
[----:B-1----:R-:W-:Y:S05]  /*5570*/  @!P1 BRA `(.L_x_2746) ;  /* 0x00000110009c9947 */ /* 0x002fea0003800000 */
.L_x_2743:
        /* <DEDUP_REMOVED lines=132> */
.L_x_2748:
[----:B------:R-:W-:Y:S01]  /*5dc0*/  ULEA UR6, UR30, UR43, 0x3 ;  /* 0x0000002b1e067291 */ /* 0x000fe2000f8e183f */
[----:B------:R-:W-:-:S05]  /*5dd0*/  IMAD.U32 R7, RZ, RZ, UR32 ;  /* 0x00000020ff077e24 */ /* 0x000fca000f8e00ff */
[----:B------:R-:W-:-:S04]  /*5de0*/  SHF.L.U32 R7, R7, 0x1f, RZ ;  /* 0x0000001f07077819 */ /* 0x000fc800000006ff */
[----:B------:R0:W1:Y:S01]  /*5df0*/  SYNCS.PHASECHK.TRANS64.TRYWAIT P1, [UR6+0x22850], R7 ;  /* 0x02285007ff0075a7 */ /* 0x0000620008020146 */
[----:B------:R-:W-:Y:S05]  /*5e00*/  @!P0 BRA `(.L_x_2749) ;  /* 0x0000000000048947 */ /* 0x000fea0003800000 */
[----:B------:R-:W-:Y:S01]  /*5e10*/  BPT.TRAP 0x1 ;  /* 0x000000040000795c */ /* 0x000fe20000300000 */
.L_x_2749:
[----:B-1----:R-:W-:Y:S05]  /*5e20*/  @P1 BRA `(.L_x_2747) ;  /* 0x0000000000081947 */ /* 0x002fea0003800000 */
[----:B------:R-:W1:Y:S02]  /*5e30*/  SYNCS.PHASECHK.TRANS64.TRYWAIT P1, [UR6+0x22850], R7 ;  /* 0x02285007ff0075a7 */ /* 0x000e640008020146 */
[----:B-1----:R-:W-:Y:S05]  /*5e40*/  @!P1 BRA `(.L_x_2750) ;  /* 0x0000010800809947 */ /* 0x002fea0003800000 */
.L_x_2747:
        /* <DEDUP_REMOVED lines=36> */
.L_x_2751:
[----:B------:R-:W-:Y:S01]  /*6090*/  UISETP.NE.AND UP0, UPT, UR51, URZ, UPT ;  /* 0x0000003f3300728c */ /* 0x000fe2000bf05270 */
[C---:B------:R-:W-:Y:S01]  /*60a0*/  FMUL.FTZ R168, R0.reuse, R152 ;  /* 0x0000009800a87220 */ /* 0x040fe20000410000 */
[C---:B------:R-:W-:Y:S01]  /*60b0*/  FMUL.FTZ R152, R0.reuse, R153 ;  /* 0x0000009900987220 */ /* 0x040fe20000410000 */
[C---:B------:R-:W-:Y:S01]  /*60c0*/  FMUL.FTZ R153, R0.reuse, R156 ;  /* 0x0000009c00997220 */ /* 0x040fe20000410000 */
[C---:B------:R-:W-:Y:S01]  /*60d0*/  FMUL.FTZ R156, R0.reuse, R160 ;  /* 0x000000a0009c7220 */ /* 0x040fe20000410000 */
[C---:B------:R-:W-:Y:S01]  /*60e0*/  FMUL.FTZ R160, R0.reuse, R137 ;  /* 0x0000008900a07220 */ /* 0x040fe20000410000 */
[----:B------:R-:W-:Y:S01]  /*60f0*/  PLOP3.LUT P1, PT, PT, PT, UP0, 0x80, 0x0 ;  /* 0x000000000000781c */ /* 0x000fe20003f2f008 */
[----:B------:R-:W-:Y:S01]  /*6100*/  FMUL.FTZ R137, R0, R146 ;  /* 0x0000009200897220 */ /* 0x000fe20000410000 */
[----:B------:R-:W-:Y:S01]  /*6110*/  PLOP3.LUT P2, PT, PT, PT, UP0, 0x80, 0x0 ;  /* 0x000000000000781c */ /* 0x000fe20003f4f008 */
[----:B------:R-:W-:Y:S02]  /*6120*/  VIADD R146, R18, UR40 ;  /* 0x0000002812927c36 */ /* 0x000fe40008000000 */
[C---:B------:R-:W-:Y:S01]  /*6130*/  FMUL.FTZ R13, R0.reuse, R166 ;  /* 0x000000a6000d7220 */ /* 0x040fe20000410000 */
[----:B------:R-:W-:Y:S01]  /*6140*/  @UP0 ULDC UR6, c[0x0][0x44c] ;  /* 0x0001130000060ab9 */ /* 0x000fe20000000800 */
[C---:B------:R-:W-:Y:S01]  /*6150*/  FMUL.FTZ R166, R0.reuse, R124 ;  /* 0x0000007c00a67220 */ /* 0x040fe20000410000 */
[C---:B------:R-:W-:Y:S01]  /*6160*/  FMUL.FTZ R10, R0.reuse, R159 ;  /* 0x0000009f000a7220 */ /* 0x040fe20000410000 */
[C---:B------:R-:W-:Y:S01]  /*6170*/  FMUL.FTZ R159, R0.reuse, R136 ;  /* 0x00000088009f7220 */ /* 0x040fe20000410000 */
[C---:B------:R-:W-:Y:S01]  /*6180*/  FMUL.FTZ R136, R0.reuse, R143 ;  /* 0x0000008f00887220 */ /* 0x040fe20000410000 */
[----:B------:R-:W-:Y:S01]  /*6190*/  FMUL.FTZ R143, R0, R144 ;  /* 0x00000090008f7220 */ /* 0x000fe20000410000 */
[----:B------:R-:W-:-:S02]  /*61a0*/  IMAD.MOV.U32 R144, RZ, RZ, -0x2 ;  /* 0xfffffffeff907424 */ /* 0x000fc400078e00ff */
[----:B------:R-:W-:Y:S01]  /*61b0*/  FMUL.FTZ R171, R0, R133 ;  /* 0x0000008500ab7220 */ /* 0x000fe20000410000 */
[----:B------:R-:W-:Y:S01]  /*61c0*/  @P1 IMAD.HI.U32 R124, R146, UR6, RZ ;  /* 0x00000006927c1c27 */ /* 0x000fe2000f8e00ff */
[----:B------:R-:W-:Y:S01]  /*61d0*/  @UP0 ULDC UR6, c[0x0][0x450] ;  /* 0x0001140000060ab9 */ /* 0x000fe20000000800 */
[----:B------:R-:W1:Y:S02]  /*61e0*/  MUFU.TANH R168, R168 ;  /* 0x000000a800a87308 */ /* 0x000e640000002400 */
[C---:B0-----:R-:W-:Y:S01]  /*61f0*/  FMUL.FTZ R7, R0.reuse, R154 ;  /* 0x0000009a00077220 */ /* 0x041fe20000410000 */
[----:B------:R-:W-:Y:S01]  /*6200*/  IMAD.U32 R133, RZ, RZ, UR50 ;  /* 0x00000032ff857e24 */ /* 0x000fe2000f8e00ff */
[----:B------:R-:W-:Y:S01]  /*6210*/  @P2 SHF.R.U32.HI R146, RZ, UR6, R124 ;  /* 0x00000006ff922c19 */ /* 0x000fe2000801167c */
[C---:B------:R-:W-:Y:S01]  /*6220*/  FMUL.FTZ R124, R0.reuse, R131 ;  /* 0x00000083007c7220 */ /* 0x040fe20000410000 */
[----:B------:R-:W-:Y:S01]  /*6230*/  UMOV UR6, 0x1 ;  /* 0x0000000100067882 */ /* 0x000fe20000000000 */
[C---:B------:R-:W-:Y:S01]  /*6240*/  FMUL.FTZ R154, R0.reuse, R157 ;  /* 0x0000009d009a7220 */ /* 0x040fe20000410000 */
[----:B------:R-:W-:Y:S01]  /*6250*/  UIMAD UR6, UR31, -0xa0, UR6 ;  /* 0xffffff601f0678a4 */ /* 0x000fe2000f8e0206 */
[----:B------:R-:W0:Y:S01]  /*6260*/  SHFL.IDX PT, R131, R146, RZ, 0x1c1f ;  /* 0x001c1fff92837589 */ /* 0x000e2200000e0000 */
[----:B------:R-:W2:Y:S01]  /*6270*/  MUFU.TANH R152, R152 ;  /* 0x0000009800987308 */ /* 0x000ea20000002400 */
[C---:B------:R-:W-:Y:S01]  /*6280*/  FMUL.FTZ R8, R0.reuse, R155 ;  /* 0x0000009b00087220 */ /* 0x040fe20000410000 */
[C---:B------:R-:W-:Y:S01]  /*6290*/  FMUL.FTZ R155, R0.reuse, R161 ;  /* 0x000000a1009b7220 */ /* 0x040fe20000410000 */
[----:B------:R-:W-:Y:S01]  /*62a0*/  FMUL.FTZ R11, R0, R162 ;  /* 0x000000a2000b7220 */ /* 0x000fe20000410000 */
[----:B------:R-:W-:-:S02]  /*62b0*/  IMAD R144, R17, R144, UR6 ;  /* 0x0000000611907e24 */ /* 0x000fc4000f8e0290 */
[C---:B------:R-:W-:Y:S01]  /*62c0*/  FMUL.FTZ R162, R0.reuse, R149 ;  /* 0x0000009500a27220 */ /* 0x040fe20000410000 */
[C---:B------:R-:W-:Y:S01]  /*62d0*/  FMUL.FTZ R157, R0.reuse, R164 ;  /* 0x000000a4009d7220 */ /* 0x040fe20000410000 */
[C---:B------:R-:W-:Y:S01]  /*62e0*/  FMUL.FTZ R170, R0.reuse, R125 ;  /* 0x0000007d00aa7220 */ /* 0x040fe20000410000 */
[----:B------:R-:W3:Y:S01]  /*62f0*/  MUFU.TANH R153, R153 ;  /* 0x0000009900997308 */ /* 0x000ee20000002400 */
[----:B------:R-:W-:Y:S01]  /*6300*/  IADD3 R144, -R133, UR49, R144 ;  /* 0x0000003185907c10 */ /* 0x000fe2000fffe190 */
        /* <DEDUP_REMOVED lines=13> */
[----:B0-----:R-:W-:Y:S01]  /*63e0*/  IMAD.IADD R131, R144, 0x1, R131 ;  /* 0x0000000190837824 */ /* 0x001fe200078e0283 */
[----:B------:R-:W0:Y:S01]  /*63f0*/  MUFU.TANH R156, R156 ;  /* 0x0000009c009c7308 */ /* 0x000e220000002400 */
[C---:B------:R-:W-:Y:S01]  /*6400*/  FMUL.FTZ R148, R0.reuse, R148 ;  /* 0x0000009400947220 */ /* 0x040fe20000410000 */
[C---:B------:R-:W-:Y:S01]  /*6410*/  FMUL.FTZ R15, R0.reuse, R138 ;  /* 0x0000008a000f7220 */ /* 0x040fe20000410000 */
[C---:B------:R-:W-:Y:S01]  /*6420*/  FMUL.FTZ R138, R0.reuse, R147 ;  /* 0x00000093008a7220 */ /* 0x040fe20000410000 */
[C---:B------:R-:W-:Y:S01]  /*6430*/  ISETP.GT.AND P1, PT, R131.reuse, RZ, PT ;  /* 0x000000ff8300720c */ /* 0x040fe20003f24270 */
[C---:B------:R-:W-:Y:S01]  /*6440*/  FMUL.FTZ R140, R0.reuse, R150 ;  /* 0x00000096008c7220 */ /* 0x040fe20000410000 */
[C---:B------:R-:W-:Y:S01]  /*6450*/  ISETP.GT.AND P2, PT, R131.reuse, 0x1, PT ;  /* 0x000000018300780c */ /* 0x040fe20003f44270 */
[----:B------:R-:W-:Y:S01]  /*6460*/  FMUL.FTZ R150, R0, R120 ;  /* 0x0000007800967220 */ /* 0x000fe20000410000 */
[----:B-1----:R-:W-:Y:S01]  /*6470*/  FSEL R149, R168, -INF , P1 ;  /* 0xff800000a8957808 */ /* 0x002fe20000800000 */
[----:B------:R-:W1:Y:S01]  /*6480*/  MUFU.TANH R155, R155 ;  /* 0x0000009b009b7308 */ /* 0x000e620000002400 */
[----:B------:R-:W-:Y:S01]  /*6490*/  ISETP.GT.AND P1, PT, R131, 0x8, PT ;  /* 0x000000088300780c */ /* 0x000fe20003f24270 */
[----:B------:R-:W-:Y:S01]  /*64a0*/  FMUL.FTZ R164, R0, R121 ;  /* 0x0000007900a47220 */ /* 0x000fe20000410000 */
[----:B--2---:R-:W-:Y:S01]  /*64b0*/  FSEL R151, R152, -INF , P2 ;  /* 0xff80000098977808 */ /* 0x004fe20001000000 */
[C---:B------:R-:W-:Y:S01]  /*64c0*/  FMUL.FTZ R104, R0.reuse, R104 ;  /* 0x0000006800687220 */ /* 0x040fe20000410000 */
[----:B------:R-:W-:Y:S01]  /*64d0*/  FMNMX.FTZ R132, R149, R5, !PT ;  /* 0x0000000595847209 */ /* 0x000fe20007810000 */
[C---:B------:R-:W-:Y:S01]  /*64e0*/  FMUL.FTZ R152, R0.reuse, R105 ;  /* 0x0000006900987220 */ /* 0x040fe20000410000 */
[----:B------:R-:W-:Y:S01]  /*64f0*/  ISETP.GT.AND P2, PT, R131, 0x9, PT ;  /* 0x000000098300780c */ /* 0x000fe20003f44270 */
[----:B------:R-:W2:Y:S01]  /*6500*/  MUFU.TANH R157, R157 ;  /* 0x0000009d009d7308 */ /* 0x000ea20000002400 */
[----:B---3--:R-:W-:Y:S01]  /*6510*/  FSEL R153, R153, -INF , P1 ;  /* 0xff80000099997808 */ /* 0x008fe20000800000 */
[C---:B------:R-:W-:Y:S01]  /*6520*/  FMUL.FTZ R105, R0.reuse, R107 ;  /* 0x0000006b00697220 */ /* 0x040fe20000410000 */
[----:B------:R-:W-:Y:S01]  /*6530*/  FMNMX.FTZ R132, R151, R132, !PT ;  /* 0x0000008497847209 */ /* 0x000fe20007810000 */
[C---:B------:R-:W-:Y:S01]  /*6540*/  FMUL.FTZ R120, R0.reuse, R123 ;  /* 0x0000007b00787220 */ /* 0x040fe20000410000 */
[----:B------:R-:W-:Y:S01]  /*6550*/  ISETP.GT.AND P1, PT, R131, 0x10, PT ;  /* 0x000000108300780c */ /* 0x000fe20003f24270 */
[----:B------:R-:W-:Y:S01]  /*6560*/  FMUL.FTZ R128, R0, R128 ;  /* 0x0000008000807220 */ /* 0x000fe20000410000 */
[----:B----4-:R-:W-:Y:S01]  /*6570*/  FSEL R163, R154, -INF , P2 ;  /* 0xff8000009aa37808 */ /* 0x010fe20001000000 */
[----:B------:R-:W3:Y:S01]  /*6580*/  MUFU.TANH R158, R158 ;  /* 0x0000009e009e7308 */ /* 0x000ee20000002400 */
        /* <DEDUP_REMOVED lines=10> */
[----:B-1----:R-:W-:Y:S01]  /*6630*/  FSEL R169, R155, -INF , P2 ;  /* 0xff8000009ba97808 */ /* 0x002fe20001000000 */
[C---:B------:R-:W-:Y:S01]  /*6640*/  FMUL.FTZ R122, R0.reuse, R127 ;  /* 0x0000007f007a7220 */ /* 0x040fe20000410000 */
[----:B------:R-:W-:Y:S01]  /*6650*/  FMNMX.FTZ R132, R167, R132, !PT ;  /* 0x00000084a7847209 */ /* 0x000fe20007810000 */
[C---:B------:R-:W-:Y:S01]  /*6660*/  FMUL.FTZ R127, R0.reuse, R134 ;  /* 0x00000086007f7220 */ /* 0x040fe20000410000 */
[----:B------:R-:W-:Y:S01]  /*6670*/  ISETP.GT.AND P2, PT, R131, 0x19, PT ;  /* 0x000000198300780c */ /* 0x000fe20003f44270 */
[----:B------:R-:W1:Y:S01]  /*6680*/  MUFU.TANH R160, R160 ;  /* 0x000000a000a07308 */ /* 0x000e620000002400 */
[----:B--2---:R-:W-:Y:S01]  /*6690*/  FSEL R165, R157, -INF , P1 ;  /* 0xff8000009da57808 */ /* 0x004fe20000800000 */
[C---:B------:R-:W-:Y:S01]  /*66a0*/  FMUL.FTZ R109, R0.reuse, R109 ;  /* 0x0000006d006d7220 */ /* 0x040fe20000410000 */
[----:B------:R-:W-:Y:S01]  /*66b0*/  FMNMX.FTZ R132, R169, R132, !PT ;  /* 0x00000084a9847209 */ /* 0x000fe20007810000 */
[C---:B------:R-:W-:Y:S01]  /*66c0*/  FMUL.FTZ R112, R0.reuse, R112 ;  /* 0x0000007000707220 */ /* 0x040fe20000410000 */
[----:B------:R-:W-:Y:S01]  /*66d0*/  ISETP.GT.AND P1, PT, R131, 0x20, PT ;  /* 0x000000208300780c */ /* 0x000fe20003f24270 */
[----:B------:R-:W-:Y:S01]  /*66e0*/  FMUL.FTZ R108, R0, R108 ;  /* 0x0000006c006c7220 */ /* 0x000fe20000410000 */
[----:B---3--:R-:W-:Y:S01]  /*66f0*/  FSEL R157, R158, -INF , P2 ;  /* 0xff8000009e9d7808 */ /* 0x008fe20001000000 */
[----:B------:R-:W2:Y:S01]  /*6700*/  MUFU.TANH R161, R161 ;  /* 0x000000a100a17308 */ /* 0x000ea20000002400 */
[----:B------:R-:W-:Y:S01]  /*6710*/  FMNMX.FTZ R132, R165, R132, !PT ;  /* 0x00000084a5847209 */ /* 0x000fe20007810000 */
[C---:B------:R-:W-:Y:S01]  /*6720*/  FMUL.FTZ R88, R0.reuse, R88 ;  /* 0x0000005800587220 */ /* 0x040fe20000410000 */
[----:B------:R-:W-:Y:S01]  /*6730*/  ISETP.GT.AND P2, PT, R131, 0x21, PT ;  /* 0x000000218300780c */ /* 0x000fe20003f44270 */
[C---:B------:R-:W-:Y:S01]  /*6740*/  FMUL.FTZ R113, R0.reuse, R113 ;  /* 0x0000007100717220 */ /* 0x040fe20000410000 */
[----:B0-----:R-:W-:Y:S01]  /*6750*/  FSEL R159, R159, -INF , P1 ;  /* 0xff8000009f9f7808 */ /* 0x001fe20000800000 */
[C---:B------:R-:W-:Y:S01]  /*6760*/  FMUL.FTZ R116, R0.reuse, R116 ;  /* 0x0000007400747220 */ /* 0x040fe20000410000 */
[----:B------:R-:W-:Y:S01]  /*6770*/  FMNMX.FTZ R132, R157, R132, !PT ;  /* 0x000000849d847209 */ /* 0x000fe20007810000 */
[----:B------:R-:W0:Y:S01]  /*6780*/  MUFU.TANH R141, R141 ;  /* 0x0000008d008d7308 */ /* 0x000e220000002400 */
[----:B------:R-:W-:Y:S01]  /*6790*/  ISETP.GT.AND P1, PT, R131, 0x28, PT ;  /* 0x000000288300780c */ /* 0x000fe20003f24270 */
[----:B------:R-:W-:Y:S01]  /*67a0*/  FMUL.FTZ R90, R0, R90 ;  /* 0x0000005a005a7220 */ /* 0x000fe20000410000 */
        /* <DEDUP_REMOVED lines=11> */
[C---:B------:R-:W-:Y:S01]  /*6860*/  FMUL.FTZ R99, R0.reuse, R99 ;  /* 0x0000006300637220 */ /* 0x040fe20000410000 */
[----:B------:R-:W-:Y:S01]  /*6870*/  FMNMX.FTZ R132, R147, R132, !PT ;  /* 0x0000008493847209 */ /* 0x000fe20007810000 */
[----:B------:R-:W2:Y:S01]  /*6880*/  MUFU.TANH R142, R142 ;  /* 0x0000008e008e7308 */ /* 0x000ea20000002400 */
[----:B0-----:R-:W-:Y:S01]  /*6890*/  FSEL R145, R141, -INF , P2 ;  /* 0xff8000008d917808 */ /* 0x001fe20001000000 */
[----:B------:R-:W-:Y:S01]  /*68a0*/  FMUL.FTZ R103, R0, R103 ;  /* 0x0000006700677220 */ /* 0x000fe20000410000 */
[----:B------:R-:W-:Y:S01]  /*68b0*/  ISETP.GT.AND P2, PT, R131, 0x31, PT ;  /* 0x000000318300780c */ /* 0x000fe20003f44270 */
[----:B------:R-:W-:Y:S01]  /*68c0*/  ULEA UR6, UR44, UR43, 0x3 ;  /* 0x0000002b2c067291 */ /* 0x000fe2000f8e183f */
[----:B------:R-:W-:-:S03]  /*68d0*/  FMNMX.FTZ R132, R145, R132, !PT ;  /* 0x0000008491847209 */ /* 0x000fc60007810000 */
[----:B------:R-:W0:Y:S01]  /*68e0*/  MUFU.TANH R148, R148 ;  /* 0x0000009400947308 */ /* 0x000e220000002400 */
[----:B-1----:R-:W-:Y:S01]  /*68f0*/  FSEL R143, R143, -INF , P1 ;  /* 0xff8000008f8f7808 */ /* 0x002fe20000800000 */
[----:B------:R-:W-:Y:S01]  /*6900*/  UIADD3 UR6, UR6, 0x22840, URZ ;  /* 0x0002284006067890 */ /* 0x000fe2000fffe03f */
[----:B------:R-:W-:Y:S02]  /*6910*/  ISETP.GT.AND P1, PT, R131, 0x38, PT ;  /* 0x000000388300780c */ /* 0x000fe40003f24270 */
[----:B------:R-:W-:Y:S01]  /*6920*/  FMNMX.FTZ R107, R143, R132, !PT ;  /* 0x000000848f6b7209 */ /* 0x000fe20007810000 */
[----:B------:R-:W-:Y:S02]  /*6930*/  UPRMT UR6, UR41, 0x654, UR6 ;  /* 0x0000065429067896 */ /* 0x000fe40008000006 */
[----:B------:R-:W1:Y:S01]  /*6940*/  MUFU.TANH R162, R162 ;  /* 0x000000a200a27308 */ /* 0x000e620000002400 */
[----:B--2---:R-:W-:Y:S02]  /*6950*/  FSEL R142, R142, -INF , P2 ;  /* 0xff8000008e8e7808 */ /* 0x004fe40001000000 */
[----:B------:R-:W-:-:S04]  /*6960*/  ISETP.GT.AND P2, PT, R131, 0x39, PT ;  /* 0x000000398300780c */ /* 0x000fc80003f44270 */
[----:B------:R-:W-:Y:S01]  /*6970*/  SYNCS.ARRIVE.TRANS64.RED.A1T0 RZ, [UR6], RZ ;  /* 0x000000ffffff79a7 */ /* 0x000fe20008100406 */
[----:B------:R-:W2:Y:S01]  /*6980*/  MUFU.TANH R150, R150 ;  /* 0x0000009600967308 */ /* 0x000ea20000002400 */
[----:B0-----:R-:W-:Y:S02]  /*6990*/  FSEL R141, R148, -INF , P1 ;  /* 0xff800000948d7808 */ /* 0x001fe40000800000 */
[----:B------:R-:W-:-:S05]  /*69a0*/  ISETP.GT.AND P1, PT, R131, 0x40, PT ;  /* 0x000000408300780c */ /* 0x000fca0003f24270 */
[----:B------:R-:W0:Y:S01]  /*69b0*/  MUFU.TANH R164, R164 ;  /* 0x000000a400a47308 */ /* 0x000e220000002400 */
[----:B-1----:R-:W-:Y:S02]  /*69c0*/  FSEL R135, R162, -INF , P2 ;  /* 0xff800000a2877808 */ /* 0x002fe40001000000 */
[----:B------:R-:W-:-:S05]  /*69d0*/  ISETP.GT.AND P2, PT, R131, 0x41, PT ;  /* 0x000000418300780c */ /* 0x000fca0003f44270 */
[----:B------:R1:W-:Y:S01]  /*69e0*/  MUFU.TANH R168, R104 ;  /* 0x0000006800a87308 */ /* 0x0003e20000002400 */
[----:B--2---:R-:W-:Y:S02]  /*69f0*/  FSEL R134, R150, -INF , P1 ;  /* 0xff80000096867808 */ /* 0x004fe40000800000 */
[----:B------:R-:W-:-:S05]  /*6a00*/  ISETP.GT.AND P1, PT, R131, 0x48, PT ;  /* 0x000000488300780c */ /* 0x000fca0003f24270 */
[----:B------:R-:W2:Y:S01]  /*6a10*/  MUFU.TANH R166, R166 ;  /* 0x000000a600a67308 */ /* 0x000ea20000002400 */
[----:B-1----:R-:W-:Y:S01]  /*6a20*/  FMUL.FTZ R104, R0, R106 ;  /* 0x0000006a00687220 */ /* 0x002fe20000410000 */
[----:B------:R-:W-:Y:S02]  /*6a30*/  FMNMX.FTZ R106, R142, R107, !PT ;  /* 0x0000006b8e6a7209 */ /* 0x000fe40007810000 */
[----:B0-----:R-:W-:Y:S02]  /*6a40*/  FSEL R133, R164, -INF , P2 ;  /* 0xff800000a4857808 */ /* 0x001fe40001000000 */
[----:B------:R-:W-:Y:S02]  /*6a50*/  FMNMX.FTZ R106, R141, R106, !PT ;  /* 0x0000006a8d6a7209 */ /* 0x000fe40007810000 */
[----:B------:R-:W0:Y:S01]  /*6a60*/  MUFU.TANH R170, R170 ;  /* 0x000000aa00aa7308 */ /* 0x000e220000002400 */
[----:B------:R-:W-:Y:S02]  /*6a70*/  ISETP.GT.AND P2, PT, R131, 0x49, PT ;  /* 0x000000498300780c */ /* 0x000fe40003f44270 */
[----:B------:R-:W-:-:S04]  /*6a80*/  FMNMX.FTZ R107, R135, R106, !PT ;  /* 0x0000006a876b7209 */ /* 0x000fc80007810000 */
[----:B------:R-:W-:Y:S01]  /*6a90*/  FMNMX.FTZ R106, R134, R107, !PT ;  /* 0x0000006b866a7209 */ /* 0x000fe20007810000 */
[----:B------:R-:W-:Y:S01]  /*6aa0*/  MUFU.TANH R128, R128 ;  /* 0x0000008000807308 */ /* 0x000fe20000002400 */
[----:B--2---:R-:W-:Y:S01]  /*6ab0*/  FSEL R132, R166, -INF , P1 ;  /* 0xff800000a6847808 */ /* 0x004fe20000800000 */
[C---:B------:R-:W-:Y:S01]  /*6ac0*/  FMUL.FTZ R107, R0.reuse, R117 ;  /* 0x00000075006b7220 */ /* 0x040fe20000410000 */
[----:B------:R-:W-:Y:S01]  /*6ad0*/  ISETP.GT.AND P1, PT, R131, 0x50, PT ;  /* 0x000000508300780c */ /* 0x000fe20003f24270 */
[----:B------:R-:W-:-:S04]  /*6ae0*/  FMUL.FTZ R166, R0, R118 ;  /* 0x0000007600a67220 */ /* 0x000fc80000410000 */
        /* <DEDUP_REMOVED lines=12> */
[----:B------:R-:W1:Y:S01]  /*6bb0*/  MUFU.TANH R152, R152 ;  /* 0x0000009800987308 */ /* 0x000e620000002400 */
[----:B--2---:R-:W-:Y:S02]  /*6bc0*/  FSEL R112, R128, -INF , P1 ;  /* 0xff80000080707808 */ /* 0x004fe40000800000 */
[----:B------:R-:W-:-:S05]  /*6bd0*/  ISETP.GT.AND P1, PT, R131, 0x58, PT ;  /* 0x000000588300780c */ /* 0x000fca0003f24270 */
[----:B------:R2:W-:Y:S08]  /*6be0*/  MUFU.TANH R160, R107 ;  /* 0x0000006b00a07308 */ /* 0x0005f00000002400 */
[----:B------:R4:W5:Y:S01]  /*6bf0*/  MUFU.TANH R154, R108 ;  /* 0x0000006c009a7308 */ /* 0x0009620000002400 */
[----:B--2---:R-:W-:Y:S01]  /*6c00*/  FMNMX.FTZ R107, R112, R109, !PT ;  /* 0x0000006d706b7209 */ /* 0x004fe20007810000 */
[----:B------:R-:W-:Y:S01]  /*6c10*/  FMUL.FTZ R109, R0, R89 ;  /* 0x00000059006d7220 */ /* 0x000fe20000410000 */
[----:B0-----:R-:W-:-:S02]  /*6c20*/  FSEL R89, R130, -INF , P1 ;  /* 0xff80000082597808 */ /* 0x001fc40000800000 */
[----:B------:R-:W-:-:S03]  /*6c30*/  ISETP.GT.AND P1, PT, R131, 0x60, PT ;  /* 0x000000608300780c */ /* 0x000fc60003f24270 */
[----:B------:R0:W-:Y:S01]  /*6c40*/  MUFU.TANH R162, R88 ;  /* 0x0000005800a27308 */ /* 0x0001e20000002400 */
[----:B----4-:R-:W-:Y:S02]  /*6c50*/  FMNMX.FTZ R108, R106, R107, !PT ;  /* 0x0000006b6a6c7209 */ /* 0x010fe40007810000 */
[----:B---3--:R-:W-:Y:S02]  /*6c60*/  FSEL R107, R171, -INF , P2 ;  /* 0xff800000ab6b7808 */ /* 0x008fe40001000000 */
[----:B------:R-:W-:Y:S02]  /*6c70*/  FMNMX.FTZ R108, R89, R108, !PT ;  /* 0x0000006c596c7209 */ /* 0x000fe40007810000 */
[----:B------:R-:W-:Y:S01]  /*6c80*/  ISETP.GT.AND P2, PT, R131, 0x61, PT ;  /* 0x000000618300780c */ /* 0x000fe20003f44270 */
[----:B------:R2:W3:Y:S01]  /*6c90*/  MUFU.TANH R148, R113 ;  /* 0x0000007100947308 */ /* 0x0004e20000002400 */
[----:B0-----:R-:W-:Y:S01]  /*6ca0*/  FMUL.FTZ R88, R0, R92 ;  /* 0x0000005c00587220 */ /* 0x001fe20000410000 */
[----:B------:R-:W-:-:S02]  /*6cb0*/  FSEL R92, R168, -INF , P1 ;  /* 0xff800000a85c7808 */ /* 0x000fc40000800000 */
[----:B------:R-:W-:-:S04]  /*6cc0*/  ISETP.GT.AND P1, PT, R131, 0x68, PT ;  /* 0x000000688300780c */ /* 0x000fc80003f24270 */
[----:B------:R0:W4:Y:S01]  /*6cd0*/  MUFU.TANH R150, R116 ;  /* 0x0000007400967308 */ /* 0x0001220000002400 */
[----:B--2---:R-:W-:Y:S02]  /*6ce0*/  FMNMX.FTZ R113, R107, R108, !PT ;  /* 0x0000006c6b717209 */ /* 0x004fe40007810000 */
[----:B-1----:R-:W-:Y:S02]  /*6cf0*/  FSEL R108, R152, -INF , P2 ;  /* 0xff800000986c7808 */ /* 0x002fe40001000000 */
[----:B------:R-:W-:Y:S02]  /*6d00*/  FMNMX.FTZ R113, R92, R113, !PT ;  /* 0x000000715c717209 */ /* 0x000fe40007810000 */
[----:B------:R-:W-:Y:S01]  /*6d10*/  ISETP.GT.AND P2, PT, R131, 0x69, PT ;  /* 0x000000698300780c */ /* 0x000fe20003f44270 */
[----:B------:R1:W2:Y:S01]  /*6d20*/  MUFU.TANH R130, R109 ;  /* 0x0000006d00827308 */ /* 0x0002a20000002400 */
[----:B0-----:R-:W-:Y:S01]  /*6d30*/  FMUL.FTZ R116, R0, R93 ;  /* 0x0000005d00747220 */ /* 0x001fe20000410000 */
[----:B-----5:R-:W-:-:S02]  /*6d40*/  FSEL R93, R154, -INF , P1 ;  /* 0xff8000009a5d7808 */ /* 0x020fc40000800000 */
[----:B------:R-:W-:Y:S02]  /*6d50*/  FMNMX.FTZ R128, R108, R113, !PT ;  /* 0x000000716c807209 */ /* 0x000fe40007810000 */
[----:B------:R-:W-:Y:S02]  /*6d60*/  ISETP.GT.AND P1, PT, R131, 0x70, PT ;  /* 0x000000708300780c */ /* 0x000fe40003f24270 */
[----:B------:R-:W-:Y:S01]  /*6d70*/  FMNMX.FTZ R128, R93, R128, !PT ;  /* 0x000000805d807209 */ /* 0x000fe20007810000 */
[----:B------:R0:W5:Y:S01]  /*6d80*/  MUFU.TANH R164, R88 ;  /* 0x0000005800a47308 */ /* 0x0001620000002400 */
[----:B-1----:R-:W-:Y:S02]  /*6d90*/  FSEL R109, R156, -INF , P2 ;  /* 0xff8000009c6d7808 */ /* 0x002fe40001000000 */
[----:B------:R-:W-:Y:S02]  /*6da0*/  ISETP.GT.AND P2, PT, R131, 0x71, PT ;  /* 0x000000718300780c */ /* 0x000fe40003f44270 */
[----:B------:R-:W-:-:S02]  /*6db0*/  FMNMX.FTZ R129, R109, R128, !PT ;  /* 0x000000806d817209 */ /* 0x000fc40007810000 */
[----:B---3--:R-:W-:Y:S01]  /*6dc0*/  FSEL R113, R148, -INF , P2 ;  /* 0xff80000094717808 */ /* 0x008fe20001000000 */
[----:B------:R1:W3:Y:S01]  /*6dd0*/  MUFU.TANH R152, R116 ;  /* 0x0000007400987308 */ /* 0x0002e20000002400 */
[----:B0-----:R-:W-:Y:S01]  /*6de0*/  FMUL.FTZ R88, R0, R96 ;  /* 0x0000006000587220 */ /* 0x001fe20000410000 */
[----:B------:R-:W-:Y:S01]  /*6df0*/  FSEL R96, R158, -INF , P1 ;  /* 0xff8000009e607808 */ /* 0x000fe20000800000 */
[----:B------:R-:W-:Y:S01]  /*6e00*/  FMUL.FTZ R148, R0, R101 ;  /* 0x0000006500947220 */ /* 0x000fe20000410000 */
[C---:B------:R-:W-:Y:S02]  /*6e10*/  ISETP.GT.AND P1, PT, R131.reuse, 0x78, PT ;  /* 0x000000788300780c */ /* 0x040fe40003f24270 */
[----:B------:R-:W-:Y:S02]  /*6e20*/  ISETP.GT.AND P2, PT, R131, 0x79, PT ;  /* 0x000000798300780c */ /* 0x000fe40003f44270 */
[----:B------:R0:W3:Y:S01]  /*6e30*/  MUFU.TANH R154, R88 ;  /* 0x00000058009a7308 */ /* 0x0000e20000002400 */
[----:B-1----:R-:W-:Y:S01]  /*6e40*/  FMNMX.FTZ R116, R96, R129, !PT ;  /* 0x0000008160747209 */ /* 0x002fe20007810000 */
[----:B------:R-:W-:Y:S01]  /*6e50*/  FMUL.FTZ R129, R0, R97 ;  /* 0x0000006100817220 */ /* 0x000fe20000410000 */
[----:B----4-:R-:W-:-:S02]  /*6e60*/  FSEL R97, R150, -INF , P1 ;  /* 0xff80000096617808 */ /* 0x010fc40000800000 */
[----:B------:R-:W-:Y:S02]  /*6e70*/  FMNMX.FTZ R128, R113, R116, !PT ;  /* 0x0000007471807209 */ /* 0x000fe40007810000 */
[----:B------:R-:W-:Y:S01]  /*6e80*/  ISETP.GT.AND P1, PT, R131, 0x80, PT ;  /* 0x000000808300780c */ /* 0x000fe20003f24270 */
[----:B------:R3:W1:Y:S01]  /*6e90*/  MUFU.TANH R150, R129 ;  /* 0x0000008100967308 */ /* 0x0006620000002400 */
[----:B------:R-:W-:Y:S01]  /*6ea0*/  FSEL R116, R160, -INF , P2 ;  /* 0xff800000a0747808 */ /* 0x000fe20001000000 */
[C---:B0-----:R-:W-:Y:S01]  /*6eb0*/  FMUL.FTZ R88, R0.reuse, R100 ;  /* 0x0000006400587220 */ /* 0x041fe20000410000 */
[----:B------:R-:W-:Y:S01]  /*6ec0*/  FMNMX.FTZ R161, R97, R128, !PT ;  /* 0x0000008061a17209 */ /* 0x000fe20007810000 */
[----:B------:R-:W-:Y:S01]  /*6ed0*/  FMUL.FTZ R160, R0, R110 ;  /* 0x0000006e00a07220 */ /* 0x000fe20000410000 */
[C---:B------:R-:W-:Y:S02]  /*6ee0*/  ISETP.GT.AND P2, PT, R131.reuse, 0x81, PT ;  /* 0x000000818300780c */ /* 0x040fe40003f44270 */
[----:B------:R-:W-:Y:S01]  /*6ef0*/  FSEL R100, R162, -INF , P1 ;  /* 0xff800000a2647808 */ /* 0x000fe20000800000 */
[----:B------:R0:W4:Y:S01]  /*6f00*/  MUFU.TANH R156, R88 ;  /* 0x00000058009c7308 */ /* 0x0001220000002400 */
[----:B------:R-:W-:Y:S01]  /*6f10*/  FMNMX.FTZ R161, R116, R161, !PT ;  /* 0x000000a174a17209 */ /* 0x000fe20007810000 */
[C---:B------:R-:W-:Y:S01]  /*6f20*/  FMUL.FTZ R162, R0.reuse, R114 ;  /* 0x0000007200a27220 */ /* 0x040fe20000410000 */
[C---:B------:R-:W-:Y:S01]  /*6f30*/  ISETP.GT.AND P1, PT, R131.reuse, 0x88, PT ;  /* 0x000000888300780c */ /* 0x040fe20003f24270 */
[----:B------:R-:W-:Y:S01]  /*6f40*/  FMUL.FTZ R114, R0, R119 ;  /* 0x0000007700727220 */ /* 0x000fe20000410000 */
[----:B--2---:R-:W-:Y:S01]  /*6f50*/  FSEL R128, R130, -INF , P2 ;  /* 0xff80000082807808 */ /* 0x004fe20001000000 */
[----:B------:R-:W-:Y:S01]  /*6f60*/  IMAD.U32 R119, RZ, RZ, UR28 ;  /* 0x0000001cff777e24 */ /* 0x000fe2000f8e00ff */
[----:B------:R-:W-:Y:S01]  /*6f70*/  FMNMX.FTZ R161, R100, R161, !PT ;  /* 0x000000a164a17209 */ /* 0x000fe20007810000 */
[----:B------:R-:W2:Y:S01]  /*6f80*/  MUFU.TANH R148, R148 ;  /* 0x0000009400947308 */ /* 0x000ea20000002400 */
[----:B------:R-:W-:-:S02]  /*6f90*/  ISETP.GT.AND P2, PT, R131, 0x89, PT ;  /* 0x000000898300780c */ /* 0x000fc40003f44270 */
[----:B-----5:R-:W-:Y:S01]  /*6fa0*/  FSEL R101, R164, -INF , P1 ;  /* 0xff800000a4657808 */ /* 0x020fe20000800000 */
[----:B------:R-:W-:Y:S01]  /*6fb0*/  FMUL.FTZ R164, R0, R115 ;  /* 0x0000007300a47220 */ /* 0x000fe20000410000 */
[----:B------:R-:W-:Y:S01]  /*6fc0*/  FMNMX.FTZ R130, R128, R161, !PT ;  /* 0x000000a180827209 */ /* 0x000fe20007810000 */
[----:B------:R-:W-:Y:S01]  /*6fd0*/  FMUL.FTZ R115, R0, R102 ;  /* 0x0000006600737220 */ /* 0x000fe20000410000 */
[----:B------:R-:W-:Y:S01]  /*6fe0*/  ISETP.GT.AND P1, PT, R131, 0x90, PT ;  /* 0x000000908300780c */ /* 0x000fe20003f24270 */
[----:B------:R-:W5:Y:S01]  /*6ff0*/  MUFU.TANH R7, R7 ;  /* 0x0000000700077308 */ /* 0x000f620000002400 */
[----:B---3--:R-:W-:Y:S02]  /*7000*/  FSEL R129, R152, -INF , P2 ;  /* 0xff80000098817808 */ /* 0x008fe40001000000 */
[----:B0-----:R-:W-:Y:S02]  /*7010*/  FMNMX.FTZ R88, R101, R130, !PT ;  /* 0x0000008265587209 */ /* 0x001fe40007810000 */
[----:B------:R-:W-:-:S02]  /*7020*/  ISETP.GT.AND P2, PT, R131, 0x91, PT ;  /* 0x000000918300780c */ /* 0x000fc40003f44270 */
[----:B------:R-:W-:Y:S01]  /*7030*/  FSEL R130, R154, -INF , P1 ;  /* 0xff8000009a827808 */ /* 0x000fe20000800000 */
[----:B------:R-:W0:Y:S01]  /*7040*/  MUFU.TANH R8, R8 ;  /* 0x0000000800087308 */ /* 0x000e220000002400 */
[----:B------:R-:W-:Y:S02]  /*7050*/  FMNMX.FTZ R161, R129, R88, !PT ;  /* 0x0000005881a17209 */ /* 0x000fe40007810000 */
[C---:B------:R-:W-:Y:S02]  /*7060*/  ISETP.GT.AND P1, PT, R131.reuse, 0x98, PT ;  /* 0x000000988300780c */ /* 0x040fe40003f24270 */
[----:B-1----:R-:W-:Y:S02]  /*7070*/  FSEL R110, R150, -INF , P2 ;  /* 0xff800000966e7808 */ /* 0x002fe40001000000 */
[----:B------:R-:W-:Y:S01]  /*7080*/  FMNMX.FTZ R171, R130, R161, !PT ;  /* 0x000000a182ab7209 */ /* 0x000fe20007810000 */
[----:B------:R-:W-:Y:S01]  /*7090*/  FMUL.FTZ R161, R0, R111 ;  /* 0x0000006f00a17220 */ /* 0x000fe20000410000 */
[----:B------:R-:W-:Y:S01]  /*70a0*/  ISETP.GT.AND P2, PT, R131, 0x99, PT ;  /* 0x000000998300780c */ /* 0x000fe20003f44270 */
[----:B------:R-:W1:Y:S01]  /*70b0*/  MUFU.TANH R9, R9 ;  /* 0x0000000900097308 */ /* 0x000e620000002400 */
[----:B----4-:R-:W-:-:S02]  /*70c0*/  FSEL R111, R156, -INF , P1 ;  /* 0xff8000009c6f7808 */ /* 0x010fc40000800000 */
[----:B------:R-:W-:Y:S02]  /*70d0*/  FMNMX.FTZ R88, R110, R171, !PT ;  /* 0x000000ab6e587209 */ /* 0x000fe40007810000 */
[----:B--2---:R-:W-:Y:S02]  /*70e0*/  FSEL R131, R148, -INF , P2 ;  /* 0xff80000094837808 */ /* 0x004fe40001000000 */
[----:B------:R-:W-:Y:S01]  /*70f0*/  FMNMX.FTZ R88, R111, R88, !PT ;  /* 0x000000586f587209 */ /* 0x000fe20007810000 */
[----:B------:R-:W2:Y:S03]  /*7100*/  MUFU.TANH R10, R10 ;  /* 0x0000000a000a7308 */ /* 0x000ea60000002400 */
[----:B------:R-:W-:-:S05]  /*7110*/  FMNMX.FTZ R88, R131, R88, !PT ;  /* 0x0000005883587209 */ /* 0x000fca0007810000 */
[----:B------:R-:W3:Y:S01]  /*7120*/  SHFL.BFLY PT, R171, R88, 0x2, 0x1f ;  /* 0x0c401f0058ab7f89 */ /* 0x000ee200000e0000 */
[----:B------:R-:W4:Y:S08]  /*7130*/  MUFU.TANH R11, R11 ;  /* 0x0000000b000b7308 */ /* 0x000f300000002400 */
[----:B------:R-:W4:Y:S08]  /*7140*/  MUFU.TANH R12, R12 ;  /* 0x0000000c000c7308 */ /* 0x000f300000002400 */
[----:B------:R-:W4:Y:S01]  /*7150*/  MUFU.TANH R13, R13 ;  /* 0x0000000d000d7308 */ /* 0x000f220000002400 */
[----:B---3--:R-:W-:-:S07]  /*7160*/  FMNMX.FTZ R171, R88, R171, !PT ;  /* 0x000000ab58ab7209 */ /* 0x008fce0007810000 */
[----:B------:R-:W3:Y:S01]  /*7170*/  MUFU.TANH R14, R14 ;  /* 0x0000000e000e7308 */ /* 0x000ee20000002400 */
[----:B------:R-:W5:Y:S07]  /*7180*/  SHFL.BFLY PT, R88, R171, 0x1, 0x1f ;  /* 0x0c201f00ab587f89 */ /* 0x000f6e00000e0000 */
[----:B------:R-:W3:Y:S08]  /*7190*/  MUFU.TANH R15, R15 ;  /* 0x0000000f000f7308 */ /* 0x000ef00000002400 */
[----:B------:R-:W3:Y:S08]  /*71a0*/  MUFU.TANH R20, R20 ;  /* 0x0000001400147308 */ /* 0x000ef00000002400 */
[----:B------:R-:W3:Y:S01]  /*71b0*/  MUFU.TANH R21, R21 ;  /* 0x0000001500157308 */ /* 0x000ee20000002400 */
[----:B-----5:R-:W-:-:S02]  /*71c0*/  FMNMX.FTZ R88, R171, R88, !PT ;  /* 0x00000058ab587209 */ /* 0x020fc40007810000 */
        /* <DEDUP_REMOVED lines=14> */
[----:B-----5:R-:W-:-:S01]  /*72b0*/  FFMA.FTZ R146, R157, UR28, -R102 ;  /* 0x0000001c9d927c23 */ /* 0x020fc20008010866 */
[--C-:B------:R-:W-:Y:S01]  /*72c0*/  FFMA.FTZ R159, R159, UR28, -R102.reuse ;  /* 0x0000001c9f9f7c23 */ /* 0x100fe20008010866 */
[----:B------:R-:W-:-:S01]  /*72d0*/  FFMA.FTZ R107, R107, UR28, -R102 ;  /* 0x0000001c6b6b7c23 */ /* 0x000fc20008010866 */
[----:B0-----:R-:W-:-:S02]  /*72e0*/  IMAD.IADD R163, R144, 0x1, R171 ;  /* 0x0000000190a37824 */ /* 0x001fc400078e02ab */
[----:B------:R-:W-:-:S01]  /*72f0*/  FFMA.FTZ R119, R151, UR28, -R102 ;  /* 0x0000001c97777c23 */ /* 0x000fc20008010866 */
[--C-:B------:R-:W-:Y:S01]  /*7300*/  FFMA.FTZ R150, R167, UR28, -R102.reuse ;  /* 0x0000001ca7967c23 */ /* 0x100fe20008010866 */
[----:B------:R-:W-:-:S01]  /*7310*/  FFMA.FTZ R151, R169, UR28, -R102 ;  /* 0x0000001ca9977c23 */ /* 0x000fc20008010866 */
[----:B------:R-:W0:Y:S01]  /*7320*/  MUFU.TANH R140, R140 ;  /* 0x0000008c008c7308 */ /* 0x000e220000002400 */
[----:B------:R-:W-:Y:S01]  /*7330*/  ISETP.GT.AND P2, PT, R163, RZ, PT ;  /* 0x000000ffa300720c */ /* 0x000fe20003f44270 */
[--C-:B------:R-:W-:Y:S01]  /*7340*/  FFMA.FTZ R165, R165, UR28, -R102.reuse ;  /* 0x0000001ca5a57c23 */ /* 0x100fe20008010866 */
[----:B------:R-:W-:Y:S01]  /*7350*/  ISETP.GT.AND P3, PT, R163, 0x1, PT ;  /* 0x00000001a300780c */ /* 0x000fe20003f64270 */
[--C-:B------:R-:W-:Y:S01]  /*7360*/  FFMA.FTZ R132, R132, UR28, -R102.reuse ;  /* 0x0000001c84847c23 */ /* 0x100fe20008010866 */
[----:B------:R-:W-:Y:S01]  /*7370*/  FSEL R153, R7, -INF , P2 ;  /* 0xff80000007997808 */ /* 0x000fe20001000000 */
[--C-:B------:R-:W-:Y:S01]  /*7380*/  FFMA.FTZ R117, R117, UR28, -R102.reuse ;  /* 0x0000001c75757c23 */ /* 0x100fe20008010866 */
[----:B------:R-:W-:Y:S01]  /*7390*/  ISETP.GT.AND P2, PT, R163, 0x8, PT ;  /* 0x00000008a300780c */ /* 0x000fe20003f44270 */
[----:B------:R-:W5:Y:S01]  /*73a0*/  MUFU.TANH R139, R139 ;  /* 0x0000008b008b7308 */ /* 0x000f620000002400 */
        /* <DEDUP_REMOVED lines=12> */
[----:B--2---:R-:W-:Y:S01]  /*7470*/  FSEL R10, R10, -INF , P3 ;  /* 0xff8000000a0a7808 */ /* 0x004fe20001800000 */
[--C-:B------:R-:W-:Y:S01]  /*7480*/  FFMA.FTZ R97, R97, UR28, -R102.reuse ;  /* 0x0000001c61617c23 */ /* 0x100fe20008010866 */
[----:B------:R-:W-:Y:S01]  /*7490*/  FMNMX.FTZ R7, R144, R7, !PT ;  /* 0x0000000790077209 */ /* 0x000fe20007810000 */
[----:B------:R-:W2:Y:S01]  /*74a0*/  MUFU.TANH R120, R120 ;  /* 0x0000007800787308 */ /* 0x000ea20000002400 */
[----:B------:R-:W-:Y:S01]  /*74b0*/  ISETP.GT.AND P3, PT, R163, 0x11, PT ;  /* 0x00000011a300780c */ /* 0x000fe20003f64270 */
[--C-:B------:R-:W-:Y:S01]  /*74c0*/  FFMA.FTZ R116, R116, UR28, -R102.reuse ;  /* 0x0000001c74747c23 */ /* 0x100fe20008010866 */
[----:B----4-:R-:W-:Y:S01]  /*74d0*/  FSEL R11, R11, -INF , P2 ;  /* 0xff8000000b0b7808 */ /* 0x010fe20001000000 */
[--C-:B------:R-:W-:Y:S01]  /*74e0*/  FFMA.FTZ R100, R100, UR28, -R102.reuse ;  /* 0x0000001c64647c23 */ /* 0x100fe20008010866 */
[----:B------:R-:W-:Y:S01]  /*74f0*/  FMNMX.FTZ R152, R10, R7, !PT ;  /* 0x000000070a987209 */ /* 0x000fe20007810000 */
[--C-:B------:R-:W-:Y:S01]  /*7500*/  FFMA.FTZ R101, R101, UR28, -R102.reuse ;  /* 0x0000001c65657c23 */ /* 0x100fe20008010866 */
[----:B------:R-:W-:Y:S01]  /*7510*/  ISETP.GT.AND P2, PT, R163, 0x18, PT ;  /* 0x00000018a300780c */ /* 0x000fe20003f44270 */
[----:B------:R-:W4:Y:S01]  /*7520*/  MUFU.TANH R123, R123 ;  /* 0x0000007b007b7308 */ /* 0x000f220000002400 */
[----:B------:R-:W-:Y:S01]  /*7530*/  FSEL R12, R12, -INF , P3 ;  /* 0xff8000000c0c7808 */ /* 0x000fe20001800000 */
[--C-:B------:R-:W-:Y:S01]  /*7540*/  FFMA.FTZ R110, R110, UR28, -R102.reuse ;  /* 0x0000001c6e6e7c23 */ /* 0x100fe20008010866 */
[----:B------:R-:W-:Y:S01]  /*7550*/  FMNMX.FTZ R7, R11, R152, !PT ;  /* 0x000000980b077209 */ /* 0x000fe20007810000 */
[----:B------:R-:W-:Y:S01]  /*7560*/  FFMA.FTZ R111, R111, UR28, -R102 ;  /* 0x0000001c6f6f7c23 */ /* 0x000fe20008010866 */
[----:B------:R-:W-:-:S02]  /*7570*/  ISETP.GT.AND P3, PT, R163, 0x19, PT ;  /* 0x00000019a300780c */ /* 0x000fc40003f64270 */
[----:B------:R-:W-:Y:S01]  /*7580*/  FSEL R152, R13, -INF , P2 ;  /* 0xff8000000d987808 */ /* 0x000fe20001000000 */
[----:B------:R-:W4:Y:S01]  /*7590*/  MUFU.TANH R122, R122 ;  /* 0x0000007a007a7308 */ /* 0x000f220000002400 */
[----:B------:R-:W-:Y:S02]  /*75a0*/  FMNMX.FTZ R7, R12, R7, !PT ;  /* 0x000000070c077209 */ /* 0x000fe40007810000 */
[C---:B------:R-:W-:Y:S02]  /*75b0*/  ISETP.GT.AND P2, PT, R163.reuse, 0x20, PT ;  /* 0x00000020a300780c */ /* 0x040fe40003f44270 */
[----:B---3--:R-:W-:Y:S02]  /*75c0*/  FSEL R14, R14, -INF , P3 ;  /* 0xff8000000e0e7808 */ /* 0x008fe40001800000 */
[----:B------:R-:W-:Y:S01]  /*75d0*/  FMNMX.FTZ R7, R152, R7, !PT ;  /* 0x0000000798077209 */ /* 0x000fe20007810000 */
[----:B------:R-:W3:Y:S01]  /*75e0*/  MUFU.TANH R125, R125 ;  /* 0x0000007d007d7308 */ /* 0x000ee20000002400 */
[----:B------:R-:W-:-:S02]  /*75f0*/  ISETP.GT.AND P3, PT, R163, 0x21, PT ;  /* 0x00000021a300780c */ /* 0x000fc40003f64270 */
[----:B------:R-:W-:Y:S02]  /*7600*/  FSEL R15, R15, -INF , P2 ;  /* 0xff8000000f0f7808 */ /* 0x000fe40001000000 */
[----:B------:R-:W-:Y:S02]  /*7610*/  FMNMX.FTZ R156, R14, R7, !PT ;  /* 0x000000070e9c7209 */ /* 0x000fe40007810000 */
[----:B------:R-:W-:Y:S01]  /*7620*/  ISETP.GT.AND P2, PT, R163, 0x28, PT ;  /* 0x00000028a300780c */ /* 0x000fe20003f44270 */
[----:B------:R-:W3:Y:S01]  /*7630*/  MUFU.TANH R124, R124 ;  /* 0x0000007c007c7308 */ /* 0x000ee20000002400 */
[----:B------:R-:W-:Y:S02]  /*7640*/  FSEL R20, R20, -INF , P3 ;  /* 0xff80000014147808 */ /* 0x000fe40001800000 */
[----:B------:R-:W-:Y:S02]  /*7650*/  FMNMX.FTZ R7, R15, R156, !PT ;  /* 0x0000009c0f077209 */ /* 0x000fe40007810000 */
[----:B------:R-:W-:-:S02]  /*7660*/  ISETP.GT.AND P3, PT, R163, 0x29, PT ;  /* 0x00000029a300780c */ /* 0x000fc40003f64270 */
[----:B------:R-:W-:Y:S01]  /*7670*/  FSEL R147, R21, -INF , P2 ;  /* 0xff80000015937808 */ /* 0x000fe20001000000 */
[----:B------:R-:W3:Y:S01]  /*7680*/  MUFU.TANH R127, R127 ;  /* 0x0000007f007f7308 */ /* 0x000ee20000002400 */
[----:B------:R-:W-:Y:S02]  /*7690*/  FMNMX.FTZ R156, R20, R7, !PT ;  /* 0x00000007149c7209 */ /* 0x000fe40007810000 */
[----:B------:R-:W-:Y:S02]  /*76a0*/  ISETP.GT.AND P2, PT, R163, 0x30, PT ;  /* 0x00000030a300780c */ /* 0x000fe40003f44270 */
[----:B------:R-:W-:Y:S02]  /*76b0*/  FSEL R136, R136, -INF , P3 ;  /* 0xff80000088887808 */ /* 0x000fe40001800000 */
[----:B------:R-:W-:Y:S01]  /*76c0*/  FMNMX.FTZ R7, R147, R156, !PT ;  /* 0x0000009c93077209 */ /* 0x000fe20007810000 */
[----:B------:R0:W-:Y:S01]  /*76d0*/  MUFU.EX2 R21, R155 ;  /* 0x0000009b00157308 */ /* 0x0001e20000000800 */
[----:B------:R-:W-:-:S02]  /*76e0*/  ISETP.GT.AND P3, PT, R163, 0x31, PT ;  /* 0x00000031a300780c */ /* 0x000fc40003f64270 */
[----:B------:R-:W-:Y:S02]  /*76f0*/  FSEL R137, R137, -INF , P2 ;  /* 0xff80000089897808 */ /* 0x000fe40001000000 */
[----:B------:R-:W-:Y:S02]  /*7700*/  FMNMX.FTZ R158, R136, R7, !PT ;  /* 0x00000007889e7209 */ /* 0x000fe40007810000 */
[----:B------:R-:W-:Y:S01]  /*7710*/  ISETP.GT.AND P2, PT, R163, 0x38, PT ;  /* 0x00000038a300780c */ /* 0x000fe20003f44270 */
[----:B------:R5:W-:Y:S01]  /*7720*/  MUFU.EX2 R156, R145 ;  /* 0x00000091009c7308 */ /* 0x000be20000000800 */
[----:B------:R-:W-:Y:S01]  /*7730*/  FSEL R138, R138, -INF , P3 ;  /* 0xff8000008a8a7808 */ /* 0x000fe20001800000 */
[----:B0-----:R-:W-:Y:S01]  /*7740*/  FFMA.FTZ R155, R143, UR28, -R102 ;  /* 0x0000001c8f9b7c23 */ /* 0x001fe20008010866 */
[----:B------:R-:W-:Y:S02]  /*7750*/  FMNMX.FTZ R7, R137, R158, !PT ;  /* 0x0000009e89077209 */ /* 0x000fe40007810000 */
[----:B------:R-:W-:-:S02]  /*7760*/  ISETP.GT.AND P3, PT, R163, 0x39, PT ;  /* 0x00000039a300780c */ /* 0x000fc40003f64270 */
[----:B------:R-:W-:Y:S01]  /*7770*/  FSEL R143, R140, -INF , P2 ;  /* 0xff8000008c8f7808 */ /* 0x000fe20001000000 */
[----:B------:R-:W0:Y:S01]  /*7780*/  MUFU.TANH R126, R126 ;  /* 0x0000007e007e7308 */ /* 0x000e220000002400 */
[----:B------:R-:W-:Y:S01]  /*7790*/  FMNMX.FTZ R158, R138, R7, !PT ;  /* 0x000000078a9e7209 */ /* 0x000fe20007810000 */
[----:B-----5:R-:W-:Y:S01]  /*77a0*/  FFMA.FTZ R145, R142, UR28, -R102 ;  /* 0x0000001c8e917c23 */ /* 0x020fe20008010866 */
[----:B------:R-:W-:Y:S02]  /*77b0*/  ISETP.GT.AND P2, PT, R163, 0x40, PT ;  /* 0x00000040a300780c */ /* 0x000fe40003f44270 */
[----:B------:R-:W-:Y:S02]  /*77c0*/  FSEL R139, R139, -INF , P3 ;  /* 0xff8000008b8b7808 */ /* 0x000fe40001800000 */
[----:B------:R-:W-:Y:S01]  /*77d0*/  FMNMX.FTZ R158, R143, R158, !PT ;  /* 0x0000009e8f9e7209 */ /* 0x000fe20007810000 */
[----:B------:R5:W-:Y:S01]  /*77e0*/  MUFU.EX2 R140, R155 ;  /* 0x0000009b008c7308 */ /* 0x000be20000000800 */
[----:B------:R-:W-:-:S02]  /*77f0*/  ISETP.GT.AND P3, PT, R163, 0x41, PT ;  /* 0x00000041a300780c */ /* 0x000fc40003f64270 */
[----:B-1----:R-:W-:Y:S02]  /*7800*/  FSEL R142, R121, -INF , P2 ;  /* 0xff800000798e7808 */ /* 0x002fe40001000000 */
[----:B------:R-:W-:Y:S02]  /*7810*/  FMNMX.FTZ R7, R139, R158, !PT ;  /* 0x0000009e8b077209 */ /* 0x000fe40007810000 */
[----:B------:R-:W-:Y:S01]  /*7820*/  ISETP.GT.AND P2, PT, R163, 0x48, PT ;  /* 0x00000048a300780c */ /* 0x000fe20003f44270 */
[----:B------:R-:W-:Y:S01]  /*7830*/  MUFU.TANH R104, R104 ;  /* 0x0000006800687308 */ /* 0x000fe20000002400 */
[----:B--2---:R-:W-:Y:S01]  /*7840*/  FSEL R120, R120, -INF , P3 ;  /* 0xff80000078787808 */ /* 0x004fe20001800000 */
[----:B-----5:R-:W-:Y:S01]  /*7850*/  FFMA.FTZ R155, R141, UR28, -R102 ;  /* 0x0000001c8d9b7c23 */ /* 0x020fe20008010866 */
[----:B------:R-:W-:Y:S02]  /*7860*/  FMNMX.FTZ R7, R142, R7, !PT ;  /* 0x000000078e077209 */ /* 0x000fe40007810000 */
[----:B------:R-:W-:-:S02]  /*7870*/  ISETP.GT.AND P3, PT, R163, 0x49, PT ;  /* 0x00000049a300780c */ /* 0x000fc40003f64270 */
[----:B----4-:R-:W-:Y:S01]  /*7880*/  FSEL R141, R123, -INF , P2 ;  /* 0xff8000007b8d7808 */ /* 0x010fe20001000000 */
[----:B------:R-:W1:Y:S01]  /*7890*/  MUFU.TANH R105, R105 ;  /* 0x0000006900697308 */ /* 0x000e620000002400 */
[----:B------:R-:W-:Y:S02]  /*78a0*/  FMNMX.FTZ R158, R120, R7, !PT ;  /* 0x00000007789e7209 */ /* 0x000fe40007810000 */
[----:B------:R-:W-:Y:S02]  /*78b0*/  ISETP.GT.AND P2, PT, R163, 0x50, PT ;  /* 0x00000050a300780c */ /* 0x000fe40003f44270 */
[----:B------:R-:W-:Y:S02]  /*78c0*/  FSEL R122, R122, -INF , P3 ;  /* 0xff8000007a7a7808 */ /* 0x000fe40001800000 */
[----:B------:R-:W-:Y:S01]  /*78d0*/  FMNMX.FTZ R7, R141, R158, !PT ;  /* 0x0000009e8d077209 */ /* 0x000fe20007810000 */
[----:B------:R2:W-:Y:S01]  /*78e0*/  MUFU.EX2 R121, R145 ;  /* 0x0000009100797308 */ /* 0x0005e20000000800 */
[----:B------:R-:W-:-:S02]  /*78f0*/  ISETP.GT.AND P3, PT, R163, 0x51, PT ;  /* 0x00000051a300780c */ /* 0x000fc40003f64270 */
[----:B---3--:R-:W-:Y:S02]  /*7900*/  FSEL R125, R125, -INF , P2 ;  /* 0xff8000007d7d7808 */ /* 0x008fe40001000000 */
[----:B------:R-:W-:Y:S02]  /*7910*/  FMNMX.FTZ R168, R122, R7, !PT ;  /* 0x000000077aa87209 */ /* 0x000fe40007810000 */
[----:B------:R-:W-:Y:S01]  /*7920*/  ISETP.GT.AND P2, PT, R163, 0x58, PT ;  /* 0x00000058a300780c */ /* 0x000fe20003f44270 */
[----:B------:R-:W3:Y:S01]  /*7930*/  MUFU.TANH R160, R160 ;  /* 0x000000a000a07308 */ /* 0x000ee20000002400 */
[----:B------:R-:W-:Y:S01]  /*7940*/  FSEL R124, R124, -INF , P3 ;  /* 0xff8000007c7c7808 */ /* 0x000fe20001800000 */
[----:B--2---:R-:W-:Y:S01]  /*7950*/  FFMA.FTZ R145, R134, UR28, -R102 ;  /* 0x0000001c86917c23 */ /* 0x004fe20008010866 */
[----:B------:R-:W-:Y:S02]  /*7960*/  FMNMX.FTZ R7, R125, R168, !PT ;  /* 0x000000a87d077209 */ /* 0x000fe40007810000 */
[----:B------:R-:W-:-:S02]  /*7970*/  ISETP.GT.AND P3, PT, R163, 0x59, PT ;  /* 0x00000059a300780c */ /* 0x000fc40003f64270 */
[----:B------:R-:W-:Y:S01]  /*7980*/  FSEL R134, R127, -INF , P2 ;  /* 0xff8000007f867808 */ /* 0x000fe20001000000 */
[----:B------:R-:W2:Y:S01]  /*7990*/  MUFU.TANH R161, R161 ;  /* 0x000000a100a17308 */ /* 0x000ea20000002400 */
[----:B------:R-:W-:Y:S02]  /*79a0*/  FMNMX.FTZ R7, R124, R7, !PT ;  /* 0x000000077c077209 */ /* 0x000fe40007810000 */
[C---:B------:R-:W-:Y:S02]  /*79b0*/  ISETP.GT.AND P2, PT, R163.reuse, 0x60, PT ;  /* 0x00000060a300780c */ /* 0x040fe40003f44270 */
[----:B0-----:R-:W-:Y:S02]  /*79c0*/  FSEL R126, R126, -INF , P3 ;  /* 0xff8000007e7e7808 */ /* 0x001fe40001800000 */
[----:B------:R-:W-:Y:S01]  /*79d0*/  FMNMX.FTZ R7, R134, R7, !PT ;  /* 0x0000000786077209 */ /* 0x000fe20007810000 */
[----:B------:R0:W-:Y:S01]  /*79e0*/  MUFU.EX2 R123, R155 ;  /* 0x0000009b007b7308 */ /* 0x0001e20000000800 */
[----:B------:R-:W-:-:S02]  /*79f0*/  ISETP.GT.AND P3, PT, R163, 0x61, PT ;  /* 0x00000061a300780c */ /* 0x000fc40003f64270 */
[----:B------:R-:W-:Y:S02]  /*7a00*/  FMNMX.FTZ R168, R126, R7, !PT ;  /* 0x000000077ea87209 */ /* 0x000fe40007810000 */
[----:B-1----:R-:W-:Y:S02]  /*7a10*/  FSEL R105, R105, -INF , P3 ;  /* 0xff80000069697808 */ /* 0x002fe40001800000 */
[----:B------:R-:W-:Y:S01]  /*7a20*/  ISETP.GT.AND P3, PT, R163, 0x69, PT ;  /* 0x00000069a300780c */ /* 0x000fe20003f64270 */
[----:B------:R-:W-:Y:S01]  /*7a30*/  MUFU.TANH R162, R162 ;  /* 0x000000a200a27308 */ /* 0x000fe20000002400 */
[----:B0-----:R-:W-:-:S01]  /*7a40*/  FFMA.FTZ R155, R133, UR28, -R102 ;  /* 0x0000001c859b7c23 */ /* 0x001fc20008010866 */
[----:B------:R-:W-:Y:S02]  /*7a50*/  FSEL R133, R104, -INF , P2 ;  /* 0xff80000068857808 */ /* 0x000fe40001000000 */
[----:B------:R-:W-:Y:S02]  /*7a60*/  ISETP.GT.AND P2, PT, R163, 0x68, PT ;  /* 0x00000068a300780c */ /* 0x000fe40003f44270 */
[----:B------:R-:W-:-:S02]  /*7a70*/  FMNMX.FTZ R168, R133, R168, !PT ;  /* 0x000000a885a87209 */ /* 0x000fc40007810000 */
[----:B------:R-:W0:Y:S02]  /*7a80*/  MUFU.TANH R164, R164 ;  /* 0x000000a400a47308 */ /* 0x000e240000002400 */
[----:B------:R-:W-:-:S06]  /*7a90*/  FMNMX.FTZ R168, R105, R168, !PT ;  /* 0x000000a869a87209 */ /* 0x000fcc0007810000 */
[----:B------:R-:W-:Y:S08]  /*7aa0*/  MUFU.TANH R166, R166 ;  /* 0x000000a600a67308 */ /* 0x000ff00000002400 */
[----:B------:R3:W-:Y:S08]  /*7ab0*/  MUFU.EX2 R158, R135 ;  /* 0x00000087009e7308 */ /* 0x0007f00000000800 */
[----:B------:R-:W1:Y:S01]  /*7ac0*/  MUFU.TANH R114, R114 ;  /* 0x0000007200727308 */ /* 0x000e620000002400 */
[----:B---3--:R-:W-:-:S02]  /*7ad0*/  FSEL R135, R160, -INF , P2 ;  /* 0xff800000a0877808 */ /* 0x008fc40001000000 */
[----:B------:R-:W-:Y:S02]  /*7ae0*/  ISETP.GT.AND P2, PT, R163, 0x70, PT ;  /* 0x00000070a300780c */ /* 0x000fe40003f44270 */
[----:B------:R-:W-:-:S03]  /*7af0*/  FMNMX.FTZ R168, R135, R168, !PT ;  /* 0x000000a887a87209 */ /* 0x000fc60007810000 */
[----:B------:R2:W-:Y:S08]  /*7b00*/  MUFU.EX2 R127, R145 ;  /* 0x00000091007f7308 */ /* 0x0005f00000000800 */
[----:B------:R-:W-:Y:S01]  /*7b10*/  MUFU.TANH R90, R90 ;  /* 0x0000005a005a7308 */ /* 0x000fe20000002400 */
[----:B--2---:R-:W-:Y:S01]  /*7b20*/  FSEL R145, R161, -INF , P3 ;  /* 0xff800000a1917808 */ /* 0x004fe20001800000 */
[----:B------:R-:W-:Y:S01]  /*7b30*/  FFMA.FTZ R161, R106, UR28, -R102 ;  /* 0x0000001c6aa17c23 */ /* 0x000fe20008010866 */
[----:B------:R-:W-:-:S02]  /*7b40*/  ISETP.GT.AND P3, PT, R163, 0x71, PT ;  /* 0x00000071a300780c */ /* 0x000fc40003f64270 */
[----:B------:R-:W-:Y:S02]  /*7b50*/  FMNMX.FTZ R168, R145, R168, !PT ;  /* 0x000000a891a87209 */ /* 0x000fe40007810000 */
[----:B0-----:R-:W-:Y:S01]  /*7b60*/  FSEL R157, R164, -INF , P3 ;  /* 0xff800000a49d7808 */ /* 0x001fe20001800000 */
[----:B------:R0:W-:Y:S01]  /*7b70*/  MUFU.EX2 R104, R155 ;  /* 0x0000009b00687308 */ /* 0x0001e20000000800 */
[----:B------:R-:W-:-:S04]  /*7b80*/  ISETP.GT.AND P3, PT, R163, 0x79, PT ;  /* 0x00000079a300780c */ /* 0x000fc80003f64270 */
[----:B-1----:R-:W-:Y:S02]  /*7b90*/  FSEL R114, R114, -INF , P3 ;  /* 0xff80000072727808 */ /* 0x002fe40001800000 */
[C---:B------:R-:W-:Y:S01]  /*7ba0*/  ISETP.GT.AND P3, PT, R163.reuse, 0x81, PT ;  /* 0x00000081a300780c */ /* 0x040fe20003f64270 */
[----:B------:R-:W1:Y:S01]  /*7bb0*/  MUFU.TANH R91, R91 ;  /* 0x0000005b005b7308 */ /* 0x000e620000002400 */
[----:B0-----:R-:W-:Y:S02]  /*7bc0*/  FSEL R155, R162, -INF , P2 ;  /* 0xff800000a29b7808 */ /* 0x001fe40001000000 */
[----:B------:R-:W-:Y:S02]  /*7bd0*/  ISETP.GT.AND P2, PT, R163, 0x78, PT ;  /* 0x00000078a300780c */ /* 0x000fe40003f44270 */
[----:B------:R-:W-:-:S03]  /*7be0*/  FMNMX.FTZ R168, R155, R168, !PT ;  /* 0x000000a89ba87209 */ /* 0x000fc60007810000 */
[----:B------:R-:W0:Y:S01]  /*7bf0*/  MUFU.TANH R94, R94 ;  /* 0x0000005e005e7308 */ /* 0x000e220000002400 */
[----:B------:R-:W-:-:S07]  /*7c00*/  FMNMX.FTZ R168, R157, R168, !PT ;  /* 0x000000a89da87209 */ /* 0x000fce0007810000 */
[----:B------:R2:W-:Y:S01]  /*7c10*/  MUFU.EX2 R13, R159 ;  /* 0x0000009f000d7308 */ /* 0x0005e20000000800 */
[----:B-1----:R-:W-:Y:S02]  /*7c20*/  FSEL R91, R91, -INF , P3 ;  /* 0xff8000005b5b7808 */ /* 0x002fe40001800000 */
[----:B------:R-:W-:-:S05]  /*7c30*/  ISETP.GT.AND P3, PT, R163, 0x89, PT ;  /* 0x00000089a300780c */ /* 0x000fca0003f64270 */
[----:B------:R-:W1:Y:S01]  /*7c40*/  MUFU.TANH R95, R95 ;  /* 0x0000005f005f7308 */ /* 0x000e620000002400 */
[----:B--2---:R-:W-:Y:S02]  /*7c50*/  FSEL R159, R166, -INF , P2 ;  /* 0xff800000a69f7808 */ /* 0x004fe40001000000 */
[----:B------:R-:W-:Y:S02]  /*7c60*/  ISETP.GT.AND P2, PT, R163, 0x80, PT ;  /* 0x00000080a300780c */ /* 0x000fe40003f44270 */
[----:B------:R-:W-:Y:S02]  /*7c70*/  FMNMX.FTZ R7, R159, R168, !PT ;  /* 0x000000a89f077209 */ /* 0x000fe40007810000 */
[----:B------:R-:W-:Y:S01]  /*7c80*/  FSEL R90, R90, -INF , P2 ;  /* 0xff8000005a5a7808 */ /* 0x000fe20001000000 */
[----:B------:R-:W2:Y:S01]  /*7c90*/  MUFU.TANH R98, R98 ;  /* 0x0000006200627308 */ /* 0x000ea20000002400 */
[----:B------:R-:W-:Y:S02]  /*7ca0*/  FMNMX.FTZ R7, R114, R7, !PT ;  /* 0x0000000772077209 */ /* 0x000fe40007810000 */
[----:B------:R-:W-:-:S02]  /*7cb0*/  ISETP.GT.AND P2, PT, R163, 0x88, PT ;  /* 0x00000088a300780c */ /* 0x000fc40003f44270 */
[----:B------:R-:W-:Y:S02]  /*7cc0*/  FMNMX.FTZ R106, R90, R7, !PT ;  /* 0x000000075a6a7209 */ /* 0x000fe40007810000 */
[----:B0-----:R-:W-:Y:S01]  /*7cd0*/  FSEL R94, R94, -INF , P2 ;  /* 0xff8000005e5e7808 */ /* 0x001fe20001000000 */
[----:B------:R-:W0:Y:S01]  /*7ce0*/  MUFU.TANH R99, R99 ;  /* 0x0000006300637308 */ /* 0x000e220000002400 */
[----:B------:R-:W-:Y:S02]  /*7cf0*/  FMNMX.FTZ R7, R91, R106, !PT ;  /* 0x0000006a5b077209 */ /* 0x000fe40007810000 */
[----:B------:R-:W-:Y:S02]  /*7d00*/  ISETP.GT.AND P2, PT, R163, 0x90, PT ;  /* 0x00000090a300780c */ /* 0x000fe40003f44270 */
[----:B-1----:R-:W-:Y:S02]  /*7d10*/  FSEL R95, R95, -INF , P3 ;  /* 0xff8000005f5f7808 */ /* 0x002fe40001800000 */
[----:B------:R-:W-:Y:S01]  /*7d20*/  FMNMX.FTZ R160, R94, R7, !PT ;  /* 0x000000075ea07209 */ /* 0x000fe20007810000 */
[----:B------:R-:W1:Y:S01]  /*7d30*/  MUFU.TANH R115, R115 ;  /* 0x0000007300737308 */ /* 0x000e620000002400 */
[----:B------:R-:W-:-:S02]  /*7d40*/  ISETP.GT.AND P3, PT, R163, 0x91, PT ;  /* 0x00000091a300780c */ /* 0x000fc40003f64270 */
[----:B--2---:R-:W-:Y:S02]  /*7d50*/  FSEL R106, R98, -INF , P2 ;  /* 0xff800000626a7808 */ /* 0x004fe40001000000 */
[----:B------:R-:W-:Y:S02]  /*7d60*/  FMNMX.FTZ R7, R95, R160, !PT ;  /* 0x000000a05f077209 */ /* 0x000fe40007810000 */
[----:B------:R-:W-:Y:S01]  /*7d70*/  ISETP.GT.AND P2, PT, R163, 0x98, PT ;  /* 0x00000098a300780c */ /* 0x000fe20003f44270 */
[----:B------:R-:W2:Y:S01]  /*7d80*/  MUFU.TANH R103, R103 ;  /* 0x0000006700677308 */ /* 0x000ea20000002400 */
[----:B0-----:R-:W-:Y:S02]  /*7d90*/  FSEL R99, R99, -INF , P3 ;  /* 0xff80000063637808 */ /* 0x001fe40001800000 */
[----:B------:R-:W-:Y:S02]  /*7da0*/  FMNMX.FTZ R160, R106, R7, !PT ;  /* 0x000000076aa07209 */ /* 0x000fe40007810000 */
[----:B------:R-:W-:-:S02]  /*7db0*/  ISETP.GT.AND P3, PT, R163, 0x99, PT ;  /* 0x00000099a300780c */ /* 0x000fc40003f64270 */
[----:B------:R-:W-:Y:S01]  /*7dc0*/  FMNMX.FTZ R160, R99, R160, !PT ;  /* 0x000000a063a07209 */ /* 0x000fe20007810000 */
[----:B------:R0:W-:Y:S01]  /*7dd0*/  MUFU.EX2 R98, R107 ;  /* 0x0000006b00627308 */ /* 0x0001e20000000800 */
[----:B-1----:R-:W-:-:S04]  /*7de0*/  FSEL R115, R115, -INF , P2 ;  /* 0xff80000073737808 */ /* 0x002fc80001000000 */
[----:B------:R-:W-:-:S03]  /*7df0*/  FMNMX.FTZ R160, R115, R160, !PT ;  /* 0x000000a073a07209 */ /* 0x000fc60007810000 */
[----:B------:R1:W-:Y:S01]  /*7e00*/  MUFU.EX2 R9, R165 ;  /* 0x000000a500097308 */ /* 0x0003e20000000800 */
[----:B--2---:R-:W-:Y:S01]  /*7e10*/  FSEL R103, R103, -INF , P3 ;  /* 0xff80000067677808 */ /* 0x004fe20001800000 */
[--C-:B0-----:R-:W-:Y:S01]  /*7e20*/  FFMA.FTZ R107, R108, UR28, -R102.reuse ;  /* 0x0000001c6c6b7c23 */ /* 0x101fe20008010866 */
        /* <DEDUP_REMOVED lines=11> */
[----:B0-----:R-:W-:-:S07]  /*7ee0*/  FMNMX.FTZ R162, R160, R7, !PT ;  /* 0x00000007a0a27209 */ /* 0x001fce0007810000 */
[----:B------:R-:W-:Y:S01]  /*7ef0*/  MUFU.EX2 R149, R149 ;  /* 0x0000009500957308 */ /* 0x000fe20000000800 */
[----:B------:R-:W-:Y:S01]  /*7f00*/  MOV R160, UR28 ;  /* 0x0000001c00a07c02 */ /* 0x000fe20008000f00 */
[----:B------:R-:W0:Y:S06]  /*7f10*/  SHFL.BFLY PT, R7, R162, 0x1, 0x1f ;  /* 0x0c201f00a2077f89 */ /* 0x000e2c00000e0000 */
        /* <DEDUP_REMOVED lines=199> */
.L_x_2752:
        /* <DEDUP_REMOVED lines=116> */
.L_x_2742:
[----:B------:R-:W-:-:S13]  /*92d0*/  ISETP.LE.AND P1, PT, RZ, UR31, PT ;  /* 0x0000001fff007c0c */ /* 0x000fda000bf23270 */
[----:B------:R-:W-:Y:S05]  /*92e0*/  @!P1 BRA `(.L_x_2754) ;  /* 0x0000003000c49947 */ /* 0x000fea0003800000 */
[----:B------:R-:W-:Y:S01]  /*92f0*/  IMAD.MOV.U32 R6, RZ, RZ, R7 ;  /* 0x000000ffff067224 */ /* 0x000fe200078e0007 */
[----:B------:R-:W-:Y:S01]  /*9300*/  UMOV UR30, UR45 ;  /* 0x0000002d001e7c82 */ /* 0x000fe20008000000 */
[----:B------:R-:W-:Y:S01]  /*9310*/  IMAD.MOV.U32 R5, RZ, RZ, R88 ;  /* 0x000000ffff057224 */ /* 0x000fe200078e0058 */
[----:B------:R-:W-:Y:S01]  /*9320*/  UMOV UR29, UR44 ;  /* 0x0000002c001d7c82 */ /* 0x000fe20008000000 */
[----:B------:R-:W-:-:S05]  /*9330*/  ULDC UR28, c[0x0][0x988] ;  /* 0x00026200001c7ab9 */ /* 0x000fca0000000800 */
.L_x_2765:
        /* <DEDUP_REMOVED lines=9> */
.L_x_2756:
[----:B------:R-:W-:Y:S01]  /*93d0*/  ULEA UR6, UR44, UR43, 0x3 ;  /* 0x0000002b2c067291 */ /* 0x000fe2000f8e183f */
[----:B------:R-:W-:-:S05]  /*93e0*/  IMAD.U32 R7, RZ, RZ, UR45 ;  /* 0x0000002dff077e24 */ /* 0x000fca000f8e00ff */
[----:B------:R-:W-:-:S04]  /*93f0*/  SHF.L.U32 R7, R7, 0x1f, RZ ;  /* 0x0000001f07077819 */ /* 0x000fc800000006ff */
[----:B------:R0:W1:Y:S01]  /*9400*/  SYNCS.PHASECHK.TRANS64.TRYWAIT P1, [UR6+0x22830], R7 ;  /* 0x02283007ff0075a7 */ /* 0x0000620008020146 */
[----:B------:R-:W-:Y:S05]  /*9410*/  @!P0 BRA `(.L_x_2757) ;  /* 0x0000000000048947 */ /* 0x000fea0003800000 */
[----:B------:R-:W-:Y:S01]  /*9420*/  BPT.TRAP 0x1 ;  /* 0x000000040000795c */ /* 0x000fe20000300000 */
.L_x_2757:
[----:B-1----:R-:W-:Y:S05]  /*9430*/  @P1 BRA `(.L_x_2755) ;  /* 0x0000000000081947 */ /* 0x002fea0003800000 */
[----:B------:R-:W1:Y:S02]  /*9440*/  SYNCS.PHASECHK.TRANS64.TRYWAIT P1, [UR6+0x22830], R7 ;  /* 0x02283007ff0075a7 */ /* 0x000e640008020146 */
[----:B-1----:R-:W-:Y:S05]  /*9450*/  @!P1 BRA `(.L_x_2758) ;  /* 0x000000d400149947 */ /* 0x002fea0003800000 */
.L_x_2755:
        /* <DEDUP_REMOVED lines=129> */
.L_x_2760:
[----:B------:R-:W-:Y:S01]  /*9c70*/  ULEA UR6, UR29, UR43, 0x3 ;  /* 0x0000002b1d067291 */ /* 0x000fe2000f8e183f */
[----:B------:R-:W-:-:S05]  /*9c80*/  IMAD.U32 R7, RZ, RZ, UR30 ;  /* 0x0000001eff077e24 */ /* 0x000fca000f8e00ff */
[----:B------:R-:W-:-:S04]  /*9c90*/  SHF.L.U32 R7, R7, 0x1f, RZ ;  /* 0x0000001f07077819 */ /* 0x000fc800000006ff */
[----:B------:R0:W1:Y:S01]  /*9ca0*/  SYNCS.PHASECHK.TRANS64.TRYWAIT P1, [UR6+0x22850], R7 ;  /* 0x02285007ff0075a7 */ /* 0x0000620008020146 */
[----:B------:R-:W-:Y:S05]  /*9cb0*/  @!P0 BRA `(.L_x_2761) ;  /* 0x0000000000048947 */ /* 0x000fea0003800000 */
[----:B------:R-:W-:Y:S01]  /*9cc0*/  BPT.TRAP 0x1 ;  /* 0x000000040000795c */ /* 0x000fe20000300000 */
.L_x_2761:
[----:B-1----:R-:W-:Y:S05]  /*9cd0*/  @P1 BRA `(.L_x_2759) ;  /* 0x0000000000081947 */ /* 0x002fea0003800000 */
[----:B------:R-:W1:Y:S02]  /*9ce0*/  SYNCS.PHASECHK.TRANS64.TRYWAIT P1, [UR6+0x22850], R7 ;  /* 0x02285007ff0075a7 */ /* 0x000e640008020146 */
[----:B-1----:R-:W-:Y:S05]  /*9cf0*/  @!P1 BRA `(.L_x_2762) ;  /* 0x000000cc00049947 */ /* 0x002fea0003800000 */
.L_x_2759:
        /* <DEDUP_REMOVED lines=36> */
.L_x_2763:
        /* <DEDUP_REMOVED lines=504> */
.L_x_2764:
        /* <DEDUP_REMOVED lines=116> */
.L_x_2754:
[----:B------:R-:W-:Y:S06]  /*c600*/  BAR.ARV 0x8, 0x180 ;  /* 0x0206000000007b1d */ /* 0x000fec0000002000 */
[----:B------:R-:W-:Y:S05]  /*c610*/  @!P0 BRA `(.L_x_2766) ;  /* 0x0000000000048947 */ /* 0x000fea0003800000 */
[----:B------:R-:W-:Y:S01]  /*c620*/  BPT.TRAP 0x1 ;  /* 0x000000040000795c */ /* 0x000fe20000300000 */
.L_x_2766:
[----:B------:R-:W-:Y:S01]  /*c630*/  ULEA UR9, UR44, UR43, 0x3 ;  /* 0x0000002b2c097291 */ /* 0x000fe2000f8e183f */
[----:B------:R-:W-:-:S05]  /*c640*/  IMAD.U32 R0, RZ, RZ, UR45 ;  /* 0x0000002dff007e24 */ /* 0x000fca000f8e00ff */
[----:B------:R-:W-:-:S04]  /*c650*/  SHF.L.U32 R0, R0, 0x1f, RZ ;  /* 0x0000001f00007819 */ /* 0x000fc800000006ff */
[----:B------:R0:W1:Y:S01]  /*c660*/  SYNCS.PHASECHK.TRANS64.TRYWAIT P1, [UR9+0x22850], R0 ;  /* 0x02285000ff0075a7 */ /* 0x0000620008020149 */
[----:B------:R-:W-:Y:S05]  /*c670*/  @!P0 BRA `(.L_x_2767) ;  /* 0x0000000000048947 */ /* 0x000fea0003800000 */
[----:B------:R-:W-:Y:S01]  /*c680*/  BPT.TRAP 0x1 ;  /* 0x000000040000795c */ /* 0x000fe20000300000 */
.L_x_2767:
[----:B-1----:R-:W-:Y:S05]  /*c690*/  @P1 BRA `(.L_x_2768) ;  /* 0x0000000000081947 */ /* 0x002fea0003800000 */
[----:B------:R-:W1:Y:S02]  /*c6a0*/  SYNCS.PHASECHK.TRANS64.TRYWAIT P1, [UR9+0x22850], R0 ;  /* 0x02285000ff0075a7 */ /* 0x000e640008020149 */
[----:B-1----:R-:W-:Y:S05]  /*c6b0*/  @!P1 BRA `(.L_x_2769) ;  /* 0x000000a000ac9947 */ /* 0x002fea0003800000 */
.L_x_2768:
        /* <DEDUP_REMOVED lines=38> */
[----:B------:R-:W-:Y:S01]  /*c920*/  UIADD3 UR4, UR8, 0x300, URZ ;  /* 0x0000030008047890 */ /* 0x000fe2000fffe03f */
[----:B------:R-:W-:Y:S02]  /*c930*/  WARPGROUP.DEPBAR.LE gsb0, 0x0 ;  /* 0x00008000000079c5 */ /* 0x000fe40000010000 */
[----:B------:R-:W-:-:S06]  /*c940*/  WARPGROUP.ARRIVE ;  /* 0x00000000000079c5 */ /* 0x000fcc0000000000 */
[----:B------:R-:W-:Y:S01]  /*c950*/  QGMMA.64x128x32.F32.E4M3.E4M3 R24, R176, gdesc[UR4], R24, gsb0 ;  /* 0x01e00004b0187df3 */ /* 0x000fe20008000818 */
[----:B------:R-:W-:Y:S01]  /*c960*/  UMOV UR6, UR4 ;  /* 0x0000000400067c82 */ /* 0x000fe20008000000 */
[----:B------:R-:W-:Y:S01]  /*c970*/  UMOV UR7, 0xc0000010 ;  /* 0xc000001000077882 */ /* 0x000fe20000000000 */
        /* <DEDUP_REMOVED lines=20> */
[----:B------:R0:W-:Y:S01]  /*cac0*/  @P1 MUFU.RCP R3, R5 ;  /* 0x0000000500031308 */ /* 0x0001e20000001000 */
[----:B------:R-:W-:Y:S01]  /*cad0*/  FSETP.NE.FTZ.AND P1, PT, R10, RZ, PT ;  /* 0x000000ff0a00720b */ /* 0x000fe20003f35000 */
[----:B------:R-:W-:Y:S01]  /*cae0*/  IMAD.MOV.U32 R9, RZ, RZ, RZ ;  /* 0x000000ffff097224 */ /* 0x000fe200078e00ff */
[----:B------:R-:W-:Y:S02]  /*caf0*/  WARPGROUP.DEPBAR.LE gsb0, 0x0 ;  /* 0x00008000000079c5 */ /* 0x000fe40000010000 */
[----:B------:R-:W-:-:S06]  /*cb00*/  WARPGROUP.ARRIVE ;  /* 0x00000000000079c5 */ /* 0x000fcc0000000000 */
[----:B------:R-:W-:Y:S01]  /*cb10*/  QGMMA.64x128x32.F32.E4M3.E4M3 R24, R168, gdesc[UR4], R24, gsb0 ;  /* 0x01e00004a8187df3 */ /* 0x000fe20008000818 */
[----:B------:R-:W1:Y:S08]  /*cb20*/  @P2 MUFU.LG2 R4, R11 ;  /* 0x0000000b00042308 */ /* 0x000e700000000c00 */
[----:B------:R-:W3:Y:S01]  /*cb30*/  @P3 MUFU.LG2 R8, R12 ;  /* 0x0000000c00083308 */ /* 0x000ee20000000c00 */
[----:B------:R-:W-:-:S07]  /*cb40*/  MOV R13, UR28 ;  /* 0x0000001c000d7c02 */ /* 0x000fce0008000f00 */
[----:B------:R-:W4:Y:S01]  /*cb50*/  @P1 MUFU.RCP R9, R10 ;  /* 0x0000000a00091308 */ /* 0x000f220000001000 */
[----:B------:R-:W-:Y:S02]  /*cb60*/  IMAD.U32 R14, RZ, RZ, UR28 ;  /* 0x0000001cff0e7e24 */ /* 0x000fe4000f8e00ff */
[----:B0-----:R-:W-:Y:S01]  /*cb70*/  @P2 FMUL.FTZ R5, R13, 0.69314718246459960938 ;  /* 0x3f3172180d052820 */ /* 0x001fe20000410000 */
[----:B-1----:R-:W-:Y:S01]  /*cb80*/  @P2 FMUL.FTZ R4, R4, 0.69314718246459960938 ;  /* 0x3f31721804042820 */ /* 0x002fe20000410000 */
[----:B------:R-:W-:Y:S01]  /*cb90*/  @P3 FMUL.FTZ R13, R14, 0.69314718246459960938 ;  /* 0x3f3172180e0d3820 */ /* 0x000fe20000410000 */
[----:B------:R-:W-:Y:S02]  /*cba0*/  IMAD.MOV.U32 R2, RZ, RZ, -0x800000 ;  /* 0xff800000ff027424 */ /* 0x000fe400078e00ff */
[----:B---3--:R-:W-:Y:S01]  /*cbb0*/  @P3 FMUL.FTZ R8, R8, 0.69314718246459960938 ;  /* 0x3f31721808083820 */ /* 0x008fe20000410000 */
[----:B------:R-:W-:Y:S02]  /*cbc0*/  IMAD.MOV.U32 R0, RZ, RZ, -0x800000 ;  /* 0xff800000ff007424 */ /* 0x000fe400078e00ff */
[----:B------:R-:W-:Y:S01]  /*cbd0*/  @P2 FFMA.FTZ R2, R5, R88, R4 ;  /* 0x0000005805022223 */ /* 0x000fe20000010004 */
[-C--:B--2---:R-:W-:Y:S01]  /*cbe0*/  FMUL.FTZ R3, R3, R6.reuse ;  /* 0x0000000603037220 */ /* 0x084fe20000410000 */
[----:B------:R-:W-:Y:S01]  /*cbf0*/  @P3 FFMA.FTZ R0, R13, R7, R8 ;  /* 0x000000070d003223 */ /* 0x000fe20000010008 */
[----:B----4-:R-:W-:Y:S01]  /*cc00*/  FMUL.FTZ R4, R9, R6 ;  /* 0x0000000609047220 */ /* 0x010fe20000410000 */
[----:B------:R-:W-:-:S02]  /*cc10*/  WARPGROUP.DEPBAR.LE gsb0, 0x0 ;  /* 0x00008000000079c5 */ /* 0x000fc40000010000 */
[----:B------:R-:W-:Y:S05]  /*cc20*/  @!P0 BRA `(.L_x_2770) ;  /* 0x0000000000048947 */ /* 0x000fea0003800000 */
[----:B------:R-:W-:Y:S01]  /*cc30*/  BPT.TRAP 0x1 ;  /* 0x000000040000795c */ /* 0x000fe20000300000 */
.L_x_2770:
        /* <DEDUP_REMOVED lines=74> */
.L_x_2734:
        /* <DEDUP_REMOVED lines=24> */
[----:B------:R-:W-:Y:S01]  /*d260*/  UISETP.NE.AND.EX UP0, UPT, UR7, URZ, UPT, UP0 ;  /* 0x0000003f0700728c */ /* 0x000fe2000bf05300 */
[----:B------:R-:W-:Y:S02]  /*d270*/  F2FP.BF16.F32.PACK_AB R11, R78, R11 ;  /* 0x0000000b4e0b723e */ /* 0x000fe400000010ff */
[----:B------:R-:W-:Y:S01]  /*d280*/  F2FP.BF16.F32.PACK_AB R10, R79, R10 ;  /* 0x0000000a4f0a723e */ /* 0x000fe200000010ff */
[----:B------:R-:W-:Y:S01]  /*d290*/  ULDC.64 UR6, c[0x0][0xc00] ;  /* 0x0003000000067ab9 */ /* 0x000fe20000000a00 */
[----:B0-----:R-:W-:Y:S01]  /*d2a0*/  LOP3.LUT P0, R4, R50, 0x3, RZ, 0xc0, !PT ;  /* 0x0000000332047812 */ /* 0x001fe2000780c0ff */
[----:B------:R-:W-:Y:S01]  /*d2b0*/  UIMAD.WIDE UR6, UR37, 0x4, UR6 ;  /* 0x00000004250678a5 */ /* 0x000fe2000f8e0206 */
[----:B------:R-:W-:-:S02]  /*d2c0*/  F2FP.BF16.F32.PACK_AB R26, R55, R26 ;  /* 0x0000001a371a723e */ /* 0x000fc400000010ff */
[----:B------:R-:W-:Y:S02]  /*d2d0*/  ISETP.EQ.OR P0, PT, R4, 0x3, !P0 ;  /* 0x000000030400780c */ /* 0x000fe40004702670 */
[----:B------:R-:W-:Y:S02]  /*d2e0*/  F2FP.BF16.F32.PACK_AB R9, R84, R9 ;  /* 0x000000095409723e */ /* 0x000fe400000010ff */
[----:B------:R-:W-:Y:S02]  /*d2f0*/  SEL R58, R11, R10, P0 ;  /* 0x0000000a0b3a7207 */ /* 0x000fe40000000000 */
[----:B------:R-:W-:Y:S02]  /*d300*/  SEL R55, R10, R11, P0 ;  /* 0x0000000b0a377207 */ /* 0x000fe40000000000 */
[----:B------:R-:W-:Y:S02]  /*d310*/  F2FP.BF16.F32.PACK_AB R8, R85, R8 ;  /* 0x000000085508723e */ /* 0x000fe400000010ff */
[----:B------:R-:W-:-:S02]  /*d320*/  F2FP.BF16.F32.PACK_AB R38, R38, R49 ;  /* 0x000000312626723e */ /* 0x000fc400000010ff */
[----:B------:R-:W-:Y:S02]  /*d330*/  F2FP.BF16.F32.PACK_AB R39, R39, R34 ;  /* 0x000000222727723e */ /* 0x000fe400000010ff */
[----:B------:R-:W-:Y:S02]  /*d340*/  F2FP.BF16.F32.PACK_AB R25, R62, R25 ;  /* 0x000000193e19723e */ /* 0x000fe400000010ff */
[----:B------:R-:W-:Y:S02]  /*d350*/  F2FP.BF16.F32.PACK_AB R24, R63, R24 ;  /* 0x000000183f18723e */ /* 0x000fe400000010ff */
[----:B------:R-:W-:Y:S02]  /*d360*/  F2FP.BF16.F32.PACK_AB R13, R76, R13 ;  /* 0x0000000d4c0d723e */ /* 0x000fe400000010ff */
        /* <DEDUP_REMOVED lines=8> */
[----:B------:R-:W-:-:S02]  /*d3f0*/  IADD3 R61, P1, R6, 0x40, RZ ;  /* 0x00000040063d7810 */ /* 0x000fc40007f3e0ff */
[----:B------:R-:W-:Y:S02]  /*d400*/  IADD3 R63, P2, R6, 0x60, RZ ;  /* 0x00000060063f7810 */ /* 0x000fe40007f5e0ff */
[----:B------:R-:W-:Y:S02]  /*d410*/  LOP3.LUT R10, R61, 0x380, RZ, 0xc0, !PT ;  /* 0x000003803d0a7812 */ /* 0x000fe400078ec0ff */
[----:B------:R-:W-:Y:S02]  /*d420*/  SEL R46, R9, R8, P0 ;  /* 0x00000008092e7207 */ /* 0x000fe40000000000 */
[----:B------:R-:W-:Y:S02]  /*d430*/  SHF.R.U64 R10, R10, 0x3, RZ ;  /* 0x000000030a0a7819 */ /* 0x000fe400000012ff */
[----:B------:R-:W-:Y:S02]  /*d440*/  SEL R45, R8, R9, P0 ;  /* 0x00000009082d7207 */ /* 0x000fe40000000000 */
[----:B------:R-:W-:-:S02]  /*d450*/  IADD3 R67, P4, R6, 0x4020, RZ ;  /* 0x0000402006437810 */ /* 0x000fc40007f9e0ff */
[----:B------:R-:W-:Y:S02]  /*d460*/  F2FP.BF16.F32.PACK_AB R27, R54, R27 ;  /* 0x0000001b361b723e */ /* 0x000fe400000010ff */
[----:B------:R-:W-:Y:S02]  /*d470*/  LOP3.LUT R9, R6, 0x380, RZ, 0xc0, !PT ;  /* 0x0000038006097812 */ /* 0x000fe400078ec0ff */
[----:B------:R-:W-:Y:S02]  /*d480*/  F2FP.BF16.F32.PACK_AB R32, R53, R32 ;  /* 0x000000203520723e */ /* 0x000fe400000010ff */
[----:B------:R-:W-:Y:S02]  /*d490*/  SEL R44, R13, R12, P0 ;  /* 0x0000000c0d2c7207 */ /* 0x000fe40000000000 */
[----:B------:R-:W-:Y:S01]  /*d4a0*/  SEL R43, R12, R13, P0 ;  /* 0x0000000d0c2b7207 */ /* 0x000fe20000000000 */
[----:B------:R-:W-:Y:S01]  /*d4b0*/  IMAD.X R13, RZ, RZ, R7, P4 ;  /* 0x000000ffff0d7224 */ /* 0x000fe200020e0607 */
[----:B------:R-:W-:-:S02]  /*d4c0*/  SEL R50, R38, R39, P0 ;  /* 0x0000002726327207 */ /* 0x000fc40000000000 */
[----:B------:R-:W-:Y:S02]  /*d4d0*/  SEL R54, R25, R24, P0 ;  /* 0x0000001819367207 */ /* 0x000fe40000000000 */
[----:B------:R-:W-:Y:S01]  /*d4e0*/  SEL R51, R24, R25, P0 ;  /* 0x0000001918337207 */ /* 0x000fe20000000000 */
[----:B------:R-:W-:Y:S01]  /*d4f0*/  IMAD.X R25, RZ, RZ, R7, P1 ;  /* 0x000000ffff197224 */ /* 0x000fe200008e0607 */
[----:B------:R-:W-:Y:S02]  /*d500*/  IADD3 R59, P6, R6, 0x20, RZ ;  /* 0x00000020063b7810 */ /* 0x000fe40007fde0ff */
[----:B------:R-:W-:Y:S02]  /*d510*/  SEL R39, R39, R38, P0 ;  /* 0x0000002627277207 */ /* 0x000fe40000000000 */
[----:B------:R-:W-:Y:S02]  /*d520*/  LOP3.LUT R12, R63, 0x380, RZ, 0xc0, !PT ;  /* 0x000003803f0c7812 */ /* 0x000fe400078ec0ff */
[----:B------:R-:W-:-:S02]  /*d530*/  LOP3.LUT R24, R10, R61, RZ, 0x3c, !PT ;  /* 0x0000003d0a187212 */ /* 0x000fc400078e3cff */
[----:B------:R-:W-:Y:S02]  /*d540*/  F2FP.BF16.F32.PACK_AB R29, R60, R29 ;  /* 0x0000001d3c1d723e */ /* 0x000fe400000010ff */
[----:B------:R-:W-:Y:S02]  /*d550*/  SEL R42, R37, R36, P0 ;  /* 0x00000024252a7207 */ /* 0x000fe40000000000 */
[----:B------:R-:W-:Y:S02]  /*d560*/  SEL R38, R31, R30, P0 ;  /* 0x0000001e1f267207 */ /* 0x000fe40000000000 */
[----:B------:R-:W-:Y:S02]  /*d570*/  LOP3.LUT R10, R67, 0x380, RZ, 0xc0, !PT ;  /* 0x00000380430a7812 */ /* 0x000fe400078ec0ff */
[----:B------:R-:W-:Y:S02]  /*d580*/  SEL R37, R36, R37, P0 ;  /* 0x0000002524257207 */ /* 0x000fe40000000000 */
[----:B------:R-:W-:-:S02]  /*d590*/  SEL R31, R30, R31, P0 ;  /* 0x0000001f1e1f7207 */ /* 0x000fc40000000000 */
[----:B------:R-:W-:Y:S02]  /*d5a0*/  SHF.R.U64 R9, R9, 0x3, RZ ;  /* 0x0000000309097819 */ /* 0x000fe400000012ff */
[----:B------:R-:W-:Y:S02]  /*d5b0*/  F2FP.BF16.F32.PACK_AB R21, R68, R21 ;  /* 0x000000154415723e */ /* 0x000fe400000010ff */
[----:B------:R-:W-:Y:S02]  /*d5c0*/  F2FP.BF16.F32.PACK_AB R20, R69, R20 ;  /* 0x000000144514723e */ /* 0x000fe400000010ff */
[----:B------:R-:W-:Y:S02]  /*d5d0*/  SEL R36, R33, R32, P0 ;  /* 0x0000002021247207 */ /* 0x000fe40000000000 */
[----:B------:R-:W-:Y:S02]  /*d5e0*/  SEL R30, R27, R26, P0 ;  /* 0x0000001a1b1e7207 */ /* 0x000fe40000000000 */
[----:B------:R-:W-:Y:S01]  /*d5f0*/  SEL R49, R26, R27, P0 ;  /* 0x0000001b1a317207 */ /* 0x000fe20000000000 */
[----:B------:R-:W-:Y:S01]  /*d600*/  IMAD.X R27, RZ, RZ, R7, P6 ;  /* 0x000000ffff1b7224 */ /* 0x000fe200030e0607 */
[----:B------:R-:W-:-:S02]  /*d610*/  F2FP.BF16.F32.PACK_AB R56, R56, R65 ;  /* 0x000000413838723e */ /* 0x000fc400000010ff */
[----:B------:R-:W-:Y:S02]  /*d620*/  SEL R33, R32, R33, P0 ;  /* 0x0000002120217207 */ /* 0x000fe40000000000 */
[----:B------:R-:W-:Y:S02]  /*d630*/  SHF.R.U64 R12, R12, 0x3, RZ ;  /* 0x000000030c0c7819 */ /* 0x000fe400000012ff */
[----:B------:R-:W-:Y:S02]  /*d640*/  F2FP.BF16.F32.PACK_AB R94, R94, R95 ;  /* 0x0000005f5e5e723e */ /* 0x000fe400000010ff */
[----:B------:R-:W-:Y:S02]  /*d650*/  F2FP.BF16.F32.PACK_AB R93, R92, R93 ;  /* 0x0000005d5c5d723e */ /* 0x000fe400000010ff */
[----:B------:R-:W-:Y:S02]  /*d660*/  F2FP.BF16.F32.PACK_AB R57, R48, R57 ;  /* 0x000000393039723e */ /* 0x000fe400000010ff */
[----:B------:R-:W-:-:S02]  /*d670*/  SEL R32, R29, R28, P0 ;  /* 0x0000001c1d207207 */ /* 0x000fc40000000000 */
[C---:B------:R-:W-:Y:S02]  /*d680*/  IADD3 R65, P3, R6.reuse, 0x4000, RZ ;  /* 0x0000400006417810 */ /* 0x040fe40007f7e0ff */
[C---:B------:R-:W-:Y:S02]  /*d690*/  IADD3 R69, P5, R6.reuse, 0x4040, RZ ;  /* 0x0000404006457810 */ /* 0x040fe40007fbe0ff */
[----:B------:R-:W-:Y:S02]  /*d6a0*/  IADD3 R62, P6, R6, 0x4060, RZ ;  /* 0x00004060063e7810 */ /* 0x000fe40007fde0ff */
[----:B------:R-:W-:Y:S01]  /*d6b0*/  SHF.R.U64 R10, R10, 0x3, RZ ;  /* 0x000000030a0a7819 */ /* 0x000fe200000012ff */
[----:B------:R-:W-:Y:S01]  /*d6c0*/  IMAD.X R11, RZ, RZ, R7, P5 ;  /* 0x000000ffff0b7224 */ /* 0x000fe200028e0607 */
[----:B------:R-:W-:Y:S02]  /*d6d0*/  F2FP.BF16.F32.PACK_AB R90, R90, R91 ;  /* 0x0000005b5a5a723e */ /* 0x000fe400000010ff */
[----:B------:R-:W-:-:S02]  /*d6e0*/  F2FP.BF16.F32.PACK_AB R89, R88, R89 ;  /* 0x000000595859723e */ /* 0x000fc400000010ff */
[----:B------:R-:W-:Y:S02]  /*d6f0*/  SEL R29, R28, R29, P0 ;  /* 0x0000001d1c1d7207 */ /* 0x000fe40000000000 */
[----:B------:R-:W-:Y:S01]  /*d700*/  LOP3.LUT R6, R9, R6, RZ, 0x3c, !PT ;  /* 0x0000000609067212 */ /* 0x000fe200078e3cff */
[--C-:B------:R-:W-:Y:S01]  /*d710*/  IMAD.X R9, RZ, RZ, R7.reuse, P6 ;  /* 0x000000ffff097224 */ /* 0x100fe200030e0607 */
[----:B------:R-:W-:Y:S02]  /*d720*/  SEL R28, R21, R20, P0 ;  /* 0x00000014151c7207 */ /* 0x000fe40000000000 */
[----:B------:R-:W-:Y:S01]  /*d730*/  SEL R41, R20, R21, P0 ;  /* 0x0000001514297207 */ /* 0x000fe20000000000 */
[----:B------:R-:W-:Y:S01]  /*d740*/  IMAD.X R21, RZ, RZ, R7, P2 ;  /* 0x000000ffff157224 */ /* 0x000fe200010e0607 */
[----:B------:R-:W-:Y:S02]  /*d750*/  LOP3.LUT R20, R12, R63, RZ, 0x3c, !PT ;  /* 0x0000003f0c147212 */ /* 0x000fe400078e3cff */
[----:B------:R-:W-:-:S02]  /*d760*/  SEL R34, R94, R93, P0 ;  /* 0x0000005d5e227207 */ /* 0x000fc40000000000 */
[----:B------:R-:W-:Y:S02]  /*d770*/  SEL R48, R56, R57, P0 ;  /* 0x0000003938307207 */ /* 0x000fe40000000000 */
[----:B------:R-:W-:Y:S02]  /*d780*/  LOP3.LUT R52, R69, 0x380, RZ, 0xc0, !PT ;  /* 0x0000038045347812 */ /* 0x000fe400078ec0ff */
[----:B------:R-:W-:Y:S02]  /*d790*/  LOP3.LUT R12, R10, R67, RZ, 0x3c, !PT ;  /* 0x000000430a0c7212 */ /* 0x000fe400078e3cff */
[----:B------:R-:W-:Y:S02]  /*d7a0*/  SEL R93, R93, R94, P0 ;  /* 0x0000005e5d5d7207 */ /* 0x000fe40000000000 */
[----:B------:R-:W-:Y:S02]  /*d7b0*/  SEL R40, R90, R89, P0 ;  /* 0x000000595a287207 */ /* 0x000fe40000000000 */
[----:B------:R-:W-:-:S02]  /*d7c0*/  SEL R57, R57, R56, P0 ;  /* 0x0000003839397207 */ /* 0x000fc40000000000 */
[----:B------:R-:W-:Y:S02]  /*d7d0*/  MOV R67, R6 ;  /* 0x0000000600437202 */ /* 0x000fe40000000f00 */
[----:B------:R-:W-:Y:S02]  /*d7e0*/  F2FP.BF16.F32.PACK_AB R15, R70, R15 ;  /* 0x0000000f460f723e */ /* 0x000fe400000010ff */
[----:B------:R-:W-:Y:S02]  /*d7f0*/  F2FP.BF16.F32.PACK_AB R14, R71, R14 ;  /* 0x0000000e470e723e */ /* 0x000fe400000010ff */
[----:B------:R-:W-:Y:S02]  /*d800*/  SEL R89, R89, R90, P0 ;  /* 0x0000005a59597207 */ /* 0x000fe40000000000 */
[----:B------:R-:W-:Y:S02]  /*d810*/  SHF.R.U64 R52, R52, 0x3, RZ ;  /* 0x0000000334347819 */ /* 0x000fe400000012ff */
[----:B------:R-:W-:-:S02]  /*d820*/  SEL R56, R15, R14, P0 ;  /* 0x0000000e0f387207 */ /* 0x000fc40000000000 */
[----:B------:R-:W-:Y:S02]  /*d830*/  SEL R53, R14, R15, P0 ;  /* 0x0000000f0e357207 */ /* 0x000fe40000000000 */
[----:B------:R-:W-:Y:S02]  /*d840*/  SEL R60, R86, R87, P0 ;  /* 0x00000057563c7207 */ /* 0x000fe40000000000 */
[----:B------:R-:W-:Y:S02]  /*d850*/  SEL R87, R87, R86, P0 ;  /* 0x0000005657577207 */ /* 0x000fe40000000000 */
[----:B------:R-:W-:Y:S02]  /*d860*/  LOP3.LUT R8, R59, 0x380, RZ, 0xc0, !PT ;  /* 0x000003803b087812 */ /* 0x000fe400078ec0ff */
[----:B------:R-:W-:Y:S02]  /*d870*/  LOP3.LUT R10, R52, R69, RZ, 0x3c, !PT ;  /* 0x00000045340a7212 */ /* 0x000fe400078e3cff */
[----:B------:R-:W-:-:S02]  /*d880*/  MOV R64, R20 ;  /* 0x0000001400407202 */ /* 0x000fc40000000f00 */
[----:B------:R-:W-:Y:S02]  /*d890*/  IADD3.X R15, RZ, R7, RZ, P3, !PT ;  /* 0x00000007ff0f7210 */ /* 0x000fe40001ffe4ff */
[----:B------:R-:W-:Y:S02]  /*d8a0*/  SHF.R.U64 R8, R8, 0x3, RZ ;  /* 0x0000000308087819 */ /* 0x000fe400000012ff */
[----:B------:R-:W-:Y:S02]  /*d8b0*/  MOV R61, R10 ;  /* 0x0000000a003d7202 */ /* 0x000fe40000000f00 */
[----:B------:R-:W-:Y:S02]  /*d8c0*/  LOP3.LUT R26, R8, R59, RZ, 0x3c, !PT ;  /* 0x0000003b081a7212 */ /* 0x000fe400078e3cff */
[----:B------:R-:W-:Y:S02]  /*d8d0*/  LOP3.LUT R8, R65, 0x380, RZ, 0xc0, !PT ;  /* 0x0000038041087812 */ /* 0x000fe400078ec0ff */
[----:B------:R-:W-:-:S02]  /*d8e0*/  LOP3.LUT R59, R62, 0x380, RZ, 0xc0, !PT ;  /* 0x000003803e3b7812 */ /* 0x000fc400078ec0ff */
[----:B------:R-:W-:Y:S02]  /*d8f0*/  SHF.R.U64 R8, R8, 0x3, RZ ;  /* 0x0000000308087819 */ /* 0x000fe400000012ff */
[----:B------:R-:W-:Y:S02]  /*d900*/  SHF.R.U64 R59, R59, 0x3, RZ ;  /* 0x000000033b3b7819 */ /* 0x000fe400000012ff */
[----:B------:R-:W-:Y:S02]  /*d910*/  LOP3.LUT R14, R8, R65, RZ, 0x3c, !PT ;  /* 0x00000041080e7212 */ /* 0x000fe400078e3cff */
[----:B------:R-:W-:Y:S02]  /*d920*/  LOP3.LUT R8, R59, R62, RZ, 0x3c, !PT ;  /* 0x0000003e3b087212 */ /* 0x000fe400078e3cff */
[----:B------:R-:W-:Y:S02]  /*d930*/  MOV R63, R14 ;  /* 0x0000000e003f7202 */ /* 0x000fe40000000f00 */
[----:B------:R-:W-:-:S02]  /*d940*/  MOV R59, R8 ;  /* 0x00000008003b7202 */ /* 0x000fc40000000f00 */
[----:B------:R-:W-:Y:S02]  /*d950*/  MOV R62, R12 ;  /* 0x0000000c003e7202 */ /* 0x000fe40000000f00 */
[----:B------:R-:W-:Y:S02]  /*d960*/  MOV R66, R26 ;  /* 0x0000001a00427202 */ /* 0x000fe40000000f00 */
[----:B------:R-:W-:Y:S02]  /*d970*/  MOV R65, R24 ;  /* 0x0000001800417202 */ /* 0x000fe40000000f00 */
[----:B------:R-:W-:Y:S01]  /*d980*/  PLOP3.LUT P2, PT, PT, PT, UP0, 0x80, 0x0 ;  /* 0x000000000000781c */ /* 0x000fe20003f4f008 */
[----:B------:R-:W-:Y:S01]  /*d990*/  ULDC UR8, c[0x0][0xa88] ;  /* 0x0002a20000087ab9 */ /* 0x000fe20000000800 */
[----:B--2---:R-:W-:Y:S01]  /*d9a0*/  LOP3.LUT R6, R35, 0x2, RZ, 0x3c, !PT ;  /* 0x0000000223067812 */ /* 0x004fe200078e3cff */
[----:B------:R-:W-:Y:S04]  /*d9b0*/  SHFL.IDX PT, R34, R34, R35, 0x1c1f ;  /* 0x001c1f2322227589 */ /* 0x000fe800000e0000 */
[----:B------:R-:W0:Y:S04]  /*d9c0*/  SHFL.IDX PT, R93, R93, R6, 0x1c1f ;  /* 0x001c1f065d5d7589 */ /* 0x000e2800000e0000 */
[----:B------:R-:W-:Y:S04]  /*d9d0*/  SHFL.IDX PT, R48, R48, R35, 0x1c1f ;  /* 0x001c1f2330307589 */ /* 0x000fe800000e0000 */
[----:B------:R-:W1:Y:S04]  /*d9e0*/  SHFL.IDX PT, R57, R57, R6, 0x1c1f ;  /* 0x001c1f0639397589 */ /* 0x000e6800000e0000 */
[----:B------:R-:W-:Y:S04]  /*d9f0*/  SHFL.IDX PT, R40, R40, R35, 0x1c1f ;  /* 0x001c1f2328287589 */ /* 0x000fe800000e0000 */
[----:B------:R-:W2:Y:S04]  /*da00*/  SHFL.IDX PT, R89, R89, R6, 0x1c1f ;  /* 0x001c1f0659597589 */ /* 0x000ea800000e0000 */
[----:B------:R-:W-:Y:S04]  /*da10*/  SHFL.IDX PT, R50, R50, R35, 0x1c1f ;  /* 0x001c1f2332327589 */ /* 0x000fe800000e0000 */
[----:B------:R-:W3:Y:S01]  /*da20*/  SHFL.IDX PT, R39, R39, R6, 0x1c1f ;  /* 0x001c1f0627277589 */ /* 0x000ee200000e0000 */
        /* <DEDUP_REMOVED lines=8> */
[----:B--2---:R-:W-:-:S02]  /*dab0*/  SEL R12, R40, R89, P0 ;  /* 0x00000059280c7207 */ /* 0x004fc40000000000 */
[----:B------:R-:W-:Y:S01]  /*dac0*/  SEL R14, R89, R40, P0 ;  /* 0x00000028590e7207 */ /* 0x000fe20000000000 */
[----:B------:R-:W-:Y:S04]  /*dad0*/  SHFL.IDX PT, R36, R36, R35, 0x1c1f ;  /* 0x001c1f2324247589 */ /* 0x000fe800000e0000 */
[----:B------:R-:W2:Y:S01]  /*dae0*/  SHFL.IDX PT, R33, R33, R6, 0x1c1f ;  /* 0x001c1f0621217589 */ /* 0x000ea200000e0000 */
[----:B---3--:R-:W-:Y:S02]  /*daf0*/  SEL R13, R50, R39, P0 ;  /* 0x00000027320d7207 */ /* 0x008fe40000000000 */
[----:B------:R-:W-:Y:S01]  /*db00*/  SEL R15, R39, R50, P0 ;  /* 0x00000032270f7207 */ /* 0x000fe20000000000 */
[----:B------:R2:W-:Y:S04]  /*db10*/  SHFL.IDX PT, R21, R30, R35, 0x1c1f ;  /* 0x001c1f231e157589 */ /* 0x0005e800000e0000 */
[----:B------:R-:W3:Y:S01]  /*db20*/  SHFL.IDX PT, R52, R49, R6, 0x1c1f ;  /* 0x001c1f0631347589 */ /* 0x000ee200000e0000 */
[----:B0-----:R-:W-:-:S02]  /*db30*/  SEL R24, R42, R37, P0 ;  /* 0x000000252a187207 */ /* 0x001fc40000000000 */
[----:B------:R-:W-:Y:S01]  /*db40*/  SEL R26, R37, R42, P0 ;  /* 0x0000002a251a7207 */ /* 0x000fe20000000000 */
[----:B------:R-:W-:Y:S04]  /*db50*/  SHFL.IDX PT, R32, R32, R35, 0x1c1f ;  /* 0x001c1f2320207589 */ /* 0x000fe800000e0000 */
[----:B------:R-:W-:Y:S01]  /*db60*/  SHFL.IDX PT, R54, R54, R35, 0x1c1f ;  /* 0x001c1f2336367589 */ /* 0x000fe200000e0000 */
[----:B-1----:R-:W-:Y:S02]  /*db70*/  SEL R25, R38, R31, P0 ;  /* 0x0000001f26197207 */ /* 0x002fe40000000000 */
[----:B------:R-:W-:Y:S01]  /*db80*/  SEL R27, R31, R38, P0 ;  /* 0x000000261f1b7207 */ /* 0x000fe20000000000 */
[----:B------:R3:W0:Y:S04]  /*db90*/  SHFL.IDX PT, R7, R29, R6, 0x1c1f ;  /* 0x001c1f061d077589 */ /* 0x00062800000e0000 */
[----:B------:R-:W1:Y:S01]  /*dba0*/  SHFL.IDX PT, R51, R51, R6, 0x1c1f ;  /* 0x001c1f0633337589 */ /* 0x000e6200000e0000 */
[----:B--2---:R-:W-:-:S03]  /*dbb0*/  SEL R30, R33, R36, P0 ;  /* 0x00000024211e7207 */ /* 0x004fc60000000000 */
[----:B------:R2:W-:Y:S04]  /*dbc0*/  SHFL.IDX PT, R20, R28, R35, 0x1c1f ;  /* 0x001c1f231c147589 */ /* 0x0005e800000e0000 */
[----:B------:R-:W-:Y:S01]  /*dbd0*/  SHFL.IDX PT, R44, R44, R35, 0x1c1f ;  /* 0x001c1f232c2c7589 */ /* 0x000fe200000e0000 */
[----:B---3--:R-:W-:Y:S02]  /*dbe0*/  SEL R29, R21, R52, P0 ;  /* 0x00000034151d7207 */ /* 0x008fe40000000000 */
[----:B------:R-:W-:Y:S01]  /*dbf0*/  SEL R31, R52, R21, P0 ;  /* 0x00000015341f7207 */ /* 0x000fe20000000000 */
[----:B------:R-:W-:Y:S01]  /*dc00*/  SHFL.IDX PT, R56, R56, R35, 0x1c1f ;  /* 0x001c1f2338387589 */ /* 0x000fe200000e0000 */
[----:B--2---:R-:W-:-:S03]  /*dc10*/  SEL R28, R36, R33, P0 ;  /* 0x00000021241c7207 */ /* 0x004fc60000000000 */
[----:B------:R-:W2:Y:S04]  /*dc20*/  SHFL.IDX PT, R41, R41, R6, 0x1c1f ;  /* 0x001c1f0629297589 */ /* 0x000ea800000e0000 */
[----:B------:R-:W3:Y:S01]  /*dc30*/  SHFL.IDX PT, R43, R43, R6, 0x1c1f ;  /* 0x001c1f062b2b7589 */ /* 0x000ee200000e0000 */
[----:B0-----:R-:W-:Y:S02]  /*dc40*/  SEL R36, R32, R7, P0 ;  /* 0x0000000720247207 */ /* 0x001fe40000000000 */
[----:B------:R-:W-:Y:S01]  /*dc50*/  SEL R38, R7, R32, P0 ;  /* 0x0000002007267207 */ /* 0x000fe20000000000 */
[----:B------:R-:W0:Y:S01]  /*dc60*/  SHFL.IDX PT, R53, R53, R6, 0x1c1f ;  /* 0x001c1f0635357589 */ /* 0x000e2200000e0000 */
[----:B-1----:R-:W-:Y:S01]  /*dc70*/  SEL R37, R54, R51, P0 ;  /* 0x0000003336257207 */ /* 0x002fe20000000000 */
[----:B------:R-:W-:Y:S01]  /*dc80*/  IMAD.U32 R7, RZ, RZ, UR7 ;  /* 0x00000007ff077e24 */ /* 0x000fe2000f8e00ff */
[----:B------:R-:W-:Y:S01]  /*dc90*/  SEL R39, R51, R54, P0 ;  /* 0x0000003633277207 */ /* 0x000fe20000000000 */
[----:B------:R-:W-:Y:S06]  /*dca0*/  BAR.SYNC.DEFER_BLOCKING 0x1, 0x100 ;  /* 0x0044000000007b1d */ /* 0x000fec0000010000 */
[----:B------:R-:W-:Y:S04]  /*dcb0*/  SHFL.IDX PT, R58, R58, R35, 0x1c1f ;  /* 0x001c1f233a3a7589 */ /* 0x000fe800000e0000 */
[----:B------:R-:W1:Y:S01]  /*dcc0*/  SHFL.IDX PT, R55, R55, R6, 0x1c1f ;  /* 0x001c1f0637377589 */ /* 0x000e6200000e0000 */
[----:B--2---:R-:W-:-:S02]  /*dcd0*/  SEL R32, R20, R41, P0 ;  /* 0x0000002914207207 */ /* 0x004fc40000000000 */
[----:B------:R-:W-:Y:S01]  /*dce0*/  SEL R34, R41, R20, P0 ;  /* 0x0000001429227207 */ /* 0x000fe20000000000 */
[----:B------:R-:W-:Y:S01]  /*dcf0*/  SHFL.IDX PT, R46, R46, R35, 0x1c1f ;  /* 0x001c1f232e2e7589 */ /* 0x000fe200000e0000 */
[----:B---3--:R-:W-:Y:S02]  /*dd00*/  SEL R40, R44, R43, P0 ;  /* 0x0000002b2c287207 */ /* 0x008fe40000000000 */
[----:B------:R-:W-:Y:S01]  /*dd10*/  SEL R42, R43, R44, P0 ;  /* 0x0000002c2b2a7207 */ /* 0x000fe20000000000 */
[----:B------:R2:W-:Y:S01]  /*dd20*/  SHFL.IDX PT, R60, R60, R35, 0x1c1f ;  /* 0x001c1f233c3c7589 */ /* 0x0005e200000e0000 */
[----:B0-----:R-:W-:-:S03]  /*dd30*/  SEL R33, R56, R53, P0 ;  /* 0x0000003538217207 */ /* 0x001fc60000000000 */
[----:B------:R-:W0:Y:S04]  /*dd40*/  SHFL.IDX PT, R45, R45, R6, 0x1c1f ;  /* 0x001c1f062d2d7589 */ /* 0x000e2800000e0000 */
[----:B------:R3:W4:Y:S01]  /*dd50*/  SHFL.IDX PT, R87, R87, R6, 0x1c1f ;  /* 0x001c1f0657577589 */ /* 0x00072200000e0000 */
[----:B--2---:R-:W-:-:S03]  /*dd60*/  SEL R35, R53, R56, P0 ;  /* 0x0000003835237207 */ /* 0x004fc60000000000 */
[----:B------:R0:W-:Y:S04]  /*dd70*/  STSM.16.M88.4 [R67], R8 ;  /* 0x0000000843007844 */ /* 0x0001e80000000200 */
[----:B------:R-:W-:Y:S01]  /*dd80*/  STSM.16.M88.4 [R66], R12 ;  /* 0x0000000c42007844 */ /* 0x000fe20000000200 */
[----:B-1----:R-:W-:Y:S01]  /*dd90*/  SEL R41, R58, R55, P0 ;  /* 0x000000373a297207 */ /* 0x002fe20000000000 */
[----:B---3--:R-:W-:Y:S01]  /*dda0*/  IMAD.U32 R6, RZ, RZ, UR6 ;  /* 0x00000006ff067e24 */ /* 0x008fe2000f8e00ff */
[----:B------:R-:W-:Y:S01]  /*ddb0*/  SEL R43, R55, R58, P0 ;  /* 0x0000003a372b7207 */ /* 0x000fe20000000000 */
[----:B------:R-:W-:Y:S01]  /*ddc0*/  STSM.16.M88.4 [R65], R24 ;  /* 0x0000001841007844 */ /* 0x000fe20000000200 */
[----:B------:R-:W-:-:S03]  /*ddd0*/  ULDC.64 UR6, c[0x0][0xc08] ;  /* 0x0003020000067ab9 */ /* 0x000fc60000000a00 */
[----:B------:R-:W-:Y:S01]  /*dde0*/  STSM.16.M88.4 [R64], R28 ;  /* 0x0000001c40007844 */ /* 0x000fe20000000200 */
[----:B0-----:R-:W-:-:S03]  /*ddf0*/  SEL R8, R46, R45, P0 ;  /* 0x0000002d2e087207 */ /* 0x001fc60000000000 */
[----:B------:R-:W-:Y:S01]  /*de00*/  STSM.16.M88.4 [R63], R36 ;  /* 0x000000243f007844 */ /* 0x000fe20000000200 */
[----:B------:R-:W-:Y:S02]  /*de10*/  SEL R10, R45, R46, P0 ;  /* 0x0000002e2d0a7207 */ /* 0x000fe40000000000 */
[----:B----4-:R-:W-:Y:S01]  /*de20*/  SEL R9, R60, R87, P0 ;  /* 0x000000573c097207 */ /* 0x010fe20000000000 */
[----:B------:R-:W-:Y:S01]  /*de30*/  STSM.16.M88.4 [R62], R32 ;  /* 0x000000203e007844 */ /* 0x000fe20000000200 */
[----:B------:R-:W-:Y:S01]  /*de40*/  SEL R11, R87, R60, P0 ;  /* 0x0000003c570b7207 */ /* 0x000fe20000000000 */
[----:B------:R-:W-:Y:S01]  /*de50*/  UISETP.NE.U32.AND UP1, UPT, UR6, URZ, UPT ;  /* 0x0000003f0600728c */ /* 0x000fe2000bf25070 */
[----:B------:R-:W0:Y:S01]  /*de60*/  LDC R46, c[0x0][0xbe8] ;  /* 0x0002fa00ff2e7b82 */ /* 0x000e220000000800 */
[----:B------:R-:W-:Y:S04]  /*de70*/  STSM.16.M88.4 [R61], R40 ;  /* 0x000000283d007844 */ /* 0x000fe80000000200 */
[----:B------:R1:W-:Y:S03]  /*de80*/  STSM.16.M88.4 [R59], R8 ;  /* 0x000000083b007844 */ /* 0x0003e60000000200 */
[----:B------:R-:W-:Y:S01]  /*de90*/  BAR.SYNC.DEFER_BLOCKING 0x1, 0x100 ;  /* 0x0044000000007b1d */ /* 0x000fe20000010000 */
[----:B------:R-:W-:-:S06]  /*dea0*/  UISETP.NE.AND.EX UP1, UPT, UR7, URZ, UPT, UP1 ;  /* 0x0000003f0700728c */ /* 0x000fcc000bf25310 */
[----:B------:R-:W-:-:S05]  /*deb0*/  PLOP3.LUT P0, PT, PT, PT, UP1, 0x80, 0x0 ;  /* 0x000000000000781c */ /* 0x000fca0003f0f018 */
[----:B------:R-:W-:-:S04]  /*dec0*/  @UP1 ULEA UR6, UP2, UR37, UR6, 0x2 ;  /* 0x0000000625061291 */ /* 0x000fc8000f84103f */
[----:B------:R-:W-:Y:S01]  /*ded0*/  @UP1 ULEA.HI.X UR7, UR37, UR7, UR38, 0x2, UP2 ;  /* 0x0000000725071291 */ /* 0x000fe200090f1426 */
[----:B-1----:R-:W-:Y:S02]  /*dee0*/  IMAD.U32 R9, RZ, RZ, UR8 ;  /* 0x00000008ff097e24 */ /* 0x002fe4000f8e00ff */
[----:B------:R-:W-:-:S03]  /*def0*/  IMAD.U32 R10, RZ, RZ, UR6 ;  /* 0x00000006ff0a7e24 */ /* 0x000fc6000f8e00ff */
[----:B------:R-:W-:Y:S01]  /*df00*/  IMAD.U32 R11, RZ, RZ, UR7 ;  /* 0x00000007ff0b7e24 */ /* 0x000fe2000f8e00ff */
[----:B------:R-:W2:Y:S01]  /*df10*/  @P2 LDG.E R12, desc[UR52][R6.64] ;  /* 0x00000034060c2981 */ /* 0x000ea2000c1e1900 */
[----:B0-----:R-:W-:Y:S01]  /*df20*/  ISETP.NE.AND P1, PT, R46, 0x1, PT ;  /* 0x000000012e00780c */ /* 0x001fe20003f25270 */
[----:B------:R-:W-:Y:S02]  /*df30*/  UMOV UR4, URZ ;  /* 0x0000003f00047c82 */ /* 0x000fe40008000000 */
[----:B------:R0:W5:Y:S10]  /*df40*/  @P0 LDG.E R9, desc[UR52][R10.64] ;  /* 0x000000340a090981 */ /* 0x000174000c1e1900 */
[----:B------:R-:W1:Y:S08]  /*df50*/  @P1 LDC R13, c[0x0][0xbec] ;  /* 0x0002fb00ff0d1b82 */ /* 0x000e700000000800 */
[----:B------:R-:W3:Y:S01]  /*df60*/  @P1 LDC R14, c[0x0][0xbf0] ;  /* 0x0002fc00ff0e1b82 */ /* 0x000ee20000000800 */
[----:B--2---:R-:W-:Y:S01]  /*df70*/  @P2 R2UR UR4, R12 ;  /* 0x000000000c0422ca */ /* 0x004fe200000e0000 */
[----:B01-3--:R-:W-:-:S14]  /*df80*/  @P0 BRA `(.L_x_2773) ;  /* 0x0000000000100947 */ /* 0x00bfdc0003800000 */
[----:B------:R-:W-:Y:S05]  /*df90*/  @!P2 BRA `(.L_x_2773) ;  /* 0x00000000000ca947 */ /* 0x000fea0003800000 */
[----:B------:R-:W2:Y:S04]  /*dfa0*/  LDG.E R8, desc[UR52][R6.64] ;  /* 0x0000003406087981 */ /* 0x000ea8000c1e1900 */
[----:B-----5:R-:W2:Y:S02]  /*dfb0*/  LDG.E R9, desc[UR52][R6.64+0x4] ;  /* 0x0000043406097981 */ /* 0x020ea4000c1e1900 */
[----:B--2---:R-:W-:-:S07]  /*dfc0*/  IADD3 R9, -R8, R9, RZ ;  /* 0x0000000908097210 */ /* 0x004fce0007ffe1ff */
.L_x_2773:
[----:B------:R-:W-:Y:S01]  /*dfd0*/  USHF.R.S32.HI UR14, URZ, 0x1f, UR39 ;  /* 0x0000001f3f0e7899 */ /* 0x000fe20008011427 */
[----:B------:R-:W-:Y:S01]  /*dfe0*/  VIADD R8, R18, UR40 ;  /* 0x0000002812087c36 */ /* 0x000fe20008000000 */
[----:B------:R-:W-:Y:S01]  /*dff0*/  ULDC.64 UR12, c[0x0][0xb90] ;  /* 0x0002e400000c7ab9 */ /* 0x000fe20000000a00 */
[----:B------:R-:W-:Y:S01]  /*e000*/  USHF.R.S32.HI UR9, URZ, 0x1f, UR4 ;  /* 0x0000001f3f097899 */ /* 0x000fe20008011404 */
[----:B------:R-:W-:Y:S01]  /*e010*/  VIADD R24, R190, UR40 ;  /* 0x00000028be187c36 */ /* 0x000fe20008000000 */
[----:B------:R-:W-:Y:S01]  /*e020*/  UIMAD UR10, UR14, UR12, URZ ;  /* 0x0000000c0e0a72a4 */ /* 0x000fe2000f8e023f */
[----:B------:R-:W-:Y:S01]  /*e030*/  @P1 IMAD.HI.U32 R7, R8, R13, RZ ;  /* 0x0000000d08071227 */ /* 0x000fe200078e00ff */
[----:B------:R-:W-:Y:S01]  /*e040*/  UMOV UR8, UR4 ;  /* 0x0000000400087c82 */ /* 0x000fe20008000000 */
[----:B------:R-:W-:Y:S01]  /*e050*/  USEL UR38, UR38, URZ, !UP0 ;  /* 0x0000003f26267287 */ /* 0x000fe2000c000000 */
[----:B------:R-:W0:Y:S01]  /*e060*/  @P1 LDC R49, c[0x0][0xbf0] ;  /* 0x0002fc00ff311b82 */ /* 0x000e220000000800 */
        /* <DEDUP_REMOVED lines=16> */
[----:B-----5:R-:W-:Y:S01]  /*e170*/  IMAD R53, R9, R46, RZ ;  /* 0x0000002e09357224 */ /* 0x020fe200078e02ff */
[----:B------:R-:W-:Y:S01]  /*e180*/  IADD3 R6, P2, R6, UR6, RZ ;  /* 0x0000000606067c10 */ /* 0x000fe2000ff5e0ff */
[----:B------:R-:W-:Y:S01]  /*e190*/  ULDC.64 UR10, c[0x0][0xaa0] ;  /* 0x0002a800000a7ab9 */ /* 0x000fe20000000a00 */
[----:B------:R-:W-:Y:S01]  /*e1a0*/  IMAD.U32 R10, RZ, RZ, UR8 ;  /* 0x00000008ff0a7e24 */ /* 0x000fe2000f8e00ff */
[----:B------:R-:W-:Y:S01]  /*e1b0*/  SHF.R.S32.HI R8, RZ, 0x1f, R11 ;  /* 0x0000001fff087819 */ /* 0x000fe2000001140b */
[----:B------:R-:W-:Y:S01]  /*e1c0*/  IMAD.X R9, RZ, RZ, R5, P3 ;  /* 0x000000ffff097224 */ /* 0x000fe200018e0605 */
[----:B------:R-:W-:-:S02]  /*e1d0*/  IADD3 R15, P0, R4, 0x1000, RZ ;  /* 0x00001000040f7810 */ /* 0x000fc40007f1e0ff */
[----:B------:R-:W-:Y:S01]  /*e1e0*/  IADD3.X R7, R7, UR7, R10, P2, !PT ;  /* 0x0000000707077c10 */ /* 0x000fe200097fe40a */
[----:B------:R-:W-:Y:S01]  /*e1f0*/  ULDC.64 UR6, c[0x0][0xb88] ;  /* 0x0002e20000067ab9 */ /* 0x000fe20000000a00 */
[----:B------:R-:W-:Y:S01]  /*e200*/  LOP3.LUT R10, R13, 0x380, RZ, 0xc0, !PT ;  /* 0x000003800d0a7812 */ /* 0x000fe200078ec0ff */
[----:B------:R-:W-:Y:S01]  /*e210*/  IMAD R14, R8, UR6, RZ ;  /* 0x00000006080e7c24 */ /* 0x000fe2000f8e02ff */
[----:B------:R-:W-:Y:S01]  /*e220*/  LOP3.LUT R12, R15, 0x380, RZ, 0xc0, !PT ;  /* 0x000003800f0c7812 */ /* 0x000fe200078ec0ff */
[C---:B------:R-:W-:Y:S01]  /*e230*/  IMAD.WIDE.U32 R6, R11.reuse, UR6, R6 ;  /* 0x000000060b067c25 */ /* 0x040fe2000f8e0006 */
[----:B------:R-:W-:Y:S02]  /*e240*/  SHF.R.U64 R8, R10, 0x3, RZ ;  /* 0x000000030a087819 */ /* 0x000fe400000012ff */
[----:B------:R-:W-:Y:S01]  /*e250*/  SHF.R.U64 R12, R12, 0x3, RZ ;  /* 0x000000030c0c7819 */ /* 0x000fe200000012ff */
[----:B------:R-:W-:Y:S01]  /*e260*/  IMAD R21, R11, UR7, R14 ;  /* 0x000000070b157c24 */ /* 0x000fe2000f8e020e */
[----:B------:R-:W-:Y:S01]  /*e270*/  LOP3.LUT R8, R8, R13, RZ, 0x3c, !PT ;  /* 0x0000000d08087212 */ /* 0x000fe200078e3cff */
[----:B------:R-:W-:Y:S01]  /*e280*/  ULDC.64 UR6, c[0x0][0xb50] ;  /* 0x0002d40000067ab9 */ /* 0x000fe20000000a00 */
[----:B------:R-:W-:Y:S01]  /*e290*/  LOP3.LUT R12, R12, R15, RZ, 0x3c, !PT ;  /* 0x0000000f0c0c7212 */ /* 0x000fe200078e3cff */
[----:B------:R-:W-:Y:S01]  /*e2a0*/  IMAD.IADD R13, R7, 0x1, R21 ;  /* 0x00000001070d7824 */ /* 0x000fe200078e0215 */
[----:B------:R-:W-:-:S02]  /*e2b0*/  LEA R14, P4, R6, UR6, 0x2 ;  /* 0x00000006060e7c11 */ /* 0x000fc4000f8810ff */
[----:B------:R-:W-:Y:S02]  /*e2c0*/  IADD3 R11, P2, R4, 0x3000, RZ ;  /* 0x00003000040b7810 */ /* 0x000fe40007f5e0ff */
[----:B------:R-:W-:Y:S01]  /*e2d0*/  LEA.HI.X R15, R6, UR7, R13, 0x2, P4 ;  /* 0x00000007060f7c11 */ /* 0x000fe2000a0f140d */
[----:B------:R-:W-:Y:S01]  /*e2e0*/  SHFL.IDX PT, R20, R14, RZ, 0x1c1f ;  /* 0x001c1fff0e147589 */ /* 0x000fe200000e0000 */
[----:B------:R-:W-:Y:S01]  /*e2f0*/  LOP3.LUT R7, R11, 0x380, RZ, 0xc0, !PT ;  /* 0x000003800b077812 */ /* 0x000fe200078ec0ff */
[--C-:B------:R-:W-:Y:S01]  /*e300*/  IMAD.X R13, RZ, RZ, R5.reuse, P0 ;  /* 0x000000ffff0d7224 */ /* 0x100fe200000e0605 */
[----:B------:R-:W-:Y:S01]  /*e310*/  LOP3.LUT P0, RZ, R188, 0x3, RZ, 0xc0, !PT ;  /* 0x00000003bcff7812 */ /* 0x000fe2000780c0ff */
[----:B------:R-:W1:Y:S01]  /*e320*/  SHFL.IDX PT, R21, R15, RZ, 0x1c1f ;  /* 0x001c1fff0f157589 */ /* 0x000e6200000e0000 */
[----:B------:R-:W-:Y:S01]  /*e330*/  SHF.R.U64 R6, R7, 0x3, RZ ;  /* 0x0000000307067819 */ /* 0x000fe200000012ff */
[----:B------:R-:W-:Y:S01]  /*e340*/  IMAD.X R7, RZ, RZ, R5, P2 ;  /* 0x000000ffff077224 */ /* 0x000fe200010e0605 */
[CC--:B------:R-:W-:Y:S01]  /*e350*/  ISETP.GE.OR P2, PT, R24.reuse, R53.reuse, P0 ;  /* 0x000000351800720c */ /* 0x0c0fe20000746670 */
[----:B------:R-:W-:Y:S01]  /*e360*/  SHFL.IDX PT, R44, R14, 0x1, 0x1c1f ;  /* 0x003c1f000e2c7f89 */ /* 0x000fe200000e0000 */
[----:B------:R-:W-:Y:S01]  /*e370*/  IADD3 R10, R24, 0x8, RZ ;  /* 0x00000008180a7810 */ /* 0x000fe20007ffe0ff */
[----:B------:R-:W-:Y:S01]  /*e380*/  UIMAD UR8, UR9, UR10, URZ ;  /* 0x0000000a090872a4 */ /* 0x000fe2000f8e023f */
[----:B------:R-:W-:Y:S01]  /*e390*/  IADD3 R41, P6, R4, 0x4000, RZ ;  /* 0x0000400004297810 */ /* 0x000fe20007fde0ff */
[----:B------:R-:W2:Y:S01]  /*e3a0*/  SHFL.IDX PT, R45, R15, 0x1, 0x1c1f ;  /* 0x003c1f000f2d7f89 */ /* 0x000ea200000e0000 */
[----:B------:R-:W-:Y:S01]  /*e3b0*/  ISETP.GE.OR P0, PT, R10, R53, P0 ;  /* 0x000000350a00720c */ /* 0x000fe20000706670 */
[----:B------:R-:W-:Y:S01]  /*e3c0*/  UIMAD.WIDE.U32 UR6, UR4, UR10, URZ ;  /* 0x0000000a040672a5 */ /* 0x000fe2000f8e003f */
[----:B------:R-:W-:-:S02]  /*e3d0*/  IADD3 R37, P5, R4, 0x5000, RZ ;  /* 0x0000500004257810 */ /* 0x000fc40007fbe0ff */
[----:B------:R-:W-:Y:S02]  /*e3e0*/  IADD3 R33, P4, R4, 0x6000, RZ ;  /* 0x0000600004217810 */ /* 0x000fe40007f9e0ff */
[----:B------:R-:W-:Y:S02]  /*e3f0*/  LOP3.LUT R6, R6, R11, RZ, 0x3c, !PT ;  /* 0x0000000b06067212 */ /* 0x000fe400078e3cff */
[C---:B------:R-:W-:Y:S01]  /*e400*/  LOP3.LUT R25, R4.reuse, 0x380, RZ, 0xc0, !PT ;  /* 0x0000038004197812 */ /* 0x040fe200078ec0ff */
[----:B-1----:R1:W-:Y:S01]  /*e410*/  @!P2 ST.E desc[UR52][R20.64], R2 ;  /* 0x000000021400a985 */ /* 0x0023e2000c101934 */
[----:B------:R-:W-:Y:S01]  /*e420*/  UIMAD UR8, UR4, UR11, UR8 ;  /* 0x0000000b040872a4 */ /* 0x000fe2000f8e0208 */
[----:B------:R-:W-:Y:S02]  /*e430*/  IADD3 R11, P3, R4, 0x7000, RZ ;  /* 0x00007000040b7810 */ /* 0x000fe40007f7e0ff */
[----:B------:R-:W-:Y:S01]  /*e440*/  ULDC.64 UR10, c[0x0][0xae8] ;  /* 0x0002ba00000a7ab9 */ /* 0x000fe20000000a00 */
[----:B------:R-:W-:-:S02]  /*e450*/  LOP3.LUT R40, R41, 0x380, RZ, 0xc0, !PT ;  /* 0x0000038029287812 */ /* 0x000fc400078ec0ff */
[----:B------:R-:W-:Y:S01]  /*e460*/  LOP3.LUT R36, R37, 0x380, RZ, 0xc0, !PT ;  /* 0x0000038025247812 */ /* 0x000fe200078ec0ff */
[----:B--2---:R2:W-:Y:S01]  /*e470*/  @!P0 ST.E desc[UR52][R44.64], R0 ;  /* 0x000000002c008985 */ /* 0x0045e2000c101934 */
[----:B------:R-:W-:Y:S02]  /*e480*/  LOP3.LUT R32, R33, 0x380, RZ, 0xc0, !PT ;  /* 0x0000038021207812 */ /* 0x000fe400078ec0ff */
[----:B------:R-:W-:Y:S01]  /*e490*/  SHF.R.U64 R25, R25, 0x3, RZ ;  /* 0x0000000319197819 */ /* 0x000fe200000012ff */
[----:B-1----:R-:W1:Y:S01]  /*e4a0*/  @P1 LDC R21, c[0x0][0xbec] ;  /* 0x0002fb00ff151b82 */ /* 0x002e620000000800 */
[----:B------:R-:W-:Y:S01]  /*e4b0*/  UIADD3 UR7, UR7, UR8, URZ ;  /* 0x0000000807077290 */ /* 0x000fe2000fffe03f */
[----:B------:R-:W-:Y:S01]  /*e4c0*/  LOP3.LUT R10, R11, 0x380, RZ, 0xc0, !PT ;  /* 0x000003800b0a7812 */ /* 0x000fe200078ec0ff */
[----:B------:R-:W-:Y:S01]  /*e4d0*/  UIMAD UR4, UR14, UR10, URZ ;  /* 0x0000000a0e0472a4 */ /* 0x000fe2000f8e023f */
[----:B------:R-:W-:Y:S01]  /*e4e0*/  SHF.R.U64 R40, R40, 0x3, RZ ;  /* 0x0000000328287819 */ /* 0x000fe200000012ff */
[----:B------:R-:W-:Y:S01]  /*e4f0*/  IMAD.X R29, RZ, RZ, R5, P3 ;  /* 0x000000ffff1d7224 */ /* 0x000fe200018e0605 */
[----:B------:R-:W-:Y:S01]  /*e500*/  SHF.R.U64 R36, R36, 0x3, RZ ;  /* 0x0000000324247819 */ /* 0x000fe200000012ff */
[----:B--2---:R-:W-:Y:S01]  /*e510*/  IMAD R0, R22, 0x20, R23 ;  /* 0x0000002016007824 */ /* 0x004fe200078e0217 */
[----:B------:R-:W-:Y:S01]  /*e520*/  UIMAD UR4, UR39, UR11, UR4 ;  /* 0x0000000b270472a4 */ /* 0x000fe2000f8e0204 */
[----:B------:R-:W-:Y:S01]  /*e530*/  SHF.R.U64 R32, R32, 0x3, RZ ;  /* 0x0000000320207819 */ /* 0x000fe200000012ff */
[----:B------:R-:W-:Y:S01]  /*e540*/  UIMAD.WIDE.U32 UR6, UR39, UR10, UR6 ;  /* 0x0000000a270672a5 */ /* 0x000fe2000f8e0006 */
[----:B------:R-:W-:Y:S01]  /*e550*/  LOP3.LUT R24, R25, R4, RZ, 0x3c, !PT ;  /* 0x0000000419187212 */ /* 0x000fe200078e3cff */
[----:B------:R-:W-:Y:S01]  /*e560*/  ULDC.64 UR8, c[0x0][0xaf0] ;  /* 0x0002bc0000087ab9 */ /* 0x000fe20000000a00 */
[----:B------:R-:W-:Y:S01]  /*e570*/  IADD3 R2, R0, UR40, RZ ;  /* 0x0000002800027c10 */ /* 0x000fe2000fffe0ff */
[----:B------:R-:W-:Y:S01]  /*e580*/  UIADD3 UR7, UR7, UR4, URZ ;  /* 0x0000000407077290 */ /* 0x000fe2000fffe03f */
[----:B------:R-:W-:Y:S01]  /*e590*/  SHF.R.U64 R4, R10, 0x3, RZ ;  /* 0x000000030a047819 */ /* 0x000fe200000012ff */
[----:B------:R-:W-:Y:S01]  /*e5a0*/  UIMAD UR4, UR38, UR8, URZ ;  /* 0x00000008260472a4 */ /* 0x000fe2000f8e023f */
[----:B------:R-:W-:Y:S01]  /*e5b0*/  LOP3.LUT R40, R40, R41, RZ, 0x3c, !PT ;  /* 0x0000002928287212 */ /* 0x000fe200078e3cff */
[----:B------:R-:W-:Y:S01]  /*e5c0*/  IMAD.MOV.U32 R45, RZ, RZ, R2 ;  /* 0x000000ffff2d7224 */ /* 0x000fe200078e0002 */
[----:B------:R-:W-:Y:S01]  /*e5d0*/  LOP3.LUT R36, R36, R37, RZ, 0x3c, !PT ;  /* 0x0000002524247212 */ /* 0x000fe200078e3cff */
[--C-:B------:R-:W-:Y:S01]  /*e5e0*/  IMAD.MOV.U32 R25, RZ, RZ, R5.reuse ;  /* 0x000000ffff197224 */ /* 0x100fe200078e0005 */
[----:B------:R-:W-:Y:S01]  /*e5f0*/  LOP3.LUT R32, R32, R33, RZ, 0x3c, !PT ;  /* 0x0000002120207212 */ /* 0x000fe200078e3cff */
[----:B------:R-:W5:Y:S01]  /*e600*/  LD.E.128 R12, desc[UR52][R12.64] ;  /* 0x000000340c0c7980 */ /* 0x000f62000c101d00 */
[----:B-1----:R-:W-:Y:S01]  /*e610*/  @P1 IMAD.HI.U32 R0, R2, R21, RZ ;  /* 0x0000001502001227 */ /* 0x002fe200078e00ff */
[----:B------:R-:W-:Y:S01]  /*e620*/  UIMAD UR4, UR37, UR9, UR4 ;  /* 0x00000009250472a4 */ /* 0x000fe2000f8e0204 */
[----:B------:R-:W-:Y:S01]  /*e630*/  LOP3.LUT R28, R4, R11, RZ, 0x3c, !PT ;  /* 0x0000000b041c7212 */ /* 0x000fe200078e3cff */
[----:B------:R-:W-:Y:S01]  /*e640*/  UIMAD.WIDE.U32 UR6, UR37, UR8, UR6 ;  /* 0x00000008250672a5 */ /* 0x000fe2000f8e0006 */
[--C-:B------:R-:W-:Y:S01]  /*e650*/  IMAD.X R41, RZ, RZ, R5.reuse, P6 ;  /* 0x000000ffff297224 */ /* 0x100fe200030e0605 */
[----:B0-----:R-:W-:Y:S01]  /*e660*/  @P1 SHF.R.U32.HI R45, RZ, R49, R0 ;  /* 0x00000031ff2d1219 */ /* 0x001fe20000011600 */
[--C-:B------:R-:W-:Y:S01]  /*e670*/  IMAD.X R37, RZ, RZ, R5.reuse, P5 ;  /* 0x000000ffff257224 */ /* 0x100fe200028e0605 */
[----:B------:R-:W-:Y:S01]  /*e680*/  UIADD3 UR4, UR7, UR4, URZ ;  /* 0x0000000407047290 */ /* 0x000fe2000fffe03f */
[----:B------:R-:W-:Y:S01]  /*e690*/  IMAD.X R33, RZ, RZ, R5, P4 ;  /* 0x000000ffff217224 */ /* 0x000fe200020e0605 */
[--C-:B------:R-:W-:Y:S01]  /*e6a0*/  SHF.R.S32.HI R0, RZ, 0x1f, R45.reuse ;  /* 0x0000001fff007819 */ /* 0x100fe2000001142d */
[----:B------:R-:W-:Y:S01]  /*e6b0*/  IMAD.MOV R49, RZ, RZ, -R45 ;  /* 0x000000ffff317224 */ /* 0x000fe200078e0a2d */
[----:B------:R-:W-:Y:S01]  /*e6c0*/  ULDC.64 UR8, c[0x0][0xae0] ;  /* 0x0002b80000087ab9 */ /* 0x000fe20000000a00 */
[----:B------:R-:W-:Y:S01]  /*e6d0*/  IMAD.U32 R21, RZ, RZ, UR7 ;  /* 0x00000007ff157e24 */ /* 0x000fe2000f8e00ff */
[----:B------:R-:W5:Y:S01]  /*e6e0*/  LD.E.128 R24, desc[UR52][R24.64] ;  /* 0x0000003418187980 */ /* 0x000f62000c101d00 */
[----:B------:R-:W-:-:S02]  /*e6f0*/  IMAD R0, R0, UR8, RZ ;  /* 0x0000000800007c24 */ /* 0x000fc4000f8e02ff */
[----:B------:R-:W-:Y:S01]  /*e700*/  IMAD R49, R46, R49, R2 ;  /* 0x000000312e317224 */ /* 0x000fe200078e0202 */
[----:B------:R-:W5:Y:S01]  /*e710*/  LD.E.128 R8, desc[UR52][R8.64] ;  /* 0x0000003408087980 */ /* 0x000f62000c101d00 */
[----:B------:R-:W-:Y:S01]  /*e720*/  IMAD.U32 R20, RZ, RZ, UR6 ;  /* 0x00000006ff147e24 */ /* 0x000fe2000f8e00ff */
[----:B------:R-:W-:Y:S01]  /*e730*/  ULDC.64 UR6, c[0x0][0xad8] ;  /* 0x0002b60000067ab9 */ /* 0x000fe20000000a00 */
[----:B------:R-:W-:Y:S01]  /*e740*/  IMAD.U32 R21, RZ, RZ, UR4 ;  /* 0x00000004ff157e24 */ /* 0x000fe2000f8e00ff */
[----:B------:R-:W5:Y:S01]  /*e750*/  LD.E.128 R4, desc[UR52][R6.64] ;  /* 0x0000003406047980 */ /* 0x000f62000c101d00 */
[C---:B------:R-:W-:Y:S01]  /*e760*/  IMAD R51, R45.reuse, UR9, R0 ;  /* 0x000000092d337c24 */ /* 0x040fe2000f8e0200 */
[----:B------:R-:W-:Y:S02]  /*e770*/  SHF.R.S32.HI R0, RZ, 0x1f, R49 ;  /* 0x0000001fff007819 */ /* 0x000fe40000011431 */
[----:B------:R-:W5:Y:S01]  /*e780*/  LD.E.128 R40, desc[UR52][R40.64] ;  /* 0x0000003428287980 */ /* 0x000f62000c101d00 */
[----:B------:R-:W-:-:S03]  /*e790*/  IMAD.WIDE.U32 R20, R45, UR8, R20 ;  /* 0x000000082d147c25 */ /* 0x000fc6000f8e0014 */
[----:B------:R-:W5:Y:S04]  /*e7a0*/  LD.E.128 R36, desc[UR52][R36.64] ;  /* 0x0000003424247980 */ /* 0x000f68000c101d00 */
[----:B------:R-:W5:Y:S04]  /*e7b0*/  LD.E.128 R32, desc[UR52][R32.64] ;  /* 0x0000003420207980 */ /* 0x000f68000c101d00 */
[----:B------:R-:W5:Y:S01]  /*e7c0*/  LD.E.128 R28, desc[UR52][R28.64] ;  /* 0x000000341c1c7980 */ /* 0x000f62000c101d00 */
        /* <DEDUP_REMOVED lines=8> */
[----:B------:R-:W-:Y:S02]  /*e850*/  VIADD R46, R23, UR40 ;  /* 0x00000028172e7c36 */ /* 0x000fe40008000000 */
[C---:B------:R-:W-:Y:S02]  /*e860*/  IMAD R45, R49.reuse, UR7, R2 ;  /* 0x00000007312d7c24 */ /* 0x040fe4000f8e0202 */
[----:B------:R-:W-:Y:S01]  /*e870*/  IMAD.WIDE.U32 R20, R49, UR6, R20 ;  /* 0x0000000631147c25 */ /* 0x000fe2000f8e0014 */
[C---:B------:R-:W-:Y:S01]  /*e880*/  ISETP.GE.AND P2, PT, R46.reuse, R53, PT ;  /* 0x000000352e00720c */ /* 0x040fe20003f46270 */
[----:B------:R-:W-:Y:S02]  /*e890*/  ULDC.64 UR6, c[0x0][0xa80] ;  /* 0x0002a00000067ab9 */ /* 0x000fe40000000a00 */
[----:B------:R-:W-:Y:S01]  /*e8a0*/  VIADD R0, R46, 0x20 ;  /* 0x000000202e007836 */ /* 0x000fe20000000000 */
[----:B------:R-:W-:Y:S01]  /*e8b0*/  LEA R44, P3, R20, UR6, 0x1 ;  /* 0x00000006142c7c11 */ /* 0x000fe2000f8608ff */
[----:B------:R-:W-:Y:S01]  /*e8c0*/  IMAD.IADD R21, R21, 0x1, R45 ;  /* 0x0000000115157824 */ /* 0x000fe200078e022d */
[----:B------:R-:W-:-:S02]  /*e8d0*/  IADD3 R3, R3, 0x22820, RZ ;  /* 0x0002282003037810 */ /* 0x000fc40007ffe0ff */
        /* <DEDUP_REMOVED lines=19> */
.L_x_2775:
[----:B------:R-:W-:Y:S05]  /*ea10*/  BSYNC B1 ;  /* 0x0000000000017941 */ /* 0x000fea0003800000 */
.L_x_2774:
        /* <DEDUP_REMOVED lines=13> */
.L_x_2777:
[----:B------:R-:W-:Y:S05]  /*eaf0*/  BSYNC B1 ;  /* 0x0000000000017941 */ /* 0x000fea0003800000 */
.L_x_2776:
[----:B----4-:R4:W0:Y:S01]  /*eb00*/  SHFL.IDX PT, R0, R45, 0x2, 0x181f ;  /* 0x00581f002d007f89 */ /* 0x01082200000e0000 */
[----:B------:R-:W-:Y:S03]  /*eb10*/  BSSY B1, `(.L_x_2778) ;  /* 0x000000c000017945 */ /* 0x000fe60003800000 */
[----:B---3-5:R4:W3:Y:S01]  /*eb20*/  SHFL.IDX PT, R12, R44, 0x2, 0x181f ;  /* 0x00581f002c0c7f89 */ /* 0x0288e200000e0000 */
[----:B------:R-:W-:Y:S05]  /*eb30*/  @P1 BRA `(.L_x_2779) ;  /* 0x0000000000241947 */ /* 0x000fea0003800000 */
[----:B------:R-:W-:Y:S02]  /*eb40*/  ULDC UR4, c[0x0][0xac8] ;  /* 0x0002b20000047ab9 */ /* 0x000fe40000000800 */
[----:B------:R-:W-:Y:S02]  /*eb50*/  ISETP.GE.AND P2, PT, R16, UR4, PT ;  /* 0x0000000410007c0c */ /* 0x000fe4000bf46270 */
[----:B------:R-:W-:-:S11]  /*eb60*/  ISETP.GE.AND P3, PT, R19, UR4, PT ;  /* 0x0000000413007c0c */ /* 0x000fd6000bf66270 */
[CC--:B---3--:R-:W-:Y:S02]  /*eb70*/  @!P2 LEA R2, P0, R16.reuse, R12.reuse, 0x1 ;  /* 0x0000000c1002a211 */ /* 0x0c8fe400078008ff */
[C---:B------:R-:W-:Y:S02]  /*eb80*/  @!P3 LEA R12, P1, R19.reuse, R12, 0x1 ;  /* 0x0000000c130cb211 */ /* 0x040fe400078208ff */
[-C--:B0-----:R-:W-:Y:S02]  /*eb90*/  @!P2 LEA.HI.X R3, R16, R0.reuse, R193, 0x1, P0 ;  /* 0x000000001003a211 */ /* 0x081fe400000f0cc1 */
[----:B------:R-:W-:-:S03]  /*eba0*/  @!P3 LEA.HI.X R13, R19, R0, R192, 0x1, P1 ;  /* 0x00000000130db211 */ /* 0x000fc600008f0cc0 */
[----:B------:R0:W-:Y:S04]  /*ebb0*/  @!P2 ST.E.128 desc[UR52][R2.64], R8 ;  /* 0x000000080200a985 */ /* 0x0001e8000c101d34 */
[----:B------:R0:W-:Y:S02]  /*ebc0*/  @!P3 ST.E.128 desc[UR52][R12.64], R32 ;  /* 0x000000200c00b985 */ /* 0x0001e4000c101d34 */
.L_x_2779:
[----:B------:R-:W-:Y:S05]  /*ebd0*/  BSYNC B1 ;  /* 0x0000000000017941 */ /* 0x000fea0003800000 */
.L_x_2778:
[----:B0-----:R-:W-:Y:S01]  /*ebe0*/  VIADD R0, R46, 0x60 ;  /* 0x000000602e007836 */ /* 0x001fe20000000000 */
[----:B--2-4-:R-:W4:Y:S04]  /*ebf0*/  SHFL.IDX PT, R45, R45, 0x3, 0x181f ;  /* 0x00781f002d2d7f89 */ /* 0x014f2800000e0000 */
[----:B------:R-:W-:Y:S01]  /*ec00*/  ISETP.GE.AND P0, PT, R0, R53, PT ;  /* 0x000000350000720c */ /* 0x000fe20003f06270 */
[----:B------:R-:W0:-:S12]  /*ec10*/  SHFL.IDX PT, R44, R44, 0x3, 0x181f ;  /* 0x00781f002c2c7f89 */ /* 0x000e1800000e0000 */
[----:B------:R-:W-:Y:S05]  /*ec20*/  @P0 BRA `(.L_x_2780) ;  /* 0x0000000c00080947 */ /* 0x000fea0003800000 */
[----:B------:R-:W-:Y:S02]  /*ec30*/  ULDC UR4, c[0x0][0xac8] ;  /* 0x0002b20000047ab9 */ /* 0x000fe40000000800 */
[----:B------:R-:W-:-:S13]  /*ec40*/  ISETP.GE.AND P1, PT, R16, UR4, PT ;  /* 0x0000000410007c0c */ /* 0x000fda000bf26270 */
[----:B0-----:R-:W-:-:S04]  /*ec50*/  @!P1 LEA R2, P0, R16, R44, 0x1 ;  /* 0x0000002c10029211 */ /* 0x001fc800078008ff */
[----:B----4-:R-:W-:Y:S02]  /*ec60*/  @!P1 LEA.HI.X R3, R16, R45, R193, 0x1, P0 ;  /* 0x0000002d10039211 */ /* 0x010fe400000f0cc1 */
[----:B------:R-:W-:-:S03]  /*ec70*/  ISETP.GE.AND P0, PT, R19, UR4, PT ;  /* 0x0000000413007c0c */ /* 0x000fc6000bf06270 */
[----:B------:R0:W-:Y:S10]  /*ec80*/  @!P1 ST.E.128 desc[UR52][R2.64], R4 ;  /* 0x0000000402009985 */ /* 0x0001f4000c101d34 */
[----:B------:R-:W-:Y:S05]  /*ec90*/  @P0 BRA `(.L_x_2780) ;  /* 0x0000000800ec0947 */ /* 0x000fea0003800000 */
[----:B0-----:R-:W-:-:S04]  /*eca0*/  LEA R2, P0, R19, R44, 0x1 ;  /* 0x0000002c13027211 */ /* 0x001fc800078008ff */
[----:B------:R-:W-:-:S05]  /*ecb0*/  LEA.HI.X R3, R19, R45, R192, 0x1, P0 ;  /* 0x0000002d13037211 */ /* 0x000fca00000f0cc0 */
[----:B------:R0:W-:Y:S01]  /*ecc0*/  ST.E.128 desc[UR52][R2.64], R28 ;  /* 0x0000001c02007985 */ /* 0x0001e2000c101d34 */
[----:B------:R-:W-:Y:S05]  /*ecd0*/  BRA `(.L_x_2780) ;  /* 0x0000000800dc7947 */ /* 0x000fea0003800000 */
.L_x_2772:
        /* <DEDUP_REMOVED lines=32> */
[----:B--2---:R-:W-:-:S07]  /*eee0*/  IADD3 R0, -R5, R0, RZ ;  /* 0x0000000005007210 */ /* 0x004fce0007ffe1ff */
.L_x_2781:
[----:B------:R-:W-:Y:S01]  /*eef0*/  USEL UR37, UR37, URZ, !UP0 ;  /* 0x0000003f25257287 */ /* 0x000fe2000c000000 */
[----:B------:R-:W-:Y:S01]  /*ef00*/  BSSY B1, `(.L_x_2782) ;  /* 0x000002c000017945 */ /* 0x000fe20003800000 */
[----:B------:R-:W-:-:S03]  /*ef10*/  USEL UR38, UR38, URZ, !UP0 ;  /* 0x0000003f26267287 */ /* 0x000fc6000c000000 */
[----:B------:R-:W-:Y:S09]  /*ef20*/  @P1 BRA `(.L_x_2783) ;  /* 0x0000000000a41947 */ /* 0x000ff20003800000 */
        /* <DEDUP_REMOVED lines=25> */
[----:B------:R-:W-:-:S03]  /*f0c0*/  IMAD.U32 R6, RZ, RZ, UR8 ;  /* 0x00000008ff067e24 */ /* 0x000fc6000f8e00ff */
[--C-:B------:R-:W-:Y:S01]  /*f0d0*/  SHF.R.S32.HI R3, RZ, 0x1f, R2.reuse ;  /* 0x0000001fff037819 */ /* 0x100fe20000011402 */
[----:B------:R-:W-:Y:S01]  /*f0e0*/  IMAD.MOV R5, RZ, RZ, -R2 ;  /* 0x000000ffff057224 */ /* 0x000fe200078e0a02 */
[----:B------:R-:W-:-:S03]  /*f0f0*/  IADD3 R2, P1, R2, UR6, RZ ;  /* 0x0000000602027c10 */ /* 0x000fc6000ff3e0ff */
[----:B------:R-:W-:Y:S01]  /*f100*/  IMAD R5, R7, R5, R4 ;  /* 0x0000000507057224 */ /* 0x000fe200078e0204 */
[----:B------:R-:W-:Y:S01]  /*f110*/  IADD3.X R3, R3, UR7, R6, P1, !PT ;  /* 0x0000000703037c10 */ /* 0x000fe20008ffe406 */
[----:B------:R-:W-:-:S03]  /*f120*/  ULDC.64 UR6, c[0x0][0xb50] ;  /* 0x0002d40000067ab9 */ /* 0x000fc60000000a00 */
[----:B------:R-:W-:Y:S01]  /*f130*/  SHF.R.S32.HI R4, RZ, 0x1f, R5 ;  /* 0x0000001fff047819 */ /* 0x000fe20000011405 */
[----:B------:R-:W-:-:S04]  /*f140*/  IMAD.WIDE.U32 R2, R5, UR12, R2 ;  /* 0x0000000c05027c25 */ /* 0x000fc8000f8e0002 */
[----:B------:R-:W-:-:S04]  /*f150*/  IMAD R4, R4, UR12, RZ ;  /* 0x0000000c04047c24 */ /* 0x000fc8000f8e02ff */
[----:B------:R-:W-:Y:S01]  /*f160*/  IMAD R7, R5, UR13, R4 ;  /* 0x0000000d05077c24 */ /* 0x000fe2000f8e0204 */
[----:B------:R-:W-:-:S03]  /*f170*/  LEA R4, P1, R2, UR6, 0x2 ;  /* 0x0000000602047c11 */ /* 0x000fc6000f8210ff */
[----:B------:R-:W-:-:S05]  /*f180*/  IMAD.IADD R3, R3, 0x1, R7 ;  /* 0x0000000103037824 */ /* 0x000fca00078e0207 */
[----:B------:R-:W-:Y:S01]  /*f190*/  LEA.HI.X R5, R2, UR7, R3, 0x2, P1 ;  /* 0x0000000702057c11 */ /* 0x000fe200088f1403 */
[----:B------:R-:W-:-:S05]  /*f1a0*/  IMAD.MOV.U32 R3, RZ, RZ, -0x800000 ;  /* 0xff800000ff037424 */ /* 0x000fca00078e00ff */
[----:B------:R0:W-:Y:S02]  /*f1b0*/  STG.E desc[UR52][R4.64], R3 ;  /* 0x0000000304007986 */ /* 0x0001e4000c101934 */
.L_x_2783:
[----:B------:R-:W-:Y:S05]  /*f1c0*/  BSYNC B1 ;  /* 0x0000000000017941 */ /* 0x000fea0003800000 */
.L_x_2782:
[----:B0-----:R-:W0:Y:S01]  /*f1d0*/  @P0 LDC R3, c[0x0][0xbf0] ;  /* 0x0002fc00ff030b82 */ /* 0x001e220000000800 */
[----:B------:R-:W-:Y:S01]  /*f1e0*/  ULDC.64 UR12, c[0x0][0xaa0] ;  /* 0x0002a800000c7ab9 */ /* 0x000fe20000000a00 */
[----:B------:R-:W-:Y:S01]  /*f1f0*/  IMAD R2, R22, 0x20, R23 ;  /* 0x0000002016027824 */ /* 0x000fe200078e0217 */
        /* <DEDUP_REMOVED lines=8> */
[----:B------:R-:W-:Y:S01]  /*f280*/  UIMAD UR4, UR10, UR12, URZ ;  /* 0x0000000c0a0472a4 */ /* 0x000fe2000f8e023f */
[----:B------:R-:W-:Y:S01]  /*f290*/  MOV R5, R6 ;  /* 0x0000000600057202 */ /* 0x000fe20000000f00 */
[----:B------:R-:W-:Y:S02]  /*f2a0*/  UIMAD.WIDE.U32 UR6, UR39, UR12, UR6 ;  /* 0x0000000c270672a5 */ /* 0x000fe4000f8e0006 */
[----:B------:R-:W-:Y:S01]  /*f2b0*/  UIMAD UR4, UR39, UR13, UR4 ;  /* 0x0000000d270472a4 */ /* 0x000fe2000f8e0204 */
[----:B------:R-:W-:-:S03]  /*f2c0*/  ULDC.64 UR8, c[0x0][0xaf0] ;  /* 0x0002bc0000087ab9 */ /* 0x000fc60000000a00 */
[----:B------:R-:W-:Y:S02]  /*f2d0*/  UIADD3 UR7, UR7, UR4, URZ ;  /* 0x0000000407077290 */ /* 0x000fe4000fffe03f */
[----:B------:R-:W-:Y:S01]  /*f2e0*/  UIMAD UR4, UR38, UR8, URZ ;  /* 0x00000008260472a4 */ /* 0x000fe2000f8e023f */
[----:B0-----:R-:W-:Y:S01]  /*f2f0*/  @P0 SHF.R.U32.HI R5, RZ, R3, R2 ;  /* 0x00000003ff050219 */ /* 0x001fe20000011602 */
        /* <DEDUP_REMOVED lines=8> */
[----:B------:R-:W-:Y:S02]  /*f380*/  IMAD R7, R11, R7, R6 ;  /* 0x000000070b077224 */ /* 0x000fe400078e0206 */
[----:B------:R-:W-:Y:S01]  /*f390*/  IMAD.U32 R2, RZ, RZ, UR6 ;  /* 0x00000006ff027e24 */ /* 0x000fe2000f8e00ff */
[----:B------:R-:W-:Y:S01]  /*f3a0*/  ULDC.64 UR6, c[0x0][0xad8] ;  /* 0x0002b60000067ab9 */ /* 0x000fe20000000a00 */
[----:B------:R-:W-:Y:S02]  /*f3b0*/  IMAD.U32 R3, RZ, RZ, UR4 ;  /* 0x00000004ff037e24 */ /* 0x000fe4000f8e00ff */
[C---:B------:R-:W-:Y:S01]  /*f3c0*/  IMAD R9, R5.reuse, UR9, R4 ;  /* 0x0000000905097c24 */ /* 0x040fe2000f8e0204 */
[----:B------:R-:W-:Y:S01]  /*f3d0*/  SHF.R.S32.HI R4, RZ, 0x1f, R7 ;  /* 0x0000001fff047819 */ /* 0x000fe20000011407 */
[----:B------:R-:W-:-:S04]  /*f3e0*/  IMAD.WIDE.U32 R2, R5, UR8, R2 ;  /* 0x0000000805027c25 */ /* 0x000fc8000f8e0002 */
        /* <DEDUP_REMOVED lines=13> */
[----:B------:R-:W-:Y:S02]  /*f4c0*/  LEA.HI.X R5, R2, UR7, R3, 0x1, P3 ;  /* 0x0000000702057c11 */ /* 0x000fe400098f0c03 */
[----:B------:R0:W1:Y:S02]  /*f4d0*/  SHFL.IDX PT, R2, R4, RZ, 0x181f ;  /* 0x00181fff04027589 */ /* 0x00006400000e0000 */
[----:B------:R-:W-:-:S02]  /*f4e0*/  ISETP.GE.AND P0, PT, R0, R11, PT ;  /* 0x0000000b0000720c */ /* 0x000fc40003f06270 */
        /* <DEDUP_REMOVED lines=11> */
.L_x_2785:
[----:B------:R-:W-:Y:S05]  /*f5a0*/  BSYNC B1 ;  /* 0x0000000000017941 */ /* 0x000fea0003800000 */
.L_x_2784:
        /* <DEDUP_REMOVED lines=13> */
.L_x_2787:
[----:B------:R-:W-:Y:S05]  /*f680*/  BSYNC B1 ;  /* 0x0000000000017941 */ /* 0x000fea0003800000 */
.L_x_2786:
        /* <DEDUP_REMOVED lines=13> */
.L_x_2789:
[----:B------:R-:W-:Y:S05]  /*f760*/  BSYNC B1 ;  /* 0x0000000000017941 */ /* 0x000fea0003800000 */
.L_x_2788:
        /* <DEDUP_REMOVED lines=14> */
.L_x_2780:
[----:B------:R-:W-:Y:S05]  /*f850*/  BSYNC B0 ;  /* 0x0000000000007941 */ /* 0x000fea0003800000 */
.L_x_2771:
[----:B------:R-:W-:Y:S02]  /*f860*/  ULDC UR4, c[0x0][0xc3c] ;  /* 0x00030f0000047ab9 */ /* 0x000fe40000000800 */
[----:B------:R-:W-:-:S13]  /*f870*/  ISETP.GE.AND P0, PT, R47, UR4, PT ;  /* 0x000000042f007c0c */ /* 0x000fda000bf06270 */
[----:B------:R-:W-:Y:S05]  /*f880*/  @!P0 BRA `(.L_x_2790) ;  /* 0xffffff14002c8947 */ /* 0x000fea000383ffff */
[----:B------:R-:W-:Y:S05]  /*f890*/  EXIT ;  /* 0x000000000000794d */ /* 0x000fea0003800000 */
.L_x_2729:
        /* <DEDUP_REMOVED lines=48> */
[----:B-1----:R-:W-:-:S05]  /*fba0*/  IMAD R4, R4, R9, RZ ;  /* 0x0000000904047224 */ /* 0x002fca00078e02ff */
[----:B0-----:R-:W-:Y:S02]  /*fbb0*/  ISETP.GT.AND P6, PT, R4, R7, PT ;  /* 0x000000070400720c */ /* 0x001fe40003fc4270 */
[----:B------:R-:W-:-:S11]  /*fbc0*/  MOV R3, R4 ;  /* 0x0000000400037202 */ /* 0x000fd60000000f00 */
[----:B------:R-:W-:Y:S05]  /*fbd0*/  @P6 BRA `(.L_x_2792) ;  /* 0x0000000000946947 */ /* 0x000fea0003800000 */
[----:B------:R-:W-:Y:S01]  /*fbe0*/  IMAD.MOV.U32 R4, RZ, RZ, R3 ;  /* 0x000000ffff047224 */ /* 0x000fe200078e0003 */
[----:B------:R-:W-:Y:S01]  /*fbf0*/  UMOV UR4, URZ ;  /* 0x0000003f00047c82 */ /* 0x000fe20008000000 */
[----:B------:R-:W-:-:S05]  /*fc00*/  ULDC UR5, c[0x0][0xc3c] ;  /* 0x00030f0000057ab9 */ /* 0x000fca0000000800 */
.L_x_2796:
        /* <DEDUP_REMOVED lines=12> */
.L_x_2795:
[----:B------:R-:W-:Y:S05]  /*fcd0*/  BSYNC B0 ;  /* 0x0000000000007941 */ /* 0x000fea0003800000 */
.L_x_2794:
        /* <DEDUP_REMOVED lines=17> */
[----:B0-----:R-:W-:-:S05]  /*fdf0*/  IMAD R3, R10, R9, RZ ;  /* 0x000000090a037224 */ /* 0x001fca00078e02ff */
[----:B------:R-:W-:-:S04]  /*fe00*/  IADD3 R4, R3, R4, RZ ;  /* 0x0000000403047210 */ /* 0x000fc80007ffe0ff */
[----:B------:R-:W-:-:S13]  /*fe10*/  ISETP.GT.AND P6, PT, R4, R7, PT ;  /* 0x000000070400720c */ /* 0x000fda0003fc4270 */
[----:B------:R-:W-:Y:S05]  /*fe20*/  @!P6 BRA `(.L_x_2796) ;  /* 0xfffffffc0078e947 */ /* 0x000fea000383ffff */
.L_x_2792:
[----:B------:R-:W-:-:S04]  /*fe30*/  IMAD.IADD R13, R4, 0x1, -R3 ;  /* 0x00000001040d7824 */ /* 0x000fc800078e0a03 */
[----:B------:R-:W-:-:S05]  /*fe40*/  IMAD R2, R8, R9, R13 ;  /* 0x0000000908027224 */ /* 0x000fca00078e020d */
[----:B------:R-:W-:-:S13]  /*fe50*/  ISETP.GT.AND P0, PT, R2, R7, PT ;  /* 0x000000070200720c */ /* 0x000fda0003f04270 */
[----:B------:R-:W-:Y:S02]  /*fe60*/  VOTEU.ANY UR7, UPT, !P0 ;  /* 0x0000000000077886 */ /* 0x000fe400040e0100 */
[----:B------:R-:W-:-:S04]  /*fe70*/  UPOPC UR6, UR7 ;  /* 0x00000007000672bf */ /* 0x000fc80008000000 */
[----:B------:R-:W-:-:S03]  /*fe80*/  UIADD3 UR40, UR6, UR4, URZ ;  /* 0x0000000406287290 */ /* 0x000fc6000fffe03f */
[----:B------:R-:W-:Y:S02]  /*fe90*/  ULDC.64 UR4, c[0x0][0xc90] ;  /* 0x0003240000047ab9 */ /* 0x000fe40000000a00 */
[----:B------:R-:W-:-:S06]  /*fea0*/  UIMAD.WIDE UR4, UR40, 0x4, UR4 ;  /* 0x00000004280478a5 */ /* 0x000fcc000f8e0204 */
[----:B------:R-:W-:Y:S02]  /*feb0*/  IMAD.U32 R2, RZ, RZ, UR4 ;  /* 0x00000004ff027e24 */ /* 0x000fe4000f8e00ff */
[----:B------:R-:W-:-:S05]  /*fec0*/  IMAD.U32 R3, RZ, RZ, UR5 ;  /* 0x00000005ff037e24 */ /* 0x000fca000f8e00ff */
[----:B------:R-:W2:Y:S01]  /*fed0*/  LDG.E R6, desc[UR52][R2.64] ;  /* 0x0000003402067981 */ /* 0x000ea2000c1e1900 */
[----:B------:R-:W-:Y:S01]  /*fee0*/  IMAD.U32 R15, RZ, RZ, UR6 ;  /* 0x00000006ff0f7e24 */ /* 0x000fe2000f8e00ff */
[----:B------:R-:W-:-:S04]  /*fef0*/  ISETP.NE.AND P0, PT, RZ, UR7, PT ;  /* 0x00000007ff007c0c */ /* 0x000fc8000bf05270 */
        /* <DEDUP_REMOVED lines=8> */
[----:B------:R-:W-:-:S06]  /*ff80*/  UIADD3 UR4, UR6, -0x1, URZ ;  /* 0xffffffff06047890 */ /* 0x000fcc000fffe03f */
[----:B0-----:R-:W-:-:S05]  /*ff90*/  IMAD.U32 R11, RZ, RZ, UR4 ;  /* 0x00000004ff0b7e24 */ /* 0x001fca000f8e00ff */
[----:B------:R2:W3:Y:S02]  /*ffa0*/  SHFL.IDX PT, R16, R8, R11, 0x1f ;  /* 0x00001f0b08107589 */ /* 0x0004e400000e0000 */
.L_x_2797:
[----:B-1----:R-:W-:Y:S02]  /*ffb0*/  IMAD.MOV R2, RZ, RZ, -R3 ;  /* 0x000000ffff027224 */ /* 0x002fe400078e0a03 */
[----:B---3--:R-:W-:Y:S02]  /*ffc0*/  IMAD R16, R16, R9, R13 ;  /* 0x0000000910107224 */ /* 0x008fe400078e020d */
[----:B------:R-:W-:Y:S01]  /*ffd0*/  IMAD.MOV.U32 R13, RZ, RZ, R2 ;  /* 0x000000ffff0d7224 */ /* 0x000fe200078e0002 */
[----:B------:R-:W-:Y:S02]  /*ffe0*/  IABS R2, R4 ;  /* 0x0000000400027213 */ /* 0x000fe40000000000 */
[----:B0-2---:R-:W-:Y:S01]  /*fff0*/  IADD3 R11, -R16, R7, RZ ;  /* 0x00000007100b7210 */ /* 0x005fe20007ffe1ff */
        /* <DEDUP_REMOVED lines=20> */
[----:B------:R-:W-:-:S03]  /*10140*/  IMAD.MOV R7, RZ, RZ, -R2 ;  /* 0x000000ffff077224 */ /* 0x000fc600078e0a02 */
[----:B------:R-:W-:Y:S01]  /*10150*/  IADD3 R3, -R13, RZ, RZ ;  /* 0x000000ff0d037210 */ /* 0x000fe20007ffe1ff */
[----:B------:R-:W-:-:S03]  /*10160*/  IMAD R4, R4, R7, R11 ;  /* 0x0000000704047224 */ /* 0x000fc600078e020b */
[----:B------:R-:W-:Y:S02]  /*10170*/  VIADDMNMX R15, R3, R9, R6, PT ;  /* 0x00000009030f7246 */ /* 0x000fe40003800106 */
[----:B------:R-:W-:Y:S02]  /*10180*/  IABS R9, R4 ;  /* 0x0000000400097213 */ /* 0x000fe40000000000 */
[-C--:B------:R-:W-:Y:S01]  /*10190*/  IABS R8, R15.reuse ;  /* 0x0000000f00087213 */ /* 0x080fe20000000000 */
[----:B------:R-:W-:Y:S01]  /*101a0*/  IMAD.MOV R18, RZ, RZ, -R15 ;  /* 0x000000ffff127224 */ /* 0x000fe200078e0a0f */
[----:B------:R-:W-:Y:S02]  /*101b0*/  IABS R10, R15 ;  /* 0x0000000f000a7213 */ /* 0x000fe40000000000 */
[----:B------:R-:W0:Y:S08]  /*101c0*/  I2F.RP R6, R8 ;  /* 0x0000000800067306 */ /* 0x000e300000209400 */
[----:B0-----:R-:W0:Y:S02]  /*101d0*/  MUFU.RCP R6, R6 ;  /* 0x0000000600067308 */ /* 0x001e240000001000 */
[----:B0-----:R-:W-:-:S06]  /*101e0*/  VIADD R3, R6, 0xffffffe ;  /* 0x0ffffffe06037836 */ /* 0x001fcc0000000000 */
[----:B------:R-:W0:Y:S02]  /*101f0*/  F2I.FTZ.U32.TRUNC.NTZ R3, R3 ;  /* 0x0000000300037305 */ /* 0x000e24000021f000 */
[----:B0-----:R-:W-:-:S04]  /*10200*/  IMAD.MOV R2, RZ, RZ, -R3 ;  /* 0x000000ffff027224 */ /* 0x001fc800078e0a03 */
[----:B------:R-:W-:Y:S02]  /*10210*/  IMAD.MOV.U32 R7, RZ, RZ, R2 ;  /* 0x000000ffff077224 */ /* 0x000fe400078e0002 */
[----:B------:R-:W-:Y:S02]  /*10220*/  IMAD.MOV.U32 R2, RZ, RZ, RZ ;  /* 0x000000ffff027224 */ /* 0x000fe400078e00ff */
        /* <DEDUP_REMOVED lines=13> */
[----:B------:R-:W-:-:S06]  /*10300*/  @P0 IADD3 R2, R2, 0x1, RZ ;  /* 0x0000000102020810 */ /* 0x000fcc0007ffe0ff */
[----:B------:R-:W-:Y:S01]  /*10310*/  @!P2 IMAD.MOV R2, RZ, RZ, -R2 ;  /* 0x000000ffff02a224 */ /* 0x000fe200078e0a02 */
[----:B------:R-:W-:-:S04]  /*10320*/  @!P1 LOP3.LUT R2, RZ, R15, RZ, 0x33, !PT ;  /* 0x0000000fff029212 */ /* 0x000fc800078e33ff */
[----:B------:R-:W-:Y:S01]  /*10330*/  LOP3.LUT R17, RZ, R2, RZ, 0x33, !PT ;  /* 0x00000002ff117212 */ /* 0x000fe200078e33ff */
[----:B------:R-:W-:-:S04]  /*10340*/  IMAD R18, R2, R18, R3 ;  /* 0x0000001202127224 */ /* 0x000fc800078e0203 */
[----:B------:R-:W-:Y:S01]  /*10350*/  IMAD.IADD R17, R0, 0x1, R17 ;  /* 0x0000000100117824 */ /* 0x000fe200078e0211 */
[----:B------:R-:W-:Y:S06]  /*10360*/  BRA `(.L_x_2798) ;  /* 0x0000000000107947 */ /* 0x000fec0003800000 */
.L_x_2793:
[----:B------:R-:W-:Y:S01]  /*10370*/  IMAD.MOV.U32 R16, RZ, RZ, R7 ;  /* 0x000000ffff107224 */ /* 0x000fe200078e0007 */
[----:B------:R-:W-:Y:S01]  /*10380*/  ULDC UR40, c[0x0][0xc3c] ;  /* 0x00030f0000287ab9 */ /* 0x000fe20000000800 */
[----:B------:R-:W-:Y:S02]  /*10390*/  IMAD.MOV.U32 R17, RZ, RZ, RZ ;  /* 0x000000ffff117224 */ /* 0x000fe400078e00ff */
[----:B------:R-:W-:-:S07]  /*103a0*/  IMAD.MOV.U32 R18, RZ, RZ, RZ ;  /* 0x000000ffff127224 */ /* 0x000fce00078e00ff */
.L_x_2798:
[----:B------:R-:W-:Y:S01]  /*103b0*/  ISETP.NE.AND P0, PT, R5, RZ, PT ;  /* 0x000000ff0500720c */ /* 0x000fe20003f05270 */
[----:B------:R-:W-:-:S12]  /*103c0*/  IMAD.U32 R19, RZ, RZ, UR40 ;  /* 0x00000028ff137e24 */ /* 0x000fd8000f8e00ff */
[----:B------:R-:W0:Y:S01]  /*103d0*/  @!P0 S2R R3, SR_CgaCtaId ;  /* 0x0000000000038919 */ /* 0x000e220000008800 */
[----:B------:R-:W-:-:S04]  /*103e0*/  @!P0 MOV R0, 0x400 ;  /* 0x0000040000008802 */ /* 0x000fc80000000f00 */
[----:B0-----:R-:W-:-:S05]  /*103f0*/  @!P0 LEA R0, R3, R0, 0x18 ;  /* 0x0000000003008211 */ /* 0x001fca00078ec0ff */
[----:B------:R0:W-:Y:S01]  /*10400*/  @!P0 STS.128 [R0+0x228d0], R16 ;  /* 0x0228d01000008388 */ /* 0x0001e20000000c00 */
[----:B------:R-:W-:Y:S06]  /*10410*/  BAR.ARV 0x5, 0x180 ;  /* 0x0146000000007b1d */ /* 0x000fec0000002000 */
.L_x_2791:
[----:B------:R-:W-:Y:S01]  /*10420*/  ULDC UR4, c[0x0][0xc3c] ;  /* 0x00030f0000047ab9 */ /* 0x000fe20000000800 */
[----:B------:R1:W-:Y:S01]  /*10430*/  STL [R1+0x18], RZ ;  /* 0x000018ff01007387 */ /* 0x0003e20000100800 */
[----:B------:R-:W-:Y:S01]  /*10440*/  UISETP.GE.AND UP0, UPT, UR40, UR4, UPT ;  /* 0x000000042800728c */ /* 0x000fe2000bf06270 */
[----:B------:R-:W-:Y:S01]  /*10450*/  MOV R35, 0x1 ;  /* 0x0000000100237802 */ /* 0x000fe20000000f00 */
[----:B------:R-:W-:-:S04]  /*10460*/  IMAD.MOV.U32 R32, RZ, RZ, RZ ;  /* 0x000000ffff207224 */ /* 0x000fc800078e00ff */
[----:B------:R-:W-:-:S13]  /*10470*/  PLOP3.LUT P0, PT, PT, PT, UP0, 0x80, 0x0 ;  /* 0x000000000000781c */ /* 0x000fda0003f0f008 */
        /* <DEDUP_REMOVED lines=13> */
[----:B------:R-:W-:Y:S01]  /*10550*/  IMAD.SHL.U32 R9, R10, 0x4, RZ ;  /* 0x000000040a097824 */ /* 0x000fe200078e00ff */
[----:B------:R-:W-:-:S02]  /*10560*/  LOP3.LUT R4, R5, 0x80, RZ, 0xc0, !PT ;  /* 0x0000008005047812 */ /* 0x000fc400078ec0ff */
[----:B0-----:R-:W-:Y:S02]  /*10570*/  SHF.R.U32.HI R0, RZ, 0x5, R8 ;  /* 0x00000005ff007819 */ /* 0x001fe40000011608 */
[----:B------:R-:W-:Y:S02]  /*10580*/  LOP3.LUT R3, R2, 0x380, RZ, 0xc0, !PT ;  /* 0x0000038002037812 */ /* 0x000fe400078ec0ff */
[C---:B------:R-:W-:Y:S02]  /*10590*/  LOP3.LUT R7, R5.reuse, 0x60, RZ, 0xc0, !PT ;  /* 0x0000006005077812 */ /* 0x040fe400078ec0ff */
[----:B------:R-:W-:Y:S01]  /*105a0*/  LOP3.LUT R6, R4, 0x10, R10, 0xf8, !PT ;  /* 0x0000001004067812 */ /* 0x000fe200078ef80a */
        /* <DEDUP_REMOVED lines=12> */
[----:B--2---:R-:W-:Y:S01]  /*10670*/  IMAD.U32 R3, RZ, RZ, UR4 ;  /* 0x00000004ff037e24 */ /* 0x004fe2000f8e00ff */
[----:B------:R-:W-:Y:S02]  /*10680*/  SHF.R.U32.HI R2, RZ, 0x3, R8 ;  /* 0x00000003ff027819 */ /* 0x000fe40000011608 */
[----:B------:R0:W-:Y:S01]  /*10690*/  STL [R1+0xc], R0 ;  /* 0x00000c0001007387 */ /* 0x0001e20000100800 */
[----:B------:R-:W-:-:S02]  /*106a0*/  LOP3.LUT R31, R4, 0x70, RZ, 0xc0, !PT ;  /* 0x00000070041f7812 */ /* 0x000fc400078ec0ff */
[----:B------:R-:W-:Y:S01]  /*106b0*/  LEA R22, R3, R22, 0x18 ;  /* 0x0000001603167211 */ /* 0x000fe200078ec0ff */
[----:B------:R-:W-:Y:S04]  /*106c0*/  STL [R1+0x18], RZ ;  /* 0x000018ff01007387 */ /* 0x000fe80000100800 */
[----:B------:R1:W-:Y:S01]  /*106d0*/  STL [R1], R3 ;  /* 0x0000000301007387 */ /* 0x0003e20000100800 */
[----:B0-----:R-:W-:-:S04]  /*106e0*/  MOV R0, 0x40 ;  /* 0x0000004000007802 */ /* 0x001fc80000000f00 */
[----:B------:R-:W-:Y:S02]  /*106f0*/  SEL R0, R0, 0xffffffc0, !P0 ;  /* 0xffffffc000007807 */ /* 0x000fe40004000000 */
[----:B-1----:R-:W-:-:S03]  /*10700*/  LOP3.LUT R3, R2, 0x70, R4, 0xf8, !PT ;  /* 0x0000007002037812 */ /* 0x002fc600078ef804 */
[----:B------:R0:W-:Y:S01]  /*10710*/  STL [R1+0x10], R0 ;  /* 0x0000100001007387 */ /* 0x0001e20000100800 */
[----:B------:R-:W-:Y:S02]  /*10720*/  LOP3.LUT R2, R9, 0x400, R4, 0xf8, !PT ;  /* 0x0000040009027812 */ /* 0x000fe400078ef804 */
[----:B------:R-:W-:-:S03]  /*10730*/  LOP3.LUT R3, R3, 0x80, RZ, 0xfc, !PT ;  /* 0x0000008003037812 */ /* 0x000fc600078efcff */
[----:B------:R1:W-:Y:S01]  /*10740*/  STL [R1+0x4], R2 ;  /* 0x0000040201007387 */ /* 0x0003e20000100800 */
[----:B0-----:R-:W-:-:S05]  /*10750*/  IMAD.IADD R0, R22, 0x1, R2 ;  /* 0x0000000116007824 */ /* 0x001fca00078e0202 */
[----:B------:R1:W-:Y:S02]  /*10760*/  STL [R1+0x14], R0 ;  /* 0x0000140001007387 */ /* 0x0003e40000100800 */
.L_x_2872:
        /* <DEDUP_REMOVED lines=27> */
[----:B------:R-:W-:Y:S02]  /*10920*/  IMAD.U32 R3, RZ, RZ, UR5 ;  /* 0x00000005ff037e24 */ /* 0x000fe4000f8e00ff */
[----:B------:R-:W-:Y:S02]  /*10930*/  @UP0 UIADD3.X UR7, UR39, UR7, URZ, UP4, !UPT ;  /* 0x0000000727070290 */ /* 0x000fe4000a7fe43f */
[----:B------:R-:W-:Y:S01]  /*10940*/  UIADD3 UR8, UP0, UR45, UR8, URZ ;  /* 0x000000082d087290 */ /* 0x000fe2000ff1e03f */
[----:B------:R0:W5:Y:S03]  /*10950*/  @P0 LDG.E R0, desc[UR52][R2.64] ;  /* 0x0000003402000981 */ /* 0x000166000c1e1900 */
[----:B------:R-:W-:Y:S01]  /*10960*/  UIADD3.X UR4, UR39, UR9, URZ, UP0, !UPT ;  /* 0x0000000927047290 */ /* 0x000fe200087fe43f */
[----:B0-----:R-:W-:Y:S01]  /*10970*/  MOV R2, UR6 ;  /* 0x0000000600027c02 */ /* 0x001fe20008000f00 */
        /* <DEDUP_REMOVED lines=16> */
.L_x_2800:
        /* <DEDUP_REMOVED lines=16> */
[----:B------:R-:W-:-:S04]  /*10b80*/  IMAD.U32 R2, RZ, RZ, UR4 ;  /* 0x00000004ff027e24 */ /* 0x000fc8000f8e00ff */
[----:B------:R-:W-:-:S05]  /*10b90*/  IMAD.U32 R3, RZ, RZ, UR5 ;  /* 0x00000005ff037e24 */ /* 0x000fca000f8e00ff */
[----:B------:R-:W2:Y:S02]  /*10ba0*/  LDG.E R2, desc[UR52][R2.64] ;  /* 0x0000003402027981 */ /* 0x000ea4000c1e1900 */
[----:B--2---:R-:W-:Y:S01]  /*10bb0*/  R2UR UR38, R2 ;  /* 0x00000000022672ca */ /* 0x004fe200000e0000 */
[----:B------:R-:W-:-:S14]  /*10bc0*/  BRA `(.L_x_2802) ;  /* 0x00000000002c7947 */ /* 0x000fdc0003800000 */
.L_x_2801:
        /* <DEDUP_REMOVED lines=11> */
.L_x_2802:
[----:B------:R-:W-:Y:S01]  /*10c80*/  R2UR UR6, R17 ;  /* 0x00000000110672ca */ /* 0x000fe200000e0000 */
[----:B------:R-:W-:Y:S01]  /*10c90*/  ULDC UR4, c[0x0][0x448] ;  /* 0x0001120000047ab9 */ /* 0x000fe20000000800 */
[----:B------:R-:W-:Y:S01]  /*10ca0*/  UIADD3 UR38, -UR37, UR38, URZ ;  /* 0x0000002625267290 */ /* 0x000fe2000fffe13f */
[----:B------:R-:W-:Y:S01]  /*10cb0*/  BSSY B7, `(.L_x_2803) ;  /* 0x00004a7000077945 */ /* 0x000fe20003800000 */
[----:B------:R-:W-:Y:S02]  /*10cc0*/  UISETP.NE.AND UP0, UPT, UR4, 0x1, UPT ;  /* 0x000000010400788c */ /* 0x000fe4000bf05270 */
[----:B------:R-:W-:Y:S02]  /*10cd0*/  UIADD3 UR7, UR38, 0xa0, -UR41 ;  /* 0x000000a026077890 */ /* 0x000fe4000fffe829 */
[----:B------:R-:W-:-:S05]  /*10ce0*/  UP2UR UR49, UPR, URZ, 0x1 ;  /* 0x000000013f317883 */ /* 0x000fca0008000000 */
[----:B------:R-:W-:Y:S02]  /*10cf0*/  USHF.L.U32 UR6, UR6, 0x7, URZ ;  /* 0x0000000706067899 */ /* 0x000fe4000800063f */
[----:B------:R-:W-:Y:S01]  /*10d00*/  @UP0 ULDC UR4, c[0x0][0x44c] ;  /* 0x0001130000040ab9 */ /* 0x000fe20000000800 */
[----:B------:R-:W-:Y:S01]  /*10d10*/  @UP0 ULDC UR8, c[0x0][0x450] ;  /* 0x0001140000080ab9 */ /* 0x000fe20000000800 */
[----:B------:R-:W-:-:S04]  /*10d20*/  UIADD3 UR6, UR6, 0x7f, URZ ;  /* 0x0000007f06067890 */ /* 0x000fc8000fffe03f */
[----:B------:R-:W-:Y:S02]  /*10d30*/  UIMAD.WIDE.U32 UR4, UR6, UR4, URZ ;  /* 0x00000004060472a5 */ /* 0x000fe4000f8e003f */
[----:B------:R-:W-:Y:S02]  /*10d40*/  UIADD3 UR4, UR38, 0x9f, URZ ;  /* 0x0000009f26047890 */ /* 0x000fe4000fffe03f */
[----:B------:R-:W-:Y:S02]  /*10d50*/  @UP0 USHF.R.U32.HI UR6, URZ, UR8, UR5 ;  /* 0x000000083f060299 */ /* 0x000fe40008011605 */
[----:B------:R-:W-:Y:S02]  /*10d60*/  UIMAD.WIDE UR4, UR4, 0x66666667, URZ ;  /* 0x66666667040478a5 */ /* 0x000fe4000f8e023f */
[----:B------:R-:W-:Y:S02]  /*10d70*/  UIADD3 UR6, UR7, UR6, URZ ;  /* 0x0000000607067290 */ /* 0x000fe4000fffe03f */
[----:B------:R-:W-:-:S02]  /*10d80*/  USHF.R.U32.HI UR4, URZ, 0x1f, UR5 ;  /* 0x0000001f3f047899 */ /* 0x000fc40008011605 */
[----:B------:R-:W-:Y:S02]  /*10d90*/  UIMAD.WIDE UR6, UR6, 0x66666667, URZ ;  /* 0x66666667060678a5 */ /* 0x000fe4000f8e023f */
[----:B------:R-:W-:Y:S02]  /*10da0*/  ULEA.HI.SX32 UR4, UR5, UR4, 0x1a ;  /* 0x0000000405047291 */ /* 0x000fe4000f8fd23f */
[----:B------:R-:W-:-:S04]  /*10db0*/  USHF.R.U32.HI UR6, URZ, 0x1f, UR7 ;  /* 0x0000001f3f067899 */ /* 0x000fc80008011607 */
[----:B------:R-:W-:-:S04]  /*10dc0*/  ULEA.HI.SX32 UR6, UR7, UR6, 0x1a ;  /* 0x0000000607067291 */ /* 0x000fc8000f8fd23f */
[----:B------:R-:W-:-:S04]  /*10dd0*/  UISETP.LT.AND UP0, UPT, UR4, UR6, UPT ;  /* 0x000000060400728c */ /* 0x000fc8000bf01270 */
[----:B------:R-:W-:-:S06]  /*10de0*/  USEL UR42, UR4, UR6, UP0 ;  /* 0x00000006042a7287 */ /* 0x000fcc0008000000 */
[----:B------:R-:W-:-:S13]  /*10df0*/  ISETP.LT.AND P0, PT, RZ, UR42, PT ;  /* 0x0000002aff007c0c */ /* 0x000fda000bf01270 */
        /* <DEDUP_REMOVED lines=18> */
.L_x_2804:
        /* <DEDUP_REMOVED lines=20> */
.L_x_2807:
[----:B------:R-:W-:Y:S05]  /*11060*/  BSYNC B6 ;  /* 0x0000000000067941 */ /* 0x000fea0003800000 */
.L_x_2806:
[----:B------:R-:W-:Y:S01]  /*11070*/  IADD3 R0, R22, 0xa400, RZ ;  /* 0x0000a40016007810 */ /* 0x000fe20007ffe0ff */
[----:B------:R-:W-:Y:S01]  /*11080*/  BSSY B6, `(.L_x_2808) ;  /* 0x0000015000067945 */ /* 0x000fe20003800000 */
[----:B------:R-:W-:Y:S02]  /*11090*/  LOP3.LUT R30, R30, 0xfffffffe, RZ, 0xc0, !PT ;  /* 0xfffffffe1e1e7812 */ /* 0x000fe400078ec0ff */
        /* <DEDUP_REMOVED lines=8> */
[----:B------:R-:W-:Y:S01]  /*11120*/  MOV R13, RZ ;  /* 0x000000ff000d7202 */ /* 0x000fe20000000f00 */
[----:B------:R-:W0:Y:S01]  /*11130*/  LDC.64 R2, c[0x4][R2] ;  /* 0x0100000002027b82 */ /* 0x000e220000000a00 */
[----:B------:R-:W-:Y:S02]  /*11140*/  IMAD.U32 R5, RZ, RZ, UR7 ;  /* 0x00000007ff057e24 */ /* 0x000fe4000f8e00ff */
[----:B------:R-:W-:Y:S02]  /*11150*/  IMAD.U32 R6, RZ, RZ, UR8 ;  /* 0x00000008ff067e24 */ /* 0x000fe4000f8e00ff */
[----:B------:R-:W-:-:S02]  /*11160*/  IMAD.U32 R7, RZ, RZ, UR9 ;  /* 0x00000009ff077e24 */ /* 0x000fc4000f8e00ff */
[----:B------:R-:W-:Y:S02]  /*11170*/  IMAD.U32 R10, RZ, RZ, UR4 ;  /* 0x00000004ff0a7e24 */ /* 0x000fe4000f8e00ff */
[----:B------:R-:W-:Y:S02]  /*11180*/  IMAD.U32 R11, RZ, RZ, UR5 ;  /* 0x00000005ff0b7e24 */ /* 0x000fe4000f8e00ff */
[----:B------:R-:W-:Y:S02]  /*11190*/  IMAD.MOV.U32 R8, RZ, RZ, 0x70 ;  /* 0x00000070ff087424 */ /* 0x000fe400078e00ff */
[----:B------:R-:W-:-:S07]  /*111a0*/  IMAD.MOV.U32 R12, RZ, RZ, 0x1 ;  /* 0x00000001ff0c7424 */ /* 0x000fce00078e00ff */
[----:B------:R-:W-:-:S07]  /*111b0*/  LEPC R20, `(.L_x_2809) ;  /* 0x000000001014794e */ /* 0x000fce0000000000 */
[----:B0-----:R-:W-:Y:S05]  /*111c0*/  CALL.ABS.NOINC R2 ;  /* 0x0000000002007343 */ /* 0x001fea0003c00000 */
.L_x_2809:
[----:B------:R-:W-:Y:S05]  /*111d0*/  BSYNC B6 ;  /* 0x0000000000067941 */ /* 0x000fea0003800000 */
.L_x_2808:
        /* <DEDUP_REMOVED lines=20> */
.L_x_2811:
[----:B------:R-:W-:Y:S05]  /*11320*/  BSYNC B6 ;  /* 0x0000000000067941 */ /* 0x000fea0003800000 */
.L_x_2810:
        /* <DEDUP_REMOVED lines=19> */
.L_x_2813:
[----:B------:R-:W-:Y:S05]  /*11460*/  BSYNC B6 ;  /* 0x0000000000067941 */ /* 0x000fea0003800000 */
.L_x_2812:
        /* <DEDUP_REMOVED lines=15> */
.L_x_2892:
        /* <DEDUP_REMOVED lines=12> */
[----:B------:R-:W-:Y:S02]  /*11620*/  LOP3.LUT R0, R2, 0x70, R0, 0xf8, !PT ;  /* 0x0000007002007812 */ /* 0x000fe400078ef800 */
[----:B------:R-:W-:Y:S02]  /*11630*/  SHF.R.U32.HI R9, RZ, 0x3, R9 ;  /* 0x00000003ff097819 */ /* 0x000fe40000011609 */
[----:B---3--:R-:W-:Y:S01]  /*11640*/  SHF.L.U32 R12, R10, 0x4, RZ ;  /* 0x000000040a0c7819 */ /* 0x008fe200000006ff */
[----:B------:R-:W-:-:S03]  /*11650*/  VIADD R8, R0, UR4 ;  /* 0x0000000400087c36 */ /* 0x000fc60008000000 */
[----:B------:R-:W-:Y:S02]  /*11660*/  LOP3.LUT R12, R9, 0x70, R12, 0xf8, !PT ;  /* 0x00000070090c7812 */ /* 0x000fe400078ef80c */
[C---:B------:R-:W-:Y:S01]  /*11670*/  ISETP.GE.AND P1, PT, R8.reuse, UR38, PT ;  /* 0x0000002608007c0c */ /* 0x040fe2000bf26270 */
[----:B------:R-:W-:Y:S01]  /*11680*/  VIADD R8, R8, UR37 ;  /* 0x0000002508087c36 */ /* 0x000fe20008000000 */
[----:B------:R-:W-:-:S03]  /*11690*/  LOP3.LUT R12, R12, 0x80, RZ, 0xfc, !PT ;  /* 0x000000800c0c7812 */ /* 0x000fc600078efcff */
[----:B-1----:R-:W-:-:S04]  /*116a0*/  @P2 IMAD.HI.U32 R2, R8, R3, RZ ;  /* 0x0000000308022227 */ /* 0x002fc800078e00ff */
[----:B------:R-:W-:Y:S01]  /*116b0*/  IMAD.MOV.U32 R0, RZ, RZ, R8 ;  /* 0x000000ffff007224 */ /* 0x000fe200078e0008 */
        /* <DEDUP_REMOVED lines=17> */
[----:B------:R-:W-:-:S02]  /*117d0*/  ISETP.GT.U32.OR P0, PT, R12, 0x9f, P0 ;  /* 0x0000009f0c00780c */ /* 0x000fc40000704470 */
[----:B------:R-:W-:-:S03]  /*117e0*/  IMAD.MOV.U32 R9, RZ, RZ, R7 ;  /* 0x000000ffff097224 */ /* 0x000fc600078e0007 */
        /* <DEDUP_REMOVED lines=18> */
[----:B------:R-:W-:Y:S02]  /*11910*/  ISETP.NE.AND P2, PT, R2, 0x3, PT ;  /* 0x000000030200780c */ /* 0x000fe40003f45270 */
[----:B------:R-:W-:Y:S01]  /*11920*/  IADD3 R3, -R0, RZ, RZ ;  /* 0x000000ff00037210 */ /* 0x000fe20007ffe1ff */
[----:B------:R-:W-:-:S04]  /*11930*/  IMAD.MOV R0, RZ, RZ, -R9 ;  /* 0x000000ffff007224 */ /* 0x000fc800078e0a09 */
        /* <DEDUP_REMOVED lines=10> */
.L_x_2815:
[----:B------:R-:W-:Y:S01]  /*119e0*/  IMAD R0, R32, 0x8, R22 ;  /* 0x0000000820007824 */ /* 0x000fe200078e0216 */
[----:B------:R-:W-:Y:S01]  /*119f0*/  SHF.L.U32 R28, R35, 0x1f, RZ ;  /* 0x0000001f231c7819 */ /* 0x000fe200000006ff */
[----:B------:R-:W-:Y:S01]  /*11a00*/  BSSY B0, `(.L_x_2816) ;  /* 0x0000004000007945 */ /* 0x000fe20003800000 */
[----:B------:R-:W-:Y:S02]  /*11a10*/  SHF.R.S32.HI R23, RZ, 0x1f, R8 ;  /* 0x0000001fff177819 */ /* 0x000fe40000011408 */
[----:B------:R-:W0:Y:S02]  /*11a20*/  SYNCS.PHASECHK.TRANS64.TRYWAIT P0, [R0+URZ+0x22880], R28 ;  /* 0x0228801c000075a7 */ /* 0x000e24000800017f */
[----:B0-----:R-:W-:Y:S05]  /*11a30*/  @!P0 BRA `(.L_x_2817) ;  /* 0x0000005000108947 */ /* 0x001fea0003800000 */
.L_x_2893:
[----:B------:R-:W-:Y:S05]  /*11a40*/  BSYNC B0 ;  /* 0x0000000000007941 */ /* 0x000fea0003800000 */
.L_x_2816:
        /* <DEDUP_REMOVED lines=15> */
[----:B-1----:R-:W-:-:S03]  /*11b40*/  ISETP.GE.AND P1, PT, R31, R9, PT ;  /* 0x000000091f00720c */ /* 0x002fc60003f26270 */
[----:B------:R-:W-:Y:S01]  /*11b50*/  IMAD.IADD R3, R3, 0x1, R4 ;  /* 0x0000000103037824 */ /* 0x000fe200078e0204 */
[----:B------:R-:W-:Y:S01]  /*11b60*/  SHF.R.S32.HI R27, RZ, 0x1f, R7 ;  /* 0x0000001fff1b7819 */ /* 0x000fe20000011407 */
[----:B------:R-:W-:Y:S01]  /*11b70*/  IMAD R21, R36, UR8, RZ ;  /* 0x0000000824157c24 */ /* 0x000fe2000f8e02ff */
[----:B------:R-:W1:Y:S01]  /*11b80*/  S2R R13, SR_TID.X ;  /* 0x00000000000d7919 */ /* 0x000e620000002100 */
[----:B------:R-:W-:Y:S01]  /*11b90*/  IMAD.WIDE.U32 R2, R18, UR8, R2 ;  /* 0x0000000812027c25 */ /* 0x000fe2000f8e0002 */
[----:B------:R-:W-:-:S03]  /*11ba0*/  ISETP.GE.AND P0, PT, R31, R9, PT ;  /* 0x000000091f00720c */ /* 0x000fc60003f06270 */
[----:B------:R-:W-:Y:S02]  /*11bb0*/  IMAD R21, R18, UR9, R21 ;  /* 0x0000000912157c24 */ /* 0x000fe4000f8e0215 */
[----:B------:R-:W-:Y:S01]  /*11bc0*/  IMAD R4, R27, UR4, RZ ;  /* 0x000000041b047c24 */ /* 0x000fe2000f8e02ff */
[----:B------:R-:W-:Y:S02]  /*11bd0*/  @P1 LOP3.LUT R30, R30, 0x1, RZ, 0xfc, !PT ;  /* 0x000000011e1e1812 */ /* 0x000fe400078efcff */
[----:B------:R-:W-:Y:S01]  /*11be0*/  IADD3 R9, P1, R2, UR10, RZ ;  /* 0x0000000a02097c10 */ /* 0x000fe2000ff3e0ff */
[----:B------:R-:W-:Y:S01]  /*11bf0*/  IMAD R4, R7, UR5, R4 ;  /* 0x0000000507047c24 */ /* 0x000fe2000f8e0204 */
[----:B------:R-:W-:Y:S02]  /*11c00*/  SHF.R.S32.HI R26, RZ, 0x1f, R5 ;  /* 0x0000001fff1a7819 */ /* 0x000fe40000011405 */
[----:B------:R-:W-:Y:S01]  /*11c10*/  IADD3.X R10, R3, UR11, R21, P1, !PT ;  /* 0x0000000b030a7c10 */ /* 0x000fe20008ffe415 */
[----:B------:R-:W-:-:S04]  /*11c20*/  IMAD.WIDE.U32 R2, R7, UR4, RZ ;  /* 0x0000000407027c25 */ /* 0x000fc8000f8e00ff */
[----:B------:R-:W-:Y:S02]  /*11c30*/  IMAD.IADD R3, R3, 0x1, R4 ;  /* 0x0000000103037824 */ /* 0x000fe400078e0204 */
[----:B------:R-:W-:Y:S02]  /*11c40*/  IMAD R4, R26, UR6, RZ ;  /* 0x000000061a047c24 */ /* 0x000fe4000f8e02ff */
[----:B------:R-:W-:-:S04]  /*11c50*/  IMAD.WIDE.U32 R2, R5, UR6, R2 ;  /* 0x0000000605027c25 */ /* 0x000fc8000f8e0002 */
[----:B------:R-:W-:-:S05]  /*11c60*/  IMAD R4, R5, UR7, R4 ;  /* 0x0000000705047c24 */ /* 0x000fca000f8e0204 */
[----:B------:R-:W-:-:S03]  /*11c70*/  IADD3 R3, R3, R4, RZ ;  /* 0x0000000403037210 */ /* 0x000fc60007ffe0ff */
        /* <DEDUP_REMOVED lines=15> */
[----:B------:R-:W-:Y:S01]  /*11d70*/  IMAD.IADD R4, R22, 0x1, R4 ;  /* 0x0000000116047824 */ /* 0x000fe200078e0204 */
[C---:B------:R-:W-:Y:S02]  /*11d80*/  ISETP.GE.AND P3, PT, R19.reuse, 0x41, PT ;  /* 0x000000411300780c */ /* 0x040fe40003f66270 */
        /* <DEDUP_REMOVED lines=74> */
.L_x_2915:
        /* <DEDUP_REMOVED lines=9> */
.L_x_2819:
        /* <DEDUP_REMOVED lines=11> */
.L_x_2820:
[----:B------:R1:W-:Y:S01]  /*12370*/  SYNCS.ARRIVE.TRANS64.A1T0 RZ, [R0+URZ+0x22870], RZ ;  /* 0x022870ff00ff79a7 */ /* 0x0003e2000810003f */
[----:B------:R-:W-:Y:S05]  /*12380*/  @!P6 BRA `(.L_x_2821) ;  /* 0x000000000004e947 */ /* 0x000fea0003800000 */
[----:B------:R-:W-:Y:S01]  /*12390*/  BPT.TRAP 0x1 ;  /* 0x000000040000795c */ /* 0x000fe20000300000 */
.L_x_2821:
[----:B------:R-:W2:Y:S01]  /*123a0*/  SYNCS.PHASECHK.TRANS64.TRYWAIT P0, [R0+URZ+0x22840], R28 ;  /* 0x0228401c000075a7 */ /* 0x000ea2000800017f */
[----:B------:R-:W-:Y:S04]  /*123b0*/  BSSY B0, `(.L_x_2822) ;  /* 0x0000002000007945 */ /* 0x000fe80003800000 */
[----:B--2---:R-:W-:Y:S05]  /*123c0*/  @!P0 BRA `(.L_x_2823) ;  /* 0x0000005000e48947 */ /* 0x004fea0003800000 */
.L_x_2916:
[----:B------:R-:W-:Y:S05]  /*123d0*/  BSYNC B0 ;  /* 0x0000000000007941 */ /* 0x000fea0003800000 */
.L_x_2822:
        /* <DEDUP_REMOVED lines=18> */
[----:B---3--:R-:W-:Y:S01]  /*12500*/  ISETP.GE.AND P2, PT, R31, R11, PT ;  /* 0x0000000b1f00720c */ /* 0x008fe20003f46270 */
        /* <DEDUP_REMOVED lines=41> */
[----:B----4-:R-:W-:Y:S01]  /*127a0*/  @P4 IMAD.X R9, RZ, RZ, R2, P0 ;  /* 0x000000ffff094224 */ /* 0x010fe200000e0602 */
[----:B------:R-:W-:Y:S02]  /*127b0*/  @P4 MOV R2, R14 ;  /* 0x0000000e00024202 */ /* 0x000fe40000000f00 */
[----:B------:R-:W3:Y:S01]  /*127c0*/  SHFL.IDX PT, R14, R8, 0x4, 0x181f ;  /* 0x00981f00080e7f89 */ /* 0x000ee200000e0000 */
[----:B------:R-:W-:-:S05]  /*127d0*/  @P4 IMAD.MOV.U32 R3, RZ, RZ, R9 ;  /* 0x000000ffff034224 */ /* 0x000fca00078e0009 */
        /* <DEDUP_REMOVED lines=19> */
[----:B----4-:R-:W-:Y:S01]  /*12910*/  @P6 IMAD.X R9, RZ, RZ, R2, P0 ;  /* 0x000000ffff096224 */ /* 0x010fe200000e0602 */
[----:B------:R-:W-:Y:S02]  /*12920*/  @P6 MOV R2, R14 ;  /* 0x0000000e00026202 */ /* 0x000fe40000000f00 */
        /* <DEDUP_REMOVED lines=17> */
.L_x_2938:
        /* <DEDUP_REMOVED lines=9> */
.L_x_2825:
        /* <DEDUP_REMOVED lines=11> */
.L_x_2826:
[----:B------:R3:W-:Y:S02]  /*12b80*/  SYNCS.ARRIVE.TRANS64.A1T0 RZ, [R0+URZ+0x22830], RZ ;  /* 0x022830ff00ff79a7 */ /* 0x0007e4000810003f */
[----:B------:R-:W-:Y:S05]  /*12b90*/  WARPSYNC.ALL ;  /* 0x0000000000007948 */ /* 0x000fea0003800000 */
[----:B------:R-:W-:Y:S01]  /*12ba0*/  R2UR UR5, R24 ;  /* 0x00000000180572ca */ /* 0x000fe200000e0000 */
[----:B0123--:R-:W-:Y:S01]  /*12bb0*/  VIADD R0, R22, 0x14400 ;  /* 0x0001440016007836 */ /* 0x00ffe20000000000 */
[----:B------:R-:W-:Y:S01]  /*12bc0*/  R2UR UR38, R24 ;  /* 0x00000000182672ca */ /* 0x000fe200000e0000 */
[----:B------:R-:W-:Y:S01]  /*12bd0*/  ULDC.64 UR6, c[0x0][0x298] ;  /* 0x0000a60000067ab9 */ /* 0x000fe20000000a00 */
[----:B------:R-:W-:Y:S01]  /*12be0*/  UISETP.NE.AND UP0, UPT, UR50, URZ, UPT ;  /* 0x0000003f3200728c */ /* 0x000fe2000bf05270 */
[----:B------:R-:W-:Y:S01]  /*12bf0*/  BSSY B6, `(.L_x_2827) ;  /* 0x000001b000067945 */ /* 0x000fe20003800000 */
[----:B------:R-:W-:Y:S01]  /*12c00*/  BAR.SYNC.DEFER_BLOCKING 0x8, 0x180 ;  /* 0x0206000000007b1d */ /* 0x000fe20000010000 */
[----:B------:R-:W-:Y:S01]  /*12c10*/  LOP3.LUT P0, RZ, R0, 0x3ff, RZ, 0xc0, !PT ;  /* 0x000003ff00ff7812 */ /* 0x000fe2000780c0ff */
[----:B------:R-:W-:-:S02]  /*12c20*/  USEL UR43, UR43, URZ, !UP0 ;  /* 0x0000003f2b2b7287 */ /* 0x000fc4000c000000 */
        /* <DEDUP_REMOVED lines=23> */
.L_x_2828:
[----:B------:R-:W-:Y:S05]  /*12da0*/  BSYNC B6 ;  /* 0x0000000000067941 */ /* 0x000fea0003800000 */
.L_x_2827:
[----:B------:R0:W5:Y:S01]  /*12db0*/  LDL R8, [R1+0x14] ;  /* 0x0000140001087983 */ /* 0x0001620000100800 */
[----:B------:R-:W-:Y:S01]  /*12dc0*/  R2UR UR6, R36 ;  /* 0x00000000240672ca */ /* 0x000fe200000e0000 */
[----:B------:R-:W-:Y:S01]  /*12dd0*/  UISETP.NE.AND UP0, UPT, UR49, URZ, UPT ;  /* 0x0000003f3100728c */ /* 0x000fe2000bf05270 */
[C---:B------:R-:W-:Y:S01]  /*12de0*/  R2UR UR10, R18.reuse ;  /* 0x00000000120a72ca */ /* 0x040fe200000e0000 */
[----:B------:R-:W1:Y:S01]  /*12df0*/  S2R R2, SR_TID.X ;  /* 0x0000000000027919 */ /* 0x000e620000002100 */
[----:B------:R-:W-:Y:S01]  /*12e00*/  R2UR UR7, R18 ;  /* 0x00000000120772ca */ /* 0x000fe200000e0000 */
[----:B------:R-:W-:Y:S01]  /*12e10*/  ULDC.64 UR8, c[0x0][0x2d8] ;  /* 0x0000b60000087ab9 */ /* 0x000fe20000000a00 */
[----:B------:R-:W2:Y:S01]  /*12e20*/  LDC R4, c[0x0][0x448] ;  /* 0x00011200ff047b82 */ /* 0x000ea20000000800 */
[----:B------:R-:W-:Y:S01]  /*12e30*/  PLOP3.LUT P0, PT, PT, PT, UP0, 0x80, 0x0 ;  /* 0x000000000000781c */ /* 0x000fe20003f0f008 */
[----:B------:R-:W-:Y:S01]  /*12e40*/  UMOV UR4, UR38 ;  /* 0x0000002600047c82 */ /* 0x000fe20008000000 */
[----:B------:R-:W-:Y:S01]  /*12e50*/  PLOP3.LUT P1, PT, PT, PT, UP0, 0x80, 0x0 ;  /* 0x000000000000781c */ /* 0x000fe20003f2f008 */
[----:B------:R-:W-:-:S03]  /*12e60*/  UMOV UR5, UR45 ;  /* 0x0000002d00057c82 */ /* 0x000fc60008000000 */
[----:B------:R-:W-:-:S04]  /*12e70*/  UIMAD UR6, UR6, UR8, URZ ;  /* 0x00000008060672a4 */ /* 0x000fc8000f8e023f */
[----:B------:R-:W-:Y:S02]  /*12e80*/  UIMAD UR6, UR10, UR9, UR6 ;  /* 0x000000090a0672a4 */ /* 0x000fe4000f8e0206 */
[----:B------:R-:W-:Y:S01]  /*12e90*/  UIMAD.WIDE.U32 UR4, UR7, UR8, UR4 ;  /* 0x00000008070472a5 */ /* 0x000fe2000f8e0004 */
[----:B------:R-:W-:Y:S02]  /*12ea0*/  @UP0 ULDC UR10, c[0x0][0x44c] ;  /* 0x00011300000a0ab9 */ /* 0x000fe40000000800 */
[----:B------:R-:W-:Y:S01]  /*12eb0*/  ULDC.64 UR8, c[0x0][0x2e0] ;  /* 0x0000b80000087ab9 */ /* 0x000fe20000000a00 */
[C---:B-1----:R-:W-:Y:S01]  /*12ec0*/  LOP3.LUT R19, R2.reuse, 0x7f, RZ, 0xc0, !PT ;  /* 0x0000007f02137812 */ /* 0x042fe200078ec0ff */
[----:B------:R-:W-:Y:S01]  /*12ed0*/  IMAD.SHL.U32 R2, R2, 0x10, RZ ;  /* 0x0000001002027824 */ /* 0x000fe200078e00ff */
[----:B------:R-:W-:Y:S02]  /*12ee0*/  UIADD3 UR5, UR5, UR6, URZ ;  /* 0x0000000605057290 */ /* 0x000fe4000fffe03f */
[----:B------:R-:W-:Y:S01]  /*12ef0*/  SHF.R.U32.HI R19, RZ, 0x3, R19 ;  /* 0x00000003ff137819 */ /* 0x000fe20000011613 */
[----:B------:R-:W-:Y:S01]  /*12f00*/  @UP0 ULDC UR6, c[0x0][0x450] ;  /* 0x0001140000060ab9 */ /* 0x000fe20000000800 */
[----:B------:R-:W-:-:S02]  /*12f10*/  UIMAD UR7, UR44, UR8, URZ ;  /* 0x000000082c0772a4 */ /* 0x000fc4000f8e023f */
[----:B------:R-:W-:-:S05]  /*12f20*/  LOP3.LUT R2, R19, 0x70, R2, 0xf8, !PT ;  /* 0x0000007013027812 */ /* 0x000fca00078ef802 */
[----:B------:R-:W-:-:S04]  /*12f30*/  IMAD R5, R17, 0x80, R2 ;  /* 0x0000008011057824 */ /* 0x000fc800078e0202 */
[----:B------:R-:W-:Y:S01]  /*12f40*/  @P0 IMAD.HI.U32 R2, R5, UR10, RZ ;  /* 0x0000000a05020c27 */ /* 0x000fe2000f8e00ff */
[----:B------:R-:W1:Y:S03]  /*12f50*/  S2R R19, SR_TID.X ;  /* 0x0000000000137919 */ /* 0x000e660000002100 */
[----:B------:R-:W-:Y:S01]  /*12f60*/  IMAD.MOV.U32 R0, RZ, RZ, R5 ;  /* 0x000000ffff007224 */ /* 0x000fe200078e0005 */
[----:B------:R-:W-:Y:S01]  /*12f70*/  @P1 SHF.R.U32.HI R0, RZ, UR6, R2 ;  /* 0x00000006ff001c19 */ /* 0x000fe20008011602 */
[----:B------:R-:W-:Y:S02]  /*12f80*/  UIMAD UR7, UR43, UR9, UR7 ;  /* 0x000000092b0772a4 */ /* 0x000fe4000f8e0207 */
[----:B------:R-:W-:Y:S01]  /*12f90*/  UIMAD.WIDE.U32 UR4, UR43, UR8, UR4 ;  /* 0x000000082b0472a5 */ /* 0x000fe2000f8e0004 */
[--C-:B------:R-:W-:Y:S01]  /*12fa0*/  SHF.R.S32.HI R2, RZ, 0x1f, R0.reuse ;  /* 0x0000001fff027819 */ /* 0x100fe20000011400 */
[----:B------:R-:W-:Y:S01]  /*12fb0*/  IMAD.MOV R6, RZ, RZ, -R0 ;  /* 0x000000ffff067224 */ /* 0x000fe200078e0a00 */
[----:B------:R-:W-:Y:S01]  /*12fc0*/  ULDC.64 UR8, c[0x0][0x2d0] ;  /* 0x0000b40000087ab9 */ /* 0x000fe20000000a00 */
[----:B------:R-:W-:Y:S01]  /*12fd0*/  UIADD3 UR5, UR5, UR7, URZ ;  /* 0x0000000705057290 */ /* 0x000fe2000fffe03f */
[----:B------:R-:W-:-:S02]  /*12fe0*/  IMAD.U32 R9, RZ, RZ, UR8 ;  /* 0x00000008ff097e24 */ /* 0x000fc4000f8e00ff */
[----:B------:R-:W-:Y:S02]  /*12ff0*/  IMAD R3, R2, UR8, RZ ;  /* 0x0000000802037c24 */ /* 0x000fe4000f8e02ff */
[----:B--2---:R-:W-:Y:S02]  /*13000*/  IMAD R5, R4, R6, R5 ;  /* 0x0000000604057224 */ /* 0x004fe400078e0205 */
[C---:B------:R-:W-:Y:S02]  /*13010*/  IMAD R7, R0.reuse, UR9, R3 ;  /* 0x0000000900077c24 */ /* 0x040fe4000f8e0203 */
[----:B------:R-:W-:Y:S01]  /*13020*/  IMAD.WIDE.U32 R2, R0, R9, UR4 ;  /* 0x0000000400027e25 */ /* 0x000fe2000f8e0009 */
[----:B------:R-:W-:Y:S01]  /*13030*/  SHF.R.S32.HI R0, RZ, 0x1f, R5 ;  /* 0x0000001fff007819 */ /* 0x000fe20000011405 */
[----:B------:R-:W-:Y:S02]  /*13040*/  ULDC.64 UR4, c[0x0][0x2c8] ;  /* 0x0000b20000047ab9 */ /* 0x000fe40000000a00 */
[----:B------:R-:W-:-:S02]  /*13050*/  IMAD.IADD R3, R3, 0x1, R7 ;  /* 0x0000000103037824 */ /* 0x000fc400078e0207 */
        /* <DEDUP_REMOVED lines=14> */
[----:B------:R-:W-:Y:S01]  /*13140*/  IMAD R17, R17, 0x80, R10 ;  /* 0x0000008011117824 */ /* 0x000fe200078e020a */
[----:B------:R-:W1:Y:S03]  /*13150*/  SHFL.IDX PT, R2, R5, RZ, 0x181f ;  /* 0x00181fff05027589 */ /* 0x000e6600000e0000 */
[C---:B------:R-:W-:Y:S01]  /*13160*/  VIADD R7, R17.reuse, 0x10 ;  /* 0x0000001011077836 */ /* 0x040fe20000000000 */
[----:B------:R-:W-:Y:S01]  /*13170*/  ISETP.GE.AND P2, PT, R17, R4, PT ;  /* 0x000000041100720c */ /* 0x000fe20003f46270 */
[----:B------:R-:W-:-:S12]  /*13180*/  SHFL.IDX PT, R6, R5, 0x1, 0x181f ;  /* 0x00381f0005067f89 */ /* 0x000fd800000e0000 */
[----:B0-----:R-:W-:-:S04]  /*13190*/  @!P2 IADD3 R14, P1, R31, R14, RZ ;  /* 0x0000000e1f0ea210 */ /* 0x001fc80007f3e0ff */
[----:B-1----:R-:W-:Y:S01]  /*131a0*/  @!P2 IADD3.X R3, RZ, R2, RZ, P1, !PT ;  /* 0x00000002ff03a210 */ /* 0x002fe20000ffe4ff */
        /* <DEDUP_REMOVED lines=40> */
[----:B------:R0:W2:Y:S03]  /*13430*/  SHFL.IDX PT, R14, R0, 0x7, 0x181f ;  /* 0x00f81f00000e7f89 */ /* 0x0000a600000e0000 */
[----:B-1----:R-:W-:Y:S02]  /*13440*/  @!P2 IMAD.X R3, RZ, RZ, R6, P1 ;  /* 0x000000ffff03a224 */ /* 0x002fe400008e0606 */
[----:B------:R0:W1:Y:S04]  /*13450*/  SHFL.IDX PT, R6, R5, 0x7, 0x181f ;  /* 0x00f81f0005067f89 */ /* 0x00006800000e0000 */
[----:B------:R0:W-:Y:S02]  /*13460*/  @!P2 LDGSTS.E.BYPASS.LTC128B.128 [R8+0x17400], desc[UR52][R2.64], !P0 ;  /* 0x174000000208afae */ /* 0x0001e4000c101d74 */
.L_x_2955:
        /* <DEDUP_REMOVED lines=10> */
.L_x_2830:
        /* <DEDUP_REMOVED lines=18> */
.L_x_2956:
[----:B------:R-:W-:Y:S05]  /*13630*/  BSYNC B0 ;  /* 0x0000000000007941 */ /* 0x000fea0003800000 */
.L_x_2831:
[----:B------:R-:W-:-:S06]  /*13640*/  UISETP.GE.AND UP0, UPT, UR42, 0x2, UPT ;  /* 0x000000022a00788c */ /* 0x000fcc000bf06270 */
[----:B------:R-:W-:-:S13]  /*13650*/  PLOP3.LUT P0, PT, PT, PT, UP0, 0x80, 0x0 ;  /* 0x000000000000781c */ /* 0x000fda0003f0f008 */
[----:B------:R-:W-:Y:S05]  /*13660*/  @!P0 BRA `(.L_x_2833) ;  /* 0x00000018002c8947 */ /* 0x000fea0003800000 */
[----:B------:R-:W-:Y:S01]  /*13670*/  UIADD3 UR4, UR42, -0x2, URZ ;  /* 0xfffffffe2a047890 */ /* 0x000fe2000fffe03f */
[----:B------:R-:W-:Y:S01]  /*13680*/  MOV R24, R35 ;  /* 0x0000002300187202 */ /* 0x000fe20000000f00 */
[----:B------:R-:W-:-:S04]  /*13690*/  IMAD.MOV.U32 R23, RZ, RZ, R32 ;  /* 0x000000ffff177224 */ /* 0x000fc800078e0020 */
[----:B------:R-:W-:-:S07]  /*136a0*/  IMAD.U32 R33, RZ, RZ, UR4 ;  /* 0x00000004ff217e24 */ /* 0x000fce000f8e00ff */
.L_x_2853:
        /* <DEDUP_REMOVED lines=17> */
[----:B------:R-:W-:-:S04]  /*137c0*/  IMAD.IADD R0, R8, 0x1, R9 ;  /* 0x0000000108007824 */ /* 0x000fc800078e0209 */
[----:B------:R-:W-:Y:S02]  /*137d0*/  IMAD.MOV.U32 R10, RZ, RZ, R0 ;  /* 0x000000ffff0a7224 */ /* 0x000fe400078e0000 */
        /* <DEDUP_REMOVED lines=11> */
[----:B---3--:R-:W-:Y:S01]  /*13890*/  @P0 IMAD.HI.U32 R3, R9, R6, RZ ;  /* 0x0000000609030227 */ /* 0x008fe200078e00ff */
[----:B------:R-:W-:-:S03]  /*138a0*/  MOV R11, R9 ;  /* 0x00000009000b7202 */ /* 0x000fc60000000f00 */
[----:B------:R-:W-:Y:S01]  /*138b0*/  IMAD.WIDE.U32 R4, R34, UR4, R4 ;  /* 0x0000000422047c25 */ /* 0x000fe2000f8e0004 */
[----:B0-----:R-:W-:-:S03]  /*138c0*/  @P0 SHF.R.U32.HI R11, RZ, R2, R3 ;  /* 0x00000002ff0b0219 */ /* 0x001fc60000011603 */
[----:B------:R-:W-:Y:S02]  /*138d0*/  IMAD R3, R37, UR4, RZ ;  /* 0x0000000425037c24 */ /* 0x000fe4000f8e02ff */
[----:B------:R-:W-:Y:S02]  /*138e0*/  @!P1 IMAD.MOV.U32 R2, RZ, RZ, R11 ;  /* 0x000000ffff029224 */ /* 0x000fe400078e000b */
[----:B------:R-:W-:Y:S01]  /*138f0*/  IMAD R8, R34, UR5, R3 ;  /* 0x0000000522087c24 */ /* 0x000fe2000f8e0203 */
[----:B------:R-:W-:-:S03]  /*13900*/  @!P1 SHF.R.S32.HI R3, RZ, 0x1f, R11 ;  /* 0x0000001fff039819 */ /* 0x000fc6000001140b */
[----:B------:R-:W-:Y:S02]  /*13910*/  IMAD.IADD R5, R8, 0x1, R5 ;  /* 0x0000000108057824 */ /* 0x000fe400078e0205 */
[----:B------:R-:W-:Y:S01]  /*13920*/  @!P1 IMAD.WIDE.U32 R2, R34, UR4, R2 ;  /* 0x0000000422029c25 */ /* 0x000fe2000f8e0002 */
[----:B------:R-:W-:Y:S02]  /*13930*/  ULDC.64 UR4, c[0x0][0x418] ;  /* 0x0001060000047ab9 */ /* 0x000fe40000000a00 */
[----:B------:R-:W-:Y:S01]  /*13940*/  LEA R6, P0, R4, UR4, 0x2 ;  /* 0x0000000404067c11 */ /* 0x000fe2000f8010ff */
[----:B------:R-:W-:-:S03]  /*13950*/  @!P1 IMAD.IADD R8, R8, 0x1, R3 ;  /* 0x0000000108089824 */ /* 0x000fc600078e0203 */
[----:B------:R-:W-:Y:S02]  /*13960*/  LEA.HI.X R7, R4, UR5, R5, 0x2, P0 ;  /* 0x0000000504077c11 */ /* 0x000fe400080f1405 */
[C---:B------:R-:W-:Y:S02]  /*13970*/  @!P1 LEA R4, P0, R2.reuse, UR4, 0x2 ;  /* 0x0000000402049c11 */ /* 0x040fe4000f8010ff */
[----:B------:R-:W-:Y:S01]  /*13980*/  MOV R12, UR46 ;  /* 0x0000002e000c7c02 */ /* 0x000fe20008000f00 */
[----:B------:R-:W-:Y:S01]  /*13990*/  VIADD R32, R23, 0x1 ;  /* 0x0000000117207836 */ /* 0x000fe20000000000 */
[----:B------:R-:W-:Y:S01]  /*139a0*/  @!P1 LEA.HI.X R5, R2, UR5, R8, 0x2, P0 ;  /* 0x0000000502059c11 */ /* 0x000fe200080f1408 */
[----:B------:R-:W-:Y:S01]  /*139b0*/  IMAD.MOV R3, RZ, RZ, -R10 ;  /* 0x000000ffff037224 */ /* 0x000fe200078e0a0a */
[----:B------:R0:W2:Y:S01]  /*139c0*/  LDG.E R8, desc[UR52][R6.64] ;  /* 0x0000003406087981 */ /* 0x0000a2000c1e1900 */
[----:B------:R-:W-:Y:S01]  /*139d0*/  ISETP.NE.AND P2, PT, R12, 0x3, PT ;  /* 0x000000030c00780c */ /* 0x000fe20003f45270 */
[----:B------:R-:W-:Y:S01]  /*139e0*/  IMAD.MOV R2, RZ, RZ, -R11 ;  /* 0x000000ffff027224 */ /* 0x000fe200078e0a0b */
[----:B------:R-:W-:Y:S01]  /*139f0*/  ISETP.NE.AND P0, PT, R32, 0x2, PT ;  /* 0x000000022000780c */ /* 0x000fe20003f05270 */
[----:B------:R-:W-:Y:S01]  /*13a00*/  ULDC UR4, c[0x0][0x430] ;  /* 0x00010c0000047ab9 */ /* 0x000fe20000000800 */
[----:B0-----:R-:W-:-:S02]  /*13a10*/  IMAD.MOV.U32 R7, RZ, RZ, RZ ;  /* 0x000000ffff077224 */ /* 0x001fc400078e00ff */
[----:B------:R-:W-:Y:S01]  /*13a20*/  SEL R35, RZ, 0x1, P0 ;  /* 0x00000001ff237807 */ /* 0x000fe20000000000 */
[----:B------:R-:W-:-:S03]  /*13a30*/  IMAD R9, R2, UR4, R9 ;  /* 0x0000000402097c24 */ /* 0x000fc6000f8e0209 */
[----:B------:R0:W5:Y:S01]  /*13a40*/  @!P1 LDG.E R7, desc[UR52][R4.64] ;  /* 0x0000003404079981 */ /* 0x000162000c1e1900 */
[C---:B------:R-:W-:Y:S01]  /*13a50*/  ISETP.GT.AND P1, PT, R33.reuse, RZ, PT ;  /* 0x000000ff2100720c */ /* 0x040fe20003f24270 */
[----:B------:R-:W-:Y:S01]  /*13a60*/  VIADD R33, R33, 0xffffffff ;  /* 0xffffffff21217836 */ /* 0x000fe20000000000 */
[----:B------:R-:W-:Y:S02]  /*13a70*/  SEL R32, R32, RZ, P0 ;  /* 0x000000ff20207207 */ /* 0x000fe40000000000 */
[----:B------:R-:W-:Y:S01]  /*13a80*/  LOP3.LUT R35, R24, R35, RZ, 0x3c, !PT ;  /* 0x0000002318237212 */ /* 0x000fe200078e3cff */
[----:B0-----:R-:W-:Y:S01]  /*13a90*/  IMAD R4, R3, UR4, R0 ;  /* 0x0000000403047c24 */ /* 0x001fe2000f8e0200 */
[----:B--2---:R-:W-:Y:S01]  /*13aa0*/  SHF.R.S32.HI R28, RZ, 0x1f, R8 ;  /* 0x0000001fff1c7819 */ /* 0x004fe20000011408 */
[----:B------:R-:W-:Y:S06]  /*13ab0*/  @!P2 BRA `(.L_x_2834) ;  /* 0x000000000004a947 */ /* 0x000fec0003800000 */
[----:B------:R-:W-:Y:S01]  /*13ac0*/  BPT.TRAP 0x1 ;  /* 0x000000040000795c */ /* 0x000fe20000300000 */
.L_x_2834:
[----:B------:R-:W-:Y:S01]  /*13ad0*/  IMAD R0, R32, 0x8, R22 ;  /* 0x0000000820007824 */ /* 0x000fe200078e0216 */
[----:B------:R-:W-:Y:S01]  /*13ae0*/  SHF.L.U32 R29, R35, 0x1f, RZ ;  /* 0x0000001f231d7819 */ /* 0x000fe200000006ff */
[----:B------:R-:W-:Y:S01]  /*13af0*/  BSSY B0, `(.L_x_2835) ;  /* 0x0000004000007945 */ /* 0x000fe20003800000 */
[----:B------:R-:W-:Y:S02]  /*13b00*/  SHF.R.S32.HI R27, RZ, 0x1f, R4 ;  /* 0x0000001fff1b7819 */ /* 0x000fe40000011404 */
[----:B------:R-:W0:Y:S02]  /*13b10*/  SYNCS.PHASECHK.TRANS64.TRYWAIT P0, [R0+URZ+0x22880], R29 ;  /* 0x0228801d000075a7 */ /* 0x000e24000800017f */
[----:B0-----:R-:W-:Y:S05]  /*13b20*/  @!P0 BRA `(.L_x_2836) ;  /* 0x0000005000448947 */ /* 0x001fea0003800000 */
.L_x_2957:
[----:B------:R-:W-:Y:S05]  /*13b30*/  BSYNC B0 ;  /* 0x0000000000007941 */ /* 0x000fea0003800000 */
.L_x_2835:
        /* <DEDUP_REMOVED lines=47> */
[----:B------:R-:W-:Y:S02]  /*13e30*/  SHFL.IDX PT, R12, R5, RZ, 0x181f ;  /* 0x00181fff050c7589 */ /* 0x000fe400000e0000 */
[----:B----4-:R-:W-:-:S05]  /*13e40*/  IADD3.X R3, RZ, R21, RZ, P0, !PT ;  /* 0x00000015ff037210 */ /* 0x010fca00007fe4ff */
        /* <DEDUP_REMOVED lines=35> */
.L_x_2979:
        /* <DEDUP_REMOVED lines=8> */
.L_x_2838:
[----:B------:R-:W-:Y:S02]  /*14100*/  PLOP3.LUT P2, PT, P2, P0, PT, 0xa2, 0x0 ;  /* 0x000000000000781c */ /* 0x000fe40001741472 */
[----:B------:R-:W-:-:S08]  /*14110*/  @P0 R2UR P2, UR4, R0 ;  /* 0x00000000000402ca */ /* 0x000fd00000040000 */
[----:B------:R-:W-:-:S05]  /*14120*/  @P0 PLOP3.LUT P0, PT, P2, PT, PT, 0x80, 0x0 ;  /* 0x000000000000081c */ /* 0x000fca000170f070 */
[----:B------:R-:W-:Y:S01]  /*14130*/  @!P2 SYNCS.ARRIVE.TRANS64.RED.A0T1 RZ, [UR4+0x22870], RZ ;  /* 0x022870ffffffa9a7 */ /* 0x000fe20008200404 */
[----:B------:R-:W-:Y:S07]  /*14140*/  @!P2 ARRIVES.LDGSTSBAR.64.TRANSCNT [UR4+0x22870] ;  /* 0x02287000ff00a9b0 */ /* 0x000fee0008000a84 */
[----:B------:R-:W-:Y:S05]  /*14150*/  @P0 BRA.U.ANY `(.L_x_2838) ;  /* 0xfffffffd00e80947 */ /* 0x000fea000393ffff */
[----:B------:R-:W-:Y:S01]  /*14160*/  NOP ;  /* 0x0000000000007918 */ /* 0x000fe20000000000 */
[----:B-1----:R-:W-:-:S04]  /*14170*/  MOV R2, UR46 ;  /* 0x0000002e00027c02 */ /* 0x002fc80008000f00 */
[----:B------:R-:W-:-:S13]  /*14180*/  ISETP.NE.AND P3, PT, R2, 0x3, PT ;  /* 0x000000030200780c */ /* 0x000fda0003f65270 */
[----:B------:R-:W-:Y:S05]  /*14190*/  @!P3 BRA `(.L_x_2839) ;  /* 0x000000000004b947 */ /* 0x000fea0003800000 */
[----:B------:R-:W-:Y:S01]  /*141a0*/  BPT.TRAP 0x1 ;  /* 0x000000040000795c */ /* 0x000fe20000300000 */
.L_x_2839:
[----:B------:R1:W-:Y:S01]  /*141b0*/  SYNCS.ARRIVE.TRANS64.A1T0 RZ, [R0+URZ+0x22870], RZ ;  /* 0x022870ff00ff79a7 */ /* 0x0003e2000810003f */
[----:B------:R-:W-:Y:S05]  /*141c0*/  @!P3 BRA `(.L_x_2840) ;  /* 0x000000000004b947 */ /* 0x000fea0003800000 */
[----:B------:R-:W-:Y:S01]  /*141d0*/  BPT.TRAP 0x1 ;  /* 0x000000040000795c */ /* 0x000fe20000300000 */
.L_x_2840:
[----:B------:R-:W2:Y:S01]  /*141e0*/  SYNCS.PHASECHK.TRANS64.TRYWAIT P0, [R0+URZ+0x22840], R29 ;  /* 0x0228401d000075a7 */ /* 0x000ea2000800017f */
[----:B------:R-:W-:Y:S04]  /*141f0*/  BSSY B0, `(.L_x_2841) ;  /* 0x0000002000007945 */ /* 0x000fe80003800000 */
[----:B--2---:R-:W-:Y:S05]  /*14200*/  @!P0 BRA `(.L_x_2842) ;  /* 0x00000054005c8947 */ /* 0x004fea0003800000 */
.L_x_2980:
[----:B------:R-:W-:Y:S05]  /*14210*/  BSYNC B0 ;  /* 0x0000000000007941 */ /* 0x000fea0003800000 */
.L_x_2841:
        /* <DEDUP_REMOVED lines=13> */
[----:B------:R-:W-:Y:S01]  /*142f0*/  IMAD R26, R9, UR5, R26 ;  /* 0x00000005091a7c24 */ /* 0x000fe2000f8e021a */
        /* <DEDUP_REMOVED lines=39> */
[----:B------:R-:W0:Y:S01]  /*14570*/  SHFL.IDX PT, R14, R9, 0x4, 0x181f ;  /* 0x00981f00090e7f89 */ /* 0x000e2200000e0000 */
[----:B-1----:R-:W-:-:S05]  /*14580*/  IADD3.X R3, RZ, R3, RZ, P0, !PT ;  /* 0x00000003ff037210 */ /* 0x002fca00007fe4ff */
        /* <DEDUP_REMOVED lines=25> */
.L_x_3002:
        /* <DEDUP_REMOVED lines=8> */
.L_x_2844:
        /* <DEDUP_REMOVED lines=11> */
.L_x_2845:
[----:B------:R0:W-:Y:S02]  /*14850*/  SYNCS.ARRIVE.TRANS64.A1T0 RZ, [R0+URZ+0x22830], RZ ;  /* 0x022830ff00ff79a7 */ /* 0x0001e4000810003f */
[----:B0-----:R-:W-:-:S05]  /*14860*/  IMAD.U32 R0, RZ, RZ, UR47 ;  /* 0x0000002fff007e24 */ /* 0x001fca000f8e00ff */
[----:B------:R-:W-:-:S13]  /*14870*/  ISETP.NE.AND P0, PT, R0, 0x3, PT ;  /* 0x000000030000780c */ /* 0x000fda0003f05270 */
[----:B------:R-:W-:Y:S05]  /*14880*/  @!P0 BRA `(.L_x_2846) ;  /* 0x0000000000048947 */ /* 0x000fea0003800000 */
[----:B------:R-:W-:Y:S01]  /*14890*/  BPT.TRAP 0x1 ;  /* 0x000000040000795c */ /* 0x000fe20000300000 */
.L_x_2846:
[----:B------:R-:W-:Y:S01]  /*148a0*/  LOP3.LUT R0, R24, 0x1, RZ, 0x3c, !PT ;  /* 0x0000000118007812 */ /* 0x000fe200078e3cff */
[----:B------:R-:W-:Y:S01]  /*148b0*/  BSSY B0, `(.L_x_2847) ;  /* 0x0000005000007945 */ /* 0x000fe20003800000 */
[----:B------:R-:W-:Y:S02]  /*148c0*/  LEA R17, R23, R22, 0x3 ;  /* 0x0000001617117211 */ /* 0x000fe400078e18ff */
[----:B------:R-:W-:-:S04]  /*148d0*/  SHF.L.U32 R0, R0, 0x1f, RZ ;  /* 0x0000001f00007819 */ /* 0x000fc800000006ff */
[----:B------:R-:W0:Y:S02]  /*148e0*/  SYNCS.PHASECHK.TRANS64.TRYWAIT P2, [R17+URZ+0x22870], R0 ;  /* 0x02287000110075a7 */ /* 0x000e24000804017f */
[----:B0-----:R-:W-:Y:S05]  /*148f0*/  @!P2 BRA `(.L_x_2848) ;  /* 0x000000580058a947 */ /* 0x001fea0003800000 */
.L_x_3003:
[----:B------:R-:W-:Y:S05]  /*14900*/  BSYNC B0 ;  /* 0x0000000000007941 */ /* 0x000fea0003800000 */
.L_x_2847:
[----:B------:R-:W-:-:S05]  /*14910*/  IMAD.U32 R2, RZ, RZ, UR46 ;  /* 0x0000002eff027e24 */ /* 0x000fca000f8e00ff */
[----:B------:R-:W-:-:S13]  /*14920*/  ISETP.NE.AND P2, PT, R2, 0x3, PT ;  /* 0x000000030200780c */ /* 0x000fda0003f45270 */
[----:B------:R-:W-:Y:S05]  /*14930*/  @!P2 BRA `(.L_x_2849) ;  /* 0x000000000004a947 */ /* 0x000fea0003800000 */
[----:B------:R-:W-:Y:S01]  /*14940*/  BPT.TRAP 0x1 ;  /* 0x000000040000795c */ /* 0x000fe20000300000 */
.L_x_2849:
[----:B0-----:R-:W-:Y:S01]  /*14950*/  SHF.L.U32 R0, R24, 0x1f, RZ ;  /* 0x0000001f18007819 */ /* 0x001fe200000006ff */
[----:B------:R-:W-:-:S03]  /*14960*/  IMAD R3, R23, 0x5000, RZ ;  /* 0x0000500017037824 */ /* 0x000fc600078e02ff */
[----:B------:R-:W0:Y:S02]  /*14970*/  SYNCS.PHASECHK.TRANS64.TRYWAIT P2, [R17+URZ+0x22860], R0 ;  /* 0x02286000110075a7 */ /* 0x000e24000804017f */
[----:B0-----:R-:W-:Y:S05]  /*14980*/  @!P2 BRA `(.L_x_2850) ;  /* 0x000000580048a947 */ /* 0x001fea0003800000 */
.L_x_3004:
        /* <DEDUP_REMOVED lines=78> */
.L_x_2851:
[----:B-1----:R1:W-:Y:S01]  /*14e70*/  SYNCS.ARRIVE.TRANS64.A1T0 RZ, [R17+URZ+0x22850], RZ ;  /* 0x022850ff11ff79a7 */ /* 0x0023e2000810003f */
[----:B------:R-:W-:Y:S06]  /*14e80*/  BAR.SYNC.DEFER_BLOCKING 0x2, 0x80 ;  /* 0x0082000000007b1d */ /* 0x000fec0000010000 */
[----:B------:R-:W-:Y:S05]  /*14e90*/  @!P0 BRA `(.L_x_2852) ;  /* 0x0000000000048947 */ /* 0x000fea0003800000 */
[----:B------:R-:W-:Y:S01]  /*14ea0*/  BPT.TRAP 0x1 ;  /* 0x000000040000795c */ /* 0x000fe20000300000 */
.L_x_2852:
[----:B------:R-:W2:Y:S01]  /*14eb0*/  LDL R0, [R1] ;  /* 0x0000000001007983 */ /* 0x000ea20000100800 */
[----:B-1----:R-:W-:Y:S02]  /*14ec0*/  VIADD R17, R17, 0x22880 ;  /* 0x0002288011117836 */ /* 0x002fe40000000000 */
[----:B0-----:R-:W-:Y:S02]  /*14ed0*/  IMAD.MOV.U32 R24, RZ, RZ, R35 ;  /* 0x000000ffff187224 */ /* 0x001fe400078e0023 */
[----:B------:R-:W-:Y:S01]  /*14ee0*/  IMAD.MOV.U32 R23, RZ, RZ, R32 ;  /* 0x000000ffff177224 */ /* 0x000fe200078e0020 */
[----:B--2---:R-:W-:-:S04]  /*14ef0*/  PRMT R17, R0, 0x654, R17 ;  /* 0x0000065400117816 */ /* 0x004fc80000000011 */
[----:B------:R1:W-:Y:S01]  /*14f00*/  SYNCS.ARRIVE.TRANS64.RED.A1T0 RZ, [R17+URZ], RZ ;  /* 0x000000ff11ff79a7 */ /* 0x0003e2000810043f */
[----:B------:R-:W-:Y:S05]  /*14f10*/  @P1 BRA `(.L_x_2853) ;  /* 0xffffffe400e41947 */ /* 0x000fea000383ffff */
.L_x_2833:
        /* <DEDUP_REMOVED lines=19> */
.L_x_2855:
[----:B------:R-:W-:Y:S05]  /*15050*/  BSYNC B0 ;  /* 0x0000000000007941 */ /* 0x000fea0003800000 */
.L_x_2854:
[----:B------:R-:W-:Y:S05]  /*15060*/  @!P0 BRA `(.L_x_2856) ;  /* 0x0000000000048947 */ /* 0x000fea0003800000 */
[----:B------:R-:W-:Y:S01]  /*15070*/  BPT.TRAP 0x1 ;  /* 0x000000040000795c */ /* 0x000fe20000300000 */
.L_x_2856:
[----:B------:R-:W-:Y:S01]  /*15080*/  LOP3.LUT R0, R35, 0x1, RZ, 0x3c, !PT ;  /* 0x0000000123007812 */ /* 0x000fe200078e3cff */
[----:B------:R-:W-:Y:S01]  /*15090*/  BSSY B0, `(.L_x_2857) ;  /* 0x0000005000007945 */ /* 0x000fe20003800000 */
[----:B-1----:R-:W-:Y:S02]  /*150a0*/  LEA R17, R32, R22, 0x3 ;  /* 0x0000001620117211 */ /* 0x002fe400078e18ff */
[----:B------:R-:W-:-:S04]  /*150b0*/  SHF.L.U32 R0, R0, 0x1f, RZ ;  /* 0x0000001f00007819 */ /* 0x000fc800000006ff */
[----:B------:R-:W1:Y:S02]  /*150c0*/  SYNCS.PHASECHK.TRANS64.TRYWAIT P1, [R17+URZ+0x22870], R0 ;  /* 0x02287000110075a7 */ /* 0x000e64000802017f */
[----:B-1----:R-:W-:Y:S05]  /*150d0*/  @!P1 BRA `(.L_x_2858) ;  /* 0x0000005000889947 */ /* 0x002fea0003800000 */
.L_x_3005:
[----:B------:R-:W-:Y:S05]  /*150e0*/  BSYNC B0 ;  /* 0x0000000000007941 */ /* 0x000fea0003800000 */
.L_x_2857:
[----:B------:R-:W-:-:S05]  /*150f0*/  IMAD.U32 R2, RZ, RZ, UR46 ;  /* 0x0000002eff027e24 */ /* 0x000fca000f8e00ff */
[----:B------:R-:W-:-:S13]  /*15100*/  ISETP.NE.AND P1, PT, R2, 0x3, PT ;  /* 0x000000030200780c */ /* 0x000fda0003f25270 */
[----:B------:R-:W-:Y:S05]  /*15110*/  @!P1 BRA `(.L_x_2859) ;  /* 0x0000000000049947 */ /* 0x000fea0003800000 */
[----:B------:R-:W-:Y:S01]  /*15120*/  BPT.TRAP 0x1 ;  /* 0x000000040000795c */ /* 0x000fe20000300000 */
.L_x_2859:
[----:B-1----:R-:W-:Y:S01]  /*15130*/  SHF.L.U32 R0, R35, 0x1f, RZ ;  /* 0x0000001f23007819 */ /* 0x002fe200000006ff */
[----:B------:R-:W-:-:S03]  /*15140*/  IMAD R19, R32, 0x5000, RZ ;  /* 0x0000500020137824 */ /* 0x000fc600078e02ff */
[----:B------:R-:W1:Y:S02]  /*15150*/  SYNCS.PHASECHK.TRANS64.TRYWAIT P1, [R17+URZ+0x22860], R0 ;  /* 0x02286000110075a7 */ /* 0x000e64000802017f */
[----:B-1----:R-:W-:Y:S05]  /*15160*/  @!P1 BRA `(.L_x_2860) ;  /* 0x0000005000789947 */ /* 0x002fea0003800000 */
.L_x_3006:
        /* <DEDUP_REMOVED lines=78> */
.L_x_2861:
[----:B-1----:R1:W-:Y:S01]  /*15650*/  SYNCS.ARRIVE.TRANS64.A1T0 RZ, [R17+URZ+0x22850], RZ ;  /* 0x022850ff11ff79a7 */ /* 0x0023e2000810003f */
[----:B------:R-:W-:Y:S06]  /*15660*/  BAR.SYNC.DEFER_BLOCKING 0x2, 0x80 ;  /* 0x0082000000007b1d */ /* 0x000fec0000010000 */
[----:B------:R-:W-:Y:S05]  /*15670*/  @!P0 BRA `(.L_x_2862) ;  /* 0x0000000000048947 */ /* 0x000fea0003800000 */
[----:B------:R-:W-:Y:S01]  /*15680*/  BPT.TRAP 0x1 ;  /* 0x000000040000795c */ /* 0x000fe20000300000 */
.L_x_2862:
        /* <DEDUP_REMOVED lines=9> */
.L_x_2805:
[----:B------:R-:W-:Y:S05]  /*15720*/  BSYNC B7 ;  /* 0x0000000000077941 */ /* 0x000fea0003800000 */
.L_x_2803:
        /* <DEDUP_REMOVED lines=12> */
.L_x_2863:
[----:B------:R-:W1:Y:S01]  /*157f0*/  S2R R0, SR_TID.X ;  /* 0x0000000000007919 */ /* 0x000e620000002100 */
[----:B------:R-:W-:Y:S01]  /*15800*/  ULDC UR4, c[0x0][0xc3c] ;  /* 0x00030f0000047ab9 */ /* 0x000fe20000000800 */
[----:B-1----:R-:W-:Y:S02]  /*15810*/  LOP3.LUT R7, R0, 0x1f, RZ, 0xc0, !PT ;  /* 0x0000001f00077812 */ /* 0x002fe400078ec0ff */
[----:B------:R-:W-:Y:S02]  /*15820*/  MOV R0, RZ ;  /* 0x000000ff00007202 */ /* 0x000fe40000000f00 */
        /* <DEDUP_REMOVED lines=21> */
[----:B------:R-:W-:Y:S02]  /*15980*/  IMAD.IADD R3, R4, 0x1, R3 ;  /* 0x0000000104037824 */ /* 0x000fe400078e0203 */
[----:B------:R-:W-:Y:S04]  /*15990*/  SHFL.IDX PT, R4, R16, 0x1, 0x1f ;  /* 0x00201f0010047f89 */ /* 0x000fe800000e0000 */
        /* <DEDUP_REMOVED lines=12> */
.L_x_2869:
[----:B------:R-:W-:-:S04]  /*15a60*/  UIADD3 UR40, UR40, 0x1f, URZ ;  /* 0x0000001f28287890 */ /* 0x000fc8000fffe03f */
[----:B------:R-:W-:-:S06]  /*15a70*/  UISETP.GE.AND UP0, UPT, UR40, UR4, UPT ;  /* 0x000000042800728c */ /* 0x000fcc000bf06270 */
[----:B------:R-:W-:-:S13]  /*15a80*/  PLOP3.LUT P6, PT, PT, PT, UP0, 0x40, 0x0 ;  /* 0x000000000000781c */ /* 0x000fda0003fce808 */
[----:B------:R-:W-:Y:S05]  /*15a90*/  @!P6 BRA `(.L_x_2866) ;  /* 0x0000000400d0e947 */ /* 0x000fea0003800000 */
[----:B------:R-:W1:Y:S01]  /*15aa0*/  S2R R0, SR_TID.X ;  /* 0x0000000000007919 */ /* 0x000e620000002100 */
[----:B------:R-:W-:Y:S01]  /*15ab0*/  BSSY B0, `(.L_x_2867) ;  /* 0x0000009000007945 */ /* 0x000fe20003800000 */
[----:B-1----:R-:W-:-:S05]  /*15ac0*/  LOP3.LUT R0, R0, 0x1f, RZ, 0xc0, !PT ;  /* 0x0000001f00007812 */ /* 0x002fca00078ec0ff */
[----:B------:R-:W-:Y:S02]  /*15ad0*/  VIADD R7, R0, UR40 ;  /* 0x0000002800077c36 */ /* 0x000fe40008000000 */
[----:B------:R-:W-:-:S03]  /*15ae0*/  IMAD.MOV.U32 R0, RZ, RZ, RZ ;  /* 0x000000ffff007224 */ /* 0x000fc600078e00ff */
[----:B------:R-:W-:-:S13]  /*15af0*/  ISETP.GE.OR P6, PT, R7, UR4, !P0 ;  /* 0x0000000407007c0c */ /* 0x000fda000c7c6670 */
[----:B------:R-:W-:Y:S05]  /*15b00*/  @P6 BRA `(.L_x_2868) ;  /* 0x00000000000c6947 */ /* 0x000fea0003800000 */
[----:B------:R-:W1:Y:S02]  /*15b10*/  LDC.64 R2, c[0x0][0xc80] ;  /* 0x00032000ff027b82 */ /* 0x000e640000000a00 */
[----:B-1----:R-:W-:-:S05]  /*15b20*/  IMAD.WIDE R2, R7, 0x4, R2 ;  /* 0x0000000407027825 */ /* 0x002fca00078e0202 */
[----:B------:R1:W5:Y:S02]  /*15b30*/  LDG.E R0, desc[UR52][R2.64] ;  /* 0x0000003402007981 */ /* 0x000364000c1e1900 */
.L_x_2868:
[----:B------:R-:W-:Y:S05]  /*15b40*/  BSYNC B0 ;  /* 0x0000000000007941 */ /* 0x000fea0003800000 */
.L_x_2867:
[----:B-1---5:R-:W1:Y:S02]  /*15b50*/  SHFL.UP PT, R2, R0, 0x1, RZ ;  /* 0x0420000000027989 */ /* 0x022e6400000e00ff */
        /* <DEDUP_REMOVED lines=22> */
.L_x_2865:
[----:B------:R-:W-:Y:S01]  /*15cc0*/  IMAD.IADD R11, R4, 0x1, -R9 ;  /* 0x00000001040b7824 */ /* 0x000fe200078e0a09 */
[----:B------:R-:W-:-:S03]  /*15cd0*/  ULDC.64 UR4, c[0x0][0xc90] ;  /* 0x0003240000047ab9 */ /* 0x000fc60000000a00 */
[----:B------:R-:W-:-:S05]  /*15ce0*/  IMAD R2, R7, R6, R11 ;  /* 0x0000000607027224 */ /* 0x000fca00078e020b */
[----:B------:R-:W-:-:S13]  /*15cf0*/  ISETP.GT.AND P0, PT, R2, R5, PT ;  /* 0x000000050200720c */ /* 0x000fda0003f04270 */
[----:B------:R-:W-:Y:S02]  /*15d00*/  VOTEU.ANY UR7, UPT, !P0 ;  /* 0x0000000000077886 */ /* 0x000fe400040e0100 */
[----:B------:R-:W-:-:S04]  /*15d10*/  UPOPC UR6, UR7 ;  /* 0x00000007000672bf */ /* 0x000fc80008000000 */
[----:B------:R-:W-:-:S04]  /*15d20*/  UIADD3 UR40, UR6, UR40, URZ ;  /* 0x0000002806287290 */ /* 0x000fc8000fffe03f */
[----:B------:R-:W-:-:S06]  /*15d30*/  UIMAD.WIDE UR4, UR40, 0x4, UR4 ;  /* 0x00000004280478a5 */ /* 0x000fcc000f8e0204 */
[----:B------:R-:W-:Y:S01]  /*15d40*/  MOV R2, UR4 ;  /* 0x0000000400027c02 */ /* 0x000fe20008000f00 */
[----:B------:R-:W-:-:S05]  /*15d50*/  IMAD.U32 R3, RZ, RZ, UR5 ;  /* 0x00000005ff037e24 */ /* 0x000fca000f8e00ff */
[----:B------:R-:W2:Y:S01]  /*15d60*/  LDG.E R9, desc[UR52][R2.64] ;  /* 0x0000003402097981 */ /* 0x000ea2000c1e1900 */
[----:B------:R-:W-:Y:S01]  /*15d70*/  IMAD.U32 R13, RZ, RZ, UR6 ;  /* 0x00000006ff0d7e24 */ /* 0x000fe2000f8e00ff */
[----:B------:R-:W-:Y:S01]  /*15d80*/  ISETP.NE.AND P0, PT, RZ, UR7, PT ;  /* 0x00000007ff007c0c */ /* 0x000fe2000bf05270 */
[----:B------:R-:W-:-:S03]  /*15d90*/  IMAD.MOV.U32 R16, RZ, RZ, RZ ;  /* 0x000000ffff107224 */ /* 0x000fc600078e00ff */
[----:B------:R-:W2:Y:S02]  /*15da0*/  SHFL.IDX PT, R0, R0, R13, 0x1f ;  /* 0x00001f0d00007589 */ /* 0x000ea400000e0000 */
[----:B--2---:R-:W-:-:S05]  /*15db0*/  IMAD R4, R0, R9, RZ ;  /* 0x0000000900047224 */ /* 0x004fca00078e02ff */
[----:B------:R-:W-:-:S04]  /*15dc0*/  IABS R8, R4 ;  /* 0x0000000400087213 */ /* 0x000fc80000000000 */
[----:B------:R-:W1:Y:S08]  /*15dd0*/  I2F.RP R10, R8 ;  /* 0x00000008000a7306 */ /* 0x000e700000209400 */
[----:B-1----:R-:W1:Y:S02]  /*15de0*/  MUFU.RCP R10, R10 ;  /* 0x0000000a000a7308 */ /* 0x002e640000001000 */
[----:B-1----:R-:W-:-:S06]  /*15df0*/  VIADD R12, R10, 0xffffffe ;  /* 0x0ffffffe0a0c7836 */ /* 0x002fcc0000000000 */
[----:B------:R-:W1:Y:S02]  /*15e00*/  F2I.FTZ.U32.TRUNC.NTZ R3, R12 ;  /* 0x0000000c00037305 */ /* 0x000e64000021f000 */
[----:B-1----:R-:W-:Y:S01]  /*15e10*/  IMAD.MOV R15, RZ, RZ, -R3 ;  /* 0x000000ffff0f7224 */ /* 0x002fe200078e0a03 */
[----:B------:R-:W-:Y:S06]  /*15e20*/  @!P0 BRA `(.L_x_2870) ;  /* 0x00000000000c8947 */ /* 0x000fec0003800000 */
[----:B------:R-:W-:-:S06]  /*15e30*/  UIADD3 UR4, UR6, -0x1, URZ ;  /* 0xffffffff06047890 */ /* 0x000fcc000fffe03f */
[----:B------:R-:W-:-:S06]  /*15e40*/  IMAD.U32 R16, RZ, RZ, UR4 ;  /* 0x00000004ff107e24 */ /* 0x000fcc000f8e00ff */
[----:B------:R1:W2:Y:S02]  /*15e50*/  SHFL.IDX PT, R16, R7, R16, 0x1f ;  /* 0x00001f1007107589 */ /* 0x0002a400000e0000 */
.L_x_2870:
[----:B-1----:R-:W-:Y:S02]  /*15e60*/  IMAD R7, R15, R8, RZ ;  /* 0x000000080f077224 */ /* 0x002fe400078e02ff */
[----:B------:R-:W-:Y:S02]  /*15e70*/  IMAD.MOV.U32 R2, RZ, RZ, RZ ;  /* 0x000000ffff027224 */ /* 0x000fe400078e00ff */
[----:B--2---:R-:W-:Y:S02]  /*15e80*/  IMAD R16, R16, R6, R11 ;  /* 0x0000000610107224 */ /* 0x004fe400078e020b */
[----:B------:R-:W-:-:S04]  /*15e90*/  IMAD.HI.U32 R3, R3, R7, R2 ;  /* 0x0000000703037227 */ /* 0x000fc800078e0002 */
[----:B------:R-:W-:Y:S01]  /*15ea0*/  IMAD.IADD R7, R5, 0x1, -R16 ;  /* 0x0000000105077824 */ /* 0x000fe200078e0a10 */
[----:B------:R-:W-:-:S04]  /*15eb0*/  IABS R5, R4 ;  /* 0x0000000400057213 */ /* 0x000fc80000000000 */
        /* <DEDUP_REMOVED lines=18> */
[----:B------:R-:W-:Y:S02]  /*15fe0*/  IMAD R4, R4, R2, R7 ;  /* 0x0000000204047224 */ /* 0x000fe400078e0207 */
[----:B------:R-:W-:Y:S01]  /*15ff0*/  IMAD.MOV.U32 R2, RZ, RZ, RZ ;  /* 0x000000ffff027224 */ /* 0x000fe200078e00ff */
[----:B------:R-:W-:Y:S01]  /*16000*/  VIADDMNMX R6, R3, R6, R9, PT ;  /* 0x0000000603067246 */ /* 0x000fe20003800109 */
[----:B------:R-:W-:-:S03]  /*16010*/  IMAD.IADD R5, R4, 0x1, R5 ;  /* 0x0000000104057824 */ /* 0x000fc600078e0205 */
[----:B------:R-:W-:-:S04]  /*16020*/  IABS R8, R6 ;  /* 0x0000000600087213 */ /* 0x000fc80000000000 */
[----:B------:R-:W1:Y:S08]  /*16030*/  I2F.RP R9, R8 ;  /* 0x0000000800097306 */ /* 0x000e700000209400 */
[----:B-1----:R-:W1:Y:S02]  /*16040*/  MUFU.RCP R9, R9 ;  /* 0x0000000900097308 */ /* 0x002e640000001000 */
[----:B-1----:R-:W-:Y:S01]  /*16050*/  VIADD R3, R9, 0xffffffe ;  /* 0x0ffffffe09037836 */ /* 0x002fe20000000000 */
[----:B------:R-:W-:-:S05]  /*16060*/  IABS R9, R6 ;  /* 0x0000000600097213 */ /* 0x000fca0000000000 */
[----:B------:R-:W1:Y:S02]  /*16070*/  F2I.FTZ.U32.TRUNC.NTZ R3, R3 ;  /* 0x0000000300037305 */ /* 0x000e64000021f000 */
[----:B-1----:R-:W-:-:S05]  /*16080*/  IADD3 R7, RZ, -R3, RZ ;  /* 0x80000003ff077210 */ /* 0x002fca0007ffe0ff */
[----:B------:R-:W-:-:S04]  /*16090*/  IMAD R7, R7, R8, RZ ;  /* 0x0000000807077224 */ /* 0x000fc800078e02ff */
        /* <DEDUP_REMOVED lines=14> */
[----:B------:R-:W-:Y:S01]  /*16180*/  @!P1 LOP3.LUT R2, RZ, R6, RZ, 0x33, !PT ;  /* 0x00000006ff029212 */ /* 0x000fe200078e33ff */
[----:B------:R-:W-:-:S03]  /*16190*/  IMAD.MOV R6, RZ, RZ, -R6 ;  /* 0x000000ffff067224 */ /* 0x000fc600078e0a06 */
[----:B0-----:R-:W-:Y:S01]  /*161a0*/  LOP3.LUT R17, RZ, R2, RZ, 0x33, !PT ;  /* 0x00000002ff117212 */ /* 0x001fe200078e33ff */
[----:B------:R-:W-:-:S03]  /*161b0*/  IMAD R18, R2, R6, R5 ;  /* 0x0000000602127224 */ /* 0x000fc600078e0205 */
[----:B------:R-:W-:Y:S01]  /*161c0*/  IADD3 R17, R0, R17, RZ ;  /* 0x0000001100117210 */ /* 0x000fe20007ffe0ff */
[----:B------:R-:W-:Y:S06]  /*161d0*/  BRA `(.L_x_2871) ;  /* 0x0000000000107947 */ /* 0x000fec0003800000 */
.L_x_2866:
[----:B------:R-:W-:Y:S01]  /*161e0*/  IMAD.MOV.U32 R16, RZ, RZ, R5 ;  /* 0x000000ffff107224 */ /* 0x000fe200078e0005 */
[----:B------:R-:W-:Y:S01]  /*161f0*/  ULDC UR40, c[0x0][0xc3c] ;  /* 0x00030f0000287ab9 */ /* 0x000fe20000000800 */
[----:B0-----:R-:W-:Y:S02]  /*16200*/  IMAD.MOV.U32 R17, RZ, RZ, RZ ;  /* 0x000000ffff117224 */ /* 0x001fe400078e00ff */
[----:B------:R-:W-:-:S07]  /*16210*/  IMAD.MOV.U32 R18, RZ, RZ, RZ ;  /* 0x000000ffff127224 */ /* 0x000fce00078e00ff */
.L_x_2871:
[----:B------:R0:W2:Y:S01]  /*16220*/  LDL R2, [R1] ;  /* 0x0000000001027983 */ /* 0x0000a20000100800 */
[----:B------:R-:W1:Y:S02]  /*16230*/  S2R R0, SR_TID.X ;  /* 0x0000000000007919 */ /* 0x000e640000002100 */
[----:B-1----:R-:W-:Y:S01]  /*16240*/  LOP3.LUT R0, R0, 0x1f, RZ, 0xc0, !PT ;  /* 0x0000001f00007812 */ /* 0x002fe200078ec0ff */
[----:B------:R-:W-:Y:S03]  /*16250*/  BAR.SYNC.DEFER_BLOCKING 0x4, 0x180 ;  /* 0x0106000000007b1d */ /* 0x000fe60000010000 */
[----:B------:R-:W-:Y:S01]  /*16260*/  ISETP.NE.AND P0, PT, R0, RZ, PT ;  /* 0x000000ff0000720c */ /* 0x000fe20003f05270 */
[----:B------:R-:W-:-:S12]  /*16270*/  IMAD.U32 R19, RZ, RZ, UR40 ;  /* 0x00000028ff137e24 */ /* 0x000fd8000f8e00ff */
[----:B------:R-:W-:Y:S01]  /*16280*/  @!P0 MOV R0, 0x400 ;  /* 0x0000040000008802 */ /* 0x000fe20000000f00 */
[----:B--2---:R-:W1:Y:S03]  /*16290*/  @!P0 S2R R2, SR_CgaCtaId ;  /* 0x0000000000028919 */ /* 0x004e660000008800 */
[----:B-1----:R-:W-:Y:S01]  /*162a0*/  @!P0 LEA R22, R2, R0, 0x18 ;  /* 0x0000000002168211 */ /* 0x002fe200078ec0ff */
[----:B------:R0:W-:Y:S04]  /*162b0*/  @!P0 STL [R1], R2 ;  /* 0x0000000201008387 */ /* 0x0001e80000100800 */
[----:B------:R0:W-:Y:S01]  /*162c0*/  @!P0 STS.128 [R22+0x228d0], R16 ;  /* 0x0228d01016008388 */ /* 0x0001e20000000c00 */
[----:B------:R-:W-:Y:S06]  /*162d0*/  BAR.ARV 0x5, 0x180 ;  /* 0x0146000000007b1d */ /* 0x000fec0000002000 */
.L_x_2864:
[----:B------:R-:W-:Y:S02]  /*162e0*/  ULDC UR4, c[0x0][0xc3c] ;  /* 0x00030f0000047ab9 */ /* 0x000fe40000000800 */
[----:B------:R-:W-:-:S06]  /*162f0*/  UISETP.GE.AND UP0, UPT, UR40, UR4, UPT ;  /* 0x000000042800728c */ /* 0x000fcc000bf06270 */
[----:B------:R-:W-:-:S13]  /*16300*/  PLOP3.LUT P0, PT, PT, PT, UP0, 0x80, 0x0 ;  /* 0x000000000000781c */ /* 0x000fda0003f0f008 */
[----:B------:R-:W-:Y:S05]  /*16310*/  @!P0 BRA `(.L_x_2872) ;  /* 0xffffffa400148947 */ /* 0x000fea000383ffff */
.L_x_2799:
[----:B0-----:R-:W2:Y:S01]  /*16320*/  LDL.LU R0, [R1+0x18] ;  /* 0x0000180001007983 */ /* 0x001ea20000300800 */
[----:B------:R-:W-:Y:S01]  /*16330*/  BSSY B0, `(.L_x_2873) ;  /* 0x000000b000007945 */ /* 0x000fe20003800000 */
[----:B------:R-:W0:Y:S01]  /*16340*/  S2R R5, SR_CgaCtaId ;  /* 0x0000000000057919 */ /* 0x000e220000008800 */
[----:B--2---:R-:W-:-:S05]  /*16350*/  VIADD R0, R0, 0x1 ;  /* 0x0000000100007836 */ /* 0x004fca0000000000 */
        /* <DEDUP_REMOVED lines=8> */
.L_x_3007:
[----:B------:R-:W-:Y:S05]  /*163e0*/  BSYNC B0 ;  /* 0x0000000000007941 */ /* 0x000fea0003800000 */
.L_x_2873:
[----:B------:R-:W-:-:S03]  /*163f0*/  UMOV UR4, 0xffffffff ;  /* 0xffffffff00047882 */ /* 0x000fc60000000000 */
[----:B------:R-:W-:Y:S05]  /*16400*/  BRA.DIV UR4, `(.L_x_2875) ;  /* 0x0000003e04f87947 */ /* 0x000fea000b800000 */
[----:B0-----:R-:W0:Y:S02]  /*16410*/  S2R R0, SR_TID.X ;  /* 0x0000000000007919 */ /* 0x001e240000002100 */
[----:B0-----:R-:W-:-:S04]  /*16420*/  SHF.R.U32.HI R0, RZ, 0x5, R0 ;  /* 0x00000005ff007819 */ /* 0x001fc80000011600 */
[----:B------:R-:W-:-:S05]  /*16430*/  LOP3.LUT R0, R0, 0x3, RZ, 0xc0, !PT ;  /* 0x0000000300007812 */ /* 0x000fca00078ec0ff */
[----:B------:R0:W1:Y:S02]  /*16440*/  SHFL.IDX PT, R14, R0, RZ, 0x1f ;  /* 0x00001fff000e7589 */ /* 0x00006400000e0000 */
.L_x_3010:
[----:B-1----:R-:W-:Y:S01]  /*16450*/  ISETP.NE.AND P0, PT, R14, RZ, PT ;  /* 0x000000ff0e00720c */ /* 0x002fe20003f05270 */
[----:B------:R-:W-:-:S12]  /*16460*/  BSSY B0, `(.L_x_2876) ;  /* 0x000002c000007945 */ /* 0x000fd80003800000 */
[----:B------:R-:W-:Y:S05]  /*16470*/  @P0 BRA `(.L_x_2877) ;  /* 0x0000000000a80947 */ /* 0x000fea0003800000 */
[----:B------:R-:W-:-:S03]  /*16480*/  UMOV UR4, 0xffffffff ;  /* 0xffffffff00047882 */ /* 0x000fc60000000000 */
[----:B------:R-:W-:Y:S05]  /*16490*/  BRA.DIV UR4, `(.L_x_2878) ;  /* 0x0000004204087947 */ /* 0x000fea000b800000 */
[----:B------:R-:W-:-:S13]  /*164a0*/  ELECT P6, URZ, PT ;  /* 0x00000000003f782f */ /* 0x000fda00038c0000 */
.L_x_3013:
[----:B------:R-:W-:Y:S05]  /*164b0*/  @!P6 BRA `(.L_x_2877) ;  /* 0x000000000098e947 */ /* 0x000fea0003800000 */
[----:B------:R-:W-:-:S06]  /*164c0*/  ULOP3.LUT UR4, UR36, 0x2, URZ, 0xfc, !UPT ;  /* 0x0000000224047892 */ /* 0x000fcc000f8efc3f */
[----:B0-----:R-:W-:-:S05]  /*164d0*/  IMAD.U32 R0, RZ, RZ, UR4 ;  /* 0x00000004ff007e24 */ /* 0x001fca000f8e00ff */
[----:B------:R-:W-:-:S13]  /*164e0*/  ISETP.NE.AND P0, PT, R0, 0x3, PT ;  /* 0x000000030000780c */ /* 0x000fda0003f05270 */
[----:B------:R-:W-:Y:S05]  /*164f0*/  @!P0 BRA `(.L_x_2879) ;  /* 0x0000000000048947 */ /* 0x000fea0003800000 */
[----:B------:R-:W-:Y:S01]  /*16500*/  BPT.TRAP 0x1 ;  /* 0x000000040000795c */ /* 0x000fe20000300000 */
.L_x_2879:
[C---:B------:R-:W-:Y:S01]  /*16510*/  IMAD R3, R32.reuse, 0x8, R5 ;  /* 0x0000000820037824 */ /* 0x040fe200078e0205 */
[----:B------:R-:W-:Y:S02]  /*16520*/  SHF.L.U32 R2, R35, 0x1f, RZ ;  /* 0x0000001f23027819 */ /* 0x000fe400000006ff */
[----:B------:R-:W-:Y:S02]  /*16530*/  IADD3 R32, R32, 0x1, RZ ;  /* 0x0000000120207810 */ /* 0x000fe40007ffe0ff */
[----:B------:R-:W0:Y:S02]  /*16540*/  SYNCS.PHASECHK.TRANS64.TRYWAIT P1, [R3+URZ+0x22840], R2 ;  /* 0x02284002030075a7 */ /* 0x000e24000802017f */
[----:B------:R-:W-:-:S04]  /*16550*/  ISETP.NE.AND P2, PT, R32, 0x2, PT ;  /* 0x000000022000780c */ /* 0x000fc80003f45270 */
[----:B------:R-:W-:Y:S01]  /*16560*/  SEL R0, RZ, 0x1, P2 ;  /* 0x00000001ff007807 */ /* 0x000fe20001000000 */
[----:B0-----:R-:W-:Y:S08]  /*16570*/  @!P1 BRA `(.L_x_2880) ;  /* 0x0000003c00f09947 */ /* 0x001ff00003800000 */
.L_x_3014:
[----:B------:R-:W-:Y:S02]  /*16580*/  SEL R32, R32, RZ, P2 ;  /* 0x000000ff20207207 */ /* 0x000fe40001000000 */
[----:B------:R-:W-:Y:S01]  /*16590*/  LOP3.LUT R0, R35, R0, RZ, 0x3c, !PT ;  /* 0x0000000023007212 */ /* 0x000fe200078e3cff */
[----:B------:R-:W-:Y:S06]  /*165a0*/  @!P0 BRA `(.L_x_2881) ;  /* 0x0000000000048947 */ /* 0x000fec0003800000 */
[----:B------:R-:W-:Y:S01]  /*165b0*/  BPT.TRAP 0x1 ;  /* 0x000000040000795c */ /* 0x000fe20000300000 */
.L_x_2881:
[----:B------:R-:W-:Y:S01]  /*165c0*/  IMAD R5, R32, 0x8, R5 ;  /* 0x0000000820057824 */ /* 0x000fe200078e0205 */
[----:B------:R-:W-:-:S04]  /*165d0*/  SHF.L.U32 R0, R0, 0x1f, RZ ;  /* 0x0000001f00007819 */ /* 0x000fc800000006ff */
[----:B------:R-:W1:Y:S02]  /*165e0*/  SYNCS.PHASECHK.TRANS64.TRYWAIT P1, [R5+URZ+0x22840], R0 ;  /* 0x02284000050075a7 */ /* 0x000e64000802017f */
[----:B-1----:R-:W-:Y:S05]  /*165f0*/  @!P1 BRA `(.L_x_2882) ;  /* 0x0000003c00e49947 */ /* 0x002fea0003800000 */
.L_x_3015:
[----:B------:R-:W-:Y:S05]  /*16600*/  @!P0 BRA `(.L_x_2883) ;  /* 0x0000000000048947 */ /* 0x000fea0003800000 */
[----:B------:R-:W-:Y:S01]  /*16610*/  BPT.TRAP 0x1 ;  /* 0x000000040000795c */ /* 0x000fe20000300000 */
.L_x_2883:
[----:B------:R-:W2:Y:S02]  /*16620*/  SYNCS.PHASECHK.TRANS64.TRYWAIT P1, [R3+URZ+0x22860], R2 ;  /* 0x02286002030075a7 */ /* 0x000ea4000802017f */
[----:B--2---:R-:W-:Y:S05]  /*16630*/  @!P1 BRA `(.L_x_2884) ;  /* 0x0000003c00e89947 */ /* 0x004fea0003800000 */
.L_x_3016:
[----:B------:R-:W-:Y:S05]  /*16640*/  @!P0 BRA `(.L_x_2885) ;  /* 0x0000000000048947 */ /* 0x000fea0003800000 */
[----:B------:R-:W-:Y:S01]  /*16650*/  BPT.TRAP 0x1 ;  /* 0x000000040000795c */ /* 0x000fe20000300000 */
.L_x_2885:
[----:B------:R-:W3:Y:S02]  /*16660*/  SYNCS.PHASECHK.TRANS64.TRYWAIT P1, [R5+URZ+0x22860], R0 ;  /* 0x02286000050075a7 */ /* 0x000ee4000802017f */
[----:B---3--:R-:W-:Y:S05]  /*16670*/  @!P1 BRA `(.L_x_2886) ;  /* 0x0000003c00ec9947 */ /* 0x008fea0003800000 */
.L_x_3017:
[----:B------:R-:W-:Y:S05]  /*16680*/  @!P0 BRA `(.L_x_2887) ;  /* 0x0000000000048947 */ /* 0x000fea0003800000 */
[----:B------:R-:W-:Y:S01]  /*16690*/  BPT.TRAP 0x1 ;  /* 0x000000040000795c */ /* 0x000fe20000300000 */
.L_x_2887:
[----:B------:R-:W4:Y:S02]  /*166a0*/  SYNCS.PHASECHK.TRANS64.TRYWAIT P1, [R3+URZ+0x22880], R2 ;  /* 0x02288002030075a7 */ /* 0x000f24000802017f */
[----:B----4-:R-:W-:Y:S05]  /*166b0*/  @!P1 BRA `(.L_x_2888) ;  /* 0x0000003c00f09947 */ /* 0x010fea0003800000 */
.L_x_3018:
[----:B------:R-:W-:Y:S05]  /*166c0*/  @!P0 BRA `(.L_x_2889) ;  /* 0x0000000000048947 */ /* 0x000fea0003800000 */
[----:B------:R-:W-:Y:S01]  /*166d0*/  BPT.TRAP 0x1 ;  /* 0x000000040000795c */ /* 0x000fe20000300000 */
.L_x_2889:
[----:B------:R0:W0:Y:S02]  /*166e0*/  SYNCS.PHASECHK.TRANS64.TRYWAIT P0, [R5+URZ+0x22880], R0 ;  /* 0x02288000050075a7 */ /* 0x000024000800017f */
[----:B0-----:R-:W-:Y:S05]  /*166f0*/  @!P0 NANOSLEEP.SYNCS 0x989680 ;  /* 0x009896800000895d */ /* 0x001fea0003900000 */
[----:B------:R-:W0:Y:S02]  /*16700*/  @!P0 SYNCS.PHASECHK.TRANS64 P0, [R5+URZ+0x22880], R0 ;  /* 0x02288000050085a7 */ /* 0x000e24000800007f */
[----:B0-----:R-:W-:Y:S05]  /*16710*/  @!P0 BRA `(.L_x_2889) ;  /* 0xfffffffc00f08947 */ /* 0x001fea000383ffff */
.L_x_2877:
[----:B------:R-:W-:Y:S05]  /*16720*/  BSYNC B0 ;  /* 0x0000000000007941 */ /* 0x000fea0003800000 */
.L_x_2876:
[----:B------:R-:W-:Y:S05]  /*16730*/  EXIT ;  /* 0x000000000000794d */ /* 0x000fea0003800000 */
.L_x_2736:
[----:B0-----:R-:W-:-:S04]  /*16740*/  IMAD.U32 R3, RZ, RZ, UR43 ;  /* 0x0000002bff037e24 */ /* 0x001fc8000f8e00ff */
[----:B------:R0:W1:Y:S03]  /*16750*/  SYNCS.PHASECHK.TRANS64.TRYWAIT P1, [R3+URZ+0x22800], R6 ;  /* 0x02280006030075a7 */ /* 0x000066000802017f */
[----:B-1----:R-:W-:Y:S05]  /*16760*/  @!P1 NANOSLEEP.SYNCS 0x989680 ;  /* 0x009896800000995d */ /* 0x002fea0003900000 */
[----:B------:R-:W1:Y:S02]  /*16770*/  @!P1 SYNCS.PHASECHK.TRANS64 P1, [R3+URZ+0x22800], R6 ;  /* 0x02280006030095a7 */ /* 0x000e64000802007f */
[----:B-1----:R-:W-:Y:S05]  /*16780*/  @!P1 BRA `(.L_x_2736) ;  /* 0xfffffffc00ec9947 */ /* 0x002fea000383ffff */
[----:B------:R-:W-:Y:S05]  /*16790*/  BRA `(.L_x_2890) ;  /* 0xfffffeb000d07947 */ /* 0x000fea000383ffff */
.L_x_2740:
[----:B-1----:R1:W2:Y:S02]  /*167a0*/  SYNCS.PHASECHK.TRANS64.TRYWAIT P1, [R2+URZ+0x22830], R3 ;  /* 0x02283003020075a7 */ /* 0x0022a4000802017f */
[----:B--2---:R-:W-:Y:S05]  /*167b0*/  @!P1 NANOSLEEP.SYNCS 0x989680 ;  /* 0x009896800000995d */ /* 0x004fea0003900000 */
[----:B------:R-:W2:Y:S02]  /*167c0*/  @!P1 SYNCS.PHASECHK.TRANS64 P1, [R2+URZ+0x22830], R3 ;  /* 0x02283003020095a7 */ /* 0x000ea4000802007f */
[----:B--2---:R-:W-:Y:S05]  /*167d0*/  @!P1 BRA `(.L_x_2740) ;  /* 0xfffffffc00f09947 */ /* 0x004fea000383ffff */
[----:B------:R-:W-:Y:S05]  /*167e0*/  BRA `(.L_x_2739) ;  /* 0xfffffeb000ec7947 */ /* 0x000fea000383ffff */
.L_x_2746:
[----:B-1----:R-:W-:-:S04]  /*167f0*/  IMAD.U32 R8, RZ, RZ, UR6 ;  /* 0x00000006ff087e24 */ /* 0x002fc8000f8e00ff */
[----:B------:R1:W2:Y:S03]  /*16800*/  SYNCS.PHASECHK.TRANS64.TRYWAIT P1, [R8+URZ+0x22830], R7 ;  /* 0x02283007080075a7 */ /* 0x0002a6000802017f */
[----:B--2---:R-:W-:Y:S05]  /*16810*/  @!P1 NANOSLEEP.SYNCS 0x989680 ;  /* 0x009896800000995d */ /* 0x004fea0003900000 */
[----:B------:R-:W2:Y:S02]  /*16820*/  @!P1 SYNCS.PHASECHK.TRANS64 P1, [R8+URZ+0x22830], R7 ;  /* 0x02283007080095a7 */ /* 0x000ea4000802007f */
[----:B--2---:R-:W-:Y:S05]  /*16830*/  @!P1 BRA `(.L_x_2746) ;  /* 0xfffffffc00ec9947 */ /* 0x004fea000383ffff */
[----:B------:R-:W-:Y:S05]  /*16840*/  BRA `(.L_x_2743) ;  /* 0xfffffeec004c7947 */ /* 0x000fea000383ffff */
.L_x_2750:
[----:B-1----:R-:W-:-:S04]  /*16850*/  IMAD.U32 R8, RZ, RZ, UR6 ;  /* 0x00000006ff087e24 */ /* 0x002fc8000f8e00ff */
[----:B------:R1:W2:Y:S03]  /*16860*/  SYNCS.PHASECHK.TRANS64.TRYWAIT P1, [R8+URZ+0x22850], R7 ;  /* 0x02285007080075a7 */ /* 0x0002a6000802017f */
[----:B--2---:R-:W-:Y:S05]  /*16870*/  @!P1 NANOSLEEP.SYNCS 0x989680 ;  /* 0x009896800000995d */ /* 0x004fea0003900000 */
[----:B------:R-:W2:Y:S02]  /*16880*/  @!P1 SYNCS.PHASECHK.TRANS64 P1, [R8+URZ+0x22850], R7 ;  /* 0x02285007080095a7 */ /* 0x000ea4000802007f */
[----:B--2---:R-:W-:Y:S05]  /*16890*/  @!P1 BRA `(.L_x_2750) ;  /* 0xfffffffc00ec9947 */ /* 0x004fea000383ffff */
[----:B------:R-:W-:Y:S05]  /*168a0*/  BRA `(.L_x_2747) ;  /* 0xfffffef400687947 */ /* 0x000fea000383ffff */
.L_x_2758:
[----:B-1----:R-:W-:-:S04]  /*168b0*/  IMAD.U32 R8, RZ, RZ, UR6 ;  /* 0x00000006ff087e24 */ /* 0x002fc8000f8e00ff */
[----:B------:R1:W2:Y:S03]  /*168c0*/  SYNCS.PHASECHK.TRANS64.TRYWAIT P1, [R8+URZ+0x22830], R7 ;  /* 0x02283007080075a7 */ /* 0x0002a6000802017f */
[----:B--2---:R-:W-:Y:S05]  /*168d0*/  @!P1 NANOSLEEP.SYNCS 0x989680 ;  /* 0x009896800000995d */ /* 0x004fea0003900000 */
[----:B------:R-:W2:Y:S02]  /*168e0*/  @!P1 SYNCS.PHASECHK.TRANS64 P1, [R8+URZ+0x22830], R7 ;  /* 0x02283007080095a7 */ /* 0x000ea4000802007f */
[----:B--2---:R-:W-:Y:S05]  /*168f0*/  @!P1 BRA `(.L_x_2758) ;  /* 0xfffffffc00ec9947 */ /* 0x004fea000383ffff */
[----:B------:R-:W-:Y:S05]  /*16900*/  BRA `(.L_x_2755) ;  /* 0xffffff2800d47947 */ /* 0x000fea000383ffff */
.L_x_2762:
[----:B-1----:R-:W-:-:S04]  /*16910*/  IMAD.U32 R8, RZ, RZ, UR6 ;  /* 0x00000006ff087e24 */ /* 0x002fc8000f8e00ff */
[----:B------:R1:W2:Y:S03]  /*16920*/  SYNCS.PHASECHK.TRANS64.TRYWAIT P1, [R8+URZ+0x22850], R7 ;  /* 0x02285007080075a7 */ /* 0x0002a6000802017f */
[----:B--2---:R-:W-:Y:S05]  /*16930*/  @!P1 NANOSLEEP.SYNCS 0x989680 ;  /* 0x009896800000995d */ /* 0x004fea0003900000 */
[----:B------:R-:W2:Y:S02]  /*16940*/  @!P1 SYNCS.PHASECHK.TRANS64 P1, [R8+URZ+0x22850], R7 ;  /* 0x02285007080095a7 */ /* 0x000ea4000802007f */
[----:B--2---:R-:W-:Y:S05]  /*16950*/  @!P1 BRA `(.L_x_2762) ;  /* 0xfffffffc00ec9947 */ /* 0x004fea000383ffff */
[----:B------:R-:W-:Y:S05]  /*16960*/  BRA `(.L_x_2759) ;  /* 0xffffff3000e47947 */ /* 0x000fea000383ffff */
.L_x_2769:
[----:B-1----:R-:W-:-:S04]  /*16970*/  IMAD.U32 R5, RZ, RZ, UR9 ;  /* 0x00000009ff057e24 */ /* 0x002fc8000f8e00ff */
[----:B------:R1:W2:Y:S03]  /*16980*/  SYNCS.PHASECHK.TRANS64.TRYWAIT P1, [R5+URZ+0x22850], R0 ;  /* 0x02285000050075a7 */ /* 0x0002a6000802017f */
[----:B--2---:R-:W-:Y:S05]  /*16990*/  @!P1 NANOSLEEP.SYNCS 0x989680 ;  /* 0x009896800000995d */ /* 0x004fea0003900000 */
[----:B------:R-:W2:Y:S02]  /*169a0*/  @!P1 SYNCS.PHASECHK.TRANS64 P1, [R5+URZ+0x22850], R0 ;  /* 0x02285000050095a7 */ /* 0x000ea4000802007f */
[----:B--2---:R-:W-:Y:S05]  /*169b0*/  @!P1 BRA `(.L_x_2769) ;  /* 0xfffffffc00ec9947 */ /* 0x004fea000383ffff */
[----:B------:R-:W-:Y:S05]  /*169c0*/  BRA `(.L_x_2768) ;  /* 0xffffff5c003c7947 */ /* 0x000fea000383ffff */
.L_x_2814:
[----:B------:R-:W0:Y:S01]  /*169d0*/  S2R R20, SR_TID.X ;  /* 0x0000000000147919 */ /* 0x000e220000002100 */
[----:B------:R-:W-:Y:S01]  /*169e0*/  MOV R12, RZ ;  /* 0x000000ff000c7202 */ /* 0x000fe20000000f00 */
        /* <DEDUP_REMOVED lines=8> */
.L_x_2891:
[----:B------:R-:W-:Y:S05]  /*16a70*/  BRA `(.L_x_2892) ;  /* 0xffffffa800b87947 */ /* 0x000fea000383ffff */
.L_x_2817:
[----:B0-----:R0:W1:Y:S02]  /*16a80*/  SYNCS.PHASECHK.TRANS64.TRYWAIT P0, [R0+URZ+0x22880], R28 ;  /* 0x0228801c000075a7 */ /* 0x001064000800017f */
[----:B-1----:R-:W-:Y:S05]  /*16a90*/  @!P0 NANOSLEEP.SYNCS 0x989680 ;  /* 0x009896800000895d */ /* 0x002fea0003900000 */
[----:B------:R-:W1:Y:S02]  /*16aa0*/  @!P0 SYNCS.PHASECHK.TRANS64 P0, [R0+URZ+0x22880], R28 ;  /* 0x0228801c000085a7 */ /* 0x000e64000800007f */
[----:B-1----:R-:W-:Y:S05]  /*16ab0*/  @!P0 BRA `(.L_x_2817) ;  /* 0xfffffffc00f08947 */ /* 0x002fea000383ffff */
[----:B------:R-:W-:Y:S05]  /*16ac0*/  BRA `(.L_x_2893) ;  /* 0xffffffac00dc7947 */ /* 0x000fea000383ffff */
.L_x_2818:
        /* <DEDUP_REMOVED lines=8> */
.L_x_2895:
[----:B------:R-:W-:Y:S05]  /*16b50*/  BSYNC B0 ;  /* 0x0000000000007941 */ /* 0x000fea0003800000 */
.L_x_2894:
        /* <DEDUP_REMOVED lines=12> */
.L_x_2896:
[C---:B------:R-:W-:Y:S02]  /*16c20*/  ISETP.GE.AND P5, PT, R19.reuse, 0x21, PT ;  /* 0x000000211300780c */ /* 0x040fe40003fa6270 */
[----:B------:R-:W-:Y:S01]  /*16c30*/  ISETP.GE.AND P4, PT, R19, 0x31, PT ;  /* 0x000000311300780c */ /* 0x000fe20003f86270 */
[----:B------:R-:W-:Y:S02]  /*16c40*/  IMAD.MOV.U32 R13, RZ, RZ, R10 ;  /* 0x000000ffff0d7224 */ /* 0x000fe400078e000a */
[----:B------:R-:W-:Y:S02]  /*16c50*/  IMAD.MOV.U32 R12, RZ, RZ, 0x1 ;  /* 0x00000001ff0c7424 */ /* 0x000fe400078e00ff */
[----:B------:R-:W-:-:S08]  /*16c60*/  IMAD.MOV.U32 R2, RZ, RZ, R14 ;  /* 0x000000ffff027224 */ /* 0x000fd000078e000e */
[----:B------:R-:W-:Y:S05]  /*16c70*/  WARPSYNC.COLLECTIVE R15, `(.L_x_2897) ;  /* 0x000000000f087348 */ /* 0x000fea0003c00000 */
[----:B------:R0:W1:Y:S02]  /*16c80*/  SHFL.IDX P6, R14, R13, R12, R11 ;  /* 0x0000000c0d0e7389 */ /* 0x00006400000c000b */
[----:B01----:R-:W-:Y:S01]  /*16c90*/  ENDCOLLECTIVE ;  /* 0x000000000000791b */ /* 0x003fe20003800000 */
.L_x_2897:
        /* <DEDUP_REMOVED lines=8> */
[----:B0-----:R-:W-:-:S07]  /*16d20*/  MOV R3, R14 ;  /* 0x0000000e00037202 */ /* 0x001fce0000000f00 */
[----:B------:R-:W-:Y:S05]  /*16d30*/  WARPSYNC.COLLECTIVE R15, `(.L_x_2898) ;  /* 0x000000000f087348 */ /* 0x000fea0003c00000 */
[----:B------:R0:W1:Y:S02]  /*16d40*/  SHFL.IDX P6, R14, R13, R12, R11 ;  /* 0x0000000c0d0e7389 */ /* 0x00006400000c000b */
[----:B01----:R-:W-:Y:S01]  /*16d50*/  ENDCOLLECTIVE ;  /* 0x000000000000791b */ /* 0x003fe20003800000 */
.L_x_2898:
[----:B------:R-:W-:Y:S02]  /*16d60*/  IMAD.MOV.U32 R13, RZ, RZ, R10 ;  /* 0x000000ffff0d7224 */ /* 0x000fe400078e000a */
[----:B------:R-:W-:Y:S02]  /*16d70*/  IMAD.MOV.U32 R12, RZ, RZ, 0x2 ;  /* 0x00000002ff0c7424 */ /* 0x000fe400078e00ff */
[----:B------:R-:W-:-:S07]  /*16d80*/  IMAD.MOV.U32 R2, RZ, RZ, R14 ;  /* 0x000000ffff027224 */ /* 0x000fce00078e000e */
[----:B------:R-:W-:Y:S05]  /*16d90*/  WARPSYNC.COLLECTIVE R15, `(.L_x_2899) ;  /* 0x000000000f087348 */ /* 0x000fea0003c00000 */
[----:B------:R0:W1:Y:S02]  /*16da0*/  SHFL.IDX P6, R14, R13, R12, R11 ;  /* 0x0000000c0d0e7389 */ /* 0x00006400000c000b */
[----:B01----:R-:W-:Y:S01]  /*16db0*/  ENDCOLLECTIVE ;  /* 0x000000000000791b */ /* 0x003fe20003800000 */
.L_x_2899:
        /* <DEDUP_REMOVED lines=12> */
.L_x_2900:
[----:B------:R-:W-:Y:S02]  /*16e80*/  IMAD.MOV.U32 R13, RZ, RZ, R10 ;  /* 0x000000ffff0d7224 */ /* 0x000fe400078e000a */
[----:B------:R-:W-:Y:S01]  /*16e90*/  IMAD.MOV.U32 R12, RZ, RZ, 0x3 ;  /* 0x00000003ff0c7424 */ /* 0x000fe200078e00ff */
[----:B------:R-:W-:-:S07]  /*16ea0*/  MOV R2, R14 ;  /* 0x0000000e00027202 */ /* 0x000fce0000000f00 */
[----:B------:R-:W-:Y:S05]  /*16eb0*/  WARPSYNC.COLLECTIVE R15, `(.L_x_2901) ;  /* 0x000000000f087348 */ /* 0x000fea0003c00000 */
[----:B------:R0:W1:Y:S02]  /*16ec0*/  SHFL.IDX P6, R14, R13, R12, R11 ;  /* 0x0000000c0d0e7389 */ /* 0x00006400000c000b */
[----:B01----:R-:W-:Y:S01]  /*16ed0*/  ENDCOLLECTIVE ;  /* 0x000000000000791b */ /* 0x003fe20003800000 */
.L_x_2901:
        /* <DEDUP_REMOVED lines=12> */
.L_x_2902:
[----:B------:R-:W-:Y:S01]  /*16fa0*/  MOV R13, R10 ;  /* 0x0000000a000d7202 */ /* 0x000fe20000000f00 */
[----:B------:R-:W-:Y:S02]  /*16fb0*/  IMAD.MOV.U32 R12, RZ, RZ, 0x4 ;  /* 0x00000004ff0c7424 */ /* 0x000fe400078e00ff */
[----:B------:R-:W-:-:S07]  /*16fc0*/  IMAD.MOV.U32 R2, RZ, RZ, R14 ;  /* 0x000000ffff027224 */ /* 0x000fce00078e000e */
[----:B------:R-:W-:Y:S05]  /*16fd0*/  WARPSYNC.COLLECTIVE R15, `(.L_x_2903) ;  /* 0x000000000f087348 */ /* 0x000fea0003c00000 */
[----:B------:R0:W1:Y:S02]  /*16fe0*/  SHFL.IDX P6, R14, R13, R12, R11 ;  /* 0x0000000c0d0e7389 */ /* 0x00006400000c000b */
[----:B01----:R-:W-:Y:S01]  /*16ff0*/  ENDCOLLECTIVE ;  /* 0x000000000000791b */ /* 0x003fe20003800000 */
.L_x_2903:
        /* <DEDUP_REMOVED lines=12> */
.L_x_2904:
[----:B------:R-:W-:Y:S02]  /*170c0*/  IMAD.MOV.U32 R13, RZ, RZ, R10 ;  /* 0x000000ffff0d7224 */ /* 0x000fe400078e000a */
[----:B------:R-:W-:Y:S02]  /*170d0*/  IMAD.MOV.U32 R12, RZ, RZ, 0x5 ;  /* 0x00000005ff0c7424 */ /* 0x000fe400078e00ff */
[----:B------:R-:W-:-:S07]  /*170e0*/  IMAD.MOV.U32 R2, RZ, RZ, R14 ;  /* 0x000000ffff027224 */ /* 0x000fce00078e000e */
[----:B------:R-:W-:Y:S05]  /*170f0*/  WARPSYNC.COLLECTIVE R15, `(.L_x_2905) ;  /* 0x000000000f087348 */ /* 0x000fea0003c00000 */
[----:B------:R0:W1:Y:S02]  /*17100*/  SHFL.IDX P6, R14, R13, R12, R11 ;  /* 0x0000000c0d0e7389 */ /* 0x00006400000c000b */
[----:B01----:R-:W-:Y:S01]  /*17110*/  ENDCOLLECTIVE ;  /* 0x000000000000791b */ /* 0x003fe20003800000 */
.L_x_2905:
        /* <DEDUP_REMOVED lines=12> */
.L_x_2906:
[----:B------:R-:W-:Y:S02]  /*171e0*/  IMAD.MOV.U32 R13, RZ, RZ, R10 ;  /* 0x000000ffff0d7224 */ /* 0x000fe400078e000a */
[----:B------:R-:W-:Y:S02]  /*171f0*/  IMAD.MOV.U32 R12, RZ, RZ, 0x6 ;  /* 0x00000006ff0c7424 */ /* 0x000fe400078e00ff */
[----:B------:R-:W-:-:S07]  /*17200*/  IMAD.MOV.U32 R2, RZ, RZ, R14 ;  /* 0x000000ffff027224 */ /* 0x000fce00078e000e */
[----:B------:R-:W-:Y:S05]  /*17210*/  WARPSYNC.COLLECTIVE R15, `(.L_x_2907) ;  /* 0x000000000f087348 */ /* 0x000fea0003c00000 */
[----:B------:R0:W1:Y:S02]  /*17220*/  SHFL.IDX P6, R14, R13, R12, R11 ;  /* 0x0000000c0d0e7389 */ /* 0x00006400000c000b */
[----:B01----:R-:W-:Y:S01]  /*17230*/  ENDCOLLECTIVE ;  /* 0x000000000000791b */ /* 0x003fe20003800000 */
.L_x_2907:
        /* <DEDUP_REMOVED lines=12> */
.L_x_2908:
[----:B------:R-:W-:Y:S02]  /*17300*/  IMAD.MOV.U32 R13, RZ, RZ, R10 ;  /* 0x000000ffff0d7224 */ /* 0x000fe400078e000a */
[----:B------:R-:W-:Y:S01]  /*17310*/  IMAD.MOV.U32 R12, RZ, RZ, 0x7 ;  /* 0x00000007ff0c7424 */ /* 0x000fe200078e00ff */
[----:B------:R-:W-:-:S07]  /*17320*/  MOV R2, R14 ;  /* 0x0000000e00027202 */ /* 0x000fce0000000f00 */
[----:B------:R-:W-:Y:S05]  /*17330*/  WARPSYNC.COLLECTIVE R15, `(.L_x_2909) ;  /* 0x000000000f087348 */ /* 0x000fea0003c00000 */
[----:B------:R0:W1:Y:S02]  /*17340*/  SHFL.IDX P6, R14, R13, R12, R11 ;  /* 0x0000000c0d0e7389 */ /* 0x00006400000c000b */
[----:B01----:R-:W-:Y:S01]  /*17350*/  ENDCOLLECTIVE ;  /* 0x000000000000791b */ /* 0x003fe20003800000 */
.L_x_2909:
        /* <DEDUP_REMOVED lines=12> */
.L_x_2910:
[----:B------:R-:W-:Y:S01]  /*17420*/  MOV R13, R21 ;  /* 0x00000015000d7202 */ /* 0x000fe20000000f00 */
[----:B------:R-:W-:Y:S02]  /*17430*/  IMAD.MOV.U32 R12, RZ, RZ, RZ ;  /* 0x000000ffff0c7224 */ /* 0x000fe400078e00ff */
[----:B------:R-:W-:-:S07]  /*17440*/  IMAD.MOV.U32 R2, RZ, RZ, R14 ;  /* 0x000000ffff027224 */ /* 0x000fce00078e000e */
[----:B------:R-:W-:Y:S05]  /*17450*/  WARPSYNC.COLLECTIVE R15, `(.L_x_2911) ;  /* 0x000000000f087348 */ /* 0x000fea0003c00000 */
[----:B------:R0:W1:Y:S02]  /*17460*/  SHFL.IDX P6, R14, R13, R12, R11 ;  /* 0x0000000c0d0e7389 */ /* 0x00006400000c000b */
[----:B01----:R-:W-:Y:S01]  /*17470*/  ENDCOLLECTIVE ;  /* 0x000000000000791b */ /* 0x003fe20003800000 */
.L_x_2911:
        /* <DEDUP_REMOVED lines=12> */
.L_x_2912:
[----:B------:R-:W-:Y:S02]  /*17540*/  IMAD.MOV.U32 R13, RZ, RZ, R21 ;  /* 0x000000ffff0d7224 */ /* 0x000fe400078e0015 */
[----:B------:R-:W-:Y:S02]  /*17550*/  IMAD.MOV.U32 R12, RZ, RZ, 0x1 ;  /* 0x00000001ff0c7424 */ /* 0x000fe400078e00ff */
[----:B------:R-:W-:-:S07]  /*17560*/  IMAD.MOV.U32 R2, RZ, RZ, R14 ;  /* 0x000000ffff027224 */ /* 0x000fce00078e000e */
[----:B------:R-:W-:Y:S05]  /*17570*/  WARPSYNC.COLLECTIVE R15, `(.L_x_2913) ;  /* 0x000000000f087348 */ /* 0x000fea0003c00000 */
[----:B------:R0:W1:Y:S02]  /*17580*/  SHFL.IDX P6, R14, R13, R12, R11 ;  /* 0x0000000c0d0e7389 */ /* 0x00006400000c000b */
[----:B01----:R-:W-:Y:S01]  /*17590*/  ENDCOLLECTIVE ;  /* 0x000000000000791b */ /* 0x003fe20003800000 */
.L_x_2913:
        /* <DEDUP_REMOVED lines=8> */
[----:B------:R-:W-:Y:S02]  /*17620*/  ISETP.GE.AND P1, PT, R19, 0x11, PT ;  /* 0x000000111300780c */ /* 0x000fe40003f26270 */
[----:B------:R-:W-:-:S11]  /*17630*/  MOV R21, R14 ;  /* 0x0000000e00157202 */ /* 0x000fd60000000f00 */
[----:B0-----:R-:W-:Y:S05]  /*17640*/  WARPSYNC.COLLECTIVE R15, `(.L_x_2914) ;  /* 0x000000000f087348 */ /* 0x001fea0003c00000 */
[----:B------:R1:W2:Y:S02]  /*17650*/  SHFL.IDX P6, R14, R13, R12, R11 ;  /* 0x0000000c0d0e7389 */ /* 0x0002a400000c000b */
[----:B012---:R-:W-:Y:S01]  /*17660*/  ENDCOLLECTIVE ;  /* 0x000000000000791b */ /* 0x007fe20003800000 */
.L_x_2914:
        /* <DEDUP_REMOVED lines=15> */
.L_x_2823:
[----:B--2---:R2:W3:Y:S02]  /*17760*/  SYNCS.PHASECHK.TRANS64.TRYWAIT P0, [R0+URZ+0x22840], R28 ;  /* 0x0228401c000075a7 */ /* 0x0044e4000800017f */
[----:B---3--:R-:W-:Y:S05]  /*17770*/  @!P0 NANOSLEEP.SYNCS 0x989680 ;  /* 0x009896800000895d */ /* 0x008fea0003900000 */
[----:B------:R-:W3:Y:S02]  /*17780*/  @!P0 SYNCS.PHASECHK.TRANS64 P0, [R0+URZ+0x22840], R28 ;  /* 0x0228401c000085a7 */ /* 0x000ee4000800007f */
[----:B---3--:R-:W-:Y:S05]  /*17790*/  @!P0 BRA `(.L_x_2823) ;  /* 0xfffffffc00f08947 */ /* 0x008fea000383ffff */
[----:B------:R-:W-:Y:S05]  /*177a0*/  BRA `(.L_x_2916) ;  /* 0xffffffac00087947 */ /* 0x000fea000383ffff */
.L_x_2824:
        /* <DEDUP_REMOVED lines=8> */
.L_x_2918:
[----:B------:R-:W-:Y:S05]  /*17830*/  BSYNC B0 ;  /* 0x0000000000007941 */ /* 0x000fea0003800000 */
.L_x_2917:
        /* <DEDUP_REMOVED lines=8> */
.L_x_2919:
        /* <DEDUP_REMOVED lines=13> */
.L_x_2920:
[----:B------:R-:W-:Y:S01]  /*17990*/  IMAD.MOV.U32 R13, RZ, RZ, R8 ;  /* 0x000000ffff0d7224 */ /* 0x000fe200078e0008 */
[----:B------:R-:W-:-:S07]  /*179a0*/  MOV R2, R14 ;  /* 0x0000000e00027202 */ /* 0x000fce0000000f00 */
[----:B------:R-:W-:Y:S05]  /*179b0*/  WARPSYNC.COLLECTIVE R15, `(.L_x_2921) ;  /* 0x000000000f087348 */ /* 0x000fea0003c00000 */
[----:B------:R0:W1:Y:S02]  /*179c0*/  SHFL.IDX P6, R14, R13, R12, R11 ;  /* 0x0000000c0d0e7389 */ /* 0x00006400000c000b */
[----:B01----:R-:W-:Y:S01]  /*179d0*/  ENDCOLLECTIVE ;  /* 0x000000000000791b */ /* 0x003fe20003800000 */
.L_x_2921:
        /* <DEDUP_REMOVED lines=13> */
.L_x_2922:
[----:B------:R-:W-:Y:S02]  /*17ab0*/  IMAD.MOV.U32 R13, RZ, RZ, R8 ;  /* 0x000000ffff0d7224 */ /* 0x000fe400078e0008 */
[----:B------:R-:W-:-:S07]  /*17ac0*/  IMAD.MOV.U32 R2, RZ, RZ, R14 ;  /* 0x000000ffff027224 */ /* 0x000fce00078e000e */
[----:B------:R-:W-:Y:S05]  /*17ad0*/  WARPSYNC.COLLECTIVE R15, `(.L_x_2923) ;  /* 0x000000000f087348 */ /* 0x000fea0003c00000 */
[----:B------:R0:W1:Y:S02]  /*17ae0*/  SHFL.IDX P6, R14, R13, R12, R11 ;  /* 0x0000000c0d0e7389 */ /* 0x00006400000c000b */
[----:B01----:R-:W-:Y:S01]  /*17af0*/  ENDCOLLECTIVE ;  /* 0x000000000000791b */ /* 0x003fe20003800000 */
.L_x_2923:
        /* <DEDUP_REMOVED lines=8> */
.L_x_2924:
        /* <DEDUP_REMOVED lines=11> */
.L_x_2925:
        /* <DEDUP_REMOVED lines=8> */
.L_x_2926:
        /* <DEDUP_REMOVED lines=11> */
.L_x_2927:
        /* <DEDUP_REMOVED lines=8> */
.L_x_2928:
        /* <DEDUP_REMOVED lines=11> */
.L_x_2929:
        /* <DEDUP_REMOVED lines=8> */
.L_x_2930:
        /* <DEDUP_REMOVED lines=10> */
.L_x_2931:
        /* <DEDUP_REMOVED lines=8> */
.L_x_2932:
        /* <DEDUP_REMOVED lines=10> */
.L_x_2933:
[----:B------:R-:W-:Y:S02]  /*180d0*/  IMAD.MOV.U32 R13, RZ, RZ, R5 ;  /* 0x000000ffff0d7224 */ /* 0x000fe400078e0005 */
[----:B------:R-:W-:Y:S01]  /*180e0*/  IMAD.MOV.U32 R12, RZ, RZ, RZ ;  /* 0x000000ffff0c7224 */ /* 0x000fe200078e00ff */
[----:B------:R-:W-:-:S05]  /*180f0*/  @P3 IADD3 R14, P0, R31, R14, RZ ;  /* 0x0000000e1f0e3210 */ /* 0x000fca0007f1e0ff */
[----:B------:R-:W-:-:S08]  /*18100*/  @P3 IMAD.MOV.U32 R2, RZ, RZ, R14 ;  /* 0x000000ffff023224 */ /* 0x000fd000078e000e */
[----:B------:R-:W-:Y:S05]  /*18110*/  WARPSYNC.COLLECTIVE R15, `(.L_x_2934) ;  /* 0x000000000f087348 */ /* 0x000fea0003c00000 */
[----:B------:R0:W1:Y:S02]  /*18120*/  SHFL.IDX P6, R14, R13, R12, R11 ;  /* 0x0000000c0d0e7389 */ /* 0x00006400000c000b */
[----:B01----:R-:W-:Y:S01]  /*18130*/  ENDCOLLECTIVE ;  /* 0x000000000000791b */ /* 0x003fe20003800000 */
.L_x_2934:
        /* <DEDUP_REMOVED lines=11> */
.L_x_2935:
        /* <DEDUP_REMOVED lines=8> */
.L_x_2936:
        /* <DEDUP_REMOVED lines=10> */
.L_x_2937:
[----:B------:R-:W-:Y:S05]  /*18310*/  BRA `(.L_x_2938) ;  /* 0xffffffa400c87947 */ /* 0x000fea000383ffff */
.L_x_2829:
[----:B------:R-:W-:Y:S02]  /*18320*/  IMAD.MOV.U32 R13, RZ, RZ, R5 ;  /* 0x000000ffff0d7224 */ /* 0x000fe400078e0005 */
[----:B------:R-:W-:Y:S02]  /*18330*/  IMAD.MOV.U32 R12, RZ, RZ, RZ ;  /* 0x000000ffff0c7224 */ /* 0x000fe400078e00ff */
[----:B------:R-:W-:Y:S02]  /*18340*/  IMAD.MOV.U32 R11, RZ, RZ, 0x181f ;  /* 0x0000181fff0b7424 */ /* 0x000fe400078e00ff */
[----:B------:R-:W-:Y:S02]  /*18350*/  IMAD.MOV.U32 R15, RZ, RZ, -0x1 ;  /* 0xffffffffff0f7424 */ /* 0x000fe400078e00ff */
[----:B------:R-:W-:Y:S02]  /*18360*/  IMAD R4, R4, UR41, RZ ;  /* 0x0000002904047c24 */ /* 0x000fe4000f8e02ff */
[----:B------:R-:W-:-:S07]  /*18370*/  IMAD R17, R17, 0x80, R10 ;  /* 0x0000008011117824 */ /* 0x000fce00078e020a */
[----:B-----5:R-:W-:Y:S05]  /*18380*/  WARPSYNC.COLLECTIVE R15, `(.L_x_2939) ;  /* 0x000000000f087348 */ /* 0x020fea0003c00000 */
[----:B------:R0:W1:Y:S02]  /*18390*/  SHFL.IDX P6, R14, R13, R12, R11 ;  /* 0x0000000c0d0e7389 */ /* 0x00006400000c000b */
[----:B01---5:R-:W-:Y:S01]  /*183a0*/  ENDCOLLECTIVE ;  /* 0x000000000000791b */ /* 0x023fe20003800000 */
.L_x_2939:
[C---:B------:R-:W-:Y:S01]  /*183b0*/  VIADD R7, R17.reuse, 0x10 ;  /* 0x0000001011077836 */ /* 0x040fe20000000000 */
[----:B------:R-:W-:Y:S01]  /*183c0*/  ISETP.GE.AND P2, PT, R17, R4, PT ;  /* 0x000000041100720c */ /* 0x000fe20003f46270 */
[----:B------:R-:W-:Y:S02]  /*183d0*/  IMAD.MOV.U32 R13, RZ, RZ, R0 ;  /* 0x000000ffff0d7224 */ /* 0x000fe400078e0000 */
[----:B------:R-:W-:-:S10]  /*183e0*/  IMAD.MOV.U32 R2, RZ, RZ, R14 ;  /* 0x000000ffff027224 */ /* 0x000fd400078e000e */
[----:B------:R-:W-:Y:S05]  /*183f0*/  WARPSYNC.COLLECTIVE R15, `(.L_x_2940) ;  /* 0x000000000f087348 */ /* 0x000fea0003c00000 */
[----:B------:R0:W1:Y:S02]  /*18400*/  SHFL.IDX P6, R14, R13, R12, R11 ;  /* 0x0000000c0d0e7389 */ /* 0x00006400000c000b */
[----:B01----:R-:W-:Y:S01]  /*18410*/  ENDCOLLECTIVE ;  /* 0x000000000000791b */ /* 0x003fe20003800000 */
.L_x_2940:
[----:B------:R-:W-:Y:S02]  /*18420*/  IMAD.MOV.U32 R13, RZ, RZ, R5 ;  /* 0x000000ffff0d7224 */ /* 0x000fe400078e0005 */
[----:B------:R-:W-:Y:S01]  /*18430*/  IMAD.MOV.U32 R12, RZ, RZ, 0x1 ;  /* 0x00000001ff0c7424 */ /* 0x000fe200078e00ff */
[----:B------:R-:W-:-:S04]  /*18440*/  @!P2 IADD3 R14, P1, R31, R14, RZ ;  /* 0x0000000e1f0ea210 */ /* 0x000fc80007f3e0ff */
[----:B------:R-:W-:Y:S01]  /*18450*/  @!P2 IADD3.X R3, RZ, R2, RZ, P1, !PT ;  /* 0x00000002ff03a210 */ /* 0x000fe20000ffe4ff */
[----:B------:R-:W-:-:S08]  /*18460*/  @!P2 IMAD.MOV.U32 R2, RZ, RZ, R14 ;  /* 0x000000ffff02a224 */ /* 0x000fd000078e000e */
[----:B------:R-:W-:Y:S05]  /*18470*/  WARPSYNC.COLLECTIVE R15, `(.L_x_2941) ;  /* 0x000000000f087348 */ /* 0x000fea0003c00000 */
[----:B------:R0:W1:Y:S02]  /*18480*/  SHFL.IDX P6, R14, R13, R12, R11 ;  /* 0x0000000c0d0e7389 */ /* 0x00006400000c000b */
[----:B01----:R-:W-:Y:S01]  /*18490*/  ENDCOLLECTIVE ;  /* 0x000000000000791b */ /* 0x003fe20003800000 */
.L_x_2941:
        /* <DEDUP_REMOVED lines=11> */
.L_x_2942:
[----:B------:R-:W-:Y:S02]  /*18550*/  IMAD.MOV.U32 R13, RZ, RZ, R5 ;  /* 0x000000ffff0d7224 */ /* 0x000fe400078e0005 */
[----:B------:R-:W-:Y:S01]  /*18560*/  IMAD.MOV.U32 R12, RZ, RZ, 0x2 ;  /* 0x00000002ff0c7424 */ /* 0x000fe200078e00ff */
[----:B------:R-:W-:-:S13]  /*18570*/  @!P2 IADD3 R2, P1, R31, R14, RZ ;  /* 0x0000000e1f02a210 */ /* 0x000fda0007f3e0ff */
[----:B------:R-:W-:Y:S05]  /*18580*/  WARPSYNC.COLLECTIVE R15, `(.L_x_2943) ;  /* 0x000000000f087348 */ /* 0x000fea0003c00000 */
[----:B------:R0:W1:Y:S02]  /*18590*/  SHFL.IDX P6, R14, R13, R12, R11 ;  /* 0x0000000c0d0e7389 */ /* 0x00006400000c000b */
[----:B01----:R-:W-:Y:S01]  /*185a0*/  ENDCOLLECTIVE ;  /* 0x000000000000791b */ /* 0x003fe20003800000 */
.L_x_2943:
        /* <DEDUP_REMOVED lines=12> */
.L_x_2944:
[----:B------:R-:W-:Y:S01]  /*18670*/  IMAD.MOV.U32 R13, RZ, RZ, R5 ;  /* 0x000000ffff0d7224 */ /* 0x000fe200078e0005 */
[----:B------:R-:W-:Y:S02]  /*18680*/  MOV R12, 0x3 ;  /* 0x00000003000c7802 */ /* 0x000fe40000000f00 */
[----:B------:R-:W-:-:S13]  /*18690*/  @!P2 IADD3 R2, P1, R31, R14, RZ ;  /* 0x0000000e1f02a210 */ /* 0x000fda0007f3e0ff */
[----:B------:R-:W-:Y:S05]  /*186a0*/  WARPSYNC.COLLECTIVE R15, `(.L_x_2945) ;  /* 0x000000000f087348 */ /* 0x000fea0003c00000 */
[----:B------:R0:W1:Y:S02]  /*186b0*/  SHFL.IDX P6, R14, R13, R12, R11 ;  /* 0x0000000c0d0e7389 */ /* 0x00006400000c000b */
[----:B01----:R-:W-:Y:S01]  /*186c0*/  ENDCOLLECTIVE ;  /* 0x000000000000791b */ /* 0x003fe20003800000 */
.L_x_2945:
        /* <DEDUP_REMOVED lines=12> */
.L_x_2946:
[----:B------:R-:W-:Y:S02]  /*18790*/  IMAD.MOV.U32 R13, RZ, RZ, R5 ;  /* 0x000000ffff0d7224 */ /* 0x000fe400078e0005 */
[----:B------:R-:W-:Y:S01]  /*187a0*/  IMAD.MOV.U32 R12, RZ, RZ, 0x4 ;  /* 0x00000004ff0c7424 */ /* 0x000fe200078e00ff */
[----:B------:R-:W-:-:S13]  /*187b0*/  @!P2 IADD3 R2, P1, R31, R14, RZ ;  /* 0x0000000e1f02a210 */ /* 0x000fda0007f3e0ff */
[----:B------:R-:W-:Y:S05]  /*187c0*/  WARPSYNC.COLLECTIVE R15, `(.L_x_2947) ;  /* 0x000000000f087348 */ /* 0x000fea0003c00000 */
[----:B------:R0:W1:Y:S02]  /*187d0*/  SHFL.IDX P6, R14, R13, R12, R11 ;  /* 0x0000000c0d0e7389 */ /* 0x00006400000c000b */
[----:B01----:R-:W-:Y:S01]  /*187e0*/  ENDCOLLECTIVE ;  /* 0x000000000000791b */ /* 0x003fe20003800000 */
.L_x_2947:
[----:B------:R-:W-:-:S05]  /*187f0*/  @!P2 IMAD.X R3, RZ, RZ, R6, P1 ;  /* 0x000000ffff03a224 */ /* 0x000fca00008e0606 */
[----:B------:R-:W-:Y:S01]  /*18800*/  @!PT LDS RZ, [RZ] ;  /* 0x00000000fffff984 */ /* 0x000fe20000000800 */
[----:B------:R-:W-:Y:S01]  /*18810*/  @!PT LDS RZ, [RZ] ;  /* 0x00000000fffff984 */ /* 0x000fe20000000800 */
[----:B------:R-:W-:Y:S01]  /*18820*/  @!PT LDS RZ, [RZ] ;  /* 0x00000000fffff984 */ /* 0x000fe20000000800 */
[----:B------:R0:W-:Y:S01]  /*18830*/  @!P2 LDGSTS.E.BYPASS.LTC128B.128 [R8+0x15c00], desc[UR52][R2.64], !P0 ;  /* 0x15c000000208afae */ /* 0x0001e2000c101d74 */
[----:B------:R-:W-:Y:S01]  /*18840*/  ISETP.GE.AND P2, PT, R7, R4, PT ;  /* 0x000000040700720c */ /* 0x000fe20003f46270 */
[----:B------:R-:W-:Y:S01]  /*18850*/  VIADD R7, R17, 0x50 ;  /* 0x0000005011077836 */ /* 0x000fe20000000000 */
[----:B------:R-:W-:Y:S01]  /*18860*/  MOV R13, R0 ;  /* 0x00000000000d7202 */ /* 0x000fe20000000f00 */
[----:B------:R-:W-:-:S10]  /*18870*/  IMAD.MOV.U32 R6, RZ, RZ, R14 ;  /* 0x000000ffff067224 */ /* 0x000fd400078e000e */
[----:B0-----:R-:W-:Y:S05]  /*18880*/  WARPSYNC.COLLECTIVE R15, `(.L_x_2948) ;  /* 0x000000000f087348 */ /* 0x001fea0003c00000 */
[----:B------:R1:W2:Y:S02]  /*18890*/  SHFL.IDX P6, R14, R13, R12, R11 ;  /* 0x0000000c0d0e7389 */ /* 0x0002a400000c000b */
[----:B012---:R-:W-:Y:S01]  /*188a0*/  ENDCOLLECTIVE ;  /* 0x000000000000791b */ /* 0x007fe20003800000 */
.L_x_2948:
[----:B------:R-:W-:Y:S02]  /*188b0*/  IMAD.MOV.U32 R13, RZ, RZ, R5 ;  /* 0x000000ffff0d7224 */ /* 0x000fe400078e0005 */
[----:B------:R-:W-:Y:S01]  /*188c0*/  IMAD.MOV.U32 R12, RZ, RZ, 0x5 ;  /* 0x00000005ff0c7424 */ /* 0x000fe200078e00ff */
[----:B------:R-:W-:-:S13]  /*188d0*/  @!P2 IADD3 R2, P1, R31, R14, RZ ;  /* 0x0000000e1f02a210 */ /* 0x000fda0007f3e0ff */
[----:B------:R-:W-:Y:S05]  /*188e0*/  WARPSYNC.COLLECTIVE R15, `(.L_x_2949) ;  /* 0x000000000f087348 */ /* 0x000fea0003c00000 */
[----:B------:R0:W1:Y:S02]  /*188f0*/  SHFL.IDX P6, R14, R13, R12, R11 ;  /* 0x0000000c0d0e7389 */ /* 0x00006400000c000b */
[----:B01----:R-:W-:Y:S01]  /*18900*/  ENDCOLLECTIVE ;  /* 0x000000000000791b */ /* 0x003fe20003800000 */
.L_x_2949:
        /* <DEDUP_REMOVED lines=11> */
.L_x_2950:
[----:B------:R-:W-:Y:S01]  /*189c0*/  MOV R13, R5 ;  /* 0x00000005000d7202 */ /* 0x000fe20000000f00 */
[----:B------:R-:W-:Y:S01]  /*189d0*/  IMAD.MOV.U32 R12, RZ, RZ, 0x6 ;  /* 0x00000006ff0c7424 */ /* 0x000fe200078e00ff */
[----:B------:R-:W-:-:S13]  /*189e0*/  @!P2 IADD3 R2, P1, R31, R14, RZ ;  /* 0x0000000e1f02a210 */ /* 0x000fda0007f3e0ff */
[----:B------:R-:W-:Y:S05]  /*189f0*/  WARPSYNC.COLLECTIVE R15, `(.L_x_2951) ;  /* 0x000000000f087348 */ /* 0x000fea0003c00000 */
[----:B------:R0:W1:Y:S02]  /*18a00*/  SHFL.IDX P6, R14, R13, R12, R11 ;  /* 0x0000000c0d0e7389 */ /* 0x00006400000c000b */
[----:B01----:R-:W-:Y:S01]  /*18a10*/  ENDCOLLECTIVE ;  /* 0x000000000000791b */ /* 0x003fe20003800000 */
.L_x_2951:
        /* <DEDUP_REMOVED lines=12> */
.L_x_2952:
[----:B------:R-:W-:Y:S02]  /*18ae0*/  IMAD.MOV.U32 R13, RZ, RZ, R5 ;  /* 0x000000ffff0d7224 */ /* 0x000fe400078e0005 */
[----:B------:R-:W-:Y:S01]  /*18af0*/  IMAD.MOV.U32 R12, RZ, RZ, 0x7 ;  /* 0x00000007ff0c7424 */ /* 0x000fe200078e00ff */
[----:B------:R-:W-:-:S13]  /*18b00*/  @!P2 IADD3 R2, P1, R31, R14, RZ ;  /* 0x0000000e1f02a210 */ /* 0x000fda0007f3e0ff */
[----:B------:R-:W-:Y:S05]  /*18b10*/  WARPSYNC.COLLECTIVE R15, `(.L_x_2953) ;  /* 0x000000000f087348 */ /* 0x000fea0003c00000 */
[----:B------:R0:W1:Y:S02]  /*18b20*/  SHFL.IDX P6, R14, R13, R12, R11 ;  /* 0x0000000c0d0e7389 */ /* 0x00006400000c000b */
[----:B01----:R-:W-:Y:S01]  /*18b30*/  ENDCOLLECTIVE ;  /* 0x000000000000791b */ /* 0x003fe20003800000 */
.L_x_2953:
[----:B------:R-:W-:-:S05]  /*18b40*/  @!P2 IMAD.X R3, RZ, RZ, R6, P1 ;  /* 0x000000ffff03a224 */ /* 0x000fca00008e0606 */
[----:B------:R-:W-:Y:S01]  /*18b50*/  @!PT LDS RZ, [RZ] ;  /* 0x00000000fffff984 */ /* 0x000fe20000000800 */
[----:B------:R-:W-:Y:S01]  /*18b60*/  @!PT LDS RZ, [RZ] ;  /* 0x00000000fffff984 */ /* 0x000fe20000000800 */
[----:B------:R-:W-:Y:S01]  /*18b70*/  @!PT LDS RZ, [RZ] ;  /* 0x00000000fffff984 */ /* 0x000fe20000000800 */
[----:B------:R0:W-:Y:S01]  /*18b80*/  @!P2 LDGSTS.E.BYPASS.LTC128B.128 [R8+0x17400], desc[UR52][R2.64], !P0 ;  /* 0x174000000208afae */ /* 0x0001e2000c101d74 */
[----:B------:R-:W-:Y:S01]  /*18b90*/  IMAD.MOV.U32 R13, RZ, RZ, R0 ;  /* 0x000000ffff0d7224 */ /* 0x000fe200078e0000 */
[----:B------:R-:W-:-:S07]  /*18ba0*/  MOV R6, R14 ;  /* 0x0000000e00067202 */ /* 0x000fce0000000f00 */
[----:B0-----:R-:W-:Y:S05]  /*18bb0*/  WARPSYNC.COLLECTIVE R15, `(.L_x_2954) ;  /* 0x000000000f087348 */ /* 0x001fea0003c00000 */
[----:B------:R1:W2:Y:S02]  /*18bc0*/  SHFL.IDX P6, R14, R13, R12, R11 ;  /* 0x0000000c0d0e7389 */ /* 0x0002a400000c000b */
[----:B012---:R-:W-:Y:S01]  /*18bd0*/  ENDCOLLECTIVE ;  /* 0x000000000000791b */ /* 0x007fe20003800000 */
.L_x_2954:
[----:B------:R-:W-:Y:S05]  /*18be0*/  BRA `(.L_x_2955) ;  /* 0xffffffa800207947 */ /* 0x000fea000383ffff */
.L_x_2832:
[----:B0-----:R0:W1:Y:S02]  /*18bf0*/  SYNCS.PHASECHK.TRANS64.TRYWAIT P0, [R22+URZ+0x22820], R3 ;  /* 0x02282003160075a7 */ /* 0x001064000800017f */
[----:B-1----:R-:W-:Y:S05]  /*18c00*/  @!P0 NANOSLEEP.SYNCS 0x989680 ;  /* 0x009896800000895d */ /* 0x002fea0003900000 */
[----:B------:R-:W1:Y:S02]  /*18c10*/  @!P0 SYNCS.PHASECHK.TRANS64 P0, [R22+URZ+0x22820], R3 ;  /* 0x02282003160085a7 */ /* 0x000e64000800007f */
[----:B-1----:R-:W-:Y:S05]  /*18c20*/  @!P0 BRA `(.L_x_2832) ;  /* 0xfffffffc00f08947 */ /* 0x002fea000383ffff */
[----:B------:R-:W-:Y:S05]  /*18c30*/  BRA `(.L_x_2956) ;  /* 0xffffffa8007c7947 */ /* 0x000fea000383ffff */
.L_x_2836:
[----:B0-----:R0:W1:Y:S02]  /*18c40*/  SYNCS.PHASECHK.TRANS64.TRYWAIT P0, [R0+URZ+0x22880], R29 ;  /* 0x0228801d000075a7 */ /* 0x001064000800017f */
[----:B-1----:R-:W-:Y:S05]  /*18c50*/  @!P0 NANOSLEEP.SYNCS 0x989680 ;  /* 0x009896800000895d */ /* 0x002fea0003900000 */
[----:B------:R-:W1:Y:S02]  /*18c60*/  @!P0 SYNCS.PHASECHK.TRANS64 P0, [R0+URZ+0x22880], R29 ;  /* 0x0228801d000085a7 */ /* 0x000e64000800007f */
[----:B-1----:R-:W-:Y:S05]  /*18c70*/  @!P0 BRA `(.L_x_2836) ;  /* 0xfffffffc00f08947 */ /* 0x002fea000383ffff */
[----:B------:R-:W-:Y:S05]  /*18c80*/  BRA `(.L_x_2957) ;  /* 0xffffffac00a87947 */ /* 0x000fea000383ffff */
.L_x_2837:
        /* <DEDUP_REMOVED lines=8> */
.L_x_2959:
[----:B------:R-:W-:Y:S05]  /*18d10*/  BSYNC B0 ;  /* 0x0000000000007941 */ /* 0x000fea0003800000 */
.L_x_2958:
[----:B------:R-:W-:Y:S01]  /*18d20*/  IMAD.MOV.U32 R13, RZ, RZ, R17 ;  /* 0x000000ffff0d7224 */ /* 0x000fe200078e0011 */
[----:B------:R-:W-:Y:S01]  /*18d30*/  MOV R12, RZ ;  /* 0x000000ff000c7202 */ /* 0x000fe20000000f00 */
[----:B------:R-:W-:Y:S02]  /*18d40*/  IMAD.MOV.U32 R11, RZ, RZ, 0x181f ;  /* 0x0000181fff0b7424 */ /* 0x000fe400078e00ff */
[----:B------:R-:W-:Y:S02]  /*18d50*/  IMAD.MOV.U32 R15, RZ, RZ, -0x1 ;  /* 0xffffffffff0f7424 */ /* 0x000fe400078e00ff */
[----:B------:R-:W-:Y:S02]  /*18d60*/  IMAD.MOV.U32 R3, RZ, RZ, R14 ;  /* 0x000000ffff037224 */ /* 0x000fe400078e000e */
[----:B------:R-:W-:-:S07]  /*18d70*/  IMAD.IADD R6, R22, 0x1, R6 ;  /* 0x0000000116067824 */ /* 0x000fce00078e0206 */
[----:B------:R-:W-:Y:S05]  /*18d80*/  WARPSYNC.COLLECTIVE R15, `(.L_x_2960) ;  /* 0x000000000f087348 */ /* 0x000fea0003c00000 */
[----:B------:R0:W1:Y:S02]  /*18d90*/  SHFL.IDX P6, R14, R13, R12, R11 ;  /* 0x0000000c0d0e7389 */ /* 0x00006400000c000b */
[----:B01----:R-:W-:Y:S01]  /*18da0*/  ENDCOLLECTIVE ;  /* 0x000000000000791b */ /* 0x003fe20003800000 */
.L_x_2960:
[----:B------:R-:W-:Y:S02]  /*18db0*/  IMAD.MOV.U32 R13, RZ, RZ, R19 ;  /* 0x000000ffff0d7224 */ /* 0x000fe400078e0013 */
[----:B------:R-:W-:Y:S02]  /*18dc0*/  IMAD.MOV.U32 R12, RZ, RZ, 0x1 ;  /* 0x00000001ff0c7424 */ /* 0x000fe400078e00ff */
[----:B------:R-:W-:-:S07]  /*18dd0*/  IMAD.MOV.U32 R2, RZ, RZ, R14 ;  /* 0x000000ffff027224 */ /* 0x000fce00078e000e */
[----:B------:R-:W-:Y:S05]  /*18de0*/  WARPSYNC.COLLECTIVE R15, `(.L_x_2961) ;  /* 0x000000000f087348 */ /* 0x000fea0003c00000 */
[----:B------:R0:W1:Y:S02]  /*18df0*/  SHFL.IDX P6, R14, R13, R12, R11 ;  /* 0x0000000c0d0e7389 */ /* 0x00006400000c000b */
[----:B01----:R-:W-:Y:S01]  /*18e00*/  ENDCOLLECTIVE ;  /* 0x000000000000791b */ /* 0x003fe20003800000 */
.L_x_2961:
        /* <DEDUP_REMOVED lines=11> */
.L_x_2962:
        /* <DEDUP_REMOVED lines=8> */
.L_x_2963:
        /* <DEDUP_REMOVED lines=9> */
.L_x_2964:
[----:B------:R-:W-:Y:S02]  /*18fd0*/  IMAD.MOV.U32 R13, RZ, RZ, R19 ;  /* 0x000000ffff0d7224 */ /* 0x000fe400078e0013 */
[----:B------:R-:W-:Y:S01]  /*18fe0*/  IMAD.MOV.U32 R12, RZ, RZ, 0x3 ;  /* 0x00000003ff0c7424 */ /* 0x000fe200078e00ff */
[----:B------:R-:W-:-:S04]  /*18ff0*/  MOV R11, R14 ;  /* 0x0000000e000b7202 */ /* 0x000fc80000000f00 */
[----:B------:R-:W-:Y:S01]  /*19000*/  IADD3 R2, P0, R31, R11, RZ ;  /* 0x0000000b1f027210 */ /* 0x000fe20007f1e0ff */
[----:B------:R-:W-:-:S04]  /*19010*/  IMAD.MOV.U32 R11, RZ, RZ, 0x181f ;  /* 0x0000181fff0b7424 */ /* 0x000fc800078e00ff */
[----:B------:R-:W-:-:S08]  /*19020*/  IMAD.X R3, RZ, RZ, R20, P0 ;  /* 0x000000ffff037224 */ /* 0x000fd000000e0614 */
[----:B------:R-:W-:Y:S05]  /*19030*/  WARPSYNC.COLLECTIVE R15, `(.L_x_2965) ;  /* 0x000000000f087348 */ /* 0x000fea0003c00000 */
[----:B------:R0:W1:Y:S02]  /*19040*/  SHFL.IDX P6, R14, R13, R12, R11 ;  /* 0x0000000c0d0e7389 */ /* 0x00006400000c000b */
[----:B01----:R-:W-:Y:S01]  /*19050*/  ENDCOLLECTIVE ;  /* 0x000000000000791b */ /* 0x003fe20003800000 */
.L_x_2965:
        /* <DEDUP_REMOVED lines=9> */
.L_x_2966:
[----:B------:R-:W-:Y:S02]  /*190f0*/  IMAD.MOV.U32 R13, RZ, RZ, R19 ;  /* 0x000000ffff0d7224 */ /* 0x000fe400078e0013 */
[----:B------:R-:W-:Y:S02]  /*19100*/  IMAD.MOV.U32 R12, RZ, RZ, 0x4 ;  /* 0x00000004ff0c7424 */ /* 0x000fe400078e00ff */
[----:B------:R-:W-:-:S07]  /*19110*/  IMAD.MOV.U32 R2, RZ, RZ, R14 ;  /* 0x000000ffff027224 */ /* 0x000fce00078e000e */
[----:B------:R-:W-:Y:S05]  /*19120*/  WARPSYNC.COLLECTIVE R15, `(.L_x_2967) ;  /* 0x000000000f087348 */ /* 0x000fea0003c00000 */
[----:B------:R0:W1:Y:S02]  /*19130*/  SHFL.IDX P6, R14, R13, R12, R11 ;  /* 0x0000000c0d0e7389 */ /* 0x00006400000c000b */
[----:B01----:R-:W-:Y:S01]  /*19140*/  ENDCOLLECTIVE ;  /* 0x000000000000791b */ /* 0x003fe20003800000 */
.L_x_2967:
        /* <DEDUP_REMOVED lines=11> */
.L_x_2968:
[----:B------:R-:W-:Y:S01]  /*19200*/  IMAD.MOV.U32 R13, RZ, RZ, R19 ;  /* 0x000000ffff0d7224 */ /* 0x000fe200078e0013 */
[----:B------:R-:W-:Y:S01]  /*19210*/  MOV R12, 0x5 ;  /* 0x00000005000c7802 */ /* 0x000fe20000000f00 */
[----:B------:R-:W-:-:S07]  /*19220*/  IMAD.MOV.U32 R2, RZ, RZ, R14 ;  /* 0x000000ffff027224 */ /* 0x000fce00078e000e */
[----:B------:R-:W-:Y:S05]  /*19230*/  WARPSYNC.COLLECTIVE R15, `(.L_x_2969) ;  /* 0x000000000f087348 */ /* 0x000fea0003c00000 */
[----:B------:R0:W1:Y:S02]  /*19240*/  SHFL.IDX P6, R14, R13, R12, R11 ;  /* 0x0000000c0d0e7389 */ /* 0x00006400000c000b */
[----:B01----:R-:W-:Y:S01]  /*19250*/  ENDCOLLECTIVE ;  /* 0x000000000000791b */ /* 0x003fe20003800000 */
.L_x_2969:
        /* <DEDUP_REMOVED lines=11> */
.L_x_2970:
[----:B------:R-:W-:Y:S02]  /*19310*/  IMAD.MOV.U32 R13, RZ, RZ, R19 ;  /* 0x000000ffff0d7224 */ /* 0x000fe400078e0013 */
[----:B------:R-:W-:Y:S02]  /*19320*/  IMAD.MOV.U32 R12, RZ, RZ, 0x6 ;  /* 0x00000006ff0c7424 */ /* 0x000fe400078e00ff */
[----:B------:R-:W-:-:S07]  /*19330*/  IMAD.MOV.U32 R2, RZ, RZ, R14 ;  /* 0x000000ffff027224 */ /* 0x000fce00078e000e */
[----:B------:R-:W-:Y:S05]  /*19340*/  WARPSYNC.COLLECTIVE R15, `(.L_x_2971) ;  /* 0x000000000f087348 */ /* 0x000fea0003c00000 */
[----:B------:R0:W1:Y:S02]  /*19350*/  SHFL.IDX P6, R14, R13, R12, R11 ;  /* 0x0000000c0d0e7389 */ /* 0x00006400000c000b */
[----:B01----:R-:W-:Y:S01]  /*19360*/  ENDCOLLECTIVE ;  /* 0x000000000000791b */ /* 0x003fe20003800000 */
.L_x_2971:
        /* <DEDUP_REMOVED lines=11> */
.L_x_2972:
[----:B------:R-:W-:Y:S02]  /*19420*/  IMAD.MOV.U32 R13, RZ, RZ, R19 ;  /* 0x000000ffff0d7224 */ /* 0x000fe400078e0013 */
[----:B------:R-:W-:Y:S02]  /*19430*/  IMAD.MOV.U32 R12, RZ, RZ, 0x7 ;  /* 0x00000007ff0c7424 */ /* 0x000fe400078e00ff */
[----:B------:R-:W-:-:S07]  /*19440*/  IMAD.MOV.U32 R2, RZ, RZ, R14 ;  /* 0x000000ffff027224 */ /* 0x000fce00078e000e */
[----:B------:R-:W-:Y:S05]  /*19450*/  WARPSYNC.COLLECTIVE R15, `(.L_x_2973) ;  /* 0x000000000f087348 */ /* 0x000fea0003c00000 */
[----:B------:R0:W1:Y:S02]  /*19460*/  SHFL.IDX P6, R14, R13, R12, R11 ;  /* 0x0000000c0d0e7389 */ /* 0x00006400000c000b */
[----:B01----:R-:W-:Y:S01]  /*19470*/  ENDCOLLECTIVE ;  /* 0x000000000000791b */ /* 0x003fe20003800000 */
.L_x_2973:
        /* <DEDUP_REMOVED lines=11> */
.L_x_2974:
[----:B------:R-:W-:Y:S02]  /*19530*/  IMAD.MOV.U32 R13, RZ, RZ, R10 ;  /* 0x000000ffff0d7224 */ /* 0x000fe400078e000a */
[----:B------:R-:W-:Y:S02]  /*19540*/  IMAD.MOV.U32 R12, RZ, RZ, RZ ;  /* 0x000000ffff0c7224 */ /* 0x000fe400078e00ff */
[----:B------:R-:W-:-:S05]  /*19550*/  IMAD.MOV.U32 R11, RZ, RZ, R14 ;  /* 0x000000ffff0b7224 */ /* 0x000fca00078e000e */
[----:B------:R-:W-:Y:S01]  /*19560*/  IADD3 R2, P0, R31, R11, RZ ;  /* 0x0000000b1f027210 */ /* 0x000fe20007f1e0ff */
[----:B------:R-:W-:-:S03]  /*19570*/  IMAD.MOV.U32 R11, RZ, RZ, 0x181f ;  /* 0x0000181fff0b7424 */ /* 0x000fc600078e00ff */
[----:B------:R-:W-:-:S09]  /*19580*/  IADD3.X R3, RZ, R19, RZ, P0, !PT ;  /* 0x00000013ff037210 */ /* 0x000fd200007fe4ff */
[----:B------:R-:W-:Y:S05]  /*19590*/  WARPSYNC.COLLECTIVE R15, `(.L_x_2975) ;  /* 0x000000000f087348 */ /* 0x000fea0003c00000 */
[----:B------:R0:W1:Y:S02]  /*195a0*/  SHFL.IDX P6, R14, R13, R12, R11 ;  /* 0x0000000c0d0e7389 */ /* 0x00006400000c000b */
[----:B01----:R-:W-:Y:S01]  /*195b0*/  ENDCOLLECTIVE ;  /* 0x000000000000791b */ /* 0x003fe20003800000 */
.L_x_2975:
        /* <DEDUP_REMOVED lines=9> */
.L_x_2976:
        /* <DEDUP_REMOVED lines=8> */
.L_x_2977:
        /* <DEDUP_REMOVED lines=9> */
.L_x_2978:
[----:B------:R-:W-:Y:S01]  /*19760*/  IMAD.MOV.U32 R2, RZ, RZ, R14 ;  /* 0x000000ffff027224 */ /* 0x000fe200078e000e */
[----:B------:R-:W-:Y:S06]  /*19770*/  BRA `(.L_x_2979) ;  /* 0xffffffa800407947 */ /* 0x000fec000383ffff */
.L_x_2842:
[----:B--2---:R2:W3:Y:S02]  /*19780*/  SYNCS.PHASECHK.TRANS64.TRYWAIT P0, [R0+URZ+0x22840], R29 ;  /* 0x0228401d000075a7 */ /* 0x0044e4000800017f */
[----:B---3--:R-:W-:Y:S05]  /*19790*/  @!P0 NANOSLEEP.SYNCS 0x989680 ;  /* 0x009896800000895d */ /* 0x008fea0003900000 */
[----:B------:R-:W3:Y:S02]  /*197a0*/  @!P0 SYNCS.PHASECHK.TRANS64 P0, [R0+URZ+0x22840], R29 ;  /* 0x0228401d000085a7 */ /* 0x000ee4000800007f */
[----:B---3--:R-:W-:Y:S05]  /*197b0*/  @!P0 BRA `(.L_x_2842) ;  /* 0xfffffffc00f08947 */ /* 0x008fea000383ffff */
[----:B------:R-:W-:Y:S05]  /*197c0*/  BRA `(.L_x_2980) ;  /* 0xffffffa800907947 */ /* 0x000fea000383ffff */
.L_x_2843:
[----:B------:R-:W-:Y:S01]  /*197d0*/  BSSY B0, `(.L_x_2981) ;  /* 0x0000008000007945 */ /* 0x000fe20003800000 */
[----:B------:R-:W-:Y:S01]  /*197e0*/  IMAD.MOV.U32 R13, RZ, RZ, R4 ;  /* 0x000000ffff0d7224 */ /* 0x000fe200078e0004 */
[----:B------:R-:W-:Y:S01]  /*197f0*/  MOV R15, 0xffffffff ;  /* 0xffffffff000f7802 */ /* 0x000fe20000000f00 */
[----:B------:R-:W-:Y:S02]  /*19800*/  IMAD.MOV.U32 R12, RZ, RZ, RZ ;  /* 0x000000ffff0c7224 */ /* 0x000fe400078e00ff */
[----:B------:R-:W-:-:S07]  /*19810*/  IMAD.MOV.U32 R11, RZ, RZ, 0x181f ;  /* 0x0000181fff0b7424 */ /* 0x000fce00078e00ff */
[----:B-12---:R-:W-:Y:S05]  /*19820*/  WARPSYNC.COLLECTIVE R15, `(.L_x_2982) ;  /* 0x000000000f087348 */ /* 0x006fea0003c00000 */
[----:B------:R0:W3:Y:S02]  /*19830*/  SHFL.IDX P6, R14, R13, R12, R11 ;  /* 0x0000000c0d0e7389 */ /* 0x0000e400000c000b */
[----:B0123--:R-:W-:Y:S01]  /*19840*/  ENDCOLLECTIVE ;  /* 0x000000000000791b */ /* 0x00ffe20003800000 */
.L_x_2982:
[----:B------:R-:W-:Y:S05]  /*19850*/  BSYNC B0 ;  /* 0x0000000000007941 */ /* 0x000fea0003800000 */
.L_x_2981:
        /* <DEDUP_REMOVED lines=8> */
.L_x_2983:
[----:B------:R-:W-:Y:S01]  /*198e0*/  MOV R13, R4 ;  /* 0x00000004000d7202 */ /* 0x000fe20000000f00 */
[----:B------:R-:W-:Y:S02]  /*198f0*/  IMAD.MOV.U32 R12, RZ, RZ, 0x1 ;  /* 0x00000001ff0c7424 */ /* 0x000fe400078e00ff */
[----:B------:R-:W-:-:S07]  /*19900*/  IMAD.MOV.U32 R2, RZ, RZ, R14 ;  /* 0x000000ffff027224 */ /* 0x000fce00078e000e */
[----:B------:R-:W-:Y:S05]  /*19910*/  WARPSYNC.COLLECTIVE R15, `(.L_x_2984) ;  /* 0x000000000f087348 */ /* 0x000fea0003c00000 */
[----:B------:R0:W1:Y:S02]  /*19920*/  SHFL.IDX P6, R14, R13, R12, R11 ;  /* 0x0000000c0d0e7389 */ /* 0x00006400000c000b */
[----:B01----:R-:W-:Y:S01]  /*19930*/  ENDCOLLECTIVE ;  /* 0x000000000000791b */ /* 0x003fe20003800000 */
.L_x_2984:
        /* <DEDUP_REMOVED lines=11> */
.L_x_2985:
        /* <DEDUP_REMOVED lines=8> */
.L_x_2986:
        /* <DEDUP_REMOVED lines=9> */
.L_x_2987:
        /* <DEDUP_REMOVED lines=9> */
.L_x_2988:
        /* <DEDUP_REMOVED lines=9> */
.L_x_2989:
[----:B------:R-:W-:Y:S02]  /*19c20*/  IMAD.MOV.U32 R13, RZ, RZ, R4 ;  /* 0x000000ffff0d7224 */ /* 0x000fe400078e0004 */
[----:B------:R-:W-:Y:S01]  /*19c30*/  IMAD.MOV.U32 R12, RZ, RZ, 0x4 ;  /* 0x00000004ff0c7424 */ /* 0x000fe200078e00ff */
[----:B------:R-:W-:-:S13]  /*19c40*/  IADD3 R2, P0, R31, R14, RZ ;  /* 0x0000000e1f027210 */ /* 0x000fda0007f1e0ff */
[----:B------:R-:W-:Y:S05]  /*19c50*/  WARPSYNC.COLLECTIVE R15, `(.L_x_2990) ;  /* 0x000000000f087348 */ /* 0x000fea0003c00000 */
[----:B------:R0:W1:Y:S02]  /*19c60*/  SHFL.IDX P6, R14, R13, R12, R11 ;  /* 0x0000000c0d0e7389 */ /* 0x00006400000c000b */
[----:B01----:R-:W-:Y:S01]  /*19c70*/  ENDCOLLECTIVE ;  /* 0x000000000000791b */ /* 0x003fe20003800000 */
.L_x_2990:
        /* <DEDUP_REMOVED lines=10> */
.L_x_2991:
[----:B------:R-:W-:Y:S01]  /*19d20*/  IMAD.MOV.U32 R13, RZ, RZ, R4 ;  /* 0x000000ffff0d7224 */ /* 0x000fe200078e0004 */
[----:B------:R-:W-:Y:S02]  /*19d30*/  MOV R12, 0x5 ;  /* 0x00000005000c7802 */ /* 0x000fe40000000f00 */
[----:B------:R-:W-:-:S13]  /*19d40*/  IADD3 R2, P0, R31, R14, RZ ;  /* 0x0000000e1f027210 */ /* 0x000fda0007f1e0ff */
[----:B------:R-:W-:Y:S05]  /*19d50*/  WARPSYNC.COLLECTIVE R15, `(.L_x_2992) ;  /* 0x000000000f087348 */ /* 0x000fea0003c00000 */
[----:B------:R0:W1:Y:S02]  /*19d60*/  SHFL.IDX P6, R14, R13, R12, R11 ;  /* 0x0000000c0d0e7389 */ /* 0x00006400000c000b */
[----:B01----:R-:W-:Y:S01]  /*19d70*/  ENDCOLLECTIVE ;  /* 0x000000000000791b */ /* 0x003fe20003800000 */
.L_x_2992:
        /* <DEDUP_REMOVED lines=10> */
.L_x_2993:
[----:B------:R-:W-:Y:S02]  /*19e20*/  IMAD.MOV.U32 R13, RZ, RZ, R4 ;  /* 0x000000ffff0d7224 */ /* 0x000fe400078e0004 */
[----:B------:R-:W-:Y:S01]  /*19e30*/  IMAD.MOV.U32 R12, RZ, RZ, 0x6 ;  /* 0x00000006ff0c7424 */ /* 0x000fe200078e00ff */
[----:B------:R-:W-:-:S13]  /*19e40*/  IADD3 R2, P0, R31, R14, RZ ;  /* 0x0000000e1f027210 */ /* 0x000fda0007f1e0ff */
[----:B------:R-:W-:Y:S05]  /*19e50*/  WARPSYNC.COLLECTIVE R15, `(.L_x_2994) ;  /* 0x000000000f087348 */ /* 0x000fea0003c00000 */
[----:B------:R0:W1:Y:S02]  /*19e60*/  SHFL.IDX P6, R14, R13, R12, R11 ;  /* 0x0000000c0d0e7389 */ /* 0x00006400000c000b */
[----:B01----:R-:W-:Y:S01]  /*19e70*/  ENDCOLLECTIVE ;  /* 0x000000000000791b */ /* 0x003fe20003800000 */
.L_x_2994:
        /* <DEDUP_REMOVED lines=10> */
.L_x_2995:
[----:B------:R-:W-:Y:S02]  /*19f20*/  IMAD.MOV.U32 R13, RZ, RZ, R4 ;  /* 0x000000ffff0d7224 */ /* 0x000fe400078e0004 */
[----:B------:R-:W-:Y:S01]  /*19f30*/  IMAD.MOV.U32 R12, RZ, RZ, 0x7 ;  /* 0x00000007ff0c7424 */ /* 0x000fe200078e00ff */
[----:B------:R-:W-:-:S07]  /*19f40*/  MOV R2, R14 ;  /* 0x0000000e00027202 */ /* 0x000fce0000000f00 */
[----:B------:R-:W-:Y:S05]  /*19f50*/  WARPSYNC.COLLECTIVE R15, `(.L_x_2996) ;  /* 0x000000000f087348 */ /* 0x000fea0003c00000 */
[----:B------:R0:W1:Y:S02]  /*19f60*/  SHFL.IDX P6, R14, R13, R12, R11 ;  /* 0x0000000c0d0e7389 */ /* 0x00006400000c000b */
[----:B01----:R-:W-:Y:S01]  /*19f70*/  ENDCOLLECTIVE ;  /* 0x000000000000791b */ /* 0x003fe20003800000 */
.L_x_2996:
        /* <DEDUP_REMOVED lines=11> */
.L_x_2997:
[----:B------:R-:W-:Y:S01]  /*1a030*/  MOV R13, R8 ;  /* 0x00000008000d7202 */ /* 0x000fe20000000f00 */
[----:B------:R-:W-:Y:S02]  /*1a040*/  IMAD.MOV.U32 R12, RZ, RZ, RZ ;  /* 0x000000ffff0c7224 */ /* 0x000fe400078e00ff */
[----:B------:R-:W-:-:S07]  /*1a050*/  IMAD.MOV.U32 R9, RZ, RZ, R14 ;  /* 0x000000ffff097224 */ /* 0x000fce00078e000e */
[----:B------:R-:W-:Y:S05]  /*1a060*/  WARPSYNC.COLLECTIVE R15, `(.L_x_2998) ;  /* 0x000000000f087348 */ /* 0x000fea0003c00000 */
[----:B------:R0:W1:Y:S02]  /*1a070*/  SHFL.IDX P6, R14, R13, R12, R11 ;  /* 0x0000000c0d0e7389 */ /* 0x00006400000c000b */
[----:B01----:R-:W-:Y:S01]  /*1a080*/  ENDCOLLECTIVE ;  /* 0x000000000000791b */ /* 0x003fe20003800000 */
.L_x_2998:
        /* <DEDUP_REMOVED lines=11> */
.L_x_2999:
[----:B------:R-:W-:Y:S02]  /*1a140*/  IMAD.MOV.U32 R13, RZ, RZ, R8 ;  /* 0x000000ffff0d7224 */ /* 0x000fe400078e0008 */
[----:B------:R-:W-:Y:S02]  /*1a150*/  IMAD.MOV.U32 R12, RZ, RZ, 0x1 ;  /* 0x00000001ff0c7424 */ /* 0x000fe400078e00ff */
[----:B------:R-:W-:-:S07]  /*1a160*/  IMAD.MOV.U32 R5, RZ, RZ, R14 ;  /* 0x000000ffff057224 */ /* 0x000fce00078e000e */
[----:B------:R-:W-:Y:S05]  /*1a170*/  WARPSYNC.COLLECTIVE R15, `(.L_x_3000) ;  /* 0x000000000f087348 */ /* 0x000fea0003c00000 */
[----:B------:R0:W1:Y:S02]  /*1a180*/  SHFL.IDX P6, R14, R13, R12, R11 ;  /* 0x0000000c0d0e7389 */ /* 0x00006400000c000b */
[----:B01----:R-:W-:Y:S01]  /*1a190*/  ENDCOLLECTIVE ;  /* 0x000000000000791b */ /* 0x003fe20003800000 */
.L_x_3000:
        /* <DEDUP_REMOVED lines=11> */
.L_x_3001:
[----:B------:R-:W-:Y:S05]  /*1a250*/  BRA `(.L_x_3002) ;  /* 0xffffffa400307947 */ /* 0x000fea000383ffff */
.L_x_2848:
[----:B0-----:R0:W1:Y:S02]  /*1a260*/  SYNCS.PHASECHK.TRANS64.TRYWAIT P2, [R17+URZ+0x22870], R0 ;  /* 0x02287000110075a7 */ /* 0x001064000804017f */
[----:B-1----:R-:W-:Y:S05]  /*1a270*/  @!P2 NANOSLEEP.SYNCS 0x989680 ;  /* 0x009896800000a95d */ /* 0x002fea0003900000 */
[----:B------:R-:W1:Y:S02]  /*1a280*/  @!P2 SYNCS.PHASECHK.TRANS64 P2, [R17+URZ+0x22870], R0 ;  /* 0x022870001100a5a7 */ /* 0x000e64000804007f */
[----:B-1----:R-:W-:Y:S05]  /*1a290*/  @!P2 BRA `(.L_x_2848) ;  /* 0xfffffffc00f0a947 */ /* 0x002fea000383ffff */
[----:B------:R-:W-:Y:S05]  /*1a2a0*/  BRA `(.L_x_3003) ;  /* 0xffffffa400947947 */ /* 0x000fea000383ffff */
.L_x_2850:
[----:B0-----:R0:W1:Y:S02]  /*1a2b0*/  SYNCS.PHASECHK.TRANS64.TRYWAIT P2, [R17+URZ+0x22860], R0 ;  /* 0x02286000110075a7 */ /* 0x001064000804017f */
[----:B-1----:R-:W-:Y:S05]  /*1a2c0*/  @!P2 NANOSLEEP.SYNCS 0x989680 ;  /* 0x009896800000a95d */ /* 0x002fea0003900000 */
[----:B------:R-:W1:Y:S02]  /*1a2d0*/  @!P2 SYNCS.PHASECHK.TRANS64 P2, [R17+URZ+0x22860], R0 ;  /* 0x022860001100a5a7 */ /* 0x000e64000804007f */
[----:B-1----:R-:W-:Y:S05]  /*1a2e0*/  @!P2 BRA `(.L_x_2850) ;  /* 0xfffffffc00f0a947 */ /* 0x002fea000383ffff */
[----:B------:R-:W-:Y:S05]  /*1a2f0*/  BRA `(.L_x_3004) ;  /* 0xffffffa400a47947 */ /* 0x000fea000383ffff */
.L_x_2858:
[----:B-1----:R1:W2:Y:S02]  /*1a300*/  SYNCS.PHASECHK.TRANS64.TRYWAIT P1, [R17+URZ+0x22870], R0 ;  /* 0x02287000110075a7 */ /* 0x0022a4000802017f */
[----:B--2---:R-:W-:Y:S05]  /*1a310*/  @!P1 NANOSLEEP.SYNCS 0x989680 ;  /* 0x009896800000995d */ /* 0x004fea0003900000 */
[----:B------:R-:W2:Y:S02]  /*1a320*/  @!P1 SYNCS.PHASECHK.TRANS64 P1, [R17+URZ+0x22870], R0 ;  /* 0x02287000110095a7 */ /* 0x000ea4000802007f */
[----:B--2---:R-:W-:Y:S05]  /*1a330*/  @!P1 BRA `(.L_x_2858) ;  /* 0xfffffffc00f09947 */ /* 0x004fea000383ffff */
[----:B------:R-:W-:Y:S05]  /*1a340*/  BRA `(.L_x_3005) ;  /* 0xffffffac00647947 */ /* 0x000fea000383ffff */
.L_x_2860:
[----:B-1----:R1:W2:Y:S02]  /*1a350*/  SYNCS.PHASECHK.TRANS64.TRYWAIT P1, [R17+URZ+0x22860], R0 ;  /* 0x02286000110075a7 */ /* 0x0022a4000802017f */
[----:B--2---:R-:W-:Y:S05]  /*1a360*/  @!P1 NANOSLEEP.SYNCS 0x989680 ;  /* 0x009896800000995d */ /* 0x004fea0003900000 */
[----:B------:R-:W2:Y:S02]  /*1a370*/  @!P1 SYNCS.PHASECHK.TRANS64 P1, [R17+URZ+0x22860], R0 ;  /* 0x02286000110095a7 */ /* 0x000ea4000802007f */
[----:B--2---:R-:W-:Y:S05]  /*1a380*/  @!P1 BRA `(.L_x_2860) ;  /* 0xfffffffc00f09947 */ /* 0x004fea000383ffff */
[----:B------:R-:W-:Y:S05]  /*1a390*/  BRA `(.L_x_3006) ;  /* 0xffffffac00747947 */ /* 0x000fea000383ffff */
.L_x_2874:
[----:B0-----:R0:W1:Y:S02]  /*1a3a0*/  SYNCS.PHASECHK.TRANS64.TRYWAIT P0, [R5+URZ+0x22820], R0 ;  /* 0x02282000050075a7 */ /* 0x001064000800017f */
[----:B-1----:R-:W-:Y:S05]  /*1a3b0*/  @!P0 NANOSLEEP.SYNCS 0x989680 ;  /* 0x009896800000895d */ /* 0x002fea0003900000 */
[----:B------:R-:W1:Y:S02]  /*1a3c0*/  @!P0 SYNCS.PHASECHK.TRANS64 P0, [R5+URZ+0x22820], R0 ;  /* 0x02282000050085a7 */ /* 0x000e64000800007f */
[----:B-1----:R-:W-:Y:S05]  /*1a3d0*/  @!P0 BRA `(.L_x_2874) ;  /* 0xfffffffc00f08947 */ /* 0x002fea000383ffff */
[----:B------:R-:W-:Y:S05]  /*1a3e0*/  BRA `(.L_x_3007) ;  /* 0xffffffbc00fc7947 */ /* 0x000fea000383ffff */
.L_x_2875:
        /* <DEDUP_REMOVED lines=11> */
.L_x_3009:
[----:B------:R-:W-:Y:S05]  /*1a4a0*/  BSYNC B0 ;  /* 0x0000000000007941 */ /* 0x000fea0003800000 */
.L_x_3008:
[----:B------:R-:W-:Y:S05]  /*1a4b0*/  BRA `(.L_x_3010) ;  /* 0xffffffbc00e47947 */ /* 0x000fea000383ffff */
.L_x_2878:
[----:B------:R-:W-:Y:S01]  /*1a4c0*/  BSSY B1, `(.L_x_3011) ;  /* 0x0000006000017945 */ /* 0x000fe20003800000 */
[----:B------:R-:W-:-:S07]  /*1a4d0*/  IMAD.MOV.U32 R15, RZ, RZ, -0x1 ;  /* 0xffffffffff0f7424 */ /* 0x000fce00078e00ff */
[----:B0-----:R-:W-:Y:S05]  /*1a4e0*/  WARPSYNC.COLLECTIVE R15, `(.L_x_3012) ;  /* 0x000000000f0c7348 */ /* 0x001fea0003c00000 */
[----:B------:R-:W-:Y:S02]  /*1a4f0*/  ELECT P6, UR62, PT ;  /* 0x00000000003e782f */ /* 0x000fe400038c0000 */
[----:B------:R-:W-:Y:S01]  /*1a500*/  MOV R14, UR62 ;  /* 0x0000003e000e7c02 */ /* 0x000fe20008000f00 */
[----:B0-----:R-:W-:Y:S10]  /*1a510*/  ENDCOLLECTIVE ;  /* 0x000000000000791b */ /* 0x001ff40003800000 */
.L_x_3012:
[----:B------:R-:W-:Y:S05]  /*1a520*/  BSYNC B1 ;  /* 0x0000000000017941 */ /* 0x000fea0003800000 */
.L_x_3011:
[----:B------:R-:W-:Y:S05]  /*1a530*/  BRA `(.L_x_3013) ;  /* 0xffffffbc00dc7947 */ /* 0x000fea000383ffff */
.L_x_2880:
[----:B0-----:R0:W1:Y:S02]  /*1a540*/  SYNCS.PHASECHK.TRANS64.TRYWAIT P1, [R3+URZ+0x22840], R2 ;  /* 0x02284002030075a7 */ /* 0x001064000802017f */
[----:B-1----:R-:W-:Y:S05]  /*1a550*/  @!P1 NANOSLEEP.SYNCS 0x989680 ;  /* 0x009896800000995d */ /* 0x002fea0003900000 */
[----:B------:R-:W1:Y:S02]  /*1a560*/  @!P1 SYNCS.PHASECHK.TRANS64 P1, [R3+URZ+0x22840], R2 ;  /* 0x02284002030095a7 */ /* 0x000e64000802007f */
[----:B-1----:R-:W-:Y:S05]  /*1a570*/  @!P1 BRA `(.L_x_2880) ;  /* 0xfffffffc00f09947 */ /* 0x002fea000383ffff */
[----:B------:R-:W-:Y:S05]  /*1a580*/  BRA `(.L_x_3014) ;  /* 0xffffffbc00fc7947 */ /* 0x000fea000383ffff */
.L_x_2882:
[----:B-1----:R1:W2:Y:S02]  /*1a590*/  SYNCS.PHASECHK.TRANS64.TRYWAIT P1, [R5+URZ+0x22840], R0 ;  /* 0x02284000050075a7 */ /* 0x0022a4000802017f */
[----:B--2---:R-:W-:Y:S05]  /*1a5a0*/  @!P1 NANOSLEEP.SYNCS 0x989680 ;  /* 0x009896800000995d */ /* 0x004fea0003900000 */
[----:B------:R-:W2:Y:S02]  /*1a5b0*/  @!P1 SYNCS.PHASECHK.TRANS64 P1, [R5+URZ+0x22840], R0 ;  /* 0x02284000050095a7 */ /* 0x000ea4000802007f */
[----:B--2---:R-:W-:Y:S05]  /*1a5c0*/  @!P1 BRA `(.L_x_2882) ;  /* 0xfffffffc00f09947 */ /* 0x004fea000383ffff */
[----:B------:R-:W-:Y:S05]  /*1a5d0*/  BRA `(.L_x_3015) ;  /* 0xffffffc000087947 */ /* 0x000fea000383ffff */
.L_x_2884:
[----:B--2---:R2:W3:Y:S02]  /*1a5e0*/  SYNCS.PHASECHK.TRANS64.TRYWAIT P1, [R3+URZ+0x22860], R2 ;  /* 0x02286002030075a7 */ /* 0x0044e4000802017f */
[----:B---3--:R-:W-:Y:S05]  /*1a5f0*/  @!P1 NANOSLEEP.SYNCS 0x989680 ;  /* 0x009896800000995d */ /* 0x008fea0003900000 */
[----:B------:R-:W3:Y:S02]  /*1a600*/  @!P1 SYNCS.PHASECHK.TRANS64 P1, [R3+URZ+0x22860], R2 ;  /* 0x02286002030095a7 */ /* 0x000ee4000802007f */
[----:B---3--:R-:W-:Y:S05]  /*1a610*/  @!P1 BRA `(.L_x_2884) ;  /* 0xfffffffc00f09947 */ /* 0x008fea000383ffff */
[----:B------:R-:W-:Y:S05]  /*1a620*/  BRA `(.L_x_3016) ;  /* 0xffffffc000047947 */ /* 0x000fea000383ffff */
.L_x_2886:
[----:B---3--:R3:W4:Y:S02]  /*1a630*/  SYNCS.PHASECHK.TRANS64.TRYWAIT P1, [R5+URZ+0x22860], R0 ;  /* 0x02286000050075a7 */ /* 0x008724000802017f */
[----:B----4-:R-:W-:Y:S05]  /*1a640*/  @!P1 NANOSLEEP.SYNCS 0x989680 ;  /* 0x009896800000995d */ /* 0x010fea0003900000 */
[----:B------:R-:W4:Y:S02]  /*1a650*/  @!P1 SYNCS.PHASECHK.TRANS64 P1, [R5+URZ+0x22860], R0 ;  /* 0x02286000050095a7 */ /* 0x000f24000802007f */
[----:B----4-:R-:W-:Y:S05]  /*1a660*/  @!P1 BRA `(.L_x_2886) ;  /* 0xfffffffc00f09947 */ /* 0x010fea000383ffff */
[----:B------:R-:W-:Y:S05]  /*1a670*/  BRA `(.L_x_3017) ;  /* 0xffffffc000007947 */ /* 0x000fea000383ffff */
.L_x_2888:
[----:B----4-:R4:W0:Y:S02]  /*1a680*/  SYNCS.PHASECHK.TRANS64.TRYWAIT P1, [R3+URZ+0x22880], R2 ;  /* 0x02288002030075a7 */ /* 0x010824000802017f */
[----:B0-----:R-:W-:Y:S05]  /*1a690*/  @!P1 NANOSLEEP.SYNCS 0x989680 ;  /* 0x009896800000995d */ /* 0x001fea0003900000 */
[----:B------:R-:W0:Y:S02]  /*1a6a0*/  @!P1 SYNCS.PHASECHK.TRANS64 P1, [R3+URZ+0x22880], R2 ;  /* 0x02288002030095a7 */ /* 0x000e24000802007f */
[----:B0-----:R-:W-:Y:S05]  /*1a6b0*/  @!P1 BRA `(.L_x_2888) ;  /* 0xfffffffc00f09947 */ /* 0x001fea000383ffff */
[----:B------:R-:W-:Y:S05]  /*1a6c0*/  BRA `(.L_x_3018) ;  /* 0xffffffbc00fc7947 */ /* 0x000fea000383ffff */
.L_x_3019:
        /* <DEDUP_REMOVED lines=11> */
.L_x_3629:


//--------------------- .text._ZN7cutlass13device_kernelIN5flash11enable_sm90INS1_16FlashAttnFwdSm90INS1_25CollectiveMainloopFwdSm90ILi2EN4cute5tupleIJNS5_1CILi1EEES8_S8_EEENS6_IJNS7_ILi128EEENS7_ILi160EEESA_EEELi128ENS_12float_e4m3_tEfNS_4arch4Sm90ELb1ELb0ELb1ELb1ELb1ELb1ELb0ELb1ELb1ELb1ELb0ELb0EEENS1_21CollectiveEpilogueFwdINS6_IJSA_SA_SB_EEES9_NS_10bfloat16_tESF_Li256ELb1ELb1ELb0ELb1EEENS1_36VarlenDynamicPersistentTileSchedulerILi128ELi160ELi256ELi128ELb0ELb1ELb1ELb1ELb1ELb1EEEEEEEEEvNT_6ParamsE --------------------------
	.section	.text._ZN7cutlass13device_kernelIN5flash11enable_sm90INS1_16FlashAttnFwdSm90INS1_25CollectiveMainloopFwdSm90ILi2EN4cute5tupleIJNS5_1CILi1EEES8_S8_EEENS6_IJNS7_ILi128EEENS7_ILi160EEESA_EEELi128ENS_12float_e4m3_tEfNS_4arch4Sm90ELb1ELb0ELb1ELb1ELb1ELb1ELb0ELb1ELb1ELb1ELb0ELb0EEENS1_21CollectiveEpilogueFwdINS6_IJSA_SA_SB_EEES9_NS_10bfloat16_tESF_Li256ELb1ELb1ELb0ELb1EEENS1_36VarlenDynamicPersistentTileSchedulerILi128ELi160ELi256ELi128ELb0ELb1ELb1ELb1ELb1ELb1EEEEEEEEEvNT_6ParamsE,"ax",@progbits
	.align	128
.text._ZN7cutlass13device_kernelIN5flash11enable_sm90INS1_16FlashAttnFwdSm90INS1_25CollectiveMainloopFwdSm90ILi2EN4cute5tupleIJNS5_1CILi1EEES8_S8_EEENS6_IJNS7_ILi128EEENS7_ILi160EEESA_EEELi128ENS_12float_e4m3_tEfNS_4arch4Sm90ELb1ELb0ELb1ELb1ELb1ELb1ELb0ELb1ELb1ELb1ELb0ELb0EEENS1_21CollectiveEpilogueFwdINS6_IJSA_SA_SB_EEES9_NS_10bfloat16_tESF_Li256ELb1ELb1ELb0ELb1EEENS1_36VarlenDynamicPersistentTileSchedulerILi128ELi160ELi256ELi128ELb0ELb1ELb1ELb1ELb1ELb1EEEEEEEEEvNT_6ParamsE:
        .type           _ZN7cutlass13device_kernelIN5flash11enable_sm90INS1_16FlashAttnFwdSm90INS1_25CollectiveMainloopFwdSm90ILi2EN4cute5tupleIJNS5_1CILi1EEES8_S8_EEENS6_IJNS7_ILi128EEENS7_ILi160EEESA_EEELi128ENS_12float_e4m3_tEfNS_4arch4Sm90ELb1ELb0ELb1ELb1ELb1ELb1ELb0ELb1ELb1ELb1ELb0ELb0EEENS1_21CollectiveEpilogueFwdINS6_IJSA_SA_SB_EEES9_NS_10bfloat16_tESF_Li256ELb1ELb1ELb0ELb1EEENS1_36VarlenDynamicPersistentTileSchedulerILi128ELi160ELi256ELi128ELb0ELb1ELb1ELb1ELb1ELb1EEEEEEEEEvNT_6ParamsE,@function
        .size           _ZN7cutlass13device_kernelIN5flash11enable_sm90INS1_16FlashAttnFwdSm90INS1_25CollectiveMainloopFwdSm90ILi2EN4cute5tupleIJNS5_1CILi1EEES8_S8_EEENS6_IJNS7_ILi128EEENS7_ILi160EEESA_EEELi128ENS_12float_e4m3_tEfNS_4arch4Sm90ELb1ELb0ELb1ELb1ELb1ELb1ELb0ELb1ELb1ELb1ELb0ELb0EEENS1_21CollectiveEpilogueFwdINS6_IJSA_SA_SB_EEES9_NS_10bfloat16_tESF_Li256ELb1ELb1ELb0ELb1EEENS1_36VarlenDynamicPersistentTileSchedulerILi128ELi160ELi256ELi128ELb0ELb1ELb1ELb1ELb1ELb1EEEEEEEEEvNT_6ParamsE,(.L_x_3630 - _ZN7cutlass13device_kernelIN5flash11enable_sm90INS1_16FlashAttnFwdSm90INS1_25CollectiveMainloopFwdSm90ILi2EN4cute5tupleIJNS5_1CILi1EEES8_S8_EEENS6_IJNS7_ILi128EEENS7_ILi160EEESA_EEELi128ENS_12float_e4m3_tEfNS_4arch4Sm90ELb1ELb0ELb1ELb1ELb1ELb1ELb0ELb1ELb1ELb1ELb0ELb0EEENS1_21CollectiveEpilogueFwdINS6_IJSA_SA_SB_EEES9_NS_10bfloat16_tESF_Li256ELb1ELb1ELb0ELb1EEENS1_36VarlenDynamicPersistentTileSchedulerILi128ELi160ELi256ELi128ELb0ELb1ELb1ELb1ELb1ELb1EEEEEEEEEvNT_6ParamsE)
        .other          _ZN7cutlass13device_kernelIN5flash11enable_sm90INS1_16FlashAttnFwdSm90INS1_25CollectiveMainloopFwdSm90ILi2EN4cute5tupleIJNS5_1CILi1EEES8_S8_EEENS6_IJNS7_ILi128EEENS7_ILi160EEESA_EEELi128ENS_12float_e4m3_tEfNS_4arch4Sm90ELb1ELb0ELb1ELb1ELb1ELb1ELb0ELb1ELb1ELb1ELb0ELb0EEENS1_21CollectiveEpilogueFwdINS6_IJSA_SA_SB_EEES9_NS_10bfloat16_tESF_Li256ELb1ELb1ELb0ELb1EEENS1_36VarlenDynamicPersistentTileSchedulerILi128ELi160ELi256ELi128ELb0ELb1ELb1ELb1ELb1ELb1EEEEEEEEEvNT_6ParamsE,@"STO_CUDA_ENTRY STV_DEFAULT"
_ZN7cutlass13device_kernelIN5flash11enable_sm90INS1_16FlashAttnFwdSm90INS1_25CollectiveMainloopFwdSm90ILi2EN4cute5tupleIJNS5_1CILi1EEES8_S8_EEENS6_IJNS7_ILi128EEENS7_ILi160EEESA_EEELi128ENS_12float_e4m3_tEfNS_4arch4Sm90ELb1ELb0ELb1ELb1ELb1ELb1ELb0ELb1ELb1ELb1ELb0ELb0EEENS1_21CollectiveEpilogueFwdINS6_IJSA_SA_SB_EEES9_NS_10bfloat16_tESF_Li256ELb1ELb1ELb0ELb1EEENS1_36VarlenDynamicPersistentTileSchedulerILi128ELi160ELi256ELi128ELb0ELb1ELb1ELb1ELb1ELb1EEEEEEEEEvNT_6ParamsE:
        /* <DEDUP_REMOVED lines=17> */
.L_x_3021:
[----:B------:R-:W-:Y:S05]  /*0110*/  BSYNC B0 ;  /* 0x0000000000007941 */ /* 0x000fea0003800000 */
.L_x_3020:
        /* <DEDUP_REMOVED lines=40> */
.L_x_3022:
        /* <DEDUP_REMOVED lines=22> */
.L_x_3023:
        /* <DEDUP_REMOVED lines=18> */
.L_x_3024:
        /* <DEDUP_REMOVED lines=22> */
.L_x_3025:
        /* <DEDUP_REMOVED lines=23> */
.L_x_3026:
        /* <DEDUP_REMOVED lines=9> */
.L_x_3029:
        /* <DEDUP_REMOVED lines=28> */
[----:B------:R-:W-:-:S04]  /*0b40*/  SHF.R.S32.HI R4, RZ, 0x1f, R8 ;  /* 0x0000001fff047819 */ /* 0x000fc80000011408 */
[----:B------:R-:W-:Y:S02]  /*0b50*/  LEA.HI R3, R4, R5, RZ, 0x3 ;  /* 0x0000000504037211 */ /* 0x000fe400078f18ff */
[CC--:B------:R-:W-:Y:S02]  /*0b60*/  LEA.HI R4, R0.reuse, R12.reuse, RZ, 0x4 ;  /* 0x0000000c00047211 */ /* 0x0c0fe400078f20ff */
[----:B------:R-:W-:Y:S02]  /*0b70*/  LOP3.LUT R10, R3, 0xfffffff8, RZ, 0xc0, !PT ;  /* 0xfffffff8030a7812 */ /* 0x000fe400078ec0ff */
[----:B------:R-:W-:Y:S02]  /*0b80*/  LEA.HI R3, R0, R12, RZ, 0x5 ;  /* 0x0000000c00037211 */ /* 0x000fe400078f28ff */
[----:B------:R-:W-:Y:S01]  /*0b90*/  SHF.R.S32.HI R7, RZ, 0x4, R4 ;  /* 0x00000004ff077819 */ /* 0x000fe20000011404 */
[----:B------:R-:W-:Y:S01]  /*0ba0*/  IMAD.IADD R9, R5, 0x1, -R10 ;  /* 0x0000000105097824 */ /* 0x000fe200078e0a0a */
[----:B------:R-:W-:-:S02]  /*0bb0*/  SHF.R.S32.HI R14, RZ, 0x7, R2 ;  /* 0x00000007ff0e7819 */ /* 0x000fc40000011402 */
[C---:B------:R-:W-:Y:S02]  /*0bc0*/  LOP3.LUT R5, R4.reuse, 0x3fffff0, RZ, 0xc0, !PT ;  /* 0x03fffff004057812 */ /* 0x040fe400078ec0ff */
[----:B------:R-:W-:Y:S02]  /*0bd0*/  SHF.L.U32 R3, R3, 0x5, RZ ;  /* 0x0000000503037819 */ /* 0x000fe400000006ff */
[----:B------:R-:W-:Y:S02]  /*0be0*/  LEA.HI R4, R4, R7, RZ, 0x1 ;  /* 0x0000000704047211 */ /* 0x000fe400078f08ff */
[----:B------:R-:W-:Y:S02]  /*0bf0*/  LEA.HI R2, R2, R14, RZ, 0x1 ;  /* 0x0000000e02027211 */ /* 0x000fe400078f08ff */
[----:B------:R-:W-:Y:S01]  /*0c00*/  LEA.HI R6, R6, R11, RZ, 0x5 ;  /* 0x0000000b06067211 */ /* 0x000fe200078f28ff */
[----:B------:R-:W-:Y:S01]  /*0c10*/  IMAD.IADD R5, R12, 0x1, -R5 ;  /* 0x000000010c057824 */ /* 0x000fe200078e0a05 */
[----:B------:R-:W-:-:S02]  /*0c20*/  LOP3.LUT R204, R3, 0xfffffc00, RZ, 0xc0, !PT ;  /* 0xfffffc0003cc7812 */ /* 0x000fc400078ec0ff */
[----:B------:R-:W-:Y:S02]  /*0c30*/  LOP3.LUT R4, R4, 0x1ffffffe, RZ, 0xc0, !PT ;  /* 0x1ffffffe04047812 */ /* 0x000fe400078ec0ff */
[CC--:B------:R-:W-:Y:S02]  /*0c40*/  LEA.HI R222, R0.reuse, R12.reuse, RZ, 0x3 ;  /* 0x0000000c00de7211 */ /* 0x0c0fe400078f18ff */
[----:B------:R-:W-:Y:S02]  /*0c50*/  LEA.HI R0, R0, R12, RZ, 0x2 ;  /* 0x0000000c00007211 */ /* 0x000fe400078f10ff */
[----:B------:R-:W-:Y:S02]  /*0c60*/  SHF.R.S32.HI R6, RZ, 0x5, R6 ;  /* 0x00000005ff067819 */ /* 0x000fe40000011406 */
[----:B------:R-:W-:Y:S01]  /*0c70*/  LOP3.LUT R2, R2, 0x3fffffe, RZ, 0xc0, !PT ;  /* 0x03fffffe02027812 */ /* 0x000fe200078ec0ff */
[----:B------:R-:W-:Y:S01]  /*0c80*/  IMAD.IADD R4, R7, 0x1, -R4 ;  /* 0x0000000107047824 */ /* 0x000fe200078e0a04 */
[----:B------:R-:W-:Y:S01]  /*0c90*/  SHF.R.S32.HI R195, RZ, 0x2, R0 ;  /* 0x00000002ffc37819 */ /* 0x000fe20000011400 */
[----:B------:R-:W-:-:S02]  /*0ca0*/  IMAD R5, R5, 0x40, R204 ;  /* 0x0000004005057824 */ /* 0x000fc400078e02cc */
[----:B------:R-:W-:Y:S02]  /*0cb0*/  IMAD R9, R6, 0x10, R9 ;  /* 0x0000001006097824 */ /* 0x000fe400078e0209 */
[----:B------:R-:W-:Y:S01]  /*0cc0*/  IMAD.IADD R2, R14, 0x1, -R2 ;  /* 0x000000010e027824 */ /* 0x000fe200078e0a02 */
[----:B------:R-:W-:Y:S01]  /*0cd0*/  LEA R3, R4, R5, 0x3 ;  /* 0x0000000504037211 */ /* 0x000fe200078e18ff */
[C---:B------:R-:W-:Y:S01]  /*0ce0*/  VIADD R7, R195.reuse, 0x40 ;  /* 0x00000040c3077836 */ /* 0x040fe20000000000 */
[----:B------:R-:W-:Y:S01]  /*0cf0*/  LOP3.LUT R212, R222, 0xfffffff8, RZ, 0xc0, !PT ;  /* 0xfffffff8ded47812 */ /* 0x000fe200078ec0ff */
[----:B------:R-:W-:Y:S01]  /*0d00*/  IMAD R6, R2, 0x40, R9 ;  /* 0x0000004002067824 */ /* 0x000fe200078e0209 */
[----:B------:R-:W-:Y:S01]  /*0d10*/  SHF.R.S32.HI R2, RZ, 0x1f, R0 ;  /* 0x0000001fff027819 */ /* 0x000fe20000011400 */
[----:B------:R0:W-:Y:S01]  /*0d20*/  STL [R1+0x20], R3 ;  /* 0x0000200301007387 */ /* 0x0001e20000100800 */
[----:B------:R-:W-:Y:S01]  /*0d30*/  LOP3.LUT R229, R0, 0xfffffffc, RZ, 0xc0, !PT ;  /* 0xfffffffc00e57812 */ /* 0x000fe200078ec0ff */
[----:B------:R-:W-:Y:S01]  /*0d40*/  IMAD.IADD R212, R12, 0x1, -R212 ;  /* 0x000000010cd47824 */ /* 0x000fe200078e0ad4 */
[----:B------:R-:W-:Y:S01]  /*0d50*/  LEA.HI R2, R2, R195, RZ, 0x3 ;  /* 0x000000c302027211 */ /* 0x000fe200078f18ff */
[----:B------:R-:W-:Y:S01]  /*0d60*/  VIADD R5, R195, 0x80 ;  /* 0x00000080c3057836 */ /* 0x000fe20000000000 */
[----:B------:R-:W-:Y:S01]  /*0d70*/  IADD3 R229, R12, -R229, RZ ;  /* 0x800000e50ce57210 */ /* 0x000fe20007ffe0ff */
[----:B------:R-:W-:Y:S01]  /*0d80*/  IMAD.SHL.U32 R201, R7, 0x80, RZ ;  /* 0x0000008007c97824 */ /* 0x000fe200078e00ff */
[----:B0-----:R-:W-:-:S02]  /*0d90*/  SHF.R.S32.HI R3, RZ, 0x1f, R7 ;  /* 0x0000001fff037819 */ /* 0x001fc40000011407 */
[----:B------:R-:W-:Y:S02]  /*0da0*/  LOP3.LUT R2, R2, 0xfffffff8, RZ, 0xc0, !PT ;  /* 0xfffffff802027812 */ /* 0x000fe400078ec0ff */
[----:B------:R-:W-:Y:S01]  /*0db0*/  LEA.HI R3, R3, R7, RZ, 0x3 ;  /* 0x0000000703037211 */ /* 0x000fe200078f18ff */
[----:B------:R-:W-:Y:S01]  /*0dc0*/  IMAD.SHL.U32 R16, R229, 0x10, RZ ;  /* 0x00000010e5107824 */ /* 0x000fe200078e00ff */
[----:B------:R-:W-:Y:S02]  /*0dd0*/  SHF.R.S32.HI R4, RZ, 0x1f, R5 ;  /* 0x0000001fff047819 */ /* 0x000fe40000011405 */
[----:B------:R-:W-:Y:S02]  /*0de0*/  SHF.L.U32 R203, R212, 0x3, RZ ;  /* 0x00000003d4cb7819 */ /* 0x000fe400000006ff */
[----:B------:R-:W-:Y:S02]  /*0df0*/  LOP3.LUT R201, R201, 0x380, RZ, 0xc0, !PT ;  /* 0x00000380c9c97812 */ /* 0x000fe400078ec0ff */
[----:B------:R-:W-:Y:S01]  /*0e00*/  SHF.L.U32 R3, R3, 0x7, RZ ;  /* 0x0000000703037819 */ /* 0x000fe200000006ff */
        /* <DEDUP_REMOVED lines=22> */
[----:B------:R-:W-:Y:S01]  /*0f70*/  SHF.R.S32.HI R222, RZ, 0x3, R222 ;  /* 0x00000003ffde7819 */ /* 0x000fe200000114de */
[----:B------:R-:W-:Y:S01]  /*0f80*/  IMAD.MOV.U32 R199, RZ, RZ, RZ ;  /* 0x000000ffffc77224 */ /* 0x000fe200078e00ff */
[----:B------:R-:W-:Y:S01]  /*0f90*/  LOP3.LUT R202, R202, 0x380, RZ, 0xc0, !PT ;  /* 0x00000380caca7812 */ /* 0x000fe200078ec0ff */
[----:B------:R-:W-:Y:S01]  /*0fa0*/  IMAD.MOV.U32 R197, RZ, RZ, RZ ;  /* 0x000000ffffc57224 */ /* 0x000fe200078e00ff */
[----:B------:R-:W-:Y:S01]  /*0fb0*/  SHF.R.S32.HI R17, RZ, 0x1f, R16 ;  /* 0x0000001fff117819 */ /* 0x000fe20000011410 */
[----:B------:R-:W-:Y:S01]  /*0fc0*/  IMAD.IADD R207, R11, 0x1, -R207 ;  /* 0x000000010bcf7824 */ /* 0x000fe200078e0acf */
[----:B------:R-:W-:Y:S01]  /*0fd0*/  SHF.R.S32.HI R194, RZ, 0x1f, R19 ;  /* 0x0000001fffc27819 */ /* 0x000fe20000011413 */
[----:B------:R-:W-:Y:S01]  /*0fe0*/  IMAD R208, R0, 0x8, R6 ;  /* 0x0000000800d07824 */ /* 0x000fe200078e0206 */
[----:B------:R-:W-:-:S02]  /*0ff0*/  SHF.R.S32.HI R3, RZ, 0x1f, R211 ;  /* 0x0000001fff037819 */ /* 0x000fc400000114d3 */
[----:B------:R-:W-:Y:S02]  /*1000*/  SHF.R.S32.HI R228, RZ, 0x1f, R196 ;  /* 0x0000001fffe47819 */ /* 0x000fe400000114c4 */
[----:B------:R-:W-:Y:S02]  /*1010*/  LOP3.LUT R209, R4, 0xfffffc00, RZ, 0xc0, !PT ;  /* 0xfffffc0004d17812 */ /* 0x000fe400078ec0ff */
[----:B0-2---:R-:W-:-:S07]  /*1020*/  LOP3.LUT R198, R13, 0x1, RZ, 0xfc, !PT ;  /* 0x000000010dc67812 */ /* 0x005fce00078efcff */
.L_x_3210:
[----:B0--34-:R-:W0:Y:S02]  /*1030*/  LDC.64 R2, c[0x0][0xc88] ;  /* 0x00032200ff027b82 */ /* 0x019e240000000a00 */
[----:B0-----:R-:W-:-:S05]  /*1040*/  IMAD.WIDE R2, R191, 0x4, R2 ;  /* 0x00000004bf027825 */ /* 0x001fca00078e0202 */
[----:B--2---:R0:W2:Y:S01]  /*1050*/  LDG.E R210, desc[UR60][R2.64] ;  /* 0x0000003c02d27981 */ /* 0x0040a2000c1e1900 */
[----:B------:R-:W-:Y:S05]  /*1060*/  YIELD ;  /* 0x0000000000007946 */ /* 0x000fea0003800000 */
[----:B------:R-:W-:Y:S01]  /*1070*/  ULDC.64 UR4, c[0x0][0xa28] ;  /* 0x00028a0000047ab9 */ /* 0x000fe20000000a00 */
[----:B------:R-:W-:Y:S01]  /*1080*/  ULDC.64 UR8, c[0x0][0xa18] ;  /* 0x0002860000087ab9 */ /* 0x000fe20000000a00 */
[----:B------:R-:W-:Y:S01]  /*1090*/  ISETP.NE.U32.AND P1, PT, RZ, UR4, PT ;  /* 0x00000004ff007c0c */ /* 0x000fe2000bf25070 */
[----:B------:R-:W-:Y:S01]  /*10a0*/  ULDC.64 UR6, c[0x0][0xa08] ;  /* 0x0002820000067ab9 */ /* 0x000fe20000000a00 */
[----:B0-----:R-:W-:Y:S01]  /*10b0*/  IMAD.MOV.U32 R3, RZ, RZ, RZ ;  /* 0x000000ffff037224 */ /* 0x001fe200078e00ff */
[----:B------:R-:W-:Y:S01]  /*10c0*/  ISETP.NE.U32.AND P0, PT, RZ, UR6, PT ;  /* 0x00000006ff007c0c */ /* 0x000fe2000bf05070 */
[----:B------:R-:W-:Y:S01]  /*10d0*/  IMAD.MOV.U32 R87, RZ, RZ, RZ ;  /* 0x000000ffff577224 */ /* 0x000fe200078e00ff */
[----:B------:R-:W-:-:S02]  /*10e0*/  ISETP.NE.AND.EX P1, PT, RZ, UR5, PT, P1 ;  /* 0x00000005ff007c0c */ /* 0x000fc4000bf25310 */
[----:B------:R-:W-:Y:S02]  /*10f0*/  ISETP.NE.AND.EX P0, PT, RZ, UR7, PT, P0 ;  /* 0x00000007ff007c0c */ /* 0x000fe4000bf05300 */
[----:B--2---:R-:W-:-:S09]  /*1100*/  SHF.R.S32.HI R221, RZ, 0x1f, R210 ;  /* 0x0000001fffdd7819 */ /* 0x004fd200000114d2 */
[C---:B------:R-:W-:Y:S02]  /*1110*/  @P1 LEA R4, P2, R210.reuse, UR4, 0x2 ;  /* 0x00000004d2041c11 */ /* 0x040fe4000f8410ff */
[C---:B------:R-:W-:Y:S02]  /*1120*/  SHF.L.U32 R214, R210.reuse, 0x2, RZ ;  /* 0x00000002d2d67819 */ /* 0x040fe400000006ff */
[C-C-:B------:R-:W-:Y:S02]  /*1130*/  @P1 LEA.HI.X R5, R210.reuse, UR5, R221.reuse, 0x2, P2 ;  /* 0x00000005d2051c11 */ /* 0x140fe400090f14dd */
[----:B------:R-:W-:Y:S01]  /*1140*/  ISETP.NE.U32.AND P2, PT, RZ, UR8, PT ;  /* 0x00000008ff007c0c */ /* 0x000fe2000bf45070 */
[----:B------:R-:W-:Y:S01]  /*1150*/  ULDC UR4, c[0x0][0x288] ;  /* 0x0000a20000047ab9 */ /* 0x000fe20000000800 */
[----:B------:R-:W-:Y:S01]  /*1160*/  SHF.L.U64.HI R215, R210, 0x2, R221 ;  /* 0x00000002d2d77819 */ /* 0x000fe200000102dd */
[----:B------:R0:W5:Y:S01]  /*1170*/  @P1 LDG.E R3, desc[UR60][R4.64] ;  /* 0x0000003c04031981 */ /* 0x000162000c1e1900 */
[----:B------:R-:W-:-:S02]  /*1180*/  ISETP.NE.AND.EX P2, PT, RZ, UR9, PT, P2 ;  /* 0x00000009ff007c0c */ /* 0x000fc4000bf45320 */
[----:B------:R-:W-:Y:S01]  /*1190*/  IADD3 R8, P3, R214, UR6, RZ ;  /* 0x00000006d6087c10 */ /* 0x000fe2000ff7e0ff */
[----:B------:R-:W-:Y:S01]  /*11a0*/  IMAD.U32 R191, RZ, RZ, UR4 ;  /* 0x00000004ffbf7e24 */ /* 0x000fe2000f8e00ff */
[----:B------:R-:W-:Y:S02]  /*11b0*/  ULDC.64 UR4, c[0x0][0x418] ;  /* 0x0001060000047ab9 */ /* 0x000fe40000000a00 */
[----:B------:R-:W-:-:S05]  /*11c0*/  IADD3.X R9, R215, UR7, RZ, P3, !PT ;  /* 0x00000007d7097c10 */ /* 0x000fca0009ffe4ff */
[----:B------:R0:W5:Y:S02]  /*11d0*/  @P0 LDG.E R87, desc[UR60][R8.64] ;  /* 0x0000003c08570981 */ /* 0x000164000c1e1900 */
        /* <DEDUP_REMOVED lines=10> */
[----:B------:R-:W-:Y:S01]  /*1280*/  IMAD.U32 R25, RZ, RZ, UR5 ;  /* 0x00000005ff197e24 */ /* 0x000fe2000f8e00ff */
[----:B------:R-:W-:Y:S01]  /*1290*/  MOV R28, UR4 ;  /* 0x00000004001c7c02 */ /* 0x000fe20008000f00 */
        /* <DEDUP_REMOVED lines=11> */
.L_x_3031:
[----:B------:R-:W-:Y:S01]  /*1350*/  ULDC.64 UR4, c[0x0][0xa20] ;  /* 0x0002880000047ab9 */ /* 0x000fe20000000a00 */
[----:B------:R-:W-:Y:S01]  /*1360*/  IMAD.MOV.U32 R213, RZ, RZ, R190 ;  /* 0x000000ffffd57224 */ /* 0x000fe200078e00be */
[----:B------:R-:W-:-:S04]  /*1370*/  ISETP.NE.U32.AND P1, PT, RZ, UR4, PT ;  /* 0x00000004ff007c0c */ /* 0x000fc8000bf25070 */
[----:B------:R-:W-:-:S13]  /*1380*/  ISETP.NE.AND.EX P1, PT, RZ, UR5, PT, P1 ;  /* 0x00000005ff007c0c */ /* 0x000fda000bf25310 */
[----:B------:R-:W-:Y:S05]  /*1390*/  @!P1 BRA `(.L_x_3032) ;  /* 0x0000000000109947 */ /* 0x000fea0003800000 */
[----:B------:R-:W-:-:S04]  /*13a0*/  IADD3 R4, P0, R214, UR4, RZ ;  /* 0x00000004d6047c10 */ /* 0x000fc8000ff1e0ff */
[----:B------:R-:W-:-:S05]  /*13b0*/  IADD3.X R5, R215, UR5, RZ, P0, !PT ;  /* 0x00000005d7057c10 */ /* 0x000fca00087fe4ff */
[----:B------:R0:W5:Y:S01]  /*13c0*/  LDG.E R28, desc[UR60][R4.64] ;  /* 0x0000003c041c7981 */ /* 0x000162000c1e1900 */
[----:B------:R-:W-:Y:S05]  /*13d0*/  BRA `(.L_x_3033) ;  /* 0x0000000000107947 */ /* 0x000fea0003800000 */
.L_x_3032:
[----:B------:R-:W-:Y:S05]  /*13e0*/  @!P0 BRA `(.L_x_3033) ;  /* 0x00000000000c8947 */ /* 0x000fea0003800000 */
[----:B------:R-:W2:Y:S04]  /*13f0*/  LDG.E R5, desc[UR60][R8.64] ;  /* 0x0000003c08057981 */ /* 0x000ea8000c1e1900 */
[----:B------:R-:W2:Y:S02]  /*1400*/  LDG.E R28, desc[UR60][R8.64+0x4] ;  /* 0x0000043c081c7981 */ /* 0x000ea4000c1e1900 */
[----:B--2---:R-:W-:-:S07]  /*1410*/  IMAD.IADD R28, R28, 0x1, -R5 ;  /* 0x000000011c1c7824 */ /* 0x004fce00078e0a05 */
.L_x_3033:
[----:B------:R-:W-:Y:S01]  /*1420*/  ULDC.64 UR4, c[0x0][0xa10] ;  /* 0x0002840000047ab9 */ /* 0x000fe20000000a00 */
[----:B------:R-:W1:Y:S01]  /*1430*/  LDC R8, c[0x0][0x448] ;  /* 0x00011200ff087b82 */ /* 0x000e620000000800 */
[----:B------:R-:W-:-:S04]  /*1440*/  ISETP.NE.U32.AND P0, PT, RZ, UR4, PT ;  /* 0x00000004ff007c0c */ /* 0x000fc8000bf05070 */
[----:B------:R-:W-:Y:S01]  /*1450*/  ISETP.NE.AND.EX P0, PT, RZ, UR5, PT, P0 ;  /* 0x00000005ff007c0c */ /* 0x000fe2000bf05300 */
[----:B------:R-:W-:-:S12]  /*1460*/  ULDC.64 UR4, c[0x0][0xa30] ;  /* 0x00028c0000047ab9 */ /* 0x000fd80000000a00 */
[----:B0-----:R-:W0:Y:S02]  /*1470*/  @P0 LDC.64 R4, c[0x0][0xa10] ;  /* 0x00028400ff040b82 */ /* 0x001e240000000a00 */
[----:B0-----:R-:W-:-:S05]  /*1480*/  @P0 IMAD.WIDE R4, R2, 0x4, R4 ;  /* 0x0000000402040825 */ /* 0x001fca00078e0204 */
[----:B------:R-:W2:Y:S04]  /*1490*/  @P0 LDG.E R0, desc[UR60][R4.64] ;  /* 0x0000003c04000981 */ /* 0x000ea8000c1e1900 */
[----:B------:R0:W2:Y:S01]  /*14a0*/  @P0 LDG.E R9, desc[UR60][R4.64+0x4] ;  /* 0x0000043c04090981 */ /* 0x0000a2000c1e1900 */
[----:B------:R-:W-:Y:S01]  /*14b0*/  ISETP.NE.U32.AND P1, PT, RZ, UR4, PT ;  /* 0x00000004ff007c0c */ /* 0x000fe2000bf25070 */
[----:B-----5:R-:W-:-:S03]  /*14c0*/  IMAD.MOV.U32 R24, RZ, RZ, R28 ;  /* 0x000000ffff187224 */ /* 0x020fc600078e001c */
[----:B------:R-:W-:-:S13]  /*14d0*/  ISETP.NE.AND.EX P1, PT, RZ, UR5, PT, P1 ;  /* 0x00000005ff007c0c */ /* 0x000fda000bf25310 */
[----:B------:R-:W-:-:S04]  /*14e0*/  @P1 IADD3 R6, P2, R214, UR4, RZ ;  /* 0x00000004d6061c10 */ /* 0x000fc8000ff5e0ff */
[----:B------:R-:W-:-:S05]  /*14f0*/  @P1 IADD3.X R7, R215, UR5, RZ, P2, !PT ;  /* 0x00000005d7071c10 */ /* 0x000fca00097fe4ff */
[----:B------:R3:W5:Y:S01]  /*1500*/  @P1 LDG.E R24, desc[UR60][R6.64] ;  /* 0x0000003c06181981 */ /* 0x000762000c1e1900 */
[----:B-1----:R-:W-:Y:S01]  /*1510*/  ISETP.NE.AND P1, PT, R8, 0x1, PT ;  /* 0x000000010800780c */ /* 0x002fe20003f25270 */
[----:B------:R-:W-:Y:S02]  /*1520*/  IMAD.SHL.U32 R200, R189, 0x80, RZ ;  /* 0x00000080bdc87824 */ /* 0x000fe400078e00ff */
[----:B------:R-:W-:-:S03]  /*1530*/  IMAD.IADD R8, R28, 0x1, -R3 ;  /* 0x000000011c087824 */ /* 0x000fc600078e0a03 */
[----:B0-----:R-:W-:-:S07]  /*1540*/  IADD3 R4, R200, 0x7f, RZ ;  /* 0x0000007fc8047810 */ /* 0x001fce0007ffe0ff */
[----:B------:R-:W0:Y:S08]  /*1550*/  @P1 LDC R11, c[0x0][0x44c] ;  /* 0x00011300ff0b1b82 */ /* 0x000e300000000800 */
[----:B------:R-:W1:Y:S01]  /*1560*/  @P1 LDC R5, c[0x0][0x450] ;  /* 0x00011400ff051b82 */ /* 0x000e620000000800 */
[----:B--2---:R-:W-:Y:S02]  /*1570*/  @P0 IMAD.IADD R25, R9, 0x1, -R0 ;  /* 0x0000000109190824 */ /* 0x004fe400078e0a00 */
[----:B0-----:R-:W-:-:S04]  /*1580*/  @P1 IMAD.HI.U32 R0, R4, R11, RZ ;  /* 0x0000000b04001227 */ /* 0x001fc800078e00ff */
[----:B------:R-:W-:Y:S01]  /*1590*/  IMAD.IADD R189, R8, 0x1, R25 ;  /* 0x0000000108bd7824 */ /* 0x000fe200078e0219 */
[----:B-1----:R-:W-:-:S03]  /*15a0*/  @P1 SHF.R.U32.HI R4, RZ, R5, R0 ;  /* 0x00000005ff041219 */ /* 0x002fc60000011600 */
[C---:B------:R-:W-:Y:S01]  /*15b0*/  VIADD R0, R189.reuse, 0x9f ;  /* 0x0000009fbd007836 */ /* 0x040fe20000000000 */
[----:B------:R-:W-:-:S03]  /*15c0*/  IADD3 R49, R189, 0xa0, -R191 ;  /* 0x000000a0bd317810 */ /* 0x000fc60007ffe8bf */
[----:B------:R-:W-:-:S04]  /*15d0*/  IMAD.HI R0, R0, 0x66666667, RZ ;  /* 0x6666666700007827 */ /* 0x000fc800078e02ff */
[----:B------:R-:W-:Y:S01]  /*15e0*/  IMAD.IADD R4, R49, 0x1, R4 ;  /* 0x0000000131047824 */ /* 0x000fe200078e0204 */
[----:B------:R-:W-:-:S03]  /*15f0*/  SHF.R.U32.HI R3, RZ, 0x1f, R0 ;  /* 0x0000001fff037819 */ /* 0x000fc60000011600 */
[----:B------:R-:W-:Y:S01]  /*1600*/  IMAD.HI R4, R4, 0x66666667, RZ ;  /* 0x6666666704047827 */ /* 0x000fe200078e02ff */
[----:B------:R-:W-:-:S04]  /*1610*/  LEA.HI.SX32 R48, R0, R3, 0x1a ;  /* 0x0000000300307211 */ /* 0x000fc800078fd2ff */
[----:B------:R-:W-:-:S04]  /*1620*/  SHF.R.U32.HI R5, RZ, 0x1f, R4 ;  /* 0x0000001fff057819 */ /* 0x000fc80000011604 */
[----:B------:R-:W-:Y:S02]  /*1630*/  LEA.HI.SX32 R5, R4, R5, 0x1a ;  /* 0x0000000504057211 */ /* 0x000fe400078fd2ff */
[----:B------:R-:W-:Y:S02]  /*1640*/  IADD3 R4, -R8, RZ, RZ ;  /* 0x000000ff08047210 */ /* 0x000fe40007ffe1ff */
[----:B------:R-:W-:Y:S02]  /*1650*/  VIMNMX R5, R48, R5, PT ;  /* 0x0000000530057248 */ /* 0x000fe40003fe0100 */
[----:B------:R-:W-:-:S03]  /*1660*/  VIMNMX R4, RZ, R4, !PT ;  /* 0x00000004ff047248 */ /* 0x000fc60007fe0100 */
[----:B------:R-:W-:-:S05]  /*1670*/  IMAD R0, R5, 0xa0, -R8 ;  /* 0x000000a005007824 */ /* 0x000fca00078e0a08 */
        /* <DEDUP_REMOVED lines=11> */
[----:B---3--:R-:W-:Y:S05]  /*1730*/  @!P1 BRA `(.L_x_3034) ;  /* 0x0000007c00909947 */ /* 0x008fea0003800000 */
        /* <DEDUP_REMOVED lines=14> */
[----:B------:R-:W-:Y:S01]  /*1820*/  MOV R13, RZ ;  /* 0x000000ff000d7202 */ /* 0x000fe20000000f00 */
[----:B------:R-:W-:-:S02]  /*1830*/  IMAD.U32 R11, RZ, RZ, UR7 ;  /* 0x00000007ff0b7e24 */ /* 0x000fc4000f8e00ff */
[----:B------:R-:W-:Y:S02]  /*1840*/  IMAD.MOV.U32 R8, RZ, RZ, 0x70 ;  /* 0x00000070ff087424 */ /* 0x000fe400078e00ff */
[----:B0-----:R-:W-:-:S07]  /*1850*/  IMAD.MOV.U32 R12, RZ, RZ, 0x1 ;  /* 0x00000001ff0c7424 */ /* 0x001fce00078e00ff */
[----:B------:R-:W-:-:S07]  /*1860*/  LEPC R20, `(.L_x_3036) ;  /* 0x000000001014794e */ /* 0x000fce0000000000 */
[----:B-1---5:R-:W-:Y:S05]  /*1870*/  CALL.ABS.NOINC R14 ;  /* 0x000000000e007343 */ /* 0x022fea0003c00000 */
.L_x_3036:
[----:B------:R-:W-:Y:S05]  /*1880*/  BSYNC B6 ;  /* 0x0000000000067941 */ /* 0x000fea0003800000 */
.L_x_3035:
        /* <DEDUP_REMOVED lines=11> */
[----:B------:R-:W-:Y:S01]  /*1940*/  MOV R10, UR6 ;  /* 0x00000006000a7c02 */ /* 0x000fe20008000f00 */
        /* <DEDUP_REMOVED lines=8> */
.L_x_3038:
[----:B------:R-:W-:Y:S05]  /*19d0*/  BSYNC B6 ;  /* 0x0000000000067941 */ /* 0x000fea0003800000 */
.L_x_3037:
[----:B------:R-:W-:Y:S01]  /*19e0*/  ULDC.64 UR4, c[0x0][0x9f8] ;  /* 0x00027e0000047ab9 */ /* 0x000fe20000000a00 */
[----:B------:R-:W0:Y:S01]  /*19f0*/  LDC.64 R52, c[0x0][0x3f8] ;  /* 0x0000fe00ff347b82 */ /* 0x000e220000000a00 */
[----:B------:R-:W-:-:S04]  /*1a00*/  ISETP.NE.U32.AND P0, PT, RZ, UR4, PT ;  /* 0x00000004ff007c0c */ /* 0x000fc8000bf05070 */
[----:B------:R-:W-:-:S03]  /*1a10*/  ISETP.NE.AND.EX P0, PT, RZ, UR5, PT, P0 ;  /* 0x00000005ff007c0c */ /* 0x000fc6000bf05300 */
[----:B------:R-:W1:Y:S08]  /*1a20*/  LDC R29, c[0x0][0x3f4] ;  /* 0x0000fd00ff1d7b82 */ /* 0x000e700000000800 */
[----:B------:R-:W2:Y:S02]  /*1a30*/  LDC.64 R58, c[0x0][0x408] ;  /* 0x00010200ff3a7b82 */ /* 0x000ea40000000a00 */
[----:B------:R-:W-:-:S04]  /*1a40*/  @P0 IADD3 R4, P1, R214, UR4, RZ ;  /* 0x00000004d6040c10 */ /* 0x000fc8000ff3e0ff */
[----:B------:R-:W-:-:S05]  /*1a50*/  @P0 IADD3.X R5, R215, UR5, RZ, P1, !PT ;  /* 0x00000005d7050c10 */ /* 0x000fca0008ffe4ff */
[----:B------:R3:W4:Y:S01]  /*1a60*/  @P0 LDG.E R2, desc[UR60][R4.64] ;  /* 0x0000003c04020981 */ /* 0x000722000c1e1900 */
[----:B------:R-:W-:Y:S01]  /*1a70*/  SHF.R.S32.HI R3, RZ, 0x1f, R195 ;  /* 0x0000001fff037819 */ /* 0x000fe200000114c3 */
[----:B------:R-:W-:Y:S01]  /*1a80*/  IMAD.SHL.U32 R82, R205, 0x80, RZ ;  /* 0x00000080cd527824 */ /* 0x000fe200078e00ff */
[--C-:B------:R-:W-:Y:S01]  /*1a90*/  SHF.R.S32.HI R23, RZ, 0x1f, R22.reuse ;  /* 0x0000001fff177819 */ /* 0x100fe20000011416 */
[----:B------:R-:W3:Y:S01]  /*1aa0*/  S2R R30, SR_TID.X ;  /* 0x00000000001e7919 */ /* 0x000ee20000002100 */
[----:B-1----:R-:W-:Y:S01]  /*1ab0*/  ISETP.GE.AND P0, PT, R16, R29, PT ;  /* 0x0000001d1000720c */ /* 0x002fe20003f06270 */
[-C--:B0-----:R-:W-:Y:S01]  /*1ac0*/  IMAD R0, R3, R52.reuse, RZ ;  /* 0x0000003403007224 */ /* 0x081fe200078e02ff */
[----:B------:R-:W-:Y:S01]  /*1ad0*/  LOP3.LUT R82, R82, 0x380, RZ, 0xc0, !PT ;  /* 0x0000038052527812 */ /* 0x000fe200078ec0ff */
[C---:B------:R-:W-:Y:S01]  /*1ae0*/  IMAD.WIDE.U32 R6, R195.reuse, R52, R22 ;  /* 0x00000034c3067225 */ /* 0x040fe200078e0016 */
[----:B------:R-:W-:Y:S02]  /*1af0*/  SHF.R.U32.HI R77, RZ, 0x3, R202 ;  /* 0x00000003ff4d7819 */ /* 0x000fe400000116ca */
[----:B------:R-:W-:Y:S01]  /*1b00*/  SHF.R.U32.HI R76, RZ, 0x3, R82 ;  /* 0x00000003ff4c7819 */ /* 0x000fe20000011652 */
[----:B------:R-:W-:Y:S01]  /*1b10*/  IMAD R13, R195, R53, R0 ;  /* 0x00000035c30d7224 */ /* 0x000fe200078e0200 */
[----:B------:R-:W-:Y:S01]  /*1b20*/  SHF.L.U64.HI R86, R52, 0x6, R53 ;  /* 0x0000000634567819 */ /* 0x000fe20000010235 */
[-C--:B--2---:R-:W-:Y:S01]  /*1b30*/  IMAD R0, R3, R58.reuse, RZ ;  /* 0x0000003a03007224 */ /* 0x084fe200078e02ff */
[----:B------:R-:W-:Y:S01]  /*1b40*/  SEL R3, R29, RZ, P0 ;  /* 0x000000ff1d037207 */ /* 0x000fe20000000000 */
[----:B---3--:R-:W-:Y:S01]  /*1b50*/  IMAD.WIDE.U32 R4, R195, R58, R22 ;  /* 0x0000003ac3047225 */ /* 0x008fe200078e0016 */
[----:B------:R-:W-:-:S02]  /*1b60*/  IADD3 R7, R7, R13, RZ ;  /* 0x0000000d07077210 */ /* 0x000fc40007ffe0ff */
[C---:B------:R-:W-:Y:S01]  /*1b70*/  SHF.L.U64.HI R85, R52.reuse, 0x7, R53 ;  /* 0x0000000734557819 */ /* 0x040fe20000010235 */
[C---:B------:R-:W-:Y:S01]  /*1b80*/  IMAD R15, R195.reuse, R59, R0 ;  /* 0x0000003bc30f7224 */ /* 0x040fe200078e0200 */
[----:B------:R-:W-:Y:S01]  /*1b90*/  SHF.L.U32 R84, R52, 0x6, RZ ;  /* 0x0000000634547819 */ /* 0x000fe200000006ff */
[----:B------:R-:W-:Y:S01]  /*1ba0*/  IMAD.WIDE.U32 R8, R195, R52, R16 ;  /* 0x00000034c3087225 */ /* 0x000fe200078e0010 */
[C-C-:B------:R-:W-:Y:S02]  /*1bb0*/  SHF.L.U64.HI R81, R58.reuse, 0x6, R59.reuse ;  /* 0x000000063a517819 */ /* 0x140fe4000001023b */
[----:B------:R-:W-:Y:S01]  /*1bc0*/  SHF.L.U64.HI R80, R58, 0x7, R59 ;  /* 0x000000073a507819 */ /* 0x000fe2000001023b */
[----:B------:R-:W-:Y:S01]  /*1bd0*/  IMAD.IADD R3, R16, 0x1, R3 ;  /* 0x0000000110037824 */ /* 0x000fe200078e0203 */
[----:B------:R-:W-:Y:S01]  /*1be0*/  LOP3.LUT P1, RZ, R205, 0x4, RZ, 0xc0, !PT ;  /* 0x00000004cdff7812 */ /* 0x000fe2000782c0ff */
[----:B------:R-:W-:Y:S01]  /*1bf0*/  IMAD.IADD R5, R5, 0x1, R15 ;  /* 0x0000000105057824 */ /* 0x000fe200078e020f */
[----:B------:R-:W-:Y:S01]  /*1c00*/  SHF.R.S32.HI R75, RZ, 0x1f, R190 ;  /* 0x0000001fff4b7819 */ /* 0x000fe200000114be */
[----:B------:R-:W-:Y:S01]  /*1c10*/  IMAD.IADD R9, R13, 0x1, R9 ;  /* 0x000000010d097824 */ /* 0x000fe200078e0209 */
[----:B-----5:R-:W-:Y:S01]  /*1c20*/  SHF.R.S32.HI R13, RZ, 0x1f, R24 ;  /* 0x0000001fff0d7819 */ /* 0x020fe20000011418 */
[----:B------:R-:W-:Y:S01]  /*1c30*/  IMAD.WIDE.U32 R54, R24, R58, R4 ;  /* 0x0000003a18367225 */ /* 0x000fe200078e0004 */
[----:B------:R-:W-:-:S02]  /*1c40*/  SHF.R.S32.HI R0, RZ, 0x1f, R3 ;  /* 0x0000001fff007819 */ /* 0x000fc40000011403 */
[--C-:B------:R-:W-:Y:S01]  /*1c50*/  LOP3.LUT R5, R82, 0x30, R16.reuse, 0xf8, !PT ;  /* 0x0000003052057812 */ /* 0x100fe200078ef810 */
[----:B------:R-:W-:Y:S01]  /*1c60*/  IMAD.WIDE.U32 R10, R195, R58, R16 ;  /* 0x0000003ac30a7225 */ /* 0x000fe200078e0010 */
[----:B------:R-:W-:Y:S02]  /*1c70*/  SHF.R.U32.HI R30, RZ, 0x7, R30 ;  /* 0x00000007ff1e7819 */ /* 0x000fe4000001161e */
[----:B------:R-:W-:Y:S01]  /*1c80*/  LEA.HI R3, R0, R3, RZ, 0x4 ;  /* 0x0000000300037211 */ /* 0x000fe200078f20ff */
[----:B------:R-:W-:Y:S01]  /*1c90*/  IMAD R0, R13, R52, RZ ;  /* 0x000000340d007224 */ /* 0x000fe200078e02ff */
[C---:B------:R-:W-:Y:S01]  /*1ca0*/  ISETP.NE.AND P6, PT, R30.reuse, 0x1, PT ;  /* 0x000000011e00780c */ /* 0x040fe20003fc5270 */
[----:B------:R-:W-:Y:S01]  /*1cb0*/  VIADD R74, R30, 0x8 ;  /* 0x000000081e4a7836 */ /* 0x000fe20000000000 */
[----:B------:R-:W-:Y:S01]  /*1cc0*/  LOP3.LUT R5, R5, R76, RZ, 0x3c, !PT ;  /* 0x0000004c05057212 */ /* 0x000fe200078e3cff */
[----:B------:R-:W-:Y:S01]  /*1cd0*/  IMAD R67, R24, R53, R0 ;  /* 0x0000003518437224 */ /* 0x000fe200078e0200 */
[----:B------:R-:W-:Y:S01]  /*1ce0*/  LOP3.LUT R0, R201, 0x70, R3, 0xf8, !PT ;  /* 0x00000070c9007812 */ /* 0x000fe200078ef803 */
[----:B------:R-:W-:Y:S01]  /*1cf0*/  IMAD.IADD R11, R15, 0x1, R11 ;  /* 0x000000010f0b7824 */ /* 0x000fe200078e020b */
[----:B------:R-:W-:Y:S01]  /*1d00*/  SHF.R.U32.HI R30, RZ, 0x3, R201 ;  /* 0x00000003ff1e7819 */ /* 0x000fe200000116c9 */
[----:B------:R-:W-:Y:S01]  /*1d10*/  IMAD.IADD R69, R204, 0x1, R5 ;  /* 0x00000001cc457824 */ /* 0x000fe200078e0205 */
[--C-:B------:R-:W-:Y:S01]  /*1d20*/  LOP3.LUT R5, R82, 0x70, R3.reuse, 0xf8, !PT ;  /* 0x0000007052057812 */ /* 0x100fe200078ef803 */
[----:B------:R-:W-:Y:S01]  /*1d30*/  IMAD R13, R13, R58, RZ ;  /* 0x0000003a0d0d7224 */ /* 0x000fe200078e02ff */
[----:B------:R-:W-:Y:S01]  /*1d40*/  LOP3.LUT R4, R202, 0x70, R3, 0xf8, !PT ;  /* 0x00000070ca047812 */ /* 0x000fe200078ef803 */
[----:B------:R-:W-:Y:S01]  /*1d50*/  IMAD.WIDE.U32 R20, R24, R52, R6 ;  /* 0x0000003418147225 */ /* 0x000fe200078e0006 */
[----:B------:R-:W-:Y:S01]  /*1d60*/  SHF.R.S32.HI R64, RZ, 0x4, R3 ;  /* 0x00000004ff407819 */ /* 0x000fe20000011403 */
[----:B------:R-:W-:Y:S05]  /*1d70*/  @!P6 WARPSYNC.ALL ;  /* 0x000000000000e948 */ /* 0x000fea0003800000 */
[----:B------:R-:W-:Y:S01]  /*1d80*/  LOP3.LUT R63, R3, 0xfffffff0, RZ, 0xc0, !PT ;  /* 0xfffffff0033f7812 */ /* 0x000fe200078ec0ff */
[----:B------:R-:W-:Y:S01]  /*1d90*/  ULDC UR4, c[0x0][0x2f4] ;  /* 0x0000bd0000047ab9 */ /* 0x000fe20000000800 */
[----:B------:R-:W-:Y:S01]  /*1da0*/  LOP3.LUT R3, R0, R30, RZ, 0x3c, !PT ;  /* 0x0000001e00037212 */ /* 0x000fe200078e3cff */
[----:B------:R-:W-:Y:S01]  /*1db0*/  IMAD R71, R53, 0xa0, RZ ;  /* 0x000000a035477824 */ /* 0x000fe200078e02ff */
[----:B------:R-:W-:Y:S01]  /*1dc0*/  LOP3.LUT R5, R5, R76, RZ, 0x3c, !PT ;  /* 0x0000004c05057212 */ /* 0x000fe200078e3cff */
[----:B------:R-:W-:Y:S01]  /*1dd0*/  IMAD.SHL.U32 R83, R52, 0x80, RZ ;  /* 0x0000008034537824 */ /* 0x000fe200078e00ff */
[----:B------:R-:W-:Y:S01]  /*1de0*/  LOP3.LUT R0, R4, R77, RZ, 0x3c, !PT ;  /* 0x0000004d04007212 */ /* 0x000fe200078e3cff */
[----:B------:R-:W-:Y:S01]  /*1df0*/  IMAD.WIDE.U32 R50, R24, R52, R8 ;  /* 0x0000003418327225 */ /* 0x000fe200078e0008 */
[----:B------:R-:W-:-:S02]  /*1e00*/  ISETP.GE.AND P2, PT, R19, UR4, PT ;  /* 0x0000000413007c0c */ /* 0x000fc4000bf46270 */
[----:B------:R-:W-:Y:S01]  /*1e10*/  SHF.L.U32 R72, R29, 0x1, RZ ;  /* 0x000000011d487819 */ /* 0x000fe200000006ff */
[----:B------:R-:W-:Y:S01]  /*1e20*/  IMAD R13, R24, R59, R13 ;  /* 0x0000003b180d7224 */ /* 0x000fe200078e020d */
[----:B------:R-:W-:Y:S01]  /*1e30*/  ISETP.GE.AND P1, PT, R16, UR4, PT ;  /* 0x0000000410007c0c */ /* 0x000fe2000bf26270 */
[----:B------:R-:W-:Y:S01]  /*1e40*/  IMAD R7, R59, 0xa0, RZ ;  /* 0x000000a03b077824 */ /* 0x000fe200078e02ff */
[----:B------:R-:W-:Y:S01]  /*1e50*/  P2R R89, PR, RZ, 0x4 ;  /* 0x00000004ff597803 */ /* 0x000fe20000000000 */
[C---:B------:R-:W-:Y:S01]  /*1e60*/  IMAD.SHL.U32 R79, R58.reuse, 0x40, RZ ;  /* 0x000000403a4f7824 */ /* 0x040fe200078e00ff */
[----:B------:R-:W-:Y:S01]  /*1e70*/  IADD3 R66, R55, R13, RZ ;  /* 0x0000000d37427210 */ /* 0x000fe20007ffe0ff */
[----:B------:R-:W-:Y:S01]  /*1e80*/  IMAD.SHL.U32 R78, R58, 0x80, RZ ;  /* 0x000000803a4e7824 */ /* 0x000fe200078e00ff */
[----:B------:R-:W-:Y:S01]  /*1e90*/  SHF.R.S32.HI R61, RZ, 0x1f, R63 ;  /* 0x0000001fff3d7819 */ /* 0x000fe2000001143f */
[----:B------:R-:W-:-:S04]  /*1ea0*/  IMAD.WIDE.U32 R56, R24, R58, R10 ;  /* 0x0000003a18387225 */ /* 0x000fc800078e000a */
[----:B------:R-:W-:-:S04]  /*1eb0*/  IMAD.WIDE.U32 R52, R52, 0xa0, RZ ;  /* 0x000000a034347825 */ /* 0x000fc800078e00ff */
[----:B------:R-:W-:-:S04]  /*1ec0*/  IMAD.WIDE.U32 R58, R58, 0xa0, RZ ;  /* 0x000000a03a3a7825 */ /* 0x000fc800078e00ff */
[----:B------:R-:W-:Y:S02]  /*1ed0*/  IMAD.IADD R68, R21, 0x1, R67 ;  /* 0x0000000115447824 */ /* 0x000fe400078e0243 */
[----:B------:R-:W-:Y:S02]  /*1ee0*/  IMAD.IADD R87, R87, 0x1, R28 ;  /* 0x0000000157577824 */ /* 0x000fe400078e021c */
[----:B------:R-:W-:Y:S02]  /*1ef0*/  IMAD R73, R229, 0x40, R195 ;  /* 0x00000040e5497824 */ /* 0x000fe400078e02c3 */
[----:B------:R-:W-:Y:S02]  /*1f00*/  IMAD.IADD R71, R53, 0x1, R71 ;  /* 0x0000000135477824 */ /* 0x000fe400078e0247 */
        /* <DEDUP_REMOVED lines=8> */
.L_x_3113:
[----:B0-----:R-:W0:Y:S01]  /*1f90*/  LDC R94, c[0x0][0x430] ;  /* 0x00010c00ff5e7b82 */ /* 0x001e220000000800 */
[----:B------:R-:W-:Y:S02]  /*1fa0*/  VIADD R26, R26, 0xffffffff ;  /* 0xffffffff1a1a7836 */ /* 0x000fe40000000000 */
[----:B------:R-:W-:Y:S02]  /*1fb0*/  IMAD.MOV.U32 R93, RZ, RZ, RZ ;  /* 0x000000ffff5d7224 */ /* 0x000fe400078e00ff */
[----:B--23--:R-:W-:-:S03]  /*1fc0*/  IMAD R8, R26, 0xa0, R73 ;  /* 0x000000a01a087824 */ /* 0x00cfc600078e0249 */
[----:B------:R-:W1:Y:S02]  /*1fd0*/  LDC R105, c[0x0][0x3f4] ;  /* 0x0000fd00ff697b82 */ /* 0x000e640000000800 */
[----:B------:R-:W-:Y:S02]  /*1fe0*/  ISETP.GE.AND P2, PT, R8, R25, PT ;  /* 0x000000190800720c */ /* 0x000fe40003f46270 */
[----:B------:R-:W-:Y:S02]  /*1ff0*/  IADD3 R11, R87, R8, RZ ;  /* 0x00000008570b7210 */ /* 0x000fe40007ffe0ff */
[----:B------:R-:W-:-:S03]  /*2000*/  ISETP.GT.OR P2, PT, R73, 0x9f, P2 ;  /* 0x0000009f4900780c */ /* 0x000fc60001744670 */
[----:B------:R-:W-:Y:S01]  /*2010*/  IMAD.MOV.U32 R9, RZ, RZ, R11 ;  /* 0x000000ffff097224 */ /* 0x000fe200078e000b */
[----:B0-----:R-:W-:-:S09]  /*2020*/  ISETP.NE.AND P3, PT, R94, 0x1, PT ;  /* 0x000000015e00780c */ /* 0x001fd20003f65270 */
        /* <DEDUP_REMOVED lines=20> */
[----:B------:R-:W-:Y:S05]  /*2170*/  YIELD ;  /* 0x0000000000007946 */ /* 0x000fea0003800000 */
[----:B-1----:R-:W-:Y:S01]  /*2180*/  ISETP.GE.AND P2, PT, R105, 0x1, PT ;  /* 0x000000016900780c */ /* 0x002fe20003f46270 */
[----:B------:R-:W-:Y:S01]  /*2190*/  BSSY B0, `(.L_x_3039) ;  /* 0x00006ce000007945 */ /* 0x000fe20003800000 */
[----:B------:R-:W-:Y:S01]  /*21a0*/  IADD3 R91, R5, 0x40, RZ ;  /* 0x00000040055b7810 */ /* 0x000fe20007ffe0ff */
[----:B------:R-:W-:-:S02]  /*21b0*/  IMAD R94, R94, R9, R11 ;  /* 0x000000095e5e7224 */ /* 0x000fc400078e020b */
[----:B------:R-:W-:Y:S02]  /*21c0*/  @P4 VIADD R91, R5, 0xffffffc0 ;  /* 0xffffffc0055b4836 */ /* 0x000fe40000000000 */
[C---:B------:R-:W-:Y:S02]  /*21d0*/  IMAD.IADD R92, R18.reuse, 0x1, R5 ;  /* 0x00000001125c7824 */ /* 0x040fe400078e0205 */
[----:B------:R-:W-:-:S04]  /*21e0*/  IMAD.IADD R91, R18, 0x1, R91 ;  /* 0x00000001125b7824 */ /* 0x000fc800078e025b */
        /* <DEDUP_REMOVED lines=15> */
[----:B------:R-:W-:Y:S01]  /*22e0*/  IMAD.IADD R5, R5, 0x1, R7 ;  /* 0x0000000105057824 */ /* 0x000fe200078e0207 */
[----:B------:R-:W-:Y:S01]  /*22f0*/  SHF.R.S32.HI R7, RZ, 0x1f, R26 ;  /* 0x0000001fff077819 */ /* 0x000fe2000001141a */
[----:B------:R-:W-:Y:S02]  /*2300*/  IMAD R9, R75, UR4, RZ ;  /* 0x000000044b097c24 */ /* 0x000fe4000f8e02ff */
[----:B------:R-:W-:-:S04]  /*2310*/  IMAD.WIDE.U32 R102, R190, UR4, R4 ;  /* 0x00000004be667c25 */ /* 0x000fc8000f8e0004 */
[----:B------:R-:W-:Y:S01]  /*2320*/  IMAD R9, R190, UR5, R9 ;  /* 0x00000005be097c24 */ /* 0x000fe2000f8e0209 */
[----:B------:R-:W-:Y:S01]  /*2330*/  ULDC.64 UR4, c[0x0][0x2e8] ;  /* 0x0000ba0000047ab9 */ /* 0x000fe20000000a00 */
[-C--:B------:R-:W-:Y:S01]  /*2340*/  IMAD R4, R71, R26.reuse, RZ ;  /* 0x0000001a47047224 */ /* 0x080fe200078e02ff */
[----:B------:R-:W-:Y:S01]  /*2350*/  IADD3 R101, P2, R102, UR4, RZ ;  /* 0x0000000466657c10 */ /* 0x000fe2000ff5e0ff */
[----:B------:R-:W-:Y:S01]  /*2360*/  ULDC.U8 UR4, c[0x0][0x410] ;  /* 0x0001040000047ab9 */ /* 0x000fe20000000000 */
[----:B------:R-:W-:Y:S02]  /*2370*/  IMAD R5, R70, R26, RZ ;  /* 0x0000001a46057224 */ /* 0x000fe400078e02ff */
[----:B------:R-:W-:Y:S01]  /*2380*/  IADD3.X R102, R103, UR5, R9, P2, !PT ;  /* 0x0000000567667c10 */ /* 0x000fe200097fe409 */
[C---:B------:R-:W-:Y:S01]  /*2390*/  IMAD R11, R7.reuse, R52, R4 ;  /* 0x00000034070b7224 */ /* 0x040fe200078e0204 */
[----:B------:R-:W-:Y:S01]  /*23a0*/  ISETP.NE.AND P2, PT, RZ, UR4, PT ;  /* 0x00000004ff007c0c */ /* 0x000fe2000bf45270 */
[----:B------:R-:W-:-:S02]  /*23b0*/  IMAD R13, R7, R58, R5 ;  /* 0x0000003a070d7224 */ /* 0x000fc400078e0205 */
[----:B------:R-:W-:-:S04]  /*23c0*/  IMAD.WIDE.U32 R4, R52, R26, RZ ;  /* 0x0000001a34047225 */ /* 0x000fc800078e00ff */
[----:B------:R-:W-:Y:S01]  /*23d0*/  IMAD.WIDE.U32 R6, R58, R26, RZ ;  /* 0x0000001a3a067225 */ /* 0x000fe200078e00ff */
[----:B------:R-:W-:-:S03]  /*23e0*/  IADD3 R88, R5, R11, RZ ;  /* 0x0000000b05587210 */ /* 0x000fc60007ffe0ff */
        /* <DEDUP_REMOVED lines=33> */
.L_x_3043:
[----:B------:R-:W-:Y:S05]  /*2600*/  BSYNC B1 ;  /* 0x0000000000017941 */ /* 0x000fea0003800000 */
.L_x_3042:
        /* <DEDUP_REMOVED lines=26> */
.L_x_3045:
[----:B------:R-:W-:Y:S05]  /*27b0*/  BSYNC B1 ;  /* 0x0000000000017941 */ /* 0x000fea0003800000 */
.L_x_3044:
        /* <DEDUP_REMOVED lines=22> */
.L_x_3047:
[----:B------:R-:W-:Y:S05]  /*2920*/  BSYNC B1 ;  /* 0x0000000000017941 */ /* 0x000fea0003800000 */
.L_x_3046:
[----:B------:R-:W-:Y:S01]  /*2930*/  ISETP.NE.AND P5, PT, R198, 0x3, PT ;  /* 0x00000003c600780c */ /* 0x000fe20003fa5270 */
[----:B------:R-:W-:Y:S01]  /*2940*/  IMAD.MOV.U32 R119, RZ, RZ, R46 ;  /* 0x000000ffff777224 */ /* 0x000fe200078e002e */
[----:B------:R-:W-:Y:S01]  /*2950*/  MOV R114, R42 ;  /* 0x0000002a00727202 */ /* 0x000fe20000000f00 */
[----:B-----5:R-:W-:Y:S01]  /*2960*/  IMAD.MOV.U32 R109, RZ, RZ, R34 ;  /* 0x000000ffff6d7224 */ /* 0x020fe200078e0022 */
        /* <DEDUP_REMOVED lines=9> */
.L_x_3048:
[----:B------:R-:W-:Y:S01]  /*2a00*/  IMAD R88, R192, 0x8, R18 ;  /* 0x00000008c0587824 */ /* 0x000fe200078e0212 */
[----:B------:R-:W-:Y:S01]  /*2a10*/  SHF.L.U32 R100, R199, 0x1f, RZ ;  /* 0x0000001fc7647819 */ /* 0x000fe200000006ff */
[----:B------:R-:W-:Y:S03]  /*2a20*/  BSSY B1, `(.L_x_3049) ;  /* 0x0000003000017945 */ /* 0x000fe60003800000 */
[----:B------:R-:W1:Y:S02]  /*2a30*/  SYNCS.PHASECHK.TRANS64.TRYWAIT P6, [R88+URZ+0x22890], R100 ;  /* 0x02289064580075a7 */ /* 0x000e6400080c017f */
[----:B-1----:R-:W-:Y:S05]  /*2a40*/  @!P6 BRA `(.L_x_3050) ;  /* 0x0000022800f4e947 */ /* 0x002fea0003800000 */
.L_x_3343:
[----:B------:R-:W-:Y:S05]  /*2a50*/  BSYNC B1 ;  /* 0x0000000000017941 */ /* 0x000fea0003800000 */
.L_x_3049:
[----:B------:R-:W-:-:S03]  /*2a60*/  UMOV UR4, 0xffffffff ;  /* 0xffffffff00047882 */ /* 0x000fc60000000000 */
[----:B------:R-:W-:Y:S05]  /*2a70*/  BRA.DIV UR4, `(.L_x_3051) ;  /* 0x0000022a04fc7947 */ /* 0x000fea000b800000 */
[----:B------:R2:W3:Y:S04]  /*2a80*/  SHFL.IDX PT, R103, R102, RZ, 0x1c1f ;  /* 0x001c1fff66677589 */ /* 0x0004e800000e0000 */
[----:B------:R2:W4:Y:S02]  /*2a90*/  SHFL.IDX PT, R14, R101, RZ, 0x1c1f ;  /* 0x001c1fff650e7589 */ /* 0x00052400000e0000 */
.L_x_3347:
        /* <DEDUP_REMOVED lines=13> */
[----:B------:R-:W-:Y:S02]  /*2b70*/  SHF.R.U32.HI R115, RZ, 0x10, R99 ;  /* 0x00000010ff737819 */ /* 0x000fe40000011663 */
[----:B------:R-:W-:Y:S01]  /*2b80*/  LOP3.LUT R46, R99, 0xff0000ff, RZ, 0xc0, !PT ;  /* 0xff0000ff632e7812 */ /* 0x000fe200078ec0ff */
[----:B------:R-:W-:Y:S01]  /*2b90*/  IMAD.SHL.U32 R15, R15, 0x100, RZ ;  /* 0x000001000f0f7824 */ /* 0x000fe200078e00ff */
[----:B------:R-:W-:Y:S02]  /*2ba0*/  SHF.L.U32 R13, R13, 0x8, RZ ;  /* 0x000000080d0d7819 */ /* 0x000fe400000006ff */
[----:B------:R-:W-:-:S02]  /*2bb0*/  SHF.R.U32.HI R99, RZ, 0x10, R47 ;  /* 0x00000010ff637819 */ /* 0x000fc4000001162f */
[----:B------:R-:W-:Y:S02]  /*2bc0*/  LOP3.LUT R98, R47, 0xff0000ff, RZ, 0xc0, !PT ;  /* 0xff0000ff2f627812 */ /* 0x000fe400078ec0ff */
        /* <DEDUP_REMOVED lines=94> */
.L_x_3057:
[----:B------:R-:W-:Y:S05]  /*31b0*/  BSYNC B3 ;  /* 0x0000000000037941 */ /* 0x000fea0003800000 */
.L_x_3056:
[----:B0-----:R0:W-:Y:S02]  /*31c0*/  ST.E.128 desc[UR60][R10.64], R4 ;  /* 0x000000040a007985 */ /* 0x0011e4000c101d3c */
.L_x_3055:
[----:B------:R-:W-:Y:S05]  /*31d0*/  BSYNC B2 ;  /* 0x0000000000027941 */ /* 0x000fea0003800000 */
.L_x_3054:
        /* <DEDUP_REMOVED lines=10> */
[--C-:B------:R-:W-:Y:S02]  /*3280*/  SHF.R.U32.HI R42, RZ, 0x8, R43.reuse ;  /* 0x00000008ff2a7819 */ /* 0x100fe4000001162b */
[----:B------:R-:W-:Y:S01]  /*3290*/  MOV R14, R7 ;  /* 0x00000007000e7202 */ /* 0x000fe20000000f00 */
[----:B------:R-:W-:Y:S01]  /*32a0*/  IMAD.SHL.U32 R7, R46, 0x100, RZ ;  /* 0x000001002e077824 */ /* 0x000fe200078e00ff */
[----:B------:R-:W-:Y:S01]  /*32b0*/  LOP3.LUT R12, R45, 0xff0000ff, RZ, 0xc0, !PT ;  /* 0xff0000ff2d0c7812 */ /* 0x000fe200078ec0ff */
[----:B------:R-:W-:Y:S01]  /*32c0*/  IMAD.SHL.U32 R6, R42, 0x100, RZ ;  /* 0x000001002a067824 */ /* 0x000fe200078e00ff */
[----:B------:R-:W-:Y:S02]  /*32d0*/  SHF.R.U32.HI R44, RZ, 0x10, R43 ;  /* 0x00000010ff2c7819 */ /* 0x000fe4000001162b */
[----:B------:R-:W-:-:S02]  /*32e0*/  SHF.R.U32.HI R45, RZ, 0x10, R45 ;  /* 0x00000010ff2d7819 */ /* 0x000fc4000001162d */
[----:B------:R-:W-:Y:S01]  /*32f0*/  LOP3.LUT R15, R43, 0xff0000ff, RZ, 0xc0, !PT ;  /* 0xff0000ff2b0f7812 */ /* 0x000fe200078ec0ff */
[----:B------:R-:W-:Y:S01]  /*3300*/  IMAD.U32 R44, R44, 0x10000, RZ ;  /* 0x000100002c2c7824 */ /* 0x000fe200078e00ff */
[----:B------:R-:W-:Y:S01]  /*3310*/  LOP3.LUT R7, R12, 0xff00, R7, 0xf8, !PT ;  /* 0x0000ff000c077812 */ /* 0x000fe200078ef807 */
[----:B------:R-:W-:Y:S01]  /*3320*/  IMAD.U32 R12, R45, 0x10000, RZ ;  /* 0x000100002d0c7824 */ /* 0x000fe200078e00ff */
[----:B------:R-:W-:Y:S02]  /*3330*/  LOP3.LUT R15, R15, 0xff00, R6, 0xf8, !PT ;  /* 0x0000ff000f0f7812 */ /* 0x000fe400078ef806 */
        /* <DEDUP_REMOVED lines=91> */
.L_x_3059:
[----:B------:R-:W-:Y:S05]  /*38f0*/  BSYNC B2 ;  /* 0x0000000000027941 */ /* 0x000fea0003800000 */
.L_x_3058:
[----:B0-----:R0:W-:Y:S02]  /*3900*/  ST.E.128 desc[UR60][R10.64], R4 ;  /* 0x000000040a007985 */ /* 0x0011e4000c101d3c */
.L_x_3053:
[----:B------:R-:W-:Y:S05]  /*3910*/  BSYNC B1 ;  /* 0x0000000000017941 */ /* 0x000fea0003800000 */
.L_x_3052:
[----:B------:R-:W-:-:S03]  /*3920*/  UMOV UR4, 0xffffffff ;  /* 0xffffffff00047882 */ /* 0x000fc60000000000 */
[----:B------:R-:W-:Y:S05]  /*3930*/  BRA.DIV UR4, `(.L_x_3060) ;  /* 0x0000021e04947947 */ /* 0x000fea000b800000 */
[----:B------:R0:W0:Y:S04]  /*3940*/  SHFL.IDX PT, R43, R102, 0x1, 0x1c1f ;  /* 0x003c1f00662b7f89 */ /* 0x00002800000e0000 */
[----:B----4-:R4:W0:Y:S02]  /*3950*/  SHFL.IDX PT, R14, R101, 0x1, 0x1c1f ;  /* 0x003c1f00650e7f89 */ /* 0x01082400000e0000 */
.L_x_3351:
        /* <DEDUP_REMOVED lines=20> */
[----:B------:R-:W-:-:S02]  /*3aa0*/  LOP3.LUT R7, R12, 0xff00, R7, 0xf8, !PT ;  /* 0x0000ff000c077812 */ /* 0x000fc400078ef807 */
[----:B------:R-:W-:Y:S01]  /*3ab0*/  SHF.L.U32 R12, R40, 0x10, RZ ;  /* 0x00000010280c7819 */ /* 0x000fe200000006ff */
[----:B------:R-:W-:Y:S01]  /*3ac0*/  IMAD.U32 R41, R41, 0x10000, RZ ;  /* 0x0001000029297824 */ /* 0x000fe200078e00ff */
[----:B------:R-:W-:Y:S02]  /*3ad0*/  LOP3.LUT R38, R38, 0xff00, R39, 0xf8, !PT ;  /* 0x0000ff0026267812 */ /* 0x000fe400078ef827 */
        /* <DEDUP_REMOVED lines=44> */
[----:B---3--:R-:W-:Y:S01]  /*3da0*/  F2FP.SATFINITE.E4M3.F32.PACK_AB_MERGE_C R103, R42, R39, RZ ;  /* 0x000000272a67723e */ /* 0x008fe200048070ff */
        /* <DEDUP_REMOVED lines=45> */
.L_x_3066:
[----:B------:R-:W-:Y:S05]  /*4080*/  BSYNC B3 ;  /* 0x0000000000037941 */ /* 0x000fea0003800000 */
.L_x_3065:
[----:B0-----:R0:W-:Y:S02]  /*4090*/  ST.E.128 desc[UR60][R10.64], R4 ;  /* 0x000000040a007985 */ /* 0x0011e4000c101d3c */
.L_x_3064:
[----:B------:R-:W-:Y:S05]  /*40a0*/  BSYNC B2 ;  /* 0x0000000000027941 */ /* 0x000fea0003800000 */
.L_x_3063:
        /* <DEDUP_REMOVED lines=113> */
.L_x_3068:
[----:B------:R-:W-:Y:S05]  /*47c0*/  BSYNC B2 ;  /* 0x0000000000027941 */ /* 0x000fea0003800000 */
.L_x_3067:
[----:B0-----:R0:W-:Y:S02]  /*47d0*/  ST.E.128 desc[UR60][R10.64], R4 ;  /* 0x000000040a007985 */ /* 0x0011e4000c101d3c */
.L_x_3062:
[----:B------:R-:W-:Y:S05]  /*47e0*/  BSYNC B1 ;  /* 0x0000000000017941 */ /* 0x000fea0003800000 */
.L_x_3061:
[----:B------:R-:W-:-:S03]  /*47f0*/  UMOV UR4, 0xffffffff ;  /* 0xffffffff00047882 */ /* 0x000fc60000000000 */
[----:B------:R-:W-:Y:S05]  /*4800*/  BRA.DIV UR4, `(.L_x_3069) ;  /* 0x0000021204287947 */ /* 0x000fea000b800000 */
[----:B------:R1:W1:Y:S04]  /*4810*/  SHFL.IDX PT, R35, R102, 0x2, 0x1c1f ;  /* 0x005c1f0066237f89 */ /* 0x00026800000e0000 */
[----:B0-----:R0:W0:Y:S02]  /*4820*/  SHFL.IDX PT, R14, R101, 0x2, 0x1c1f ;  /* 0x005c1f00650e7f89 */ /* 0x00102400000e0000 */
.L_x_3355:
[----:B------:R-:W-:Y:S05]  /*4830*/  @P4 BRA `(.L_x_3070) ;  /* 0x00000044008c4947 */ /* 0x000fea0003800000 */
[----:B------:R-:W-:Y:S04]  /*4840*/  BSSY B1, `(.L_x_3071) ;  /* 0x0000072000017945 */ /* 0x000fe80003800000 */
[----:B------:R-:W-:Y:S05]  /*4850*/  @P1 BRA `(.L_x_3072) ;  /* 0x0000000400c01947 */ /* 0x000fea0003800000 */
[----:B------:R2:W2:Y:S01]  /*4860*/  LDS.128 R4, [R92+0x1c400] ;  /* 0x01c400005c047984 */ /* 0x0004a20000000c00 */
[----:B0-----:R-:W-:Y:S01]  /*4870*/  IADD3 R10, P2, R16, R14, RZ ;  /* 0x0000000e100a7210 */ /* 0x001fe20007f5e0ff */
[----:B------:R-:W-:Y:S04]  /*4880*/  BSSY B2, `(.L_x_3073) ;  /* 0x000006c000027945 */ /* 0x000fe80003800000 */
[----:B-1----:R-:W-:Y:S01]  /*4890*/  IMAD.X R11, R35, 0x1, R17, P2 ;  /* 0x00000001230b7824 */ /* 0x002fe200010e0611 */
[----:B------:R-:W-:-:S13]  /*48a0*/  ISETP.GE.AND P2, PT, R22, R105, PT ;  /* 0x000000691600720c */ /* 0x000fda0003f46270 */
[----:B------:R-:W-:Y:S05]  /*48b0*/  @P2 BRA `(.L_x_3074) ;  /* 0x0000000400a02947 */ /* 0x000fea0003800000 */
[----:B------:R-:W-:Y:S01]  /*48c0*/  SHF.R.U32.HI R12, RZ, 0x8, R33 ;  /* 0x00000008ff0c7819 */ /* 0x000fe20000011621 */
[----:B--2---:R-:W-:Y:S01]  /*48d0*/  IMAD.MOV.U32 R15, RZ, RZ, R7 ;  /* 0x000000ffff0f7224 */ /* 0x004fe200078e0007 */
[----:B------:R-:W-:Y:S02]  /*48e0*/  SHF.R.U32.HI R34, RZ, 0x8, R31 ;  /* 0x00000008ff227819 */ /* 0x000fe4000001161f */
[----:B------:R-:W-:Y:S01]  /*48f0*/  SHF.R.U32.HI R32, RZ, 0x10, R33 ;  /* 0x00000010ff207819 */ /* 0x000fe20000011621 */
[----:B------:R-:W-:Y:S01]  /*4900*/  IMAD.SHL.U32 R7, R12, 0x100, RZ ;  /* 0x000001000c077824 */ /* 0x000fe200078e00ff */
[----:B------:R-:W-:Y:S02]  /*4910*/  LOP3.LUT R30, R33, 0xff0000ff, RZ, 0xc0, !PT ;  /* 0xff0000ff211e7812 */ /* 0x000fe400078ec0ff */
[----:B------:R-:W-:Y:S01]  /*4920*/  MOV R13, R6 ;  /* 0x00000006000d7202 */ /* 0x000fe20000000f00 */
[----:B------:R-:W-:Y:S01]  /*4930*/  IMAD.SHL.U32 R6, R34, 0x100, RZ ;  /* 0x0000010022067824 */ /* 0x000fe200078e00ff */
[----:B------:R-:W-:-:S02]  /*4940*/  SHF.R.U32.HI R36, RZ, 0x10, R31 ;  /* 0x00000010ff247819 */ /* 0x000fc4000001161f */
        /* <DEDUP_REMOVED lines=82> */
[C---:B------:R-:W-:Y:S01]  /*4e70*/  FMUL.FTZ R36, R4.reuse, R36 ;  /* 0x0000002404247220 */ /* 0x040fe20000410000 */
        /* <DEDUP_REMOVED lines=11> */
[----:B------:R-:W-:-:S07]  /*4f30*/  F2FP.SATFINITE.E4M3.F32.PACK_AB_MERGE_C R7, R15, R30, R33 ;  /* 0x0000001e0f07723e */ /* 0x000fce0004807021 */
.L_x_3074:
[----:B------:R-:W-:Y:S05]  /*4f40*/  BSYNC B2 ;  /* 0x0000000000027941 */ /* 0x000fea0003800000 */
.L_x_3073:
[----:B--2---:R0:W-:Y:S02]  /*4f50*/  ST.E.128 desc[UR60][R10.64], R4 ;  /* 0x000000040a007985 */ /* 0x0041e4000c101d3c */
.L_x_3072:
[----:B------:R-:W-:Y:S05]  /*4f60*/  BSYNC B1 ;  /* 0x0000000000017941 */ /* 0x000fea0003800000 */
.L_x_3071:
[----:B------:R-:W-:-:S13]  /*4f70*/  ISETP.NE.AND P2, PT, R89, RZ, PT ;  /* 0x000000ff5900720c */ /* 0x000fda0003f45270 */
[----:B------:R-:W-:Y:S05]  /*4f80*/  @P2 BRA `(.L_x_3070) ;  /* 0x0000003c00b82947 */ /* 0x000fea0003800000 */
[----:B0-----:R0:W0:Y:S01]  /*4f90*/  LDS.128 R4, [R91+0x1c400] ;  /* 0x01c400005b047984 */ /* 0x0010220000000c00 */
[----:B------:R-:W-:Y:S01]  /*4fa0*/  IADD3 R14, P2, R19, R14, RZ ;  /* 0x0000000e130e7210 */ /* 0x000fe20007f5e0ff */
[----:B------:R-:W-:Y:S04]  /*4fb0*/  BSSY B1, `(.L_x_3075) ;  /* 0x000006d000017945 */ /* 0x000fe80003800000 */
[----:B-1----:R-:W-:Y:S01]  /*4fc0*/  IMAD.X R15, R35, 0x1, R194, P2 ;  /* 0x00000001230f7824 */ /* 0x002fe200010e06c2 */
[----:B------:R-:W-:-:S13]  /*4fd0*/  ISETP.GE.AND P2, PT, R196, R105, PT ;  /* 0x00000069c400720c */ /* 0x000fda0003f46270 */
[----:B------:R-:W-:Y:S05]  /*4fe0*/  @P2 BRA `(.L_x_3076) ;  /* 0x0000000400a42947 */ /* 0x000fea0003800000 */
[----:B------:R-:W-:Y:S02]  /*4ff0*/  SHF.R.U32.HI R30, RZ, 0x8, R9 ;  /* 0x00000008ff1e7819 */ /* 0x000fe40000011609 */
[----:B------:R-:W-:Y:S02]  /*5000*/  SHF.R.U32.HI R12, RZ, 0x8, R29 ;  /* 0x00000008ff0c7819 */ /* 0x000fe4000001161d */
[----:B------:R-:W-:Y:S02]  /*5010*/  LOP3.LUT R8, R9, 0xff0000ff, RZ, 0xc0, !PT ;  /* 0xff0000ff09087812 */ /* 0x000fe400078ec0ff */
[----:B------:R-:W-:Y:S01]  /*5020*/  SHF.R.U32.HI R13, RZ, 0x10, R9 ;  /* 0x00000010ff0d7819 */ /* 0x000fe20000011609 */
[----:B0-----:R-:W-:Y:S01]  /*5030*/  IMAD.MOV.U32 R9, RZ, RZ, R6 ;  /* 0x000000ffff097224 */ /* 0x001fe200078e0006 */
[----:B------:R-:W-:Y:S01]  /*5040*/  MOV R10, R7 ;  /* 0x00000007000a7202 */ /* 0x000fe20000000f00 */
[----:B------:R-:W-:Y:S01]  /*5050*/  IMAD.SHL.U32 R7, R30, 0x100, RZ ;  /* 0x000001001e077824 */ /* 0x000fe200078e00ff */
        /* <DEDUP_REMOVED lines=98> */
.L_x_3076:
[----:B------:R-:W-:Y:S05]  /*5680*/  BSYNC B1 ;  /* 0x0000000000017941 */ /* 0x000fea0003800000 */
.L_x_3075:
[----:B0-----:R0:W-:Y:S01]  /*5690*/  ST.E.128 desc[UR60][R14.64], R4 ;  /* 0x000000040e007985 */ /* 0x0011e2000c101d3c */
[----:B------:R-:W-:Y:S05]  /*56a0*/  BRA `(.L_x_3070) ;  /* 0x0000003400f07947 */ /* 0x000fea0003800000 */
.L_x_3041:
[C---:B------:R-:W-:Y:S01]  /*56b0*/  VIADD R8, R195.reuse, 0x40 ;  /* 0x00000040c3087836 */ /* 0x040fe20000000000 */
        /* <DEDUP_REMOVED lines=44> */
[----:B------:R-:W-:Y:S02]  /*5980*/  CS2R R6, SRZ ;  /* 0x0000000000067805 */ /* 0x000fe4000001ff00 */
[----:B------:R-:W-:-:S02]  /*5990*/  @!P2 IADD3.X R11, R4, R11, RZ, P5, !PT ;  /* 0x0000000b040ba210 */ /* 0x000fc40002ffe4ff */
[----:B------:R-:W-:-:S03]  /*59a0*/  CS2R R4, SRZ ;  /* 0x0000000000047805 */ /* 0x000fc6000001ff00 */
        /* <DEDUP_REMOVED lines=12> */
[----:B-----5:R-:W-:Y:S01]  /*5a70*/  IMAD.MOV.U32 R107, RZ, RZ, R46 ;  /* 0x000000ffff6b7224 */ /* 0x020fe200078e002e */
[----:B------:R-:W-:Y:S01]  /*5a80*/  MOV R105, R44 ;  /* 0x0000002c00697202 */ /* 0x000fe20000000f00 */
[----:B------:R-:W-:Y:S02]  /*5a90*/  IMAD.MOV.U32 R116, RZ, RZ, R6 ;  /* 0x000000ffff747224 */ /* 0x000fe400078e0006 */
[----:B------:R-:W-:Y:S02]  /*5aa0*/  IMAD.MOV.U32 R118, RZ, RZ, R4 ;  /* 0x000000ffff767224 */ /* 0x000fe400078e0004 */
[----:B------:R-:W-:Y:S01]  /*5ab0*/  IMAD.MOV.U32 R110, RZ, RZ, R34 ;  /* 0x000000ffff6e7224 */ /* 0x000fe200078e0022 */
[----:B------:R-:W-:Y:S01]  /*5ac0*/  MOV R112, R32 ;  /* 0x0000002000707202 */ /* 0x000fe20000000f00 */
[----:B------:R-:W-:Y:S06]  /*5ad0*/  @!P5 BRA `(.L_x_3077) ;  /* 0x000000000004d947 */ /* 0x000fec0003800000 */
[----:B------:R-:W-:Y:S01]  /*5ae0*/  BPT.TRAP 0x1 ;  /* 0x000000040000795c */ /* 0x000fe20000300000 */
.L_x_3077:
[----:B------:R-:W-:Y:S01]  /*5af0*/  IMAD R88, R192, 0x8, R18 ;  /* 0x00000008c0587824 */ /* 0x000fe200078e0212 */
[----:B------:R-:W-:Y:S01]  /*5b00*/  SHF.L.U32 R100, R199, 0x1f, RZ ;  /* 0x0000001fc7647819 */ /* 0x000fe200000006ff */
[----:B------:R-:W0:Y:S01]  /*5b10*/  LDC R103, c[0x0][0x2f4] ;  /* 0x0000bd00ff677b82 */ /* 0x000e220000000800 */
[----:B------:R-:W-:Y:S02]  /*5b20*/  BSSY B1, `(.L_x_3078) ;  /* 0x0000003000017945 */ /* 0x000fe40003800000 */
[----:B------:R-:W1:Y:S02]  /*5b30*/  SYNCS.PHASECHK.TRANS64.TRYWAIT P3, [R88+URZ+0x22890], R100 ;  /* 0x02289064580075a7 */ /* 0x000e64000806017f */
[----:B-1----:R-:W-:Y:S05]  /*5b40*/  @!P3 BRA `(.L_x_3079) ;  /* 0x000001fc00a0b947 */ /* 0x002fea0003800000 */
.L_x_3356:
[----:B------:R-:W-:Y:S05]  /*5b50*/  BSYNC B1 ;  /* 0x0000000000017941 */ /* 0x000fea0003800000 */
.L_x_3078:
[----:B------:R-:W-:Y:S01]  /*5b60*/  UMOV UR4, 0xffffffff ;  /* 0xffffffff00047882 */ /* 0x000fe20000000000 */
[----:B0-----:R-:W-:Y:S02]  /*5b70*/  IMAD.IADD R111, R103, 0x1, -R72 ;  /* 0x00000001676f7824 */ /* 0x001fe400078e0a48 */
[----:B------:R-:W-:Y:S05]  /*5b80*/  BRA.DIV UR4, `(.L_x_3080) ;  /* 0x000001fe04a47947 */ /* 0x000fea000b800000 */
[----:B------:R0:W2:Y:S04]  /*5b90*/  SHFL.IDX PT, R104, R102, RZ, 0x1c1f ;  /* 0x001c1fff66687589 */ /* 0x0000a800000e0000 */
[----:B------:R0:W3:Y:S02]  /*5ba0*/  SHFL.IDX PT, R106, R101, RZ, 0x1c1f ;  /* 0x001c1fff656a7589 */ /* 0x0000e400000e0000 */
.L_x_3360:
        /* <DEDUP_REMOVED lines=12> */
[----:B------:R-:W-:-:S05]  /*5c70*/  LOP3.LUT R9, R9, R76, RZ, 0x3c, !PT ;  /* 0x0000004c09097212 */ /* 0x000fca00078e3cff */
[----:B------:R-:W-:Y:S02]  /*5c80*/  IMAD.IADD R11, R204, 0x1, R9 ;  /* 0x00000001cc0b7824 */ /* 0x000fe400078e0209 */
[C---:B------:R-:W-:Y:S02]  /*5c90*/  IMAD R9, R192.reuse, 0x5000, R60 ;  /* 0x00005000c0097824 */ /* 0x040fe400078e023c */
[----:B------:R-:W-:-:S03]  /*5ca0*/  IMAD R11, R192, 0x5000, R11 ;  /* 0x00005000c00b7824 */ /* 0x000fc600078e020b */
[C---:B------:R-:W-:Y:S01]  /*5cb0*/  IADD3 R9, R18.reuse, R9, RZ ;  /* 0x0000000912097210 */ /* 0x040fe20007ffe0ff */
[----:B------:R-:W-:-:S05]  /*5cc0*/  IMAD.IADD R12, R18, 0x1, R11 ;  /* 0x00000001120c7824 */ /* 0x000fca00078e020b */
[----:B------:R-:W2:Y:S04]  /*5cd0*/  LDS.128 R8, [R9+0x18400] ;  /* 0x0184000009087984 */ /* 0x000ea80000000c00 */
[----:B------:R-:W3:Y:S01]  /*5ce0*/  LDS.128 R12, [R12+0x18400] ;  /* 0x018400000c0c7984 */ /* 0x000ee20000000c00 */
[----:B------:R-:W-:Y:S05]  /*5cf0*/  @P2 BRA `(.L_x_3084) ;  /* 0x0000000c003c2947 */ /* 0x000fea0003800000 */
[----:B------:R-:W-:Y:S01]  /*5d00*/  SHF.R.U32.HI R128, RZ, 0x8, R5 ;  /* 0x00000008ff807819 */ /* 0x000fe20000011605 */
[----:B--2---:R-:W-:Y:S01]  /*5d10*/  IMAD.MOV.U32 R28, RZ, RZ, R8 ;  /* 0x000000ffff1c7224 */ /* 0x004fe200078e0008 */
[----:B------:R-:W-:Y:S02]  /*5d20*/  SHF.R.U32.HI R121, RZ, 0x8, R31 ;  /* 0x00000008ff797819 */ /* 0x000fe4000001161f */
[----:B------:R-:W-:Y:S02]  /*5d30*/  LOP3.LUT R4, R5, 0xff0000ff, RZ, 0xc0, !PT ;  /* 0xff0000ff05047812 */ /* 0x000fe400078ec0ff */
[----:B------:R-:W-:Y:S01]  /*5d40*/  SHF.R.U32.HI R125, RZ, 0x10, R5 ;  /* 0x00000010ff7d7819 */ /* 0x000fe20000011605 */
[----:B------:R-:W-:Y:S01]  /*5d50*/  IMAD.SHL.U32 R5, R128, 0x100, RZ ;  /* 0x0000010080057824 */ /* 0x000fe200078e00ff */
[----:B------:R-:W-:Y:S01]  /*5d60*/  SHF.R.U32.HI R122, RZ, 0x8, R29 ;  /* 0x00000008ff7a7819 */ /* 0x000fe2000001161d */
[----:B------:R-:W-:Y:S01]  /*5d70*/  IMAD.SHL.U32 R121, R121, 0x100, RZ ;  /* 0x0000010079797824 */ /* 0x000fe200078e00ff */
[----:B------:R-:W-:-:S02]  /*5d80*/  SHF.R.U32.HI R123, RZ, 0x8, R7 ;  /* 0x00000008ff7b7819 */ /* 0x000fc40000011607 */
[----:B------:R-:W-:Y:S02]  /*5d90*/  LOP3.LUT R30, R29, 0xff0000ff, RZ, 0xc0, !PT ;  /* 0xff0000ff1d1e7812 */ /* 0x000fe400078ec0ff */
[----:B------:R-:W-:Y:S02]  /*5da0*/  SHF.R.U32.HI R124, RZ, 0x10, R29 ;  /* 0x00000010ff7c7819 */ /* 0x000fe4000001161d */
[----:B------:R-:W-:Y:S02]  /*5db0*/  LOP3.LUT R120, R31, 0xff0000ff, RZ, 0xc0, !PT ;  /* 0xff0000ff1f787812 */ /* 0x000fe400078ec0ff */
[----:B------:R-:W-:Y:S01]  /*5dc0*/  SHF.R.U32.HI R126, RZ, 0x10, R31 ;  /* 0x00000010ff7e7819 */ /* 0x000fe2000001161f */
[----:B---3--:R-:W-:Y:S01]  /*5dd0*/  IMAD.MOV.U32 R31, RZ, RZ, R12 ;  /* 0x000000ffff1f7224 */ /* 0x008fe200078e000c */
[----:B------:R-:W-:Y:S01]  /*5de0*/  SHF.L.U32 R29, R122, 0x8, RZ ;  /* 0x000000087a1d7819 */ /* 0x000fe200000006ff */
[----:B------:R-:W-:Y:S01]  /*5df0*/  IMAD.U32 R124, R124, 0x10000, RZ ;  /* 0x000100007c7c7824 */ /* 0x000fe200078e00ff */
[----:B------:R-:W-:Y:S01]  /*5e00*/  LOP3.LUT R6, R7, 0xff0000ff, RZ, 0xc0, !PT ;  /* 0xff0000ff07067812 */ /* 0x000fe200078ec0ff */
[----:B------:R-:W-:Y:S01]  /*5e10*/  IMAD.U32 R126, R126, 0x10000, RZ ;  /* 0x000100007e7e7824 */ /* 0x000fe200078e00ff */
[----:B------:R-:W-:Y:S01]  /*5e20*/  SHF.R.U32.HI R127, RZ, 0x10, R7 ;  /* 0x00000010ff7f7819 */ /* 0x000fe20000011607 */
[----:B------:R-:W-:Y:S01]  /*5e30*/  IMAD.SHL.U32 R7, R123, 0x100, RZ ;  /* 0x000001007b077824 */ /* 0x000fe200078e00ff */
[----:B------:R-:W-:Y:S01]  /*5e40*/  LOP3.LUT R4, R4, 0xff00, R5, 0xf8, !PT ;  /* 0x0000ff0004047812 */ /* 0x000fe200078ef805 */
[----:B------:R-:W-:Y:S01]  /*5e50*/  IMAD.U32 R5, R125, 0x10000, RZ ;  /* 0x000100007d057824 */ /* 0x000fe200078e00ff */
[----:B------:R-:W-:-:S02]  /*5e60*/  LOP3.LUT R123, R30, 0xff00, R29, 0xf8, !PT ;  /* 0x0000ff001e7b7812 */ /* 0x000fc400078ef81d */
[----:B------:R-:W-:Y:S02]  /*5e70*/  LOP3.LUT R125, R120, 0xff00, R121, 0xf8, !PT ;  /* 0x0000ff00787d7812 */ /* 0x000fe400078ef879 */
        /* <DEDUP_REMOVED lines=69> */
[----:B------:R-:W-:Y:S01]  /*62d0*/  FFMA.FTZ R135, R30, R29, R119 ;  /* 0x0000001d1e877223 */ /* 0x000fe20000010077 */
[----:B------:R-:W-:Y:S01]  /*62e0*/  F2FP.F16.E4M3.UNPACK_B R116, R116 ;  /* 0x00000074ff74723e */ /* 0x000fe200020006ff */
[----:B------:R-:W-:Y:S01]  /*62f0*/  HADD2.F32 R14, -RZ, R10.H0_H0 ;  /* 0x2000000aff0e7230 */ /* 0x000fe20000004100 */
[----:B------:R-:W-:Y:S01]  /*6300*/  F2FP.SATFINITE.E4M3.F32.PACK_AB_MERGE_C R8, R127, R8, RZ ;  /* 0x000000087f08723e */ /* 0x000fe200048070ff */
[--C-:B------:R-:W-:Y:S01]  /*6310*/  HADD2.F32 R29, -RZ, R28.reuse.H0_H0 ;  /* 0x2000001cff1d7230 */ /* 0x100fe20000004100 */
[----:B------:R-:W-:Y:S01]  /*6320*/  F2FP.SATFINITE.E4M3.F32.PACK_AB_MERGE_C R135, R135, R120, RZ ;  /* 0x000000788787723e */ /* 0x000fe200048070ff */
[----:B------:R-:W-:Y:S01]  /*6330*/  HADD2.F32 R117, -RZ, R117.H1_H1 ;  /* 0x30000075ff757230 */ /* 0x000fe20000004100 */
[----:B------:R-:W-:Y:S01]  /*6340*/  F2FP.SATFINITE.E4M3.F32.PACK_AB_MERGE_C R8, R122, R123, R8 ;  /* 0x0000007b7a08723e */ /* 0x000fe20004807008 */
[----:B------:R-:W-:-:S02]  /*6350*/  HADD2.F32 R28, -RZ, R28.H1_H1 ;  /* 0x3000001cff1c7230 */ /* 0x000fc40000004100 */
[CC--:B------:R-:W-:Y:S01]  /*6360*/  FMUL.FTZ R119, R29.reuse, R118.reuse ;  /* 0x000000761d777220 */ /* 0x0c0fe20000410000 */
[----:B------:R-:W-:Y:S02]  /*6370*/  HADD2.F32 R30, -RZ, R116.H0_H0 ;  /* 0x20000074ff1e7230 */ /* 0x000fe40000004100 */
[----:B------:R-:W-:Y:S01]  /*6380*/  FMUL.FTZ R118, R14, R118 ;  /* 0x000000760e767220 */ /* 0x000fe20000410000 */
        /* <DEDUP_REMOVED lines=11> */
[--C-:B------:R-:W-:Y:S01]  /*6440*/  HADD2.F32 R31, -RZ, R30.reuse.H0_H0 ;  /* 0x2000001eff1f7230 */ /* 0x100fe20000004100 */
        /* <DEDUP_REMOVED lines=9> */
[----:B------:R-:W-:Y:S01]  /*64e0*/  FMUL.FTZ R120, R28, R120 ;  /* 0x000000781c787220 */ /* 0x000fe20000410000 */
[----:B------:R-:W-:Y:S01]  /*64f0*/  HADD2.F32 R119, -RZ, R119.H1_H1 ;  /* 0x30000077ff777230 */ /* 0x000fe20000004100 */
[----:B------:R-:W-:Y:S01]  /*6500*/  F2FP.F16.E4M3.UNPACK_B R9, R9.H1 ;  /* 0x00000009ff09723e */ /* 0x000fe200030006ff */
[----:B------:R-:W-:Y:S02]  /*6510*/  HADD2.F32 R30, -RZ, R29.H1_H1 ;  /* 0x3000001dff1e7230 */ /* 0x000fe40000004100 */
[-C--:B------:R-:W-:Y:S01]  /*6520*/  FFMA.FTZ R29, R31, R118.reuse, R120 ;  /* 0x000000761f1d7223 */ /* 0x080fe20000010078 */
[----:B------:R-:W-:Y:S02]  /*6530*/  HADD2.F32 R117, -RZ, R117.H1_H1 ;  /* 0x30000075ff757230 */ /* 0x000fe40000004100 */
[----:B------:R-:W-:Y:S01]  /*6540*/  FMUL.FTZ R31, R116, R119 ;  /* 0x00000077741f7220 */ /* 0x000fe20000410000 */
[----:B------:R-:W-:Y:S01]  /*6550*/  F2FP.F16.E4M3.UNPACK_B R13, R13.H1 ;  /* 0x0000000dff0d723e */ /* 0x000fe200030006ff */
[----:B------:R-:W-:Y:S01]  /*6560*/  FMUL.FTZ R119, R30, R119 ;  /* 0x000000771e777220 */ /* 0x000fe20000410000 */
[----:B------:R-:W-:Y:S01]  /*6570*/  FFMA.FTZ R28, R28, R118, -R121 ;  /* 0x000000761c1c7223 */ /* 0x000fe20000010879 */
[----:B------:R-:W-:Y:S01]  /*6580*/  FFMA.FTZ R123, R30, R117, -R31 ;  /* 0x000000751e7b7223 */ /* 0x000fe2000001081f */
[----:B------:R-:W-:Y:S01]  /*6590*/  F2FP.F16.E4M3.UNPACK_B R31, R7.H1 ;  /* 0x00000007ff1f723e */ /* 0x000fe200030006ff */
[----:B------:R-:W-:Y:S01]  /*65a0*/  FFMA.FTZ R122, R116, R117, R119 ;  /* 0x00000075747a7223 */ /* 0x000fe20000010077 */
[----:B------:R-:W-:Y:S01]  /*65b0*/  HADD2.F32 R7, -RZ, R9.H0_H0 ;  /* 0x20000009ff077230 */ /* 0x000fe20000004100 */
[----:B------:R-:W-:Y:S01]  /*65c0*/  F2FP.F16.E4M3.UNPACK_B R6, R6.H1 ;  /* 0x00000006ff06723e */ /* 0x000fe200030006ff */
[----:B------:R-:W-:Y:S01]  /*65d0*/  HADD2.F32 R30, -RZ, R13.H0_H0 ;  /* 0x2000000dff1e7230 */ /* 0x000fe20000004100 */
[----:B------:R-:W-:Y:S01]  /*65e0*/  F2FP.SATFINITE.E4M3.F32.PACK_AB_MERGE_C R12, R129, R12, RZ ;  /* 0x0000000c810c723e */ /* 0x000fe200048070ff */
[----:B------:R-:W-:Y:S01]  /*65f0*/  HADD2.F32 R116, -RZ, R31.H0_H0 ;  /* 0x2000001fff747230 */ /* 0x000fe20000004100 */
[----:B------:R-:W-:Y:S01]  /*6600*/  F2FP.F16.E4M3.UNPACK_B R119, R5.H1 ;  /* 0x00000005ff77723e */ /* 0x000fe200030006ff */
[----:B------:R-:W-:Y:S01]  /*6610*/  HADD2.F32 R13, -RZ, R13.H1_H1 ;  /* 0x3000000dff0d7230 */ /* 0x000fe20000004100 */
[----:B------:R-:W-:Y:S01]  /*6620*/  F2FP.SATFINITE.E4M3.F32.PACK_AB_MERGE_C R12, R125, R124, R12 ;  /* 0x0000007c7d0c723e */ /* 0x000fe2000480700c */
        /* <DEDUP_REMOVED lines=49> */
[----:B------:R-:W-:Y:S01]  /*6940*/  FMUL.FTZ R7, R6, R7 ;  /* 0x0000000706077220 */ /* 0x000fe20000410000 */
[----:B------:R-:W-:Y:S01]  /*6950*/  F2FP.SATFINITE.E4M3.F32.PACK_AB_MERGE_C R125, R126, R125, RZ ;  /* 0x0000007d7e7d723e */ /* 0x000fe200048070ff */
[-C--:B------:R-:W-:Y:S01]  /*6960*/  FFMA.FTZ R9, R6, R5.reuse, -R9 ;  /* 0x0000000506097223 */ /* 0x080fe20000010809 */
[----:B------:R-:W-:Y:S01]  /*6970*/  F2FP.SATFINITE.E4M3.F32.PACK_AB_MERGE_C R11, R11, R130, RZ ;  /* 0x000000820b0b723e */ /* 0x000fe200048070ff */
[----:B------:R-:W-:Y:S01]  /*6980*/  FFMA.FTZ R7, R30, R5, R7 ;  /* 0x000000051e077223 */ /* 0x000fe20000010007 */
[----:B------:R-:W-:-:S02]  /*6990*/  F2FP.SATFINITE.E4M3.F32.PACK_AB_MERGE_C R116, R116, R121, RZ ;  /* 0x000000797474723e */ /* 0x000fc400048070ff */
[----:B------:R-:W-:Y:S02]  /*69a0*/  F2FP.SATFINITE.E4M3.F32.PACK_AB_MERGE_C R123, R123, R28, R124 ;  /* 0x0000001c7b7b723e */ /* 0x000fe4000480707c */
[----:B------:R-:W-:Y:S02]  /*69b0*/  F2FP.SATFINITE.E4M3.F32.PACK_AB_MERGE_C R11, R9, R128, R11 ;  /* 0x00000080090b723e */ /* 0x000fe4000480700b */
[----:B------:R-:W-:Y:S02]  /*69c0*/  F2FP.SATFINITE.E4M3.F32.PACK_AB_MERGE_C R13, R122, R29, R125 ;  /* 0x0000001d7a0d723e */ /* 0x000fe4000480707d */
[----:B------:R-:W-:Y:S02]  /*69d0*/  F2FP.SATFINITE.E4M3.F32.PACK_AB_MERGE_C R15, R7, R120, R116 ;  /* 0x00000078070f723e */ /* 0x000fe40004807074 */
[----:B------:R-:W-:-:S07]  /*69e0*/  MOV R9, R123 ;  /* 0x0000007b00097202 */ /* 0x000fce0000000f00 */
.L_x_3084:
[----:B------:R-:W-:Y:S05]  /*69f0*/  BSYNC B2 ;  /* 0x0000000000027941 */ /* 0x000fea0003800000 */
.L_x_3083:
[----:B------:R-:W-:Y:S01]  /*6a00*/  ISETP.GE.AND P3, PT, R115, R103, PT ;  /* 0x000000677300720c */ /* 0x000fe20003f66270 */
[----:B--2---:R4:W-:-:S12]  /*6a10*/  ST.E.128 desc[UR60][R98.64], R8 ;  /* 0x0000000862007985 */ /* 0x0049d8000c101d3c */
[----:B------:R-:W-:-:S04]  /*6a20*/  @!P3 IADD3 R4, P4, R106, R115, RZ ;  /* 0x000000736a04b210 */ /* 0x000fc80007f9e0ff */
[----:B------:R-:W-:-:S05]  /*6a30*/  @!P3 LEA.HI.X.SX32 R5, R115, R104, 0x1, P4 ;  /* 0x000000687305b211 */ /* 0x000fca00020f0eff */
[----:B---3--:R4:W-:Y:S04]  /*6a40*/  @!P3 ST.E.128 desc[UR60][R4.64], R12 ;  /* 0x0000000c0400b985 */ /* 0x0089e8000c101d3c */
.L_x_3082:
[----:B------:R-:W-:Y:S05]  /*6a50*/  BSYNC B1 ;  /* 0x0000000000017941 */ /* 0x000fea0003800000 */
.L_x_3081:
[----:B------:R-:W-:-:S03]  /*6a60*/  UMOV UR4, 0xffffffff ;  /* 0xffffffff00047882 */ /* 0x000fc60000000000 */
[----:B------:R-:W-:Y:S05]  /*6a70*/  BRA.DIV UR4, `(.L_x_3085) ;  /* 0x000001f204347947 */ /* 0x000fea000b800000 */
[----:B------:R0:W0:Y:S04]  /*6a80*/  SHFL.IDX PT, R28, R102, 0x1, 0x1c1f ;  /* 0x003c1f00661c7f89 */ /* 0x00002800000e0000 */
[----:B----4-:R4:W0:Y:S02]  /*6a90*/  SHFL.IDX PT, R14, R101, 0x1, 0x1c1f ;  /* 0x003c1f00650e7f89 */ /* 0x01082400000e0000 */
.L_x_3364:
        /* <DEDUP_REMOVED lines=14> */
[----:B------:R-:W-:-:S05]  /*6b80*/  LOP3.LUT R5, R4, R6, RZ, 0x3c, !PT ;  /* 0x0000000604057212 */ /* 0x000fca00078e3cff */
[----:B------:R-:W-:Y:S02]  /*6b90*/  IMAD.IADD R7, R206, 0x1, R5 ;  /* 0x00000001ce077824 */ /* 0x000fe400078e0205 */
[C---:B------:R-:W-:Y:S02]  /*6ba0*/  IMAD R5, R192.reuse, 0x5000, R3 ;  /* 0x00005000c0057824 */ /* 0x040fe400078e0203 */
[----:B------:R-:W-:Y:S02]  /*6bb0*/  IMAD R7, R192, 0x5000, R7 ;  /* 0x00005000c0077824 */ /* 0x000fe400078e0207 */
[----:B------:R-:W-:-:S03]  /*6bc0*/  IMAD.IADD R5, R18, 0x1, R5 ;  /* 0x0000000112057824 */ /* 0x000fc600078e0205 */
[----:B------:R-:W-:-:S03]  /*6bd0*/  IADD3 R8, R18, R7, RZ ;  /* 0x0000000712087210 */ /* 0x000fc60007ffe0ff */
        /* <DEDUP_REMOVED lines=9> */
[----:B--2---:R-:W-:Y:S01]  /*6c70*/  SHF.R.U32.HI R104, RZ, 0x8, R35 ;  /* 0x00000008ff687819 */ /* 0x004fe20000011623 */
[----:B------:R-:W-:Y:S01]  /*6c80*/  IMAD.MOV.U32 R34, RZ, RZ, R8 ;  /* 0x000000ffff227224 */ /* 0x000fe200078e0008 */
[----:B------:R-:W-:Y:S01]  /*6c90*/  SHF.R.U32.HI R32, RZ, 0x8, R39 ;  /* 0x00000008ff207819 */ /* 0x000fe20000011627 */
[----:B------:R-:W-:Y:S01]  /*6ca0*/  IMAD.MOV.U32 R29, RZ, RZ, R6 ;  /* 0x000000ffff1d7224 */ /* 0x000fe200078e0006 */
[----:B---3--:R-:W-:Y:S01]  /*6cb0*/  SHF.R.U32.HI R106, RZ, 0x10, R35 ;  /* 0x00000010ff6a7819 */ /* 0x008fe20000011623 */
[----:B------:R-:W-:Y:S01]  /*6cc0*/  IMAD.U32 R8, R115, 0x10000, RZ ;  /* 0x0001000073087824 */ /* 0x000fe200078e00ff */
[----:B------:R-:W-:Y:S01]  /*6cd0*/  LOP3.LUT R33, R33, 0xff00, R4, 0xf8, !PT ;  /* 0x0000ff0021217812 */ /* 0x000fe200078ef804 */
[----:B------:R-:W-:Y:S01]  /*6ce0*/  IMAD.SHL.U32 R10, R32, 0x100, RZ ;  /* 0x00000100200a7824 */ /* 0x000fe200078e00ff */
[----:B------:R-:W-:-:S02]  /*6cf0*/  LOP3.LUT R35, R35, 0xff0000ff, RZ, 0xc0, !PT ;  /* 0xff0000ff23237812 */ /* 0x000fc400078ec0ff */
[----:B------:R-:W-:Y:S02]  /*6d00*/  SHF.L.U32 R4, R104, 0x8, RZ ;  /* 0x0000000868047819 */ /* 0x000fe400000006ff */
[----:B------:R-:W-:Y:S02]  /*6d10*/  SHF.R.U32.HI R36, RZ, 0x8, R37 ;  /* 0x00000008ff247819 */ /* 0x000fe40000011625 */
[----:B------:R-:W-:Y:S02]  /*6d20*/  SHF.R.U32.HI R98, RZ, 0x10, R39 ;  /* 0x00000010ff627819 */ /* 0x000fe40000011627 */
        /* <DEDUP_REMOVED lines=9> */
[----:B------:R-:W-:Y:S02]  /*6dc0*/  F2FP.F16.E4M3.UNPACK_B R32, R31.H1 ;  /* 0x0000001fff20723e */ /* 0x000fe400030006ff */
[----:B------:R-:W-:Y:S02]  /*6dd0*/  F2FP.F16.E4M3.UNPACK_B R35, R34.H1 ;  /* 0x00000022ff23723e */ /* 0x000fe400030006ff */
[----:B------:R-:W-:-:S02]  /*6de0*/  LOP3.LUT R4, R37, 0xff0000, R4, 0xf8, !PT ;  /* 0x00ff000025047812 */ /* 0x000fc400078ef804 */
[----:B------:R-:W-:Y:S01]  /*6df0*/  LOP3.LUT R99, R99, 0xff00, R6, 0xf8, !PT ;  /* 0x0000ff0063637812 */ /* 0x000fe200078ef806 */
[----:B------:R-:W-:Y:S01]  /*6e00*/  HADD2.F32 R6, -RZ, R39.H0_H0 ;  /* 0x20000027ff067230 */ /* 0x000fe20000004100 */
[----:B------:R-:W-:Y:S01]  /*6e10*/  LOP3.LUT R8, R33, 0xff0000, R8, 0xf8, !PT ;  /* 0x00ff000021087812 */ /* 0x000fe200078ef808 */
[----:B------:R-:W-:Y:S01]  /*6e20*/  HADD2.F32 R33, -RZ, R32.H0_H0 ;  /* 0x20000020ff217230 */ /* 0x000fe20000004100 */
[----:B------:R-:W-:Y:S01]  /*6e30*/  F2FP.F16.E4M3.UNPACK_B R37, R112.H1 ;  /* 0x00000070ff25723e */ /* 0x000fe200030006ff */
[----:B------:R-:W-:Y:S01]  /*6e40*/  HADD2.F32 R36, -RZ, R35.H0_H0 ;  /* 0x20000023ff247230 */ /* 0x000fe20000004100 */
[----:B------:R-:W-:Y:S01]  /*6e50*/  SHF.L.U32 R98, R98, 0x10, RZ ;  /* 0x0000001062627819 */ /* 0x000fe200000006ff */
[----:B------:R-:W-:Y:S02]  /*6e60*/  HADD2.F32 R39, -RZ, R39.H1_H1 ;  /* 0x30000027ff277230 */ /* 0x000fe40000004100 */
[----:B------:R-:W-:Y:S01]  /*6e70*/  FMUL.FTZ R117, R33, R6 ;  /* 0x0000000621757220 */ /* 0x000fe20000410000 */
[----:B------:R-:W-:-:S02]  /*6e80*/  HADD2.F32 R38, -RZ, R37.H0_H0 ;  /* 0x20000025ff267230 */ /* 0x000fc40000004100 */
[C---:B------:R-:W-:Y:S01]  /*6e90*/  FMUL.FTZ R104, R36.reuse, R6 ;  /* 0x0000000624687220 */ /* 0x040fe20000410000 */
[----:B------:R-:W-:Y:S01]  /*6ea0*/  F2FP.F16.E4M3.UNPACK_B R114, R114 ;  /* 0x00000072ff72723e */ /* 0x000fe200020006ff */
[----:B------:R-:W-:Y:S01]  /*6eb0*/  HADD2.F32 R37, -RZ, R37.H1_H1 ;  /* 0x30000025ff257230 */ /* 0x000fe20000004100 */
[----:B------:R-:W-:Y:S01]  /*6ec0*/  F2FP.F16.E4M3.UNPACK_B R34, R34 ;  /* 0x00000022ff22723e */ /* 0x000fe200020006ff */
[-C--:B------:R-:W-:Y:S01]  /*6ed0*/  FFMA.FTZ R117, R36, R38.reuse, R117 ;  /* 0x0000002624757223 */ /* 0x080fe20000010075 */
[----:B------:R-:W-:Y:S01]  /*6ee0*/  FFMA.FTZ R106, R33, R38, -R104 ;  /* 0x00000026216a7223 */ /* 0x000fe20000010868 */
[----:B------:R-:W-:Y:S01]  /*6ef0*/  HADD2.F32 R36, -RZ, R35.H1_H1 ;  /* 0x30000023ff247230 */ /* 0x000fe20000004100 */
[----:B------:R-:W-:Y:S01]  /*6f00*/  F2FP.F16.E4M3.UNPACK_B R31, R31 ;  /* 0x0000001fff1f723e */ /* 0x000fe200020006ff */
[----:B------:R-:W-:Y:S01]  /*6f10*/  HADD2.F32 R33, -RZ, R32.H1_H1 ;  /* 0x30000020ff217230 */ /* 0x000fe20000004100 */
[----:B------:R-:W-:Y:S01]  /*6f20*/  LOP3.LUT R6, R115, 0xff0000, R98, 0xf8, !PT ;  /* 0x00ff000073067812 */ /* 0x000fe200078ef862 */
[----:B------:R-:W-:-:S02]  /*6f30*/  HADD2.F32 R38, -RZ, R114.H0_H0 ;  /* 0x20000072ff267230 */ /* 0x000fc40000004100 */
[CC--:B------:R-:W-:Y:S01]  /*6f40*/  FMUL.FTZ R98, R36.reuse, R39.reuse ;  /* 0x0000002724627220 */ /* 0x0c0fe20000410000 */
[----:B------:R-:W-:Y:S01]  /*6f50*/  F2FP.F16.E4M3.UNPACK_B R112, R112 ;  /* 0x00000070ff70723e */ /* 0x000fe200020006ff */
        /* <DEDUP_REMOVED lines=68> */
[--C-:B------:R-:W-:Y:S01]  /*73a0*/  HADD2.F32 R99, -RZ, R38.reuse.H0_H0 ;  /* 0x20000026ff637230 */ /* 0x100fe20000004100 */
[----:B------:R-:W-:Y:S01]  /*73b0*/  F2FP.F16.E4M3.UNPACK_B R37, R8 ;  /* 0x00000008ff25723e */ /* 0x000fe200020006ff */
[----:B------:R-:W-:Y:S01]  /*73c0*/  HADD2.F32 R34, -RZ, R33.H0_H0 ;  /* 0x20000021ff227230 */ /* 0x000fe20000004100 */
[----:B------:R-:W-:Y:S01]  /*73d0*/  F2FP.SATFINITE.E4M3.F32.PACK_AB_MERGE_C R30, R29, R30, R114 ;  /* 0x0000001e1d1e723e */ /* 0x000fe20004807072 */
[----:B------:R-:W-:Y:S01]  /*73e0*/  HADD2.F32 R35, -RZ, R35.H1_H1 ;  /* 0x30000023ff237230 */ /* 0x000fe20000004100 */
[----:B------:R-:W-:Y:S01]  /*73f0*/  F2FP.SATFINITE.E4M3.F32.PACK_AB_MERGE_C R32, R104, R39, R32 ;  /* 0x000000276820723e */ /* 0x000fe20004807020 */
[----:B------:R-:W-:Y:S01]  /*7400*/  HADD2.F32 R39, -RZ, R37.H0_H0 ;  /* 0x20000025ff277230 */ /* 0x000fe20000004100 */
[----:B------:R-:W-:Y:S01]  /*7410*/  F2FP.SATFINITE.E4M3.F32.PACK_AB_MERGE_C R29, R113, R112, R121 ;  /* 0x00000070711d723e */ /* 0x000fe20004807079 */
[-C--:B------:R-:W-:Y:S01]  /*7420*/  FMUL.FTZ R113, R36, R99.reuse ;  /* 0x0000006324717220 */ /* 0x080fe20000410000 */
[----:B------:R-:W-:Y:S01]  /*7430*/  FMUL.FTZ R99, R34, R99 ;  /* 0x0000006322637220 */ /* 0x000fe20000410000 */
        /* <DEDUP_REMOVED lines=15> */
[----:B------:R-:W-:-:S02]  /*7530*/  HADD2.F32 R35, -RZ, R33.H0_H0 ;  /* 0x20000021ff237230 */ /* 0x000fc40000004100 */
[----:B------:R-:W-:Y:S02]  /*7540*/  HADD2.F32 R9, -RZ, R5.H0_H0 ;  /* 0x20000005ff097230 */ /* 0x000fe40000004100 */
[----:B------:R-:W-:Y:S02]  /*7550*/  HADD2.F32 R34, -RZ, R34.H1_H1 ;  /* 0x30000022ff227230 */ /* 0x000fe40000004100 */
[-C--:B------:R-:W-:Y:S01]  /*7560*/  FMUL.FTZ R38, R10, R35.reuse ;  /* 0x000000230a267220 */ /* 0x080fe20000410000 */
[----:B------:R-:W-:Y:S02]  /*7570*/  HADD2.F32 R36, -RZ, R33.H1_H1 ;  /* 0x30000021ff247230 */ /* 0x000fe40000004100 */
[----:B------:R-:W-:Y:S01]  /*7580*/  FMUL.FTZ R35, R9, R35 ;  /* 0x0000002309237220 */ /* 0x000fe20000410000 */
[----:B------:R-:W-:Y:S02]  /*7590*/  HADD2.F32 R33, -RZ, R8.H0_H0 ;  /* 0x20000008ff217230 */ /* 0x000fe40000004100 */
[----:B------:R-:W-:-:S02]  /*75a0*/  HADD2.F32 R5, -RZ, R5.H1_H1 ;  /* 0x30000005ff057230 */ /* 0x000fc40000004100 */
        /* <DEDUP_REMOVED lines=58> */
.L_x_3089:
[----:B------:R-:W-:Y:S05]  /*7950*/  BSYNC B2 ;  /* 0x0000000000027941 */ /* 0x000fea0003800000 */
.L_x_3088:
[----:B------:R-:W-:Y:S01]  /*7960*/  ISETP.GE.AND P3, PT, R15, R103, PT ;  /* 0x000000670f00720c */ /* 0x000fe20003f66270 */
[----:B0-----:R0:W-:-:S12]  /*7970*/  ST.E.128 desc[UR60][R12.64], R4 ;  /* 0x000000040c007985 */ /* 0x0011d8000c101d3c */
[----:B------:R-:W-:-:S04]  /*7980*/  @!P3 IADD3 R14, P4, R15, R14, RZ ;  /* 0x0000000e0f0eb210 */ /* 0x000fc80007f9e0ff */
[----:B------:R-:W-:-:S05]  /*7990*/  @!P3 LEA.HI.X.SX32 R15, R15, R28, 0x1, P4 ;  /* 0x0000001c0f0fb211 */ /* 0x000fca00020f0eff */
[----:B------:R0:W-:Y:S04]  /*79a0*/  @!P3 ST.E.128 desc[UR60][R14.64], R8 ;  /* 0x000000080e00b985 */ /* 0x0001e8000c101d3c */
.L_x_3087:
[----:B------:R-:W-:Y:S05]  /*79b0*/  BSYNC B1 ;  /* 0x0000000000017941 */ /* 0x000fea0003800000 */
.L_x_3086:
[----:B------:R-:W-:-:S03]  /*79c0*/  UMOV UR4, 0xffffffff ;  /* 0xffffffff00047882 */ /* 0x000fc60000000000 */
[----:B------:R-:W-:Y:S05]  /*79d0*/  BRA.DIV UR4, `(.L_x_3090) ;  /* 0x000001e204a47947 */ /* 0x000fea000b800000 */
[----:B0-----:R-:W0:Y:S04]  /*79e0*/  SHFL.IDX PT, R102, R102, 0x2, 0x1c1f ;  /* 0x005c1f0066667f89 */ /* 0x001e2800000e0000 */
[----:B------:R0:W0:Y:S02]  /*79f0*/  SHFL.IDX PT, R14, R101, 0x2, 0x1c1f ;  /* 0x005c1f00650e7f89 */ /* 0x00002400000e0000 */
.L_x_3368:
[----:B------:R-:W-:-:S05]  /*7a00*/  VIADD R4, R195, 0x80 ;  /* 0x00000080c3047836 */ /* 0x000fca0000000000 */
[----:B------:R-:W-:-:S13]  /*7a10*/  ISETP.GE.OR P3, PT, R4, R97, P1 ;  /* 0x000000610400720c */ /* 0x000fda0000f66670 */
[----:B------:R-:W-:Y:S05]  /*7a20*/  @P3 BRA `(.L_x_3070) ;  /* 0x0000001400103947 */ /* 0x000fea0003800000 */
[----:B------:R-:W-:Y:S01]  /*7a30*/  SEL R111, R72, R111, !P0 ;  /* 0x0000006f486f7207 */ /* 0x000fe20004000000 */
[----:B------:R-:W-:Y:S01]  /*7a40*/  IMAD R5, R192, 0x5000, R0 ;  /* 0x00005000c0057824 */ /* 0x000fe200078e0200 */
[----:B0-----:R-:W-:Y:S01]  /*7a50*/  IADD3 R12, P3, R63, R14, RZ ;  /* 0x0000000e3f0c7210 */ /* 0x001fe20007f7e0ff */
[----:B------:R-:W-:Y:S01]  /*7a60*/  BSSY B1, `(.L_x_3091) ;  /* 0x00000e3000017945 */ /* 0x000fe20003800000 */
[----:B------:R-:W-:Y:S01]  /*7a70*/  SHF.R.S32.HI R4, RZ, 0x1f, R111 ;  /* 0x0000001fff047819 */ /* 0x000fe2000001146f */
[----:B------:R-:W-:Y:S01]  /*7a80*/  IMAD.IADD R5, R18, 0x1, R5 ;  /* 0x0000000112057824 */ /* 0x000fe200078e0205 */
[----:B------:R-:W-:Y:S02]  /*7a90*/  IADD3.X R13, R102, R61, RZ, P3, !PT ;  /* 0x0000003d660d7210 */ /* 0x000fe40001ffe4ff */
[----:B------:R-:W-:-:S04]  /*7aa0*/  LEA.HI R111, R4, R111, RZ, 0x5 ;  /* 0x0000006f046f7211 */ /* 0x000fc800078f28ff */
[----:B------:R-:W-:-:S05]  /*7ab0*/  LEA.HI.SX32 R15, R111, R64, 0x1b ;  /* 0x000000406f0f7211 */ /* 0x000fca00078fdaff */
[----:B------:R-:W-:-:S05]  /*7ac0*/  IMAD.SHL.U32 R15, R15, 0x10, RZ ;  /* 0x000000100f0f7824 */ /* 0x000fca00078e00ff */
[----:B------:R-:W-:-:S04]  /*7ad0*/  LOP3.LUT R4, R202, 0x70, R15, 0xf8, !PT ;  /* 0x00000070ca047812 */ /* 0x000fc800078ef80f */
[----:B------:R-:W-:-:S05]  /*7ae0*/  LOP3.LUT R4, R4, R77, RZ, 0x3c, !PT ;  /* 0x0000004d04047212 */ /* 0x000fca00078e3cff */
[----:B------:R-:W-:-:S04]  /*7af0*/  IMAD.IADD R7, R209, 0x1, R4 ;  /* 0x00000001d1077824 */ /* 0x000fc800078e0204 */
[----:B------:R-:W-:-:S04]  /*7b00*/  IMAD R7, R192, 0x5000, R7 ;  /* 0x00005000c0077824 */ /* 0x000fc800078e0207 */
[----:B------:R-:W-:Y:S02]  /*7b10*/  IMAD.IADD R8, R18, 0x1, R7 ;  /* 0x0000000112087824 */ /* 0x000fe400078e0207 */
[----:B------:R-:W0:Y:S04]  /*7b20*/  LDS.128 R4, [R5+0x18400] ;  /* 0x0184000005047984 */ /* 0x000e280000000c00 */
[----:B------:R-:W0:Y:S01]  /*7b30*/  LDS.128 R8, [R8+0x18400] ;  /* 0x0184000008087984 */ /* 0x000e220000000c00 */
        /* <DEDUP_REMOVED lines=9> */
[----:B------:R-:W-:Y:S01]  /*7bd0*/  SHF.R.U32.HI R40, RZ, 0x10, R41 ;  /* 0x00000010ff287819 */ /* 0x000fe20000011629 */
[----:B------:R-:W-:Y:S01]  /*7be0*/  IMAD.SHL.U32 R33, R33, 0x100, RZ ;  /* 0x0000010021217824 */ /* 0x000fe200078e00ff */
[----:B------:R-:W-:Y:S01]  /*7bf0*/  SHF.R.U32.HI R38, RZ, 0x10, R43 ;  /* 0x00000010ff267819 */ /* 0x000fe2000001162b */
[----:B------:R-:W-:Y:S01]  /*7c00*/  IMAD.MOV.U32 R31, RZ, RZ, R6 ;  /* 0x000000ffff1f7224 */ /* 0x000fe200078e0006 */
[----:B------:R-:W-:-:S02]  /*7c10*/  LOP3.LUT R34, R45, 0xff0000ff, RZ, 0xc0, !PT ;  /* 0xff0000ff2d227812 */ /* 0x000fc400078ec0ff */
[----:B------:R-:W-:Y:S01]  /*7c20*/  LOP3.LUT R4, R29, 0xff00, R4, 0xf8, !PT ;  /* 0x0000ff001d047812 */ /* 0x000fe200078ef804 */
[----:B------:R-:W-:Y:S01]  /*7c30*/  IMAD.U32 R29, R40, 0x10000, RZ ;  /* 0x00010000281d7824 */ /* 0x000fe200078e00ff */
[----:B------:R-:W-:Y:S02]  /*7c40*/  LOP3.LUT R30, R43, 0xff0000ff, RZ, 0xc0, !PT ;  /* 0xff0000ff2b1e7812 */ /* 0x000fe400078ec0ff */
[----:B------:R-:W-:Y:S02]  /*7c50*/  SHF.R.U32.HI R39, RZ, 0x8, R47 ;  /* 0x00000008ff277819 */ /* 0x000fe4000001162f */
[----:B------:R-:W-:Y:S02]  /*7c60*/  MOV R32, R8 ;  /* 0x0000000800207202 */ /* 0x000fe40000000f00 */
[----:B------:R-:W-:Y:S01]  /*7c70*/  LOP3.LUT R10, R34, 0xff00, R37, 0xf8, !PT ;  /* 0x0000ff00220a7812 */ /* 0x000fe200078ef825 */
[----:B------:R-:W-:Y:S01]  /*7c80*/  IMAD.U32 R37, R38, 0x10000, RZ ;  /* 0x0001000026257824 */ /* 0x000fe200078e00ff */
[----:B------:R-:W-:-:S02]  /*7c90*/  LOP3.LUT R30, R30, 0xff00, R33, 0xf8, !PT ;  /* 0x0000ff001e1e7812 */ /* 0x000fc400078ef821 */
[----:B------:R-:W-:Y:S02]  /*7ca0*/  LOP3.LUT R36, R47, 0xff0000ff, RZ, 0xc0, !PT ;  /* 0xff0000ff2f247812 */ /* 0x000fe400078ec0ff */
[----:B------:R-:W-:Y:S02]  /*7cb0*/  SHF.L.U32 R39, R39, 0x8, RZ ;  /* 0x0000000827277819 */ /* 0x000fe400000006ff */
[----:B------:R-:W-:Y:S02]  /*7cc0*/  LOP3.LUT R8, R4, 0xff0000, R29, 0xf8, !PT ;  /* 0x00ff000004087812 */ /* 0x000fe400078ef81d */
[----:B------:R-:W-:Y:S02]  /*7cd0*/  F2FP.F16.E4M3.UNPACK_B R38, R105.H1 ;  /* 0x00000069ff26723e */ /* 0x000fe400030006ff */
[----:B------:R-:W-:Y:S02]  /*7ce0*/  F2FP.F16.E4M3.UNPACK_B R33, R32.H1 ;  /* 0x00000020ff21723e */ /* 0x000fe400030006ff */
[----:B------:R-:W-:-:S02]  /*7cf0*/  F2FP.F16.E4M3.UNPACK_B R29, R28.H1 ;  /* 0x0000001cff1d723e */ /* 0x000fc400030006ff */
[----:B------:R-:W-:Y:S01]  /*7d00*/  LOP3.LUT R6, R36, 0xff00, R39, 0xf8, !PT ;  /* 0x0000ff0024067812 */ /* 0x000fe200078ef827 */
[----:B------:R-:W-:Y:S01]  /*7d10*/  HADD2.F32 R39, -RZ, R38.H0_H0 ;  /* 0x20000026ff277230 */ /* 0x000fe20000004100 */
[----:B------:R-:W-:Y:S01]  /*7d20*/  LOP3.LUT R4, R30, 0xff0000, R37, 0xf8, !PT ;  /* 0x00ff00001e047812 */ /* 0x000fe200078ef825 */
[----:B------:R-:W-:Y:S01]  /*7d30*/  HADD2.F32 R34, -RZ, R33.H0_H0 ;  /* 0x20000021ff227230 */ /* 0x000fe20000004100 */
[----:B------:R-:W-:Y:S01]  /*7d40*/  F2FP.F16.E4M3.UNPACK_B R36, R109.H1 ;  /* 0x0000006dff24723e */ /* 0x000fe200030006ff */
[----:B------:R-:W-:Y:S01]  /*7d50*/  HADD2.F32 R30, -RZ, R29.H0_H0 ;  /* 0x2000001dff1e7230 */ /* 0x000fe20000004100 */
[----:B------:R-:W-:Y:S02]  /*7d60*/  SHF.R.U32.HI R41, RZ, 0x10, R45 ;  /* 0x00000010ff297819 */ /* 0x000fe4000001162d */
[-C--:B------:R-:W-:Y:S01]  /*7d70*/  FMUL.FTZ R45, R34, R39.reuse ;  /* 0x00000027222d7220 */ /* 0x080fe20000410000 */
[----:B------:R-:W-:Y:S02]  /*7d80*/  HADD2.F32 R37, -RZ, R36.H0_H0 ;  /* 0x20000024ff257230 */ /* 0x000fe40000004100 */
[----:B------:R-:W-:Y:S01]  /*7d90*/  FMUL.FTZ R39, R30, R39 ;  /* 0x000000271e277220 */ /* 0x000fe20000410000 */
[----:B------:R-:W-:Y:S01]  /*7da0*/  SHF.R.U32.HI R43, RZ, 0x10, R47 ;  /* 0x00000010ff2b7819 */ /* 0x000fe2000001162f */
[----:B------:R-:W-:Y:S01]  /*7db0*/  IMAD.U32 R41, R41, 0x10000, RZ ;  /* 0x0001000029297824 */ /* 0x000fe200078e00ff */
[----:B------:R-:W-:Y:S01]  /*7dc0*/  F2FP.F16.E4M3.UNPACK_B R105, R105 ;  /* 0x00000069ff69723e */ /* 0x000fe200020006ff */
[-C--:B------:R-:W-:Y:S01]  /*7dd0*/  FFMA.FTZ R42, R34, R37.reuse, R39 ;  /* 0x00000025222a7223 */ /* 0x080fe20000010027 */
[----:B------:R-:W-:Y:S01]  /*7de0*/  FFMA.FTZ R45, R30, R37, -R45 ;  /* 0x000000251e2d7223 */ /* 0x000fe2000001082d */
[----:B------:R-:W-:Y:S01]  /*7df0*/  HADD2.F32 R39, -RZ, R38.H1_H1 ;  /* 0x30000026ff277230 */ /* 0x000fe20000004100 */
[----:B------:R-:W-:Y:S01]  /*7e00*/  F2FP.F16.E4M3.UNPACK_B R32, R32 ;  /* 0x00000020ff20723e */ /* 0x000fe200020006ff */
[----:B------:R-:W-:Y:S01]  /*7e10*/  HADD2.F32 R34, -RZ, R33.H1_H1 ;  /* 0x30000021ff227230 */ /* 0x000fe20000004100 */
[----:B------:R-:W-:Y:S01]  /*7e20*/  F2FP.F16.E4M3.UNPACK_B R28, R28 ;  /* 0x0000001cff1c723e */ /* 0x000fe200020006ff */
[----:B------:R-:W-:Y:S01]  /*7e30*/  HADD2.F32 R30, -RZ, R29.H1_H1 ;  /* 0x3000001dff1e7230 */ /* 0x000fe20000004100 */
[----:B------:R-:W-:Y:S01]  /*7e40*/  LOP3.LUT R10, R10, 0xff0000, R41, 0xf8, !PT ;  /* 0x00ff00000a0a7812 */ /* 0x000fe200078ef829 */
[----:B------:R-:W-:-:S02]  /*7e50*/  IMAD.U32 R43, R43, 0x10000, RZ ;  /* 0x000100002b2b7824 */ /* 0x000fc400078e00ff */
[----:B------:R-:W-:Y:S01]  /*7e60*/  FMUL.FTZ R41, R34, R39 ;  /* 0x0000002722297220 */ /* 0x000fe20000410000 */
[----:B------:R-:W-:Y:S01]  /*7e70*/  HADD2.F32 R37, -RZ, R36.H1_H1 ;  /* 0x30000024ff257230 */ /* 0x000fe20000004100 */
[----:B------:R-:W-:Y:S01]  /*7e80*/  F2FP.F16.E4M3.UNPACK_B R109, R109 ;  /* 0x0000006dff6d723e */ /* 0x000fe200020006ff */
[----:B------:R-:W-:Y:S02]  /*7e90*/  HADD2.F32 R36, -RZ, R105.H0_H0 ;  /* 0x20000069ff247230 */ /* 0x000fe40000004100 */
[----:B------:R-:W-:Y:S01]  /*7ea0*/  FMUL.FTZ R39, R30, R39 ;  /* 0x000000271e277220 */ /* 0x000fe20000410000 */
[----:B------:R-:W-:Y:S01]  /*7eb0*/  HADD2.F32 R33, -RZ, R32.H0_H0 ;  /* 0x20000020ff217230 */ /* 0x000fe20000004100 */
[----:B------:R-:W-:Y:S01]  /*7ec0*/  LOP3.LUT R6, R6, 0xff0000, R43, 0xf8, !PT ;  /* 0x00ff000006067812 */ /* 0x000fe200078ef82b */
[----:B------:R-:W-:Y:S02]  /*7ed0*/  HADD2.F32 R29, -RZ, R28.H0_H0 ;  /* 0x2000001cff1d7230 */ /* 0x000fe40000004100 */
[-C--:B------:R-:W-:Y:S01]  /*7ee0*/  FFMA.FTZ R44, R30, R37.reuse, -R41 ;  /* 0x000000251e2c7223 */ /* 0x080fe20000010829 */
[----:B------:R-:W-:Y:S01]  /*7ef0*/  FFMA.FTZ R43, R34, R37, R39 ;  /* 0x00000025222b7223 */ /* 0x000fe20000010027 */
[----:B------:R-:W-:-:S02]  /*7f00*/  HADD2.F32 R30, -RZ, R109.H0_H0 ;  /* 0x2000006dff1e7230 */ /* 0x000fc40000004100 */
[-C--:B------:R-:W-:Y:S01]  /*7f10*/  FMUL.FTZ R34, R33, R36.reuse ;  /* 0x0000002421227220 */ /* 0x080fe20000410000 */
[----:B------:R-:W-:Y:S01]  /*7f20*/  FMUL.FTZ R36, R29, R36 ;  /* 0x000000241d247220 */ /* 0x000fe20000410000 */
[----:B------:R-:W-:Y:S01]  /*7f30*/  HADD2.F32 R105, -RZ, R105.H1_H1 ;  /* 0x30000069ff697230 */ /* 0x000fe20000004100 */
[----:B------:R-:W-:Y:S01]  /*7f40*/  F2FP.SATFINITE.E4M3.F32.PACK_AB_MERGE_C R44, R44, R45, RZ ;  /* 0x0000002d2c2c723e */ /* 0x000fe200048070ff */
[----:B------:R-:W-:Y:S02]  /*7f50*/  HADD2.F32 R32, -RZ, R32.H1_H1 ;  /* 0x30000020ff207230 */ /* 0x000fe40000004100 */
[-C--:B------:R-:W-:Y:S01]  /*7f60*/  FFMA.FTZ R39, R33, R30.reuse, R36 ;  /* 0x0000001e21277223 */ /* 0x080fe20000010024 */
[----:B------:R-:W-:Y:S02]  /*7f70*/  HADD2.F32 R28, -RZ, R28.H1_H1 ;  /* 0x3000001cff1c7230 */ /* 0x000fe40000004100 */
[----:B------:R-:W-:Y:S01]  /*7f80*/  FFMA.FTZ R38, R29, R30, -R34 ;  /* 0x0000001e1d267223 */ /* 0x000fe20000010822 */
[----:B------:R-:W-:-:S02]  /*7f90*/  HADD2.F32 R109, -RZ, R109.H1_H1 ;  /* 0x3000006dff6d7230 */ /* 0x000fc40000004100 */
[----:B------:R-:W-:Y:S01]  /*7fa0*/  FMUL.FTZ R33, R32, R105 ;  /* 0x0000006920217220 */ /* 0x000fe20000410000 */
[----:B------:R-:W-:Y:S01]  /*7fb0*/  F2FP.F16.E4M3.UNPACK_B R29, R107.H1 ;  /* 0x0000006bff1d723e */ /* 0x000fe200030006ff */
[C---:B------:R-:W-:Y:S01]  /*7fc0*/  FMUL.FTZ R105, R28.reuse, R105 ;  /* 0x000000691c697220 */ /* 0x040fe20000410000 */
[----:B------:R-:W-:Y:S01]  /*7fd0*/  F2FP.F16.E4M3.UNPACK_B R30, R35.H1 ;  /* 0x00000023ff1e723e */ /* 0x000fe200030006ff */
        /* <DEDUP_REMOVED lines=10> */
[----:B------:R-:W-:Y:S01]  /*8080*/  HADD2.F32 R32, -RZ, R34.H0_H0 ;  /* 0x20000022ff207230 */ /* 0x000fe20000004100 */
[----:B------:R-:W-:Y:S01]  /*8090*/  F2FP.F16.E4M3.UNPACK_B R35, R35 ;  /* 0x00000023ff23723e */ /* 0x000fe200020006ff */
[----:B------:R-:W-:Y:S02]  /*80a0*/  HADD2.F32 R30, -RZ, R30.H1_H1 ;  /* 0x3000001eff1e7230 */ /* 0x000fe40000004100 */
[C---:B------:R-:W-:Y:S01]  /*80b0*/  FMUL.FTZ R36, R29.reuse, R36 ;  /* 0x000000241d247220 */ /* 0x040fe20000410000 */
[----:B------:R-:W-:Y:S02]  /*80c0*/  HADD2.F32 R28, -RZ, R28.H1_H1 ;  /* 0x3000001cff1c7230 */ /* 0x000fe40000004100 */
[-C--:B------:R-:W-:Y:S01]  /*80d0*/  FFMA.FTZ R47, R29, R32.reuse, -R46 ;  /* 0x000000201d2f7223 */ /* 0x080fe2000001082e */
[----:B------:R-:W-:Y:S02]  /*80e0*/  HADD2.F32 R29, -RZ, R34.H1_H1 ;  /* 0x30000022ff1d7230 */ /* 0x000fe40000004100 */
[----:B------:R-:W-:Y:S01]  /*80f0*/  FMUL.FTZ R99, R30, R37 ;  /* 0x000000251e637220 */ /* 0x000fe20000410000 */
[----:B------:R-:W-:Y:S01]  /*8100*/  F2FP.F16.E4M3.UNPACK_B R31, R31 ;  /* 0x0000001fff1f723e */ /* 0x000fe200020006ff */
[C---:B------:R-:W-:Y:S01]  /*8110*/  FMUL.FTZ R37, R28.reuse, R37 ;  /* 0x000000251c257220 */ /* 0x040fe20000410000 */
[----:B------:R-:W-:Y:S01]  /*8120*/  FFMA.FTZ R98, R33, R32, R36 ;  /* 0x0000002021627223 */ /* 0x000fe20000010024 */
[----:B--2---:R-:W-:Y:S01]  /*8130*/  FFMA.FTZ R104, R28, R29, -R99 ;  /* 0x0000001d1c687223 */ /* 0x004fe20000010863 */
[----:B------:R-:W-:-:S02]  /*8140*/  HADD2.F32 R32, -RZ, R107.H0_H0 ;  /* 0x2000006bff207230 */ /* 0x000fc40000004100 */
[----:B------:R-:W-:Y:S01]  /*8150*/  FFMA.FTZ R99, R30, R29, R37 ;  /* 0x0000001d1e637223 */ /* 0x000fe20000010025 */
[----:B------:R-:W-:Y:S01]  /*8160*/  F2FP.F16.E4M3.UNPACK_B R108, R108 ;  /* 0x0000006cff6c723e */ /* 0x000fe200020006ff */
[----:B------:R-:W-:Y:S01]  /*8170*/  HADD2.F32 R29, -RZ, R35.H0_H0 ;  /* 0x20000023ff1d7230 */ /* 0x000fe20000004100 */
[----:B------:R-:W-:Y:S01]  /*8180*/  F2FP.SATFINITE.E4M3.F32.PACK_AB_MERGE_C R47, R104, R47, RZ ;  /* 0x0000002f682f723e */ /* 0x000fe200048070ff */
[----:B------:R-:W-:Y:S01]  /*8190*/  HADD2.F32 R28, -RZ, R31.H0_H0 ;  /* 0x2000001fff1c7230 */ /* 0x000fe20000004100 */
[----:B------:R-:W-:Y:S01]  /*81a0*/  F2FP.SATFINITE.E4M3.F32.PACK_AB_MERGE_C R42, R43, R42, RZ ;  /* 0x0000002a2b2a723e */ /* 0x000fe200048070ff */
[----:B------:R-:W-:Y:S02]  /*81b0*/  HADD2.F32 R34, -RZ, R107.H1_H1 ;  /* 0x3000006bff227230 */ /* 0x000fe40000004100 */
[-C--:B------:R-:W-:Y:S01]  /*81c0*/  FMUL.FTZ R33, R29, R32.reuse ;  /* 0x000000201d217220 */ /* 0x080fe20000410000 */
[----:B------:R-:W-:Y:S02]  /*81d0*/  HADD2.F32 R35, -RZ, R35.H1_H1 ;  /* 0x30000023ff237230 */ /* 0x000fe40000004100 */
[----:B------:R-:W-:Y:S01]  /*81e0*/  FMUL.FTZ R32, R28, R32 ;  /* 0x000000201c207220 */ /* 0x000fe20000410000 */
[----:B------:R-:W-:Y:S01]  /*81f0*/  HADD2.F32 R31, -RZ, R31.H1_H1 ;  /* 0x3000001fff1f7230 */ /* 0x000fe20000004100 */
[----:B----4-:R-:W-:Y:S01]  /*8200*/  F2FP.SATFINITE.E4M3.F32.PACK_AB_MERGE_C R101, R40, R39, R42 ;  /* 0x000000272865723e */ /* 0x010fe2000480702a */
[----:B------:R-:W-:-:S02]  /*8210*/  HADD2.F32 R30, -RZ, R108.H0_H0 ;  /* 0x2000006cff1e7230 */ /* 0x000fc40000004100 */
[-C--:B------:R-:W-:Y:S01]  /*8220*/  FMUL.FTZ R36, R35, R34.reuse ;  /* 0x0000002223247220 */ /* 0x080fe20000410000 */
[----:B------:R-:W-:Y:S02]  /*8230*/  HADD2.F32 R108, -RZ, R108.H1_H1 ;  /* 0x3000006cff6c7230 */ /* 0x000fe40000004100 */
[----:B------:R-:W-:Y:S01]  /*8240*/  FMUL.FTZ R46, R31, R34 ;  /* 0x000000221f2e7220 */ /* 0x000fe20000410000 */
[-C--:B------:R-:W-:Y:S01]  /*8250*/  FFMA.FTZ R34, R28, R30.reuse, -R33 ;  /* 0x0000001e1c227223 */ /* 0x080fe20000010821 */
[----:B------:R-:W-:Y:S01]  /*8260*/  FFMA.FTZ R37, R29, R30, R32 ;  /* 0x0000001e1d257223 */ /* 0x000fe20000010020 */
[-C--:B------:R-:W-:Y:S01]  /*8270*/  FFMA.FTZ R29, R31, R108.reuse, -R36 ;  /* 0x0000006c1f1d7223 */ /* 0x080fe20000010824 */
[----:B------:R-:W-:Y:S01]  /*8280*/  F2FP.F16.E4M3.UNPACK_B R30, R9 ;  /* 0x00000009ff1e723e */ /* 0x000fe200020006ff */
[----:B------:R-:W-:Y:S01]  /*8290*/  FFMA.FTZ R46, R35, R108, R46 ;  /* 0x0000006c232e7223 */ /* 0x000fe2000001002e */
[----:B------:R-:W-:Y:S02]  /*82a0*/  F2FP.F16.E4M3.UNPACK_B R33, R10 ;  /* 0x0000000aff21723e */ /* 0x000fe400020006ff */
        /* <DEDUP_REMOVED lines=13> */
[----:B------:R-:W-:Y:S01]  /*8380*/  F2FP.SATFINITE.E4M3.F32.PACK_AB_MERGE_C R46, R46, R37, R35 ;  /* 0x000000252e2e723e */ /* 0x000fe20004807023 */
[----:B------:R-:W-:Y:S02]  /*8390*/  HADD2.F32 R28, -RZ, R28.H1_H1 ;  /* 0x3000001cff1c7230 */ /* 0x000fe40000004100 */
[-C--:B------:R-:W-:Y:S01]  /*83a0*/  FFMA.FTZ R38, R29, R34.reuse, -R38 ;  /* 0x000000221d267223 */ /* 0x080fe20000010826 */
[----:B------:R-:W-:Y:S01]  /*83b0*/  FFMA.FTZ R36, R31, R34, R36 ;  /* 0x000000221f247223 */ /* 0x000fe20000010024 */
[----:B------:R-:W-:Y:S02]  /*83c0*/  HADD2.F32 R31, -RZ, R32.H1_H1 ;  /* 0x30000020ff1f7230 */ /* 0x000fe40000004100 */
        /* <DEDUP_REMOVED lines=9> */
[--C-:B------:R-:W-:Y:S01]  /*8460*/  HADD2.F32 R10, -RZ, R29.reuse.H0_H0 ;  /* 0x2000001dff0a7230 */ /* 0x100fe20000004100 */
[----:B------:R-:W-:Y:S01]  /*8470*/  F2FP.F16.E4M3.UNPACK_B R33, R6.H1 ;  /* 0x00000006ff21723e */ /* 0x000fe200030006ff */
[----:B------:R-:W-:Y:S02]  /*8480*/  HADD2.F32 R30, -RZ, R28.H0_H0 ;  /* 0x2000001cff1e7230 */ /* 0x000fe40000004100 */
[----:B------:R-:W-:-:S02]  /*8490*/  HADD2.F32 R29, -RZ, R29.H1_H1 ;  /* 0x3000001dff1d7230 */ /* 0x000fc40000004100 */
[----:B------:R-:W-:Y:S02]  /*84a0*/  HADD2.F32 R32, -RZ, R28.H1_H1 ;  /* 0x3000001cff207230 */ /* 0x000fe40000004100 */
[CC--:B------:R-:W-:Y:S01]  /*84b0*/  FMUL.FTZ R34, R10.reuse, R30.reuse ;  /* 0x0000001e0a227220 */ /* 0x0c0fe20000410000 */
[----:B------:R-:W-:Y:S02]  /*84c0*/  HADD2.F32 R5, -RZ, R5.H1_H1 ;  /* 0x30000005ff057230 */ /* 0x000fe40000004100 */
[----:B------:R-:W-:Y:S01]  /*84d0*/  FMUL.FTZ R31, R9, R30 ;  /* 0x0000001e091f7220 */ /* 0x000fe20000410000 */
[--C-:B------:R-:W-:Y:S02]  /*84e0*/  HADD2.F32 R28, -RZ, R8.reuse.H0_H0 ;  /* 0x20000008ff1c7230 */ /* 0x100fe40000004100 */
[-C--:B------:R-:W-:Y:S01]  /*84f0*/  FMUL.FTZ R30, R29, R32.reuse ;  /* 0x000000201d1e7220 */ /* 0x080fe20000410000 */
[----:B------:R-:W-:Y:S02]  /*8500*/  HADD2.F32 R8, -RZ, R8.H1_H1 ;  /* 0x30000008ff087230 */ /* 0x000fe40000004100 */
[----:B------:R-:W-:Y:S01]  /*8510*/  FMUL.FTZ R32, R5, R32 ;  /* 0x0000002005207220 */ /* 0x000fe20000410000 */
[----:B------:R-:W-:Y:S01]  /*8520*/  FFMA.FTZ R41, R10, R28, R31 ;  /* 0x0000001c0a297223 */ /* 0x000fe2000001001f */
[----:B------:R-:W-:-:S02]  /*8530*/  F2FP.F16.E4M3.UNPACK_B R10, R11 ;  /* 0x0000000bff0a723e */ /* 0x000fc400020006ff */
[----:B------:R-:W-:Y:S01]  /*8540*/  FFMA.FTZ R42, R29, R8, R32 ;  /* 0x000000081d2a7223 */ /* 0x000fe20000010020 */
[----:B------:R-:W-:Y:S01]  /*8550*/  F2FP.F16.E4M3.UNPACK_B R32, R6 ;  /* 0x00000006ff20723e */ /* 0x000fe200020006ff */
[----:B------:R-:W-:Y:S01]  /*8560*/  FFMA.FTZ R43, R5, R8, -R30 ;  /* 0x00000008052b7223 */ /* 0x000fe2000001081e */
[-C--:B------:R-:W-:Y:S01]  /*8570*/  F2FP.F16.E4M3.UNPACK_B R5, R7.reuse ;  /* 0x00000007ff05723e */ /* 0x080fe200020006ff */
[----:B------:R-:W-:Y:S01]  /*8580*/  FFMA.FTZ R40, R9, R28, -R34 ;  /* 0x0000001c09287223 */ /* 0x000fe20000010822 */
[----:B------:R-:W-:Y:S01]  /*8590*/  F2FP.F16.E4M3.UNPACK_B R7, R7.H1 ;  /* 0x00000007ff07723e */ /* 0x000fe200030006ff */
[----:B------:R-:W-:Y:S01]  /*85a0*/  HADD2.F32 R28, -RZ, R10.H0_H0 ;  /* 0x2000000aff1c7230 */ /* 0x000fe20000004100 */
[-C--:B------:R-:W-:Y:S01]  /*85b0*/  F2FP.F16.E4M3.UNPACK_B R6, R4.reuse ;  /* 0x00000004ff06723e */ /* 0x080fe200020006ff */
[----:B------:R-:W-:Y:S01]  /*85c0*/  HADD2.F32 R35, -RZ, R32.H0_H0 ;  /* 0x20000020ff237230 */ /* 0x000fe20000004100 */
[----:B------:R-:W-:Y:S01]  /*85d0*/  F2FP.F16.E4M3.UNPACK_B R11, R11.H1 ;  /* 0x0000000bff0b723e */ /* 0x000fe200030006ff */
        /* <DEDUP_REMOVED lines=8> */
[----:B------:R-:W-:Y:S02]  /*8660*/  HADD2.F32 R4, -RZ, R11.H0_H0 ;  /* 0x2000000bff047230 */ /* 0x000fe40000004100 */
[----:B------:R-:W-:Y:S01]  /*8670*/  FMUL.FTZ R47, R9, R34 ;  /* 0x00000022092f7220 */ /* 0x000fe20000410000 */
[----:B------:R-:W-:Y:S02]  /*8680*/  HADD2.F32 R30, -RZ, R29.H0_H0 ;  /* 0x2000001dff1e7230 */ /* 0x000fe40000004100 */
[----:B------:R-:W-:Y:S01]  /*8690*/  FFMA.FTZ R45, R8, R31, -R45 ;  /* 0x0000001f082d7223 */ /* 0x000fe2000001082d */
[----:B------:R-:W-:-:S02]  /*86a0*/  HADD2.F32 R11, -RZ, R11.H1_H1 ;  /* 0x3000000bff0b7230 */ /* 0x000fc40000004100 */
[C---:B------:R-:W-:Y:S01]  /*86b0*/  FMUL.FTZ R44, R4.reuse, R34 ;  /* 0x00000022042c7220 */ /* 0x040fe20000410000 */
[----:B------:R-:W-:Y:S02]  /*86c0*/  HADD2.F32 R8, -RZ, R33.H1_H1 ;  /* 0x30000021ff087230 */ /* 0x000fe40000004100 */
[-C--:B------:R-:W-:Y:S01]  /*86d0*/  FFMA.FTZ R47, R4, R30.reuse, R47 ;  /* 0x0000001e042f7223 */ /* 0x080fe2000001002f */
[----:B------:R-:W-:Y:S02]  /*86e0*/  HADD2.F32 R7, -RZ, R7.H1_H1 ;  /* 0x30000007ff077230 */ /* 0x000fe40000004100 */
[----:B------:R-:W-:Y:S01]  /*86f0*/  FFMA.FTZ R35, R28, R31, R35 ;  /* 0x0000001f1c237223 */ /* 0x000fe20000010023 */
[----:B------:R-:W-:Y:S02]  /*8700*/  HADD2.F32 R10, -RZ, R10.H1_H1 ;  /* 0x3000000aff0a7230 */ /* 0x000fe40000004100 */
[----:B------:R-:W-:Y:S01]  /*8710*/  FFMA.FTZ R44, R9, R30, -R44 ;  /* 0x0000001e092c7223 */ /* 0x000fe2000001082c */
[----:B------:R-:W-:-:S02]  /*8720*/  HADD2.F32 R32, -RZ, R32.H1_H1 ;  /* 0x30000020ff207230 */ /* 0x000fc40000004100 */
[-C--:B------:R-:W-:Y:S01]  /*8730*/  FMUL.FTZ R28, R11, R8.reuse ;  /* 0x000000080b1c7220 */ /* 0x080fe20000410000 */
[----:B------:R-:W-:Y:S02]  /*8740*/  HADD2.F32 R5, -RZ, R5.H1_H1 ;  /* 0x30000005ff057230 */ /* 0x000fe40000004100 */
[----:B------:R-:W-:Y:S01]  /*8750*/  FMUL.FTZ R30, R7, R8 ;  /* 0x00000008071e7220 */ /* 0x000fe20000410000 */
[----:B------:R-:W-:Y:S02]  /*8760*/  HADD2.F32 R4, -RZ, R29.H1_H1 ;  /* 0x3000001dff047230 */ /* 0x000fe40000004100 */
[-C--:B------:R-:W-:Y:S01]  /*8770*/  FMUL.FTZ R8, R10, R32.reuse ;  /* 0x000000200a087220 */ /* 0x080fe20000410000 */
[----:B------:R-:W-:Y:S02]  /*8780*/  HADD2.F32 R6, -RZ, R6.H1_H1 ;  /* 0x30000006ff067230 */ /* 0x000fe40000004100 */
[----:B------:R-:W-:Y:S01]  /*8790*/  FMUL.FTZ R9, R5, R32 ;  /* 0x0000002005097220 */ /* 0x000fe20000410000 */
[----:B------:R-:W-:Y:S01]  /*87a0*/  F2FP.SATFINITE.E4M3.F32.PACK_AB_MERGE_C R41, R42, R41, RZ ;  /* 0x000000292a29723e */ /* 0x000fe200048070ff */
[-C--:B------:R-:W-:Y:S01]  /*87b0*/  FFMA.FTZ R7, R7, R4.reuse, -R28 ;  /* 0x0000000407077223 */ /* 0x080fe2000001081c */
[----:B------:R-:W-:Y:S01]  /*87c0*/  FFMA.FTZ R30, R11, R4, R30 ;  /* 0x000000040b1e7223 */ /* 0x000fe2000001001e */
[-C--:B------:R-:W-:Y:S01]  /*87d0*/  FFMA.FTZ R8, R5, R6.reuse, -R8 ;  /* 0x0000000605087223 */ /* 0x080fe20000010808 */
[----:B------:R-:W-:Y:S01]  /*87e0*/  FFMA.FTZ R6, R10, R6, R9 ;  /* 0x000000060a067223 */ /* 0x000fe20000010009 */
[----:B------:R-:W-:Y:S01]  /*87f0*/  F2FP.SATFINITE.E4M3.F32.PACK_AB_MERGE_C R5, R37, R38, R40 ;  /* 0x000000262505723e */ /* 0x000fe20004807028 */
        /* <DEDUP_REMOVED lines=8> */
[----:B------:R-:W-:-:S07]  /*8880*/  MOV R8, R101 ;  /* 0x0000006500087202 */ /* 0x000fce0000000f00 */
.L_x_3092:
[----:B------:R-:W-:Y:S05]  /*8890*/  BSYNC B1 ;  /* 0x0000000000017941 */ /* 0x000fea0003800000 */
.L_x_3091:
[----:B0-----:R0:W-:Y:S01]  /*88a0*/  ST.E.128 desc[UR60][R12.64], R4 ;  /* 0x000000040c007985 */ /* 0x0011e2000c101d3c */
[----:B------:R-:W-:-:S13]  /*88b0*/  ISETP.GE.AND P2, PT, R15, R103, PT ;  /* 0x000000670f00720c */ /* 0x000fda0003f46270 */
[----:B------:R-:W-:Y:S05]  /*88c0*/  @P2 BRA `(.L_x_3070) ;  /* 0x0000000400682947 */ /* 0x000fea0003800000 */
[----:B------:R-:W-:-:S04]  /*88d0*/  IADD3 R14, P2, R15, R14, RZ ;  /* 0x0000000e0f0e7210 */ /* 0x000fc80007f5e0ff */
[----:B------:R-:W-:-:S05]  /*88e0*/  LEA.HI.X.SX32 R15, R15, R102, 0x1, P2 ;  /* 0x000000660f0f7211 */ /* 0x000fca00010f0eff */
[----:B------:R0:W-:Y:S01]  /*88f0*/  ST.E.128 desc[UR60][R14.64], R8 ;  /* 0x000000080e007985 */ /* 0x0001e2000c101d3c */
[----:B------:R-:W-:Y:S05]  /*8900*/  BRA `(.L_x_3070) ;  /* 0x0000000400587947 */ /* 0x000fea0003800000 */
.L_x_3040:
[----:B------:R-:W-:-:S13]  /*8910*/  ISETP.NE.AND P5, PT, R198, 0x3, PT ;  /* 0x00000003c600780c */ /* 0x000fda0003fa5270 */
[----:B------:R-:W-:Y:S05]  /*8920*/  @!P5 BRA `(.L_x_3093) ;  /* 0x000000000004d947 */ /* 0x000fea0003800000 */
[----:B------:R-:W-:Y:S01]  /*8930*/  BPT.TRAP 0x1 ;  /* 0x000000040000795c */ /* 0x000fe20000300000 */
.L_x_3093:
[----:B------:R-:W-:Y:S01]  /*8940*/  IMAD R88, R192, 0x8, R18 ;  /* 0x00000008c0587824 */ /* 0x000fe200078e0212 */
[----:B------:R-:W-:Y:S01]  /*8950*/  SHF.L.U32 R100, R199, 0x1f, RZ ;  /* 0x0000001fc7647819 */ /* 0x000fe200000006ff */
[----:B------:R-:W-:Y:S01]  /*8960*/  BSSY B1, `(.L_x_3094) ;  /* 0x0000004000017945 */ /* 0x000fe20003800000 */
[----:B------:R-:W-:Y:S02]  /*8970*/  SHF.R.S32.HI R95, RZ, 0x1f, R94 ;  /* 0x0000001fff5f7819 */ /* 0x000fe4000001145e */
[----:B------:R-:W0:Y:S02]  /*8980*/  SYNCS.PHASECHK.TRANS64.TRYWAIT P2, [R88+URZ+0x22890], R100 ;  /* 0x02289064580075a7 */ /* 0x000e24000804017f */
[----:B0-----:R-:W-:Y:S05]  /*8990*/  @!P2 BRA `(.L_x_3095) ;  /* 0x000001d000fca947 */ /* 0x001fea0003800000 */
.L_x_3369:
[----:B------:R-:W-:Y:S05]  /*89a0*/  BSYNC B1 ;  /* 0x0000000000017941 */ /* 0x000fea0003800000 */
.L_x_3094:
        /* <DEDUP_REMOVED lines=13> */
[----:B------:R-:W-:Y:S01]  /*8a80*/  ULDC.64 UR4, c[0x0][0x308] ;  /* 0x0000c20000047ab9 */ /* 0x000fe20000000a00 */
[----:B------:R-:W-:-:S02]  /*8a90*/  IADD3 R28, -R195, R97, RZ ;  /* 0x00000061c31c7210 */ /* 0x000fc40007ffe1ff */
[----:B------:R-:W-:Y:S02]  /*8aa0*/  IMAD.IADD R5, R5, 0x1, R7 ;  /* 0x0000000105057824 */ /* 0x000fe400078e0207 */
[----:B------:R-:W-:Y:S02]  /*8ab0*/  IMAD R7, R75, UR4, RZ ;  /* 0x000000044b077c24 */ /* 0x000fe4000f8e02ff */
[----:B------:R-:W-:Y:S01]  /*8ac0*/  IMAD.WIDE.U32 R4, R190, UR4, R4 ;  /* 0x00000004be047c25 */ /* 0x000fe2000f8e0004 */
[----:B------:R-:W-:-:S03]  /*8ad0*/  UMOV UR4, 0xffffffff ;  /* 0xffffffff00047882 */ /* 0x000fc60000000000 */
[----:B------:R-:W-:Y:S01]  /*8ae0*/  IMAD R7, R190, UR5, R7 ;  /* 0x00000005be077c24 */ /* 0x000fe2000f8e0207 */
[----:B------:R-:W-:-:S04]  /*8af0*/  IADD3 R8, P2, R4, UR6, RZ ;  /* 0x0000000604087c10 */ /* 0x000fc8000ff5e0ff */
[----:B------:R-:W-:Y:S02]  /*8b00*/  IADD3.X R9, R5, UR7, R7, P2, !PT ;  /* 0x0000000705097c10 */ /* 0x000fe400097fe407 */
[----:B------:R-:W-:Y:S01]  /*8b10*/  ISETP.GE.AND P2, PT, R28, 0x1, PT ;  /* 0x000000011c00780c */ /* 0x000fe20003f46270 */
[----:B------:R-:W-:-:S12]  /*8b20*/  BRA.DIV UR4, `(.L_x_3096) ;  /* 0x000001d204ac7947 */ /* 0x000fd8000b800000 */
[----:B------:R1:W2:Y:S04]  /*8b30*/  SHFL.IDX PT, R5, R9, RZ, 0x1c1f ;  /* 0x001c1fff09057589 */ /* 0x0002a800000e0000 */
[----:B------:R1:W3:Y:S02]  /*8b40*/  SHFL.IDX PT, R14, R8, RZ, 0x1c1f ;  /* 0x001c1fff080e7589 */ /* 0x0002e400000e0000 */
.L_x_3373:
        /* <DEDUP_REMOVED lines=13> */
.L_x_3098:
[----:B------:R-:W-:Y:S05]  /*8c20*/  BSYNC B1 ;  /* 0x0000000000017941 */ /* 0x000fea0003800000 */
.L_x_3097:
[----:B------:R-:W-:-:S03]  /*8c30*/  UMOV UR4, 0xffffffff ;  /* 0xffffffff00047882 */ /* 0x000fc60000000000 */
[----:B------:R-:W-:Y:S05]  /*8c40*/  BRA.DIV UR4, `(.L_x_3099) ;  /* 0x000001d204ac7947 */ /* 0x000fea000b800000 */
[----:B--2-4-:R2:W4:Y:S04]  /*8c50*/  SHFL.IDX PT, R5, R9, 0x1, 0x1c1f ;  /* 0x003c1f0009057f89 */ /* 0x01452800000e0000 */
[----:B---3--:R2:W3:Y:S02]  /*8c60*/  SHFL.IDX PT, R14, R8, 0x1, 0x1c1f ;  /* 0x003c1f00080e7f89 */ /* 0x0084e400000e0000 */
.L_x_3377:
        /* <DEDUP_REMOVED lines=14> */
.L_x_3101:
[----:B------:R-:W-:Y:S05]  /*8d50*/  BSYNC B1 ;  /* 0x0000000000017941 */ /* 0x000fea0003800000 */
.L_x_3100:
[----:B------:R-:W-:-:S03]  /*8d60*/  UMOV UR4, 0xffffffff ;  /* 0xffffffff00047882 */ /* 0x000fc60000000000 */
[----:B------:R-:W-:Y:S05]  /*8d70*/  BRA.DIV UR4, `(.L_x_3102) ;  /* 0x000001d204a87947 */ /* 0x000fea000b800000 */
[----:B---34-:R3:W4:Y:S04]  /*8d80*/  SHFL.IDX PT, R5, R9, 0x2, 0x1c1f ;  /* 0x005c1f0009057f89 */ /* 0x01872800000e0000 */
[----:B------:R3:W0:Y:S02]  /*8d90*/  SHFL.IDX PT, R14, R8, 0x2, 0x1c1f ;  /* 0x005c1f00080e7f89 */ /* 0x00062400000e0000 */
.L_x_3381:
[----:B------:R-:W-:-:S13]  /*8da0*/  ISETP.GE.AND P2, PT, R28, 0x81, PT ;  /* 0x000000811c00780c */ /* 0x000fda0003f46270 */
[----:B------:R-:W-:Y:S05]  /*8db0*/  @!P2 BRA `(.L_x_3070) ;  /* 0x00000000002ca947 */ /* 0x000fea0003800000 */
[----:B------:R-:W-:Y:S02]  /*8dc0*/  ULDC UR4, c[0x0][0x2f4] ;  /* 0x0000bd0000047ab9 */ /* 0x000fe40000000800 */
[----:B------:R-:W-:-:S13]  /*8dd0*/  ISETP.GE.AND P2, PT, R16, UR4, PT ;  /* 0x0000000410007c0c */ /* 0x000fda000bf46270 */
[----:B0123--:R-:W-:-:S05]  /*8de0*/  @!P2 IADD3 R8, P3, R16, R14, RZ ;  /* 0x0000000e1008a210 */ /* 0x00ffca0007f7e0ff */
[----:B----4-:R-:W-:Y:S01]  /*8df0*/  @!P2 IMAD.X R9, R5, 0x1, R17, P3 ;  /* 0x000000010509a824 */ /* 0x010fe200018e0611 */
[----:B------:R-:W-:-:S13]  /*8e00*/  ISETP.GE.AND P3, PT, R19, UR4, PT ;  /* 0x0000000413007c0c */ /* 0x000fda000bf66270 */
[----:B------:R-:W-:-:S04]  /*8e10*/  @!P3 IADD3 R14, P4, R19, R14, RZ ;  /* 0x0000000e130eb210 */ /* 0x000fc80007f9e0ff */
[----:B------:R-:W-:Y:S02]  /*8e20*/  @!P3 IADD3.X R15, R5, R194, RZ, P4, !PT ;  /* 0x000000c2050fb210 */ /* 0x000fe400027fe4ff */
[----:B------:R-:W0:Y:S04]  /*8e30*/  @!P2 LDS.128 R4, [R92+0x1c400] ;  /* 0x01c400005c04a984 */ /* 0x000e280000000c00 */
[----:B0-----:R-:W-:Y:S04]  /*8e40*/  @!P2 ST.E.128 desc[UR60][R8.64], R4 ;  /* 0x000000040800a985 */ /* 0x001fe8000c101d3c */
[----:B------:R-:W0:Y:S04]  /*8e50*/  @!P3 LDS.128 R4, [R91+0x1c400] ;  /* 0x01c400005b04b984 */ /* 0x000e280000000c00 */
[----:B0-----:R0:W-:Y:S02]  /*8e60*/  @!P3 ST.E.128 desc[UR60][R14.64], R4 ;  /* 0x000000040e00b985 */ /* 0x0011e4000c101d3c */
.L_x_3070:
[----:B------:R-:W-:Y:S05]  /*8e70*/  BSYNC B0 ;  /* 0x0000000000007941 */ /* 0x000fea0003800000 */
.L_x_3039:
[----:B0-----:R-:W0:Y:S01]  /*8e80*/  S2R R4, SR_TID.X ;  /* 0x0000000000047919 */ /* 0x001e220000002100 */
[----:B------:R-:W-:Y:S01]  /*8e90*/  @!PT LDS RZ, [RZ] ;  /* 0x00000000fffff984 */ /* 0x000fe20000000800 */
[----:B------:R-:W-:Y:S01]  /*8ea0*/  @!PT LDS RZ, [RZ] ;  /* 0x00000000fffff984 */ /* 0x000fe20000000800 */
[----:B------:R-:W-:Y:S01]  /*8eb0*/  @!PT LDS RZ, [RZ] ;  /* 0x00000000fffff984 */ /* 0x000fe20000000800 */
[----:B------:R-:W-:Y:S01]  /*8ec0*/  @!PT LDS RZ, [RZ] ;  /* 0x00000000fffff984 */ /* 0x000fe20000000800 */
[----:B------:R5:W-:Y:S06]  /*8ed0*/  MEMBAR.ALL.CTA ;  /* 0x0000000000007992 */ /* 0x000bec0000008000 */
[----:B-----5:R-:W5:Y:S01]  /*8ee0*/  FENCE.VIEW.ASYNC.S ;  /* 0x00000000000073c6 */ /* 0x020f620000000000 */
[----:B------:R-:W-:Y:S05]  /*8ef0*/  WARPSYNC.ALL ;  /* 0x0000000000007948 */ /* 0x000fea0003800000 */
[----:B------:R-:W-:Y:S01]  /*8f00*/  BSSY B0, `(.L_x_3103) ;  /* 0x0000008000007945 */ /* 0x000fe20003800000 */
[----:B-----5:R0:W-:Y:S02]  /*8f10*/  BAR.SYNC.DEFER_BLOCKING R74, 0x80 ;  /* 0x0002004a0000751d */ /* 0x0201e40000010000 */
[----:B0-----:R-:W-:-:S13]  /*8f20*/  LOP3.LUT P2, RZ, R4, 0x7f, RZ, 0xc0, !PT ;  /* 0x0000007f04ff7812 */ /* 0x001fda000784c0ff */
[----:B------:R-:W-:-:S05]  /*8f30*/  @!P2 VIADD R4, R88, 0x228a0 ;  /* 0x000228a05804a836 */ /* 0x000fca0000000000 */
[----:B------:R-:W-:-:S04]  /*8f40*/  @!P2 PRMT R4, RZ, 0x654, R4 ;  /* 0x00000654ff04a816 */ /* 0x000fc80000000004 */
[----:B------:R0:W-:Y:S01]  /*8f50*/  @!P2 SYNCS.ARRIVE.TRANS64.RED.A1T0 RZ, [R4+URZ], RZ ;  /* 0x000000ff04ffa9a7 */ /* 0x0001e2000810043f */
[----:B------:R-:W-:Y:S05]  /*8f60*/  @!P5 BRA `(.L_x_3104) ;  /* 0x000000000004d947 */ /* 0x000fea0003800000 */
[----:B------:R-:W-:Y:S01]  /*8f70*/  BPT.TRAP 0x1 ;  /* 0x000000040000795c */ /* 0x000fe20000300000 */
.L_x_3104:
[----:B------:R-:W-:Y:S05]  /*8f80*/  BSYNC B0 ;  /* 0x0000000000007941 */ /* 0x000fea0003800000 */
.L_x_3103:
[----:B------:R-:W5:Y:S01]  /*8f90*/  SYNCS.PHASECHK.TRANS64.TRYWAIT P3, [R88+URZ+0x228b0], R100 ;  /* 0x0228b064580075a7 */ /* 0x000f62000806017f */
[----:B------:R-:W-:Y:S04]  /*8fa0*/  BSSY B0, `(.L_x_3105) ;  /* 0x0000002000007945 */ /* 0x000fe80003800000 */
[----:B-----5:R-:W-:Y:S05]  /*8fb0*/  @!P3 BRA `(.L_x_3106) ;  /* 0x000001d00060b947 */ /* 0x020fea0003800000 */
.L_x_3382:
[----:B------:R-:W-:Y:S05]  /*8fc0*/  BSYNC B0 ;  /* 0x0000000000007941 */ /* 0x000fea0003800000 */
.L_x_3105:
[----:B------:R-:W-:Y:S01]  /*8fd0*/  ULDC.64 UR4, c[0x0][0x328] ;  /* 0x0000ca0000047ab9 */ /* 0x000fe20000000a00 */
[----:B------:R-:W-:Y:S01]  /*8fe0*/  ULDC.64 UR6, c[0x0][0x318] ;  /* 0x0000c60000067ab9 */ /* 0x000fe20000000a00 */
[----:B------:R-:W-:Y:S01]  /*8ff0*/  IMAD R95, R95, UR4, RZ ;  /* 0x000000045f5f7c24 */ /* 0x000fe2000f8e02ff */
[----:B------:R-:W-:Y:S01]  /*9000*/  BSSY B0, `(.L_x_3107) ;  /* 0x000001f000007945 */ /* 0x000fe20003800000 */
[----:B0---4-:R-:W-:-:S04]  /*9010*/  IMAD.WIDE.U32 R4, R94, UR4, RZ ;  /* 0x000000045e047c25 */ /* 0x011fc8000f8e00ff */
        /* <DEDUP_REMOVED lines=23> */
[----:B------:R-:W-:-:S04]  /*9190*/  @!P4 IADD3 R10, P5, R19, R10, RZ ;  /* 0x0000000a130ac210 */ /* 0x000fc80007fbe0ff */
[----:B------:R-:W-:Y:S02]  /*91a0*/  @!P4 IADD3.X R11, R5, R194, RZ, P5, !PT ;  /* 0x000000c2050bc210 */ /* 0x000fe40002ffe4ff */
[----:B------:R-:W0:Y:S04]  /*91b0*/  @!P3 LDS.128 R4, [R92+0xa400] ;  /* 0x00a400005c04b984 */ /* 0x000e280000000c00 */
[----:B0-----:R-:W-:Y:S04]  /*91c0*/  @!P3 ST.E.128 desc[UR60][R8.64], R4 ;  /* 0x000000040800b985 */ /* 0x001fe8000c101d3c */
[----:B------:R-:W0:Y:S04]  /*91d0*/  @!P4 LDS.128 R4, [R91+0xa400] ;  /* 0x00a400005b04c984 */ /* 0x000e280000000c00 */
[----:B0-----:R0:W-:Y:S02]  /*91e0*/  @!P4 ST.E.128 desc[UR60][R10.64], R4 ;  /* 0x000000040a00c985 */ /* 0x0011e4000c101d3c */
.L_x_3108:
[----:B------:R-:W-:Y:S05]  /*91f0*/  BSYNC B0 ;  /* 0x0000000000007941 */ /* 0x000fea0003800000 */
.L_x_3107:
        /* <DEDUP_REMOVED lines=16> */
.L_x_3110:
[----:B------:R-:W-:Y:S05]  /*9300*/  BSYNC B0 ;  /* 0x0000000000007941 */ /* 0x000fea0003800000 */
.L_x_3109:
        /* <DEDUP_REMOVED lines=16> */
.L_x_3112:
[----:B------:R-:W-:Y:S05]  /*9410*/  BSYNC B0 ;  /* 0x0000000000007941 */ /* 0x000fea0003800000 */
.L_x_3111:
        /* <DEDUP_REMOVED lines=8> */
[----:B------:R-:W-:-:S03]  /*94a0*/  ISETP.NE.AND P3, PT, R90, RZ, PT ;  /* 0x000000ff5a00720c */ /* 0x000fc60003f65270 */
[----:B------:R-:W-:Y:S02]  /*94b0*/  @!P2 PRMT R88, RZ, 0x654, R88 ;  /* 0x00000654ff58a816 */ /* 0x000fe40000000058 */
[----:B------:R-:W-:Y:S02]  /*94c0*/  IADD3 R192, R192, 0x1, RZ ;  /* 0x00000001c0c07810 */ /* 0x000fe40007ffe0ff */
[----:B------:R1:W-:Y:S02]  /*94d0*/  @!P2 SYNCS.ARRIVE.TRANS64.RED.A1T0 RZ, [R88+URZ], RZ ;  /* 0x000000ff58ffa9a7 */ /* 0x0003e4000810043f */
        /* <DEDUP_REMOVED lines=10> */
.L_x_3034:
[----:B------:R-:W1:Y:S01]  /*9580*/  LDC R0, c[0x0][0x448] ;  /* 0x00011200ff007b82 */ /* 0x000e620000000800 */
[----:B------:R-:W-:Y:S02]  /*9590*/  CS2R R88, SRZ ;  /* 0x0000000000587805 */ /* 0x000fe4000001ff00 */
[----:B------:R-:W-:Y:S02]  /*95a0*/  CS2R R86, SRZ ;  /* 0x0000000000567805 */ /* 0x000fe4000001ff00 */
[----:B------:R-:W-:Y:S02]  /*95b0*/  CS2R R6, SRZ ;  /* 0x0000000000067805 */ /* 0x000fe4000001ff00 */
[----:B------:R-:W-:Y:S02]  /*95c0*/  CS2R R84, SRZ ;  /* 0x0000000000547805 */ /* 0x000fe4000001ff00 */
[----:B--23--:R-:W-:Y:S02]  /*95d0*/  CS2R R8, SRZ ;  /* 0x0000000000087805 */ /* 0x00cfe4000001ff00 */
[----:B------:R-:W-:-:S02]  /*95e0*/  CS2R R4, SRZ ;  /* 0x0000000000047805 */ /* 0x000fc4000001ff00 */
[----:B------:R-:W-:Y:S02]  /*95f0*/  CS2R R78, SRZ ;  /* 0x00000000004e7805 */ /* 0x000fe4000001ff00 */
[----:B------:R-:W-:Y:S02]  /*9600*/  CS2R R76, SRZ ;  /* 0x00000000004c7805 */ /* 0x000fe4000001ff00 */
[----:B0-----:R-:W-:Y:S02]  /*9610*/  CS2R R10, SRZ ;  /* 0x00000000000a7805 */ /* 0x001fe4000001ff00 */
[----:B------:R-:W-:Y:S02]  /*9620*/  CS2R R70, SRZ ;  /* 0x0000000000467805 */ /* 0x000fe4000001ff00 */
[----:B------:R-:W-:Y:S02]  /*9630*/  CS2R R12, SRZ ;  /* 0x00000000000c7805 */ /* 0x000fe4000001ff00 */
[----:B------:R-:W-:-:S02]  /*9640*/  CS2R R68, SRZ ;  /* 0x0000000000447805 */ /* 0x000fc4000001ff00 */
[----:B------:R-:W-:Y:S02]  /*9650*/  CS2R R14, SRZ ;  /* 0x00000000000e7805 */ /* 0x000fe4000001ff00 */
[----:B------:R-:W-:Y:S02]  /*9660*/  CS2R R62, SRZ ;  /* 0x00000000003e7805 */ /* 0x000fe4000001ff00 */
[----:B------:R-:W-:Y:S02]  /*9670*/  CS2R R20, SRZ ;  /* 0x0000000000147805 */ /* 0x000fe4000001ff00 */
[----:B------:R-:W-:Y:S02]  /*9680*/  CS2R R60, SRZ ;  /* 0x00000000003c7805 */ /* 0x000fe4000001ff00 */
[----:B------:R-:W-:Y:S01]  /*9690*/  CS2R R28, SRZ ;  /* 0x00000000001c7805 */ /* 0x000fe2000001ff00 */
[----:B------:R-:W-:Y:S01]  /*96a0*/  IMAD.MOV.U32 R25, RZ, RZ, RZ ;  /* 0x000000ffff197224 */ /* 0x000fe200078e00ff */
[----:B------:R-:W-:-:S02]  /*96b0*/  CS2R R54, SRZ ;  /* 0x0000000000367805 */ /* 0x000fc4000001ff00 */
[----:B------:R-:W-:Y:S02]  /*96c0*/  CS2R R26, SRZ ;  /* 0x00000000001a7805 */ /* 0x000fe4000001ff00 */
[----:B------:R-:W-:Y:S02]  /*96d0*/  CS2R R52, SRZ ;  /* 0x0000000000347805 */ /* 0x000fe4000001ff00 */
[----:B------:R-:W-:Y:S02]  /*96e0*/  CS2R R32, SRZ ;  /* 0x0000000000207805 */ /* 0x000fe4000001ff00 */
[----:B------:R-:W-:Y:S02]  /*96f0*/  CS2R R46, SRZ ;  /* 0x00000000002e7805 */ /* 0x000fe4000001ff00 */
[----:B-1----:R-:W-:Y:S01]  /*9700*/  ISETP.NE.AND P1, PT, R0, 0x1, PT ;  /* 0x000000010000780c */ /* 0x002fe20003f25270 */
[----:B------:R-:W-:Y:S01]  /*9710*/  VIADD R0, R200, 0x7f ;  /* 0x0000007fc8007836 */ /* 0x000fe20000000000 */
[----:B------:R-:W-:-:S02]  /*9720*/  CS2R R30, SRZ ;  /* 0x00000000001e7805 */ /* 0x000fc4000001ff00 */
[----:B------:R-:W-:Y:S02]  /*9730*/  CS2R R44, SRZ ;  /* 0x00000000002c7805 */ /* 0x000fe4000001ff00 */
[----:B------:R-:W-:Y:S02]  /*9740*/  CS2R R36, SRZ ;  /* 0x0000000000247805 */ /* 0x000fe4000001ff00 */
[----:B------:R-:W-:Y:S01]  /*9750*/  CS2R R38, SRZ ;  /* 0x0000000000267805 */ /* 0x000fe2000001ff00 */
[----:B------:R-:W-:Y:S01]  /*9760*/  IMAD.MOV.U32 R34, RZ, RZ, RZ ;  /* 0x000000ffff227224 */ /* 0x000fe200078e00ff */
[----:B------:R-:W-:Y:S02]  /*9770*/  CS2R R90, SRZ ;  /* 0x00000000005a7805 */ /* 0x000fe4000001ff00 */
[----:B------:R-:W-:Y:S02]  /*9780*/  CS2R R40, SRZ ;  /* 0x0000000000287805 */ /* 0x000fe4000001ff00 */
[----:B------:R-:W-:Y:S01]  /*9790*/  CS2R R92, SRZ ;  /* 0x00000000005c7805 */ /* 0x000fe2000001ff00 */
[----:B------:R-:W-:Y:S01]  /*97a0*/  IMAD.MOV.U32 R94, RZ, RZ, RZ ;  /* 0x000000ffff5e7224 */ /* 0x000fe200078e00ff */
[----:B------:R-:W-:Y:S01]  /*97b0*/  MOV R57, RZ ;  /* 0x000000ff00397202 */ /* 0x000fe20000000f00 */
[----:B------:R-:W0:Y:S08]  /*97c0*/  @P1 LDC R3, c[0x0][0x44c] ;  /* 0x00011300ff031b82 */ /* 0x000e300000000800 */
[----:B------:R-:W1:Y:S01]  /*97d0*/  @P1 LDC R2, c[0x0][0x450] ;  /* 0x00011400ff021b82 */ /* 0x000e620000000800 */
[----:B0-----:R-:W-:-:S05]  /*97e0*/  @P1 IMAD.HI.U32 R3, R0, R3, RZ ;  /* 0x0000000300031227 */ /* 0x001fca00078e00ff */
[----:B-1----:R-:W-:Y:S02]  /*97f0*/  @P1 SHF.R.U32.HI R0, RZ, R2, R3 ;  /* 0x00000002ff001219 */ /* 0x002fe40000011603 */
[----:B------:R-:W-:-:S03]  /*9800*/  PLOP3.LUT P1, PT, PT, PT, PT, 0x80, 0x0 ;  /* 0x000000000000781c */ /* 0x000fc60003f2f070 */
[----:B------:R-:W-:-:S04]  /*9810*/  IMAD.IADD R0, R49, 0x1, R0 ;  /* 0x0000000131007824 */ /* 0x000fc800078e0200 */
[----:B------:R-:W-:-:S05]  /*9820*/  IMAD.HI R0, R0, 0x66666667, RZ ;  /* 0x6666666700007827 */ /* 0x000fca00078e02ff */
[----:B------:R-:W-:-:S04]  /*9830*/  SHF.R.U32.HI R3, RZ, 0x1f, R0 ;  /* 0x0000001fff037819 */ /* 0x000fc80000011600 */
[----:B------:R-:W-:-:S04]  /*9840*/  LEA.HI.SX32 R3, R0, R3, 0x1a ;  /* 0x0000000300037211 */ /* 0x000fc800078fd2ff */
[----:B------:R-:W-:Y:S02]  /*9850*/  VIMNMX R104, R48, R3, PT ;  /* 0x0000000330687248 */ /* 0x000fe40003fe0100 */
[----:B------:R-:W-:Y:S02]  /*9860*/  CS2R R48, SRZ ;  /* 0x0000000000307805 */ /* 0x000fe4000001ff00 */
[----:B------:R-:W-:Y:S01]  /*9870*/  ISETP.GE.AND P2, PT, R104, 0x1, PT ;  /* 0x000000016800780c */ /* 0x000fe20003f46270 */
[----:B------:R-:W-:-:S12]  /*9880*/  @P0 BRA `(.L_x_3114) ;  /* 0x00000000000c0947 */ /* 0x000fd80003800000 */
[----:B------:R-:W0:Y:S01]  /*9890*/  FENCE.VIEW.ASYNC.G ;  /* 0x00000000000073c6 */ /* 0x000e220000000100 */
[----:B------:R-:W-:Y:S05]  /*98a0*/  WARPSYNC.ALL ;  /* 0x0000000000007948 */ /* 0x000fea0003800000 */
[----:B0-----:R-:W-:Y:S06]  /*98b0*/  BAR.ARV 0xc, 0x180 ;  /* 0x0306000000007b1d */ /* 0x001fec0000002000 */
.L_x_3114:
[----:B------:R-:W-:Y:S02]  /*98c0*/  IMAD.MOV.U32 R95, RZ, RZ, RZ ;  /* 0x000000ffff5f7224 */ /* 0x000fe400078e00ff */
        /* <DEDUP_REMOVED lines=10> */
.L_x_3385:
[----:B01----:R-:W-:Y:S01]  /*9970*/  LEA.HI R0, R188, R188, RZ, 0x1 ;  /* 0x000000bcbc007211 */ /* 0x003fe200078f08ff */
[----:B------:R-:W-:Y:S01]  /*9980*/  VIADD R26, R18, 0x14400 ;  /* 0x00014400121a7836 */ /* 0x000fe20000000000 */
[----:B------:R-:W-:Y:S02]  /*9990*/  BSSY B6, `(.L_x_3117) ;  /* 0x0000018000067945 */ /* 0x000fe40003800000 */
[----:B------:R-:W-:Y:S02]  /*99a0*/  LOP3.LUT R3, R0, 0x1e, RZ, 0xc0, !PT ;  /* 0x0000001e00037812 */ /* 0x000fe400078ec0ff */
[----:B------:R-:W-:-:S03]  /*99b0*/  LOP3.LUT P0, RZ, R26, 0x9f, RZ, 0xc0, !PT ;  /* 0x0000009f1aff7812 */ /* 0x000fc6000780c0ff */
[----:B------:R-:W-:-:S05]  /*99c0*/  IMAD.IADD R3, R188, 0x1, -R3 ;  /* 0x00000001bc037824 */ /* 0x000fca00078e0a03 */
[----:B------:R-:W-:-:S04]  /*99d0*/  LEA R3, R3, R26, 0xd ;  /* 0x0000001a03037211 */ /* 0x000fc800078e68ff */
        /* <DEDUP_REMOVED lines=19> */
.L_x_3118:
[----:B------:R-:W-:Y:S05]  /*9b10*/  BSYNC B6 ;  /* 0x0000000000067941 */ /* 0x000fea0003800000 */
.L_x_3117:
[----:B------:R-:W-:Y:S01]  /*9b20*/  ULDC.64 UR4, c[0x0][0x990] ;  /* 0x0002640000047ab9 */ /* 0x000fe20000000a00 */
[----:B------:R-:W-:Y:S01]  /*9b30*/  ULDC.64 UR6, c[0x0][0x998] ;  /* 0x0002660000067ab9 */ /* 0x000fe20000000a00 */
[----:B------:R-:W-:Y:S02]  /*9b40*/  ISETP.NE.U32.AND P0, PT, RZ, UR4, PT ;  /* 0x00000004ff007c0c */ /* 0x000fe4000bf05070 */
[----:B------:R-:W-:Y:S02]  /*9b50*/  ISETP.NE.U32.AND P1, PT, RZ, UR6, PT ;  /* 0x00000006ff007c0c */ /* 0x000fe4000bf25070 */
[----:B------:R-:W-:Y:S02]  /*9b60*/  ISETP.NE.AND.EX P0, PT, RZ, UR5, PT, P0 ;  /* 0x00000005ff007c0c */ /* 0x000fe4000bf05300 */
[----:B------:R-:W-:-:S11]  /*9b70*/  ISETP.NE.AND.EX P1, PT, RZ, UR7, PT, P1 ;  /* 0x00000007ff007c0c */ /* 0x000fd6000bf25310 */
[----:B------:R-:W0:Y:S01]  /*9b80*/  @P0 LDC.64 R6, c[0x0][0x9a8] ;  /* 0x00026a00ff060b82 */ /* 0x000e220000000a00 */
[----:B------:R-:W-:-:S07]  /*9b90*/  @P0 SHF.R.S32.HI R15, RZ, 0x1f, R190 ;  /* 0x0000001fff0f0819 */ /* 0x000fce00000114be */
[----:B------:R-:W1:Y:S08]  /*9ba0*/  @P1 LDC.64 R8, c[0x0][0x9b8] ;  /* 0x00026e00ff081b82 */ /* 0x000e700000000a00 */
[----:B------:R-:W2:Y:S08]  /*9bb0*/  @P0 LDC.64 R10, c[0x0][0x9b0] ;  /* 0x00026c00ff0a0b82 */ /* 0x000eb00000000a00 */
[----:B------:R-:W3:Y:S01]  /*9bc0*/  @P1 LDC.64 R12, c[0x0][0x9c0] ;  /* 0x00027000ff0c1b82 */ /* 0x000ee20000000a00 */
[----:B0-----:R-:W-:-:S02]  /*9bd0*/  @P0 IMAD R0, R221, R6, RZ ;  /* 0x00000006dd000224 */ /* 0x001fc400078e02ff */
[----:B------:R-:W-:-:S04]  /*9be0*/  @P0 IMAD.WIDE.U32 R2, R210, R6, RZ ;  /* 0x00000006d2020225 */ /* 0x000fc800078e00ff */
[C---:B------:R-:W-:Y:S02]  /*9bf0*/  @P0 IMAD R7, R210.reuse, R7, R0 ;  /* 0x00000007d2070224 */ /* 0x040fe400078e0200 */
        /* <DEDUP_REMOVED lines=12> */
[----:B------:R-:W-:Y:S02]  /*9cc0*/  @P0 IADD3 R5, R3, R9, RZ ;  /* 0x0000000903050210 */ /* 0x000fe40007ffe0ff */
[----:B------:R-:W-:Y:S01]  /*9cd0*/  @P0 LEA R4, P2, R2, UR4, 0x2 ;  /* 0x0000000402040c11 */ /* 0x000fe2000f8410ff */
[----:B------:R-:W-:Y:S01]  /*9ce0*/  @P1 IMAD.IADD R3, R7, 0x1, R11 ;  /* 0x0000000107031824 */ /* 0x000fe200078e020b */
[----:B------:R-:W-:Y:S01]  /*9cf0*/  @P1 LEA R8, P3, R6, UR6, 0x2 ;  /* 0x0000000606081c11 */ /* 0x000fe2000f8610ff */
[----:B------:R-:W-:Y:S01]  /*9d00*/  IMAD.MOV.U32 R0, RZ, RZ, 0x3f800000 ;  /* 0x3f800000ff007424 */ /* 0x000fe200078e00ff */
[----:B------:R-:W-:Y:S01]  /*9d10*/  @P0 LEA.HI.X R5, R2, UR5, R5, 0x2, P2 ;  /* 0x0000000502050c11 */ /* 0x000fe200090f1405 */
[----:B------:R-:W-:Y:S01]  /*9d20*/  ULDC UR4, c[0x0][0x3f4] ;  /* 0x0000fd0000047ab9 */ /* 0x000fe20000000800 */
        /* <DEDUP_REMOVED lines=18> */
.L_x_3122:
[----:B-1----:R1:W2:Y:S02]  /*9e50*/  SYNCS.PHASECHK.TRANS64.TRYWAIT P0, [R18+URZ+0x22800], R3 ;  /* 0x02280003120075a7 */ /* 0x0022a4000800017f */
[----:B--2---:R-:W-:Y:S05]  /*9e60*/  @!P0 NANOSLEEP.SYNCS 0x989680 ;  /* 0x009896800000895d */ /* 0x004fea0003900000 */
[----:B------:R-:W2:Y:S02]  /*9e70*/  @!P0 SYNCS.PHASECHK.TRANS64 P0, [R18+URZ+0x22800], R3 ;  /* 0x02280003120085a7 */ /* 0x000ea4000800007f */
[----:B--2---:R-:W-:Y:S05]  /*9e80*/  @!P0 BRA `(.L_x_3122) ;  /* 0xfffffffc00f08947 */ /* 0x004fea000383ffff */
.L_x_3121:
[----:B------:R-:W-:Y:S05]  /*9e90*/  BSYNC B0 ;  /* 0x0000000000007941 */ /* 0x000fea0003800000 */
.L_x_3120:
[----:B------:R-:W-:Y:S05]  /*9ea0*/  BRA `(.L_x_3123) ;  /* 0x0000004c00987947 */ /* 0x000fea0003800000 */
.L_x_3119:
[----:B-----5:R-:W-:Y:S01]  /*9eb0*/  SHF.R.S32.HI R0, RZ, 0x1f, R24 ;  /* 0x0000001fff007819 */ /* 0x020fe20000011418 */
[----:B------:R-:W-:Y:S01]  /*9ec0*/  ULDC.64 UR4, c[0x0][0x3f8] ;  /* 0x0000fe0000047ab9 */ /* 0x000fe20000000a00 */
[----:B------:R-:W-:Y:S01]  /*9ed0*/  LOP3.LUT P0, RZ, R26, 0x3ff, RZ, 0xc0, !PT ;  /* 0x000003ff1aff7812 */ /* 0x000fe2000780c0ff */
        /* <DEDUP_REMOVED lines=8> */
[----:B------:R-:W-:Y:S01]  /*9f60*/  IMAD.IADD R29, R3, 0x1, R27 ;  /* 0x00000001031d7824 */ /* 0x000fe200078e021b */
[----:B------:R-:W-:Y:S01]  /*9f70*/  IADD3 R31, R5, R25, RZ ;  /* 0x00000019051f7210 */ /* 0x000fe20007ffe0ff */
        /* <DEDUP_REMOVED lines=17> */
.L_x_3125:
[----:B------:R-:W-:Y:S05]  /*a090*/  BSYNC B6 ;  /* 0x0000000000067941 */ /* 0x000fea0003800000 */
.L_x_3124:
[----:B------:R-:W-:Y:S01]  /*a0a0*/  ULDC.U8 UR4, c[0x0][0x410] ;  /* 0x0001040000047ab9 */ /* 0x000fe20000000000 */
[----:B------:R-:W-:Y:S01]  /*a0b0*/  BSSY B0, `(.L_x_3126) ;  /* 0x00004bd000007945 */ /* 0x000fe20003800000 */
[----:B------:R-:W-:Y:S01]  /*a0c0*/  ISETP.NE.AND P0, PT, RZ, UR4, PT ;  /* 0x00000004ff007c0c */ /* 0x000fe2000bf05270 */
[----:B------:R-:W-:-:S12]  /*a0d0*/  IMAD.IADD R36, R195, 0x1, R200 ;  /* 0x00000001c3247824 */ /* 0x000fd800078e02c8 */
[----:B------:R-:W-:Y:S05]  /*a0e0*/  @!P0 BRA `(.L_x_3127) ;  /* 0x0000002400a48947 */ /* 0x000fea0003800000 */
[----:B------:R-:W0:Y:S01]  /*a0f0*/  LDC R20, c[0x0][0x448] ;  /* 0x00011200ff147b82 */ /* 0x000e220000000800 */
[----:B------:R-:W-:Y:S01]  /*a100*/  IMAD R3, R229, 0x40, R36 ;  /* 0x00000040e5037824 */ /* 0x000fe200078e0224 */
[----:B------:R-:W-:Y:S01]  /*a110*/  MOV R4, R26 ;  /* 0x0000001a00047202 */ /* 0x000fe20000000f00 */
[----:B------:R-:W-:Y:S01]  /*a120*/  IMAD.MOV.U32 R8, RZ, RZ, R24 ;  /* 0x000000ffff087224 */ /* 0x000fe200078e0018 */
[----:B------:R-:W-:Y:S01]  /*a130*/  ULDC.64 UR4, c[0x0][0x3f8] ;  /* 0x0000fe0000047ab9 */ /* 0x000fe20000000a00 */
[----:B------:R-:W-:Y:S01]  /*a140*/  IMAD.MOV.U32 R9, RZ, RZ, R31 ;  /* 0x000000ffff097224 */ /* 0x000fe200078e001f */
[----:B------:R-:W-:Y:S01]  /*a150*/  ULDC.64 UR6, c[0x0][0x408] ;  /* 0x0001020000067ab9 */ /* 0x000fe20000000a00 */
[----:B------:R-:W-:Y:S01]  /*a160*/  ULDC.64 UR8, c[0x0][0x400] ;  /* 0x0001000000087ab9 */ /* 0x000fe20000000a00 */
        /* <DEDUP_REMOVED lines=10> */
[----:B------:R-:W-:Y:S02]  /*a210*/  IMAD R10, R0, UR6, RZ ;  /* 0x00000006000a7c24 */ /* 0x000fe4000f8e02ff */
[C---:B------:R-:W-:Y:S01]  /*a220*/  IMAD R7, R3.reuse, UR5, R6 ;  /* 0x0000000503077c24 */ /* 0x040fe2000f8e0206 */
[----:B------:R-:W-:Y:S01]  /*a230*/  ULDC.64 UR4, c[0x0][0x3e8] ;  /* 0x0000fa0000047ab9 */ /* 0x000fe20000000a00 */
[----:B------:R-:W-:Y:S01]  /*a240*/  IADD3 R6, P1, R8, UR8, RZ ;  /* 0x0000000808067c10 */ /* 0x000fe2000ff3e0ff */
        /* <DEDUP_REMOVED lines=10> */
.L_x_3391:
        /* <DEDUP_REMOVED lines=11> */
[----:B------:R-:W-:Y:S02]  /*a3a0*/  CS2R R20, SRZ ;  /* 0x0000000000147805 */ /* 0x000fe4000001ff00 */
[----:B------:R-:W-:Y:S02]  /*a3b0*/  ISETP.GE.AND P5, PT, R196, UR4, PT ;  /* 0x00000004c4007c0c */ /* 0x000fe4000bfa6270 */
[----:B------:R-:W-:Y:S02]  /*a3c0*/  CS2R R30, SRZ ;  /* 0x00000000001e7805 */ /* 0x000fe4000001ff00 */
[----:B------:R-:W-:-:S05]  /*a3d0*/  CS2R R28, SRZ ;  /* 0x00000000001c7805 */ /* 0x000fca000001ff00 */
[CC--:B----4-:R-:W-:Y:S02]  /*a3e0*/  @!P4 IADD3 R32, P1, R22.reuse, R14.reuse, RZ ;  /* 0x0000000e1620c210 */ /* 0x0d0fe40007f3e0ff */
[-C--:B--2---:R-:W-:Y:S02]  /*a3f0*/  @!P4 IADD3 R10, P0, R22, R5.reuse, RZ ;  /* 0x00000005160ac210 */ /* 0x084fe40007f1e0ff */
[C---:B------:R-:W-:Y:S02]  /*a400*/  @!P5 IADD3 R12, P2, R196.reuse, R5, RZ ;  /* 0x00000005c40cd210 */ /* 0x040fe40007f5e0ff */
[----:B------:R-:W-:Y:S02]  /*a410*/  @!P4 SHF.R.S32.HI R26, RZ, 0x1f, R22 ;  /* 0x0000001fff1ac819 */ /* 0x000fe40000011416 */
[----:B------:R-:W-:Y:S01]  /*a420*/  @!P5 IADD3 R14, P3, R196, R14, RZ ;  /* 0x0000000ec40ed210 */ /* 0x000fe20007f7e0ff */
[----:B-1----:R-:W-:Y:S01]  /*a430*/  @!P5 IMAD.X R13, R3, 0x1, R228, P2 ;  /* 0x00000001030dd824 */ /* 0x002fe200010e06e4 */
[----:B---3--:R-:W-:Y:S01]  /*a440*/  @!P4 IADD3.X R33, R7, R26, RZ, P1, !PT ;  /* 0x0000001a0721c210 */ /* 0x008fe20000ffe4ff */
[----:B------:R-:W-:-:S02]  /*a450*/  @!P4 IMAD.X R11, R3, 0x1, R26, P0 ;  /* 0x00000001030bc824 */ /* 0x000fc400000e061a */
[----:B------:R-:W-:Y:S01]  /*a460*/  @!P5 IMAD.X R15, R7, 0x1, R228, P3 ;  /* 0x00000001070fd824 */ /* 0x000fe200018e06e4 */
[----:B------:R1:W5:Y:S04]  /*a470*/  @!P5 LD.E.64 R24, desc[UR60][R12.64] ;  /* 0x0000003c0c18d980 */ /* 0x000368000c101b00 */
[----:B------:R1:W5:Y:S04]  /*a480*/  @!P5 LD.E.64 R20, desc[UR60][R14.64] ;  /* 0x0000003c0e14d980 */ /* 0x000368000c101b00 */
[----:B------:R1:W5:Y:S04]  /*a490*/  @!P4 LD.E.64 R30, desc[UR60][R10.64] ;  /* 0x0000003c0a1ec980 */ /* 0x000368000c101b00 */
[----:B------:R1:W5:Y:S02]  /*a4a0*/  @!P4 LD.E.64 R28, desc[UR60][R32.64] ;  /* 0x0000003c201cc980 */ /* 0x000364000c101b00 */
.L_x_3130:
[----:B------:R-:W-:Y:S05]  /*a4b0*/  BSYNC B1 ;  /* 0x0000000000017941 */ /* 0x000fea0003800000 */
.L_x_3129:
[----:B------:R-:W-:Y:S01]  /*a4c0*/  UMOV UR4, 0xffffffff ;  /* 0xffffffff00047882 */ /* 0x000fe20000000000 */
[----:B------:R-:W-:Y:S02]  /*a4d0*/  CS2R R26, SRZ ;  /* 0x00000000001a7805 */ /* 0x000fe4000001ff00 */
[----:B------:R-:W-:Y:S05]  /*a4e0*/  BRA.DIV UR4, `(.L_x_3131) ;  /* 0x000001be04d87947 */ /* 0x000fea000b800000 */
[----:B-1----:R1:W0:Y:S04]  /*a4f0*/  SHFL.IDX PT, R3, R4, 0x1, 0x1c1f ;  /* 0x003c1f0004037f89 */ /* 0x00222800000e0000 */
[----:B--2---:R1:W2:Y:S04]  /*a500*/  SHFL.IDX PT, R5, R0, 0x1, 0x1c1f ;  /* 0x003c1f0000057f89 */ /* 0x0042a800000e0000 */
[----:B---3--:R1:W3:Y:S04]  /*a510*/  SHFL.IDX PT, R7, R8, 0x1, 0x1c1f ;  /* 0x003c1f0008077f89 */ /* 0x0082e800000e0000 */
[----:B----4-:R1:W4:Y:S02]  /*a520*/  SHFL.IDX PT, R14, R6, 0x1, 0x1c1f ;  /* 0x003c1f00060e7f89 */ /* 0x01032400000e0000 */
.L_x_3397:
[----:B01----:R-:W-:Y:S01]  /*a530*/  VIADD R0, R36, 0x40 ;  /* 0x0000004024007836 */ /* 0x003fe20000000000 */
        /* <DEDUP_REMOVED lines=22> */
[----:B------:R-:W-:Y:S01]  /*a6a0*/  @!P5 IMAD.X R33, R3, 0x1, R228, P2 ;  /* 0x000000010321d824 */ /* 0x000fe200010e06e4 */
[----:B---3--:R-:W-:Y:S01]  /*a6b0*/  @!P4 IADD3.X R39, R7, R0, RZ, P1, !PT ;  /* 0x000000000727c210 */ /* 0x008fe20000ffe4ff */
[----:B------:R-:W-:-:S02]  /*a6c0*/  @!P4 IMAD.X R5, R3, 0x1, R0, P0 ;  /* 0x000000010305c824 */ /* 0x000fc400000e0600 */
[----:B------:R-:W-:Y:S01]  /*a6d0*/  @!P5 IMAD.X R15, R7, 0x1, R228, P3 ;  /* 0x00000001070fd824 */ /* 0x000fe200018e06e4 */
[----:B------:R0:W5:Y:S04]  /*a6e0*/  @!P5 LD.E.64 R10, desc[UR60][R32.64] ;  /* 0x0000003c200ad980 */ /* 0x000168000c101b00 */
[----:B------:R0:W5:Y:S04]  /*a6f0*/  @!P5 LD.E.64 R8, desc[UR60][R14.64] ;  /* 0x0000003c0e08d980 */ /* 0x000168000c101b00 */
[----:B------:R0:W5:Y:S04]  /*a700*/  @!P4 LD.E.64 R12, desc[UR60][R4.64] ;  /* 0x0000003c040cc980 */ /* 0x000168000c101b00 */
[----:B------:R0:W5:Y:S02]  /*a710*/  @!P4 LD.E.64 R26, desc[UR60][R38.64] ;  /* 0x0000003c261ac980 */ /* 0x000164000c101b00 */
.L_x_3133:
[----:B------:R-:W-:Y:S05]  /*a720*/  BSYNC B1 ;  /* 0x0000000000017941 */ /* 0x000fea0003800000 */
.L_x_3132:
[----:B------:R-:W1:Y:S01]  /*a730*/  SYNCS.PHASECHK.TRANS64.TRYWAIT P0, [R18+URZ+0x22800], R35 ;  /* 0x02280023120075a7 */ /* 0x000e62000800017f */
[----:B------:R-:W-:Y:S01]  /*a740*/  IMAD.SHL.U32 R0, R205, 0x80, RZ ;  /* 0x00000080cd007824 */ /* 0x000fe200078e00ff */
[----:B0---4-:R-:W-:Y:S01]  /*a750*/  VIADDMNMX R14, R37, -R200, 0x80, PT ;  /* 0x00000080250e7446 */ /* 0x011fe200038009c8 */
        /* <DEDUP_REMOVED lines=11> */
.L_x_3398:
[----:B------:R-:W-:Y:S05]  /*a810*/  BSYNC B1 ;  /* 0x0000000000017941 */ /* 0x000fea0003800000 */
.L_x_3134:
[----:B------:R-:W-:Y:S01]  /*a820*/  BSSY B1, `(.L_x_3136) ;  /* 0x00000fa000017945 */ /* 0x000fe20003800000 */
[----:B------:R-:W-:-:S03]  /*a830*/  @P2 VIADD R0, R4, 0xffffffc0 ;  /* 0xffffffc004002836 */ /* 0x000fc60000000000 */
[----:B------:R-:W-:Y:S05]  /*a840*/  @P1 BRA `(.L_x_3137) ;  /* 0x0000000c00dc1947 */ /* 0x000fea0003800000 */
[----:B--2---:R-:W1:Y:S01]  /*a850*/  LDC R5, c[0x0][0x3f4] ;  /* 0x0000fd00ff057b82 */ /* 0x004e620000000800 */
        /* <DEDUP_REMOVED lines=9> */
[----:B------:R-:W-:Y:S02]  /*a8f0*/  SHF.R.U32.HI R38, RZ, 0x8, R29 ;  /* 0x00000008ff267819 */ /* 0x000fe4000001161d */
[----:B------:R-:W-:-:S02]  /*a900*/  LOP3.LUT R33, R31, 0xff, RZ, 0xc0, !PT ;  /* 0x000000ff1f217812 */ /* 0x000fc400078ec0ff */
[----:B------:R-:W-:Y:S02]  /*a910*/  LOP3.LUT R36, R36, 0xff, RZ, 0xc0, !PT ;  /* 0x000000ff24247812 */ /* 0x000fe400078ec0ff */
[----:B------:R-:W-:Y:S02]  /*a920*/  PRMT R15, R32, 0x7604, R15 ;  /* 0x00007604200f7816 */ /* 0x000fe4000000000f */
[----:B------:R-:W-:Y:S02]  /*a930*/  SHF.R.U32.HI R39, RZ, 0x10, R29 ;  /* 0x00000010ff277819 */ /* 0x000fe4000001161d */
[----:B------:R-:W-:Y:S02]  /*a940*/  SHF.R.U32.HI R32, RZ, 0x8, R28 ;  /* 0x00000008ff207819 */ /* 0x000fe4000001161c */
[----:B------:R-:W-:Y:S01]  /*a950*/  SHF.R.U32.HI R40, RZ, 0x10, R31 ;  /* 0x00000010ff287819 */ /* 0x000fe2000001161f */
[----:B------:R-:W-:Y:S01]  /*a960*/  IMAD.U32 R39, R39, 0x10000, RZ ;  /* 0x0001000027277824 */ /* 0x000fe200078e00ff */
[----:B------:R-:W-:-:S02]  /*a970*/  LOP3.LUT R37, R29, 0xff, RZ, 0xc0, !PT ;  /* 0x000000ff1d257812 */ /* 0x000fc400078ec0ff */
[----:B------:R-:W-:Y:S02]  /*a980*/  LOP3.LUT R38, R38, 0xff, RZ, 0xc0, !PT ;  /* 0x000000ff26267812 */ /* 0x000fe400078ec0ff */
[----:B------:R-:W-:Y:S02]  /*a990*/  PRMT R33, R36, 0x7604, R33 ;  /* 0x0000760424217816 */ /* 0x000fe40000000021 */
[----:B0-----:R-:W-:Y:S02]  /*a9a0*/  LOP3.LUT R35, R28, 0xff, RZ, 0xc0, !PT ;  /* 0x000000ff1c237812 */ /* 0x001fe400078ec0ff */
[----:B------:R-:W-:Y:S02]  /*a9b0*/  LOP3.LUT R36, R32, 0xff, RZ, 0xc0, !PT ;  /* 0x000000ff20247812 */ /* 0x000fe400078ec0ff */
[----:B------:R-:W-:Y:S02]  /*a9c0*/  SHF.L.U32 R32, R40, 0x10, RZ ;  /* 0x0000001028207819 */ /* 0x000fe400000006ff */
[----:B------:R-:W-:-:S02]  /*a9d0*/  PRMT R38, R38, 0x7604, R37 ;  /* 0x0000760426267816 */ /* 0x000fc40000000025 */
[----:B------:R-:W-:Y:S02]  /*a9e0*/  PRMT R37, R36, 0x7604, R35 ;  /* 0x0000760424257816 */ /* 0x000fe40000000023 */
[----:B------:R-:W-:Y:S02]  /*a9f0*/  LOP3.LUT R35, R33, 0xff0000, R32, 0xf8, !PT ;  /* 0x00ff000021237812 */ /* 0x000fe400078ef820 */
[----:B------:R-:W-:Y:S02]  /*aa00*/  LOP3.LUT R39, R38, 0xff0000, R39, 0xf8, !PT ;  /* 0x00ff000026277812 */ /* 0x000fe400078ef827 */
[----:B------:R-:W-:Y:S02]  /*aa10*/  LOP3.LUT R35, R35, 0xff000000, R31, 0xf8, !PT ;  /* 0xff00000023237812 */ /* 0x000fe400078ef81f */
[----:B------:R-:W-:Y:S02]  /*aa20*/  LOP3.LUT R39, R39, 0xff000000, R29, 0xf8, !PT ;  /* 0xff00000027277812 */ /* 0x000fe400078ef81d */
[----:B------:R-:W-:-:S02]  /*aa30*/  LOP3.LUT R33, R15, 0xff0000, R30, 0xf8, !PT ;  /* 0x00ff00000f217812 */ /* 0x000fc400078ef81e */
[-C--:B-1----:R-:W-:Y:S02]  /*aa40*/  F2FP.F16.E4M3.UNPACK_B R15, R6.reuse.H1 ;  /* 0x00000006ff0f723e */ /* 0x082fe400030006ff */
[----:B------:R-:W-:Y:S02]  /*aa50*/  F2FP.F16.E4M3.UNPACK_B R38, R39 ;  /* 0x00000027ff26723e */ /* 0x000fe400020006ff */
[----:B------:R-:W-:Y:S02]  /*aa60*/  F2FP.F16.E4M3.UNPACK_B R32, R35 ;  /* 0x00000023ff20723e */ /* 0x000fe400020006ff */
[----:B------:R-:W-:Y:S01]  /*aa70*/  LOP3.LUT R33, R33, 0xff000000, R30, 0xf8, !PT ;  /* 0xff00000021217812 */ /* 0x000fe200078ef81e */
[--C-:B------:R-:W-:Y:S01]  /*aa80*/  HADD2.F32 R30, -RZ, R15.reuse.H0_H0 ;  /* 0x2000000fff1e7230 */ /* 0x100fe20000004100 */
[--C-:B------:R-:W-:Y:S01]  /*aa90*/  LOP3.LUT R37, R37, 0xff0000, R28.reuse, 0xf8, !PT ;  /* 0x00ff000025257812 */ /* 0x100fe200078ef81c */
[----:B------:R-:W-:Y:S01]  /*aaa0*/  HADD2.F32 R15, -RZ, R15.H1_H1 ;  /* 0x3000000fff0f7230 */ /* 0x000fe20000004100 */
[----:B------:R-:W-:Y:S01]  /*aab0*/  F2FP.F16.E4M3.UNPACK_B R29, R6 ;  /* 0x00000006ff1d723e */ /* 0x000fe200020006ff */
[----:B------:R-:W-:Y:S01]  /*aac0*/  HADD2.F32 R40, -RZ, R38.H1_H1 ;  /* 0x30000026ff287230 */ /* 0x000fe20000004100 */
[----:B------:R-:W-:Y:S01]  /*aad0*/  LOP3.LUT R37, R37, 0xff000000, R28, 0xf8, !PT ;  /* 0xff00000025257812 */ /* 0x000fe200078ef81c */
[----:B------:R-:W-:Y:S01]  /*aae0*/  HADD2.F32 R36, -RZ, R32.H1_H1 ;  /* 0x30000020ff247230 */ /* 0x000fe20000004100 */
[----:B------:R-:W-:Y:S01]  /*aaf0*/  F2FP.F16.E4M3.UNPACK_B R28, R5.H1 ;  /* 0x00000005ff1c723e */ /* 0x000fe200030006ff */
[----:B------:R-:W-:-:S02]  /*ab00*/  HADD2.F32 R38, -RZ, R38.H0_H0 ;  /* 0x20000026ff267230 */ /* 0x000fc40000004100 */
[C---:B------:R-:W-:Y:S01]  /*ab10*/  FMUL.FTZ R41, R15.reuse, R40 ;  /* 0x000000280f297220 */ /* 0x040fe20000410000 */
[----:B------:R-:W-:Y:S02]  /*ab20*/  HADD2.F32 R32, -RZ, R32.H0_H0 ;  /* 0x20000020ff207230 */ /* 0x000fe40000004100 */
[-C--:B------:R-:W-:Y:S01]  /*ab30*/  FMUL.FTZ R43, R15, R36.reuse ;  /* 0x000000240f2b7220 */ /* 0x080fe20000410000 */
[----:B------:R-:W-:Y:S01]  /*ab40*/  F2FP.F16.E4M3.UNPACK_B R15, R5 ;  /* 0x00000005ff0f723e */ /* 0x000fe200020006ff */
[--C-:B------:R-:W-:Y:S01]  /*ab50*/  HADD2.F32 R5, -RZ, R29.reuse.H1_H1 ;  /* 0x3000001dff057230 */ /* 0x100fe20000004100 */
[----:B------:R-:W-:Y:S01]  /*ab60*/  F2FP.F16.E4M3.UNPACK_B R31, R7 ;  /* 0x00000007ff1f723e */ /* 0x000fe200020006ff */
[C---:B------:R-:W-:Y:S01]  /*ab70*/  FFMA.FTZ R42, R30.reuse, R36, -R41 ;  /* 0x000000241e2a7223 */ /* 0x040fe20000010829 */
        /* <DEDUP_REMOVED lines=53> */
[----:B------:R-:W-:Y:S02]  /*aed0*/  HADD2.F32 R4, -RZ, R15.H1_H1 ;  /* 0x3000000fff047230 */ /* 0x000fe40000004100 */
[-C--:B------:R-:W-:Y:S01]  /*aee0*/  FMUL.FTZ R38, R5, R6.reuse ;  /* 0x0000000605267220 */ /* 0x080fe20000410000 */
[----:B------:R-:W-:Y:S02]  /*aef0*/  HADD2.F32 R33, -RZ, R33.H0_H0 ;  /* 0x20000021ff217230 */ /* 0x000fe40000004100 */
[----:B------:R-:W-:Y:S01]  /*af00*/  FFMA.FTZ R31, R28, R6, -R31 ;  /* 0x000000061c1f7223 */ /* 0x000fe2000001081f */
[----:B------:R-:W-:Y:S02]  /*af10*/  HADD2.F32 R15, -RZ, R15.H0_H0 ;  /* 0x2000000fff0f7230 */ /* 0x000fe40000004100 */
[----:B------:R-:W-:Y:S01]  /*af20*/  FMUL.FTZ R32, R4, R37 ;  /* 0x0000002504207220 */ /* 0x000fe20000410000 */
[----:B------:R-:W-:Y:S01]  /*af30*/  FFMA.FTZ R38, R28, R7, R38 ;  /* 0x000000071c267223 */ /* 0x000fe20000010026 */
[-C--:B------:R-:W-:Y:S01]  /*af40*/  FMUL.FTZ R4, R4, R33.reuse ;  /* 0x0000002104047220 */ /* 0x080fe20000410000 */
[----:B------:R-:W-:Y:S01]  /*af50*/  F2FP.SATFINITE.E4M3.F32.PACK_AB_MERGE_C R6, R43, R42, RZ ;  /* 0x0000002a2b06723e */ /* 0x000fe200048070ff */
[C---:B------:R-:W-:Y:S01]  /*af60*/  FFMA.FTZ R5, R15.reuse, R33, -R32 ;  /* 0x000000210f057223 */ /* 0x040fe20000010820 */
[----:B------:R-:W-:Y:S01]  /*af70*/  F2FP.SATFINITE.E4M3.F32.PACK_AB_MERGE_C R7, R46, R45, RZ ;  /* 0x0000002d2e07723e */ /* 0x000fe200048070ff */
[----:B------:R-:W-:Y:S01]  /*af80*/  FFMA.FTZ R28, R15, R37, R4 ;  /* 0x000000250f1c7223 */ /* 0x000fe20000010004 */
[----:B------:R-:W-:-:S02]  /*af90*/  F2FP.SATFINITE.E4M3.F32.PACK_AB_MERGE_C R4, R35, R36, RZ ;  /* 0x000000242304723e */ /* 0x000fc400048070ff */
[----:B------:R-:W-:Y:S02]  /*afa0*/  F2FP.SATFINITE.E4M3.F32.PACK_AB_MERGE_C R31, R38, R31, RZ ;  /* 0x0000001f261f723e */ /* 0x000fe400048070ff */
[----:B------:R-:W-:Y:S02]  /*afb0*/  F2FP.SATFINITE.E4M3.F32.PACK_AB_MERGE_C R6, R41, R40, R6 ;  /* 0x000000282906723e */ /* 0x000fe40004807006 */
[----:B------:R-:W-:Y:S02]  /*afc0*/  F2FP.SATFINITE.E4M3.F32.PACK_AB_MERGE_C R7, R44, R39, R7 ;  /* 0x000000272c07723e */ /* 0x000fe40004807007 */
[----:B------:R-:W-:Y:S02]  /*afd0*/  F2FP.SATFINITE.E4M3.F32.PACK_AB_MERGE_C R4, R30, R29, R4 ;  /* 0x0000001d1e04723e */ /* 0x000fe40004807004 */
[----:B------:R-:W-:-:S05]  /*afe0*/  F2FP.SATFINITE.E4M3.F32.PACK_AB_MERGE_C R5, R28, R5, R31 ;  /* 0x000000051c05723e */ /* 0x000fca000480701f */
[----:B------:R1:W-:Y:S02]  /*aff0*/  STS.128 [R3+0x14400], R4 ;  /* 0x0144000403007388 */ /* 0x0003e40000000c00 */
.L_x_3139:
[----:B------:R-:W-:Y:S05]  /*b000*/  BSYNC B2 ;  /* 0x0000000000027941 */ /* 0x000fea0003800000 */
.L_x_3138:
[----:B------:R-:W-:Y:S05]  /*b010*/  @P1 BRA `(.L_x_3137) ;  /* 0x0000000400e81947 */ /* 0x000fea0003800000 */
[----:B-1-3--:R-:W1:Y:S01]  /*b020*/  LDS.128 R4, [R0] ;  /* 0x0000000000047984 */ /* 0x00ae620000000c00 */
[----:B-----5:R-:W-:Y:S02]  /*b030*/  SHF.R.U32.HI R29, RZ, 0x8, R25 ;  /* 0x00000008ff1d7819 */ /* 0x020fe40000011619 */
[----:B0-----:R-:W-:Y:S02]  /*b040*/  SHF.R.U32.HI R35, RZ, 0x8, R21 ;  /* 0x00000008ff237819 */ /* 0x001fe40000011615 */
[----:B------:R-:W-:Y:S02]  /*b050*/  SHF.R.U32.HI R31, RZ, 0x8, R20 ;  /* 0x00000008ff1f7819 */ /* 0x000fe40000011614 */
[----:B------:R-:W-:Y:S02]  /*b060*/  LOP3.LUT R30, R25, 0xff, RZ, 0xc0, !PT ;  /* 0x000000ff191e7812 */ /* 0x000fe400078ec0ff */
[----:B------:R-:W-:Y:S02]  /*b070*/  LOP3.LUT R36, R21, 0xff, RZ, 0xc0, !PT ;  /* 0x000000ff15247812 */ /* 0x000fe400078ec0ff */
[----:B------:R-:W-:-:S02]  /*b080*/  LOP3.LUT R29, R29, 0xff, RZ, 0xc0, !PT ;  /* 0x000000ff1d1d7812 */ /* 0x000fc400078ec0ff */
[----:B------:R-:W-:Y:S02]  /*b090*/  LOP3.LUT R35, R35, 0xff, RZ, 0xc0, !PT ;  /* 0x000000ff23237812 */ /* 0x000fe400078ec0ff */
[----:B------:R-:W-:Y:S02]  /*b0a0*/  SHF.R.U32.HI R15, RZ, 0x8, R24 ;  /* 0x00000008ff0f7819 */ /* 0x000fe40000011618 */
[----:B------:R-:W-:Y:S02]  /*b0b0*/  LOP3.LUT R32, R31, 0xff, RZ, 0xc0, !PT ;  /* 0x000000ff1f207812 */ /* 0x000fe400078ec0ff */
[----:B------:R-:W-:Y:S02]  /*b0c0*/  PRMT R31, R29, 0x7604, R30 ;  /* 0x000076041d1f7816 */ /* 0x000fe4000000001e */
[----:B------:R-:W-:Y:S02]  /*b0d0*/  PRMT R36, R35, 0x7604, R36 ;  /* 0x0000760423247816 */ /* 0x000fe40000000024 */
[----:B------:R-:W-:-:S02]  /*b0e0*/  SHF.R.U32.HI R30, RZ, 0x10, R25 ;  /* 0x00000010ff1e7819 */ /* 0x000fc40000011619 */
[----:B------:R-:W-:Y:S02]  /*b0f0*/  SHF.R.U32.HI R35, RZ, 0x10, R21 ;  /* 0x00000010ff237819 */ /* 0x000fe40000011615 */
[----:B------:R-:W-:Y:S02]  /*b100*/  LOP3.LUT R28, R24, 0xff, RZ, 0xc0, !PT ;  /* 0x000000ff181c7812 */ /* 0x000fe400078ec0ff */
[----:B------:R-:W-:Y:S02]  /*b110*/  LOP3.LUT R15, R15, 0xff, RZ, 0xc0, !PT ;  /* 0x000000ff0f0f7812 */ /* 0x000fe400078ec0ff */
[----:B------:R-:W-:Y:S02]  /*b120*/  LOP3.LUT R30, R30, 0xff, RZ, 0xc0, !PT ;  /* 0x000000ff1e1e7812 */ /* 0x000fe400078ec0ff */
[----:B------:R-:W-:Y:S02]  /*b130*/  LOP3.LUT R35, R35, 0xff, RZ, 0xc0, !PT ;  /* 0x000000ff23237812 */ /* 0x000fe400078ec0ff */
[----:B------:R-:W-:-:S02]  /*b140*/  PRMT R28, R15, 0x7604, R28 ;  /* 0x000076040f1c7816 */ /* 0x000fc4000000001c */
[----:B------:R-:W-:Y:S02]  /*b150*/  LOP3.LUT R33, R20, 0xff, RZ, 0xc0, !PT ;  /* 0x000000ff14217812 */ /* 0x000fe400078ec0ff */
[----:B------:R-:W-:Y:S02]  /*b160*/  SHF.R.U32.HI R15, RZ, 0x10, R24 ;  /* 0x00000010ff0f7819 */ /* 0x000fe40000011618 */
[----:B------:R-:W-:Y:S02]  /*b170*/  SHF.R.U32.HI R29, RZ, 0x10, R20 ;  /* 0x00000010ff1d7819 */ /* 0x000fe40000011614 */
[----:B------:R-:W-:Y:S02]  /*b180*/  PRMT R31, R30, 0x7054, R31 ;  /* 0x000070541e1f7816 */ /* 0x000fe4000000001f */
        /* <DEDUP_REMOVED lines=23> */
[-C--:B------:R-:W-:Y:S01]  /*b300*/  FMUL.FTZ R39, R15, R30.reuse ;  /* 0x0000001e0f277220 */ /* 0x080fe20000410000 */
        /* <DEDUP_REMOVED lines=74> */
[----:B------:R4:W-:Y:S02]  /*b7b0*/  STS.128 [R0], R4 ;  /* 0x0000000400007388 */ /* 0x0009e40000000c00 */
.L_x_3137:
[----:B------:R-:W-:Y:S05]  /*b7c0*/  BSYNC B1 ;  /* 0x0000000000017941 */ /* 0x000fea0003800000 */
.L_x_3136:
[----:B-1--4-:R-:W-:-:S05]  /*b7d0*/  VIADD R4, R195, 0x40 ;  /* 0x00000040c3047836 */ /* 0x012fca0000000000 */
[----:B------:R-:W-:-:S13]  /*b7e0*/  ISETP.GE.AND P0, PT, R4, R14, PT ;  /* 0x0000000e0400720c */ /* 0x000fda0003f06270 */
        /* <DEDUP_REMOVED lines=13> */
[----:B------:R-:W-:Y:S02]  /*b8c0*/  SHF.R.U32.HI R14, RZ, 0x8, R12 ;  /* 0x00000008ff0e7819 */ /* 0x000fe4000001160c */
        /* <DEDUP_REMOVED lines=27> */
[----:B------:R-:W-:Y:S01]  /*ba80*/  HADD2.F32 R12, -RZ, R14.H1_H1 ;  /* 0x3000000eff0c7230 */ /* 0x000fe20000004100 */
[----:B------:R-:W-:Y:S01]  /*ba90*/  LOP3.LUT R29, R29, 0xff000000, R26, 0xf8, !PT ;  /* 0xff0000001d1d7812 */ /* 0x000fe200078ef81a */
[--C-:B------:R-:W-:Y:S01]  /*baa0*/  HADD2.F32 R28, -RZ, R27.reuse.H1_H1 ;  /* 0x3000001bff1c7230 */ /* 0x100fe20000004100 */
[----:B------:R-:W-:Y:S01]  /*bab0*/  F2FP.F16.E4M3.UNPACK_B R13, R5.H1 ;  /* 0x00000005ff0d723e */ /* 0x000fe200030006ff */
[----:B------:R-:W-:Y:S01]  /*bac0*/  HADD2.F32 R26, -RZ, R24.H1_H1 ;  /* 0x30000018ff1a7230 */ /* 0x000fe20000004100 */
[----:B------:R-:W-:Y:S01]  /*bad0*/  F2FP.F16.E4M3.UNPACK_B R20, R7 ;  /* 0x00000007ff14723e */ /* 0x000fe200020006ff */
[----:B------:R-:W-:Y:S01]  /*bae0*/  HADD2.F32 R15, -RZ, R14.H0_H0 ;  /* 0x2000000eff0f7230 */ /* 0x000fe20000004100 */
[----:B------:R-:W-:Y:S01]  /*baf0*/  F2FP.F16.E4M3.UNPACK_B R14, R6 ;  /* 0x00000006ff0e723e */ /* 0x000fe200020006ff */
[C---:B------:R-:W-:Y:S01]  /*bb00*/  FMUL.FTZ R30, R12.reuse, R28 ;  /* 0x0000001c0c1e7220 */ /* 0x040fe20000410000 */
[----:B------:R-:W-:Y:S01]  /*bb10*/  FMUL.FTZ R33, R12, R26 ;  /* 0x0000001a0c217220 */ /* 0x000fe20000410000 */
[----:B------:R-:W-:Y:S01]  /*bb20*/  F2FP.F16.E4M3.UNPACK_B R12, R5 ;  /* 0x00000005ff0c723e */ /* 0x000fe200020006ff */
[----:B------:R-:W-:-:S02]  /*bb30*/  HADD2.F32 R27, -RZ, R27.H0_H0 ;  /* 0x2000001bff1b7230 */ /* 0x000fc40000004100 */
[C---:B------:R-:W-:Y:S01]  /*bb40*/  FFMA.FTZ R32, R15.reuse, R26, -R30 ;  /* 0x0000001a0f207223 */ /* 0x040fe2000001081e */
[----:B------:R-:W-:Y:S02]  /*bb50*/  HADD2.F32 R5, -RZ, R14.H1_H1 ;  /* 0x3000000eff057230 */ /* 0x000fe40000004100 */
[----:B0-----:R-:W-:Y:S01]  /*bb60*/  FFMA.FTZ R35, R15, R28, R33 ;  /* 0x0000001c0f237223 */ /* 0x001fe20000010021 */
[----:B------:R-:W-:Y:S01]  /*bb70*/  HADD2.F32 R24, -RZ, R24.H0_H0 ;  /* 0x20000018ff187230 */ /* 0x000fe20000004100 */
[----:B------:R-:W-:Y:S01]  /*bb80*/  F2FP.F16.E4M3.UNPACK_B R31, R31.H1 ;  /* 0x0000001fff1f723e */ /* 0x000fe200030006ff */
[----:B------:R-:W-:Y:S01]  /*bb90*/  HADD2.F32 R14, -RZ, R14.H0_H0 ;  /* 0x2000000eff0e7230 */ /* 0x000fe20000004100 */
[----:B------:R-:W-:Y:S01]  /*bba0*/  F2FP.F16.E4M3.UNPACK_B R25, R25.H1 ;  /* 0x00000019ff19723e */ /* 0x000fe200030006ff */
[C---:B------:R-:W-:Y:S01]  /*bbb0*/  FMUL.FTZ R15, R5.reuse, R27 ;  /* 0x0000001b050f7220 */ /* 0x040fe20000410000 */
[----:B------:R-:W-:Y:S01]  /*bbc0*/  FMUL.FTZ R30, R5, R24 ;  /* 0x00000018051e7220 */ /* 0x000fe20000410000 */
[----:B------:R-:W-:Y:S01]  /*bbd0*/  F2FP.F16.E4M3.UNPACK_B R7, R7.H1 ;  /* 0x00000007ff07723e */ /* 0x000fe200030006ff */
        /* <DEDUP_REMOVED lines=16> */
[----:B------:R-:W-:Y:S01]  /*bce0*/  F2FP.F16.E4M3.UNPACK_B R4, R4.H1 ;  /* 0x00000004ff04723e */ /* 0x000fe200030006ff */
[----:B------:R-:W-:Y:S01]  /*bcf0*/  FMUL.FTZ R20, R14, R25 ;  /* 0x000000190e147220 */ /* 0x000fe20000410000 */
[----:B------:R-:W-:Y:S01]  /*bd00*/  F2FP.F16.E4M3.UNPACK_B R15, R29 ;  /* 0x0000001dff0f723e */ /* 0x000fe200020006ff */
[C---:B------:R-:W-:Y:S01]  /*bd10*/  FFMA.FTZ R36, R5.reuse, R25, -R24 ;  /* 0x0000001905247223 */ /* 0x040fe20000010818 */
[----:B------:R-:W-:Y:S01]  /*bd20*/  F2FP.F16.E4M3.UNPACK_B R14, R21 ;  /* 0x00000015ff0e723e */ /* 0x000fe200020006ff */
[----:B------:R-:W-:Y:S01]  /*bd30*/  FFMA.FTZ R31, R5, R31, R20 ;  /* 0x0000001f051f7223 */ /* 0x000fe20000010014 */
[----:B------:R-:W-:Y:S01]  /*bd40*/  HADD2.F32 R7, -RZ, R4.H1_H1 ;  /* 0x30000004ff077230 */ /* 0x000fe20000004100 */
[----:B------:R-:W-:Y:S01]  /*bd50*/  F2FP.F16.E4M3.UNPACK_B R21, R21.H1 ;  /* 0x00000015ff15723e */ /* 0x000fe200030006ff */
[----:B------:R-:W-:Y:S01]  /*bd60*/  HADD2.F32 R24, -RZ, R15.H1_H1 ;  /* 0x3000000fff187230 */ /* 0x000fe20000004100 */
[----:B------:R-:W-:Y:S01]  /*bd70*/  F2FP.F16.E4M3.UNPACK_B R29, R29.H1 ;  /* 0x0000001dff1d723e */ /* 0x000fe200030006ff */
[----:B------:R-:W-:Y:S01]  /*bd80*/  HADD2.F32 R20, -RZ, R14.H1_H1 ;  /* 0x3000000eff147230 */ /* 0x000fe20000004100 */
[----:B------:R-:W-:Y:S01]  /*bd90*/  F2FP.SATFINITE.E4M3.F32.PACK_AB_MERGE_C R31, R31, R36, RZ ;  /* 0x000000241f1f723e */ /* 0x000fe200048070ff */
[----:B------:R-:W-:-:S02]  /*bda0*/  HADD2.F32 R5, -RZ, R4.H0_H0 ;  /* 0x20000004ff057230 */ /* 0x000fc40000004100 */
[----:B------:R-:W-:Y:S01]  /*bdb0*/  FMUL.FTZ R26, R7, R24 ;  /* 0x00000018071a7220 */ /* 0x000fe20000410000 */
[----:B------:R-:W-:Y:S02]  /*bdc0*/  HADD2.F32 R25, -RZ, R15.H0_H0 ;  /* 0x2000000fff197230 */ /* 0x000fe40000004100 */
[----:B------:R-:W-:Y:S02]  /*bdd0*/  HADD2.F32 R4, -RZ, R6.H1_H1 ;  /* 0x30000006ff047230 */ /* 0x000fe40000004100 */
[-C--:B------:R-:W-:Y:S01]  /*bde0*/  FFMA.FTZ R26, R5, R20.reuse, -R26 ;  /* 0x00000014051a7223 */ /* 0x080fe2000001081a */
[----:B------:R-:W-:Y:S02]  /*bdf0*/  HADD2.F32 R15, -RZ, R14.H0_H0 ;  /* 0x2000000eff0f7230 */ /* 0x000fe40000004100 */
[----:B------:R-:W-:Y:S01]  /*be00*/  FMUL.FTZ R14, R7, R20 ;  /* 0x00000014070e7220 */ /* 0x000fe20000410000 */
[----:B------:R-:W-:Y:S02]  /*be10*/  HADD2.F32 R6, -RZ, R6.H0_H0 ;  /* 0x20000006ff067230 */ /* 0x000fe40000004100 */
[C---:B------:R-:W-:Y:S01]  /*be20*/  FMUL.FTZ R7, R4.reuse, R25 ;  /* 0x0000001904077220 */ /* 0x040fe20000410000 */
[----:B------:R-:W-:Y:S01]  /*be30*/  FMUL.FTZ R4, R4, R15 ;  /* 0x0000000f04047220 */ /* 0x000fe20000410000 */
[----:B------:R-:W-:-:S02]  /*be40*/  FFMA.FTZ R27, R5, R24, R14 ;  /* 0x00000018051b7223 */ /* 0x000fc4000001000e */
[C---:B------:R-:W-:Y:S01]  /*be50*/  FFMA.FTZ R15, R6.reuse, R15, -R7 ;  /* 0x0000000f060f7223 */ /* 0x040fe20000010807 */
[----:B------:R-:W-:Y:S02]  /*be60*/  HADD2.F32 R5, -RZ, R13.H1_H1 ;  /* 0x3000000dff057230 */ /* 0x000fe40000004100 */
[----:B------:R-:W-:Y:S01]  /*be70*/  FFMA.FTZ R20, R6, R25, R4 ;  /* 0x0000001906147223 */ /* 0x000fe20000010004 */
[----:B------:R-:W-:Y:S02]  /*be80*/  HADD2.F32 R6, -RZ, R21.H1_H1 ;  /* 0x30000015ff067230 */ /* 0x000fe40000004100 */
[--C-:B------:R-:W-:Y:S02]  /*be90*/  HADD2.F32 R14, -RZ, R29.reuse.H1_H1 ;  /* 0x3000001dff0e7230 */ /* 0x100fe40000004100 */
[----:B------:R-:W-:Y:S02]  /*bea0*/  HADD2.F32 R29, -RZ, R29.H0_H0 ;  /* 0x2000001dff1d7230 */ /* 0x000fe40000004100 */
[----:B------:R-:W-:Y:S01]  /*beb0*/  FMUL.FTZ R7, R5, R6 ;  /* 0x0000000605077220 */ /* 0x000fe20000410000 */
[----:B------:R-:W-:-:S02]  /*bec0*/  HADD2.F32 R4, -RZ, R12.H1_H1 ;  /* 0x3000000cff047230 */ /* 0x000fc40000004100 */
[----:B------:R-:W-:Y:S01]  /*bed0*/  FMUL.FTZ R24, R5, R14 ;  /* 0x0000000e05187220 */ /* 0x000fe20000410000 */
[----:B------:R-:W-:Y:S02]  /*bee0*/  HADD2.F32 R21, -RZ, R21.H0_H0 ;  /* 0x20000015ff157230 */ /* 0x000fe40000004100 */
        /* <DEDUP_REMOVED lines=15> */
[----:B------:R1:W-:Y:S02]  /*bfe0*/  STS.128 [R3+0x16400], R4 ;  /* 0x0164000403007388 */ /* 0x0003e40000000c00 */
.L_x_3142:
[----:B------:R-:W-:Y:S05]  /*bff0*/  BSYNC B1 ;  /* 0x0000000000017941 */ /* 0x000fea0003800000 */
.L_x_3141:
        /* <DEDUP_REMOVED lines=13> */
[----:B------:R-:W-:-:S02]  /*c0d0*/  LOP3.LUT R20, R9, 0xff, RZ, 0xc0, !PT ;  /* 0x000000ff09147812 */ /* 0x000fc400078ec0ff */
        /* <DEDUP_REMOVED lines=10> */
[----:B------:R-:W-:Y:S02]  /*c180*/  LOP3.LUT R15, R15, 0xff000000, R11, 0xf8, !PT ;  /* 0xff0000000f0f7812 */ /* 0x000fe400078ef80b */
[----:B------:R-:W-:Y:S02]  /*c190*/  LOP3.LUT R25, R25, 0xff000000, R9, 0xf8, !PT ;  /* 0xff00000019197812 */ /* 0x000fe400078ef809 */
[----:B------:R-:W-:Y:S02]  /*c1a0*/  LOP3.LUT R13, R3, 0xff0000, R10, 0xf8, !PT ;  /* 0x00ff0000030d7812 */ /* 0x000fe400078ef80a */
[----:B-1----:R-:W-:-:S02]  /*c1b0*/  F2FP.F16.E4M3.UNPACK_B R3, R6.H1 ;  /* 0x00000006ff03723e */ /* 0x002fc400030006ff */
        /* <DEDUP_REMOVED lines=8> */
[----:B------:R-:W-:Y:S01]  /*c240*/  LOP3.LUT R13, R13, 0xff000000, R10, 0xf8, !PT ;  /* 0xff0000000d0d7812 */ /* 0x000fe200078ef80a */
[----:B------:R-:W-:Y:S01]  /*c250*/  HADD2.F32 R14, -RZ, R12.H1_H1 ;  /* 0x3000000cff0e7230 */ /* 0x000fe20000004100 */
[-C--:B------:R-:W-:Y:S01]  /*c260*/  F2FP.F16.E4M3.UNPACK_B R10, R7.reuse ;  /* 0x00000007ff0a723e */ /* 0x080fe200020006ff */
[----:B------:R-:W-:Y:S01]  /*c270*/  HADD2.F32 R20, -RZ, R20.H0_H0 ;  /* 0x20000014ff147230 */ /* 0x000fe20000004100 */
[----:B------:R-:W-:Y:S01]  /*c280*/  F2FP.F16.E4M3.UNPACK_B R11, R7.H1 ;  /* 0x00000007ff0b723e */ /* 0x000fe200030006ff */
[C---:B------:R-:W-:Y:S01]  /*c290*/  FMUL.FTZ R26, R8.reuse, R24 ;  /* 0x00000018081a7220 */ /* 0x040fe20000410000 */
[----:B------:R-:W-:Y:S01]  /*c2a0*/  FMUL.FTZ R27, R8, R14 ;  /* 0x0000000e081b7220 */ /* 0x000fe20000410000 */
[-C--:B------:R-:W-:Y:S01]  /*c2b0*/  F2FP.F16.E4M3.UNPACK_B R7, R5.reuse ;  /* 0x00000005ff07723e */ /* 0x080fe200020006ff */
[----:B------:R-:W-:Y:S01]  /*c2c0*/  HADD2.F32 R12, -RZ, R12.H0_H0 ;  /* 0x2000000cff0c7230 */ /* 0x000fe20000004100 */
[----:B------:R-:W-:Y:S01]  /*c2d0*/  F2FP.F16.E4M3.UNPACK_B R8, R5.H1 ;  /* 0x00000005ff08723e */ /* 0x000fe200030006ff */
[----:B------:R-:W-:-:S02]  /*c2e0*/  HADD2.F32 R5, -RZ, R6.H1_H1 ;  /* 0x30000006ff057230 */ /* 0x000fc40000004100 */
[C---:B------:R-:W-:Y:S01]  /*c2f0*/  FFMA.FTZ R26, R9.reuse, R14, -R26 ;  /* 0x0000000e091a7223 */ /* 0x040fe2000001081a */
[----:B------:R-:W-:Y:S01]  /*c300*/  FFMA.FTZ R29, R9, R24, R27 ;  /* 0x00000018091d7223 */ /* 0x000fe2000001001b */
[----:B------:R-:W-:Y:S01]  /*c310*/  HADD2.F32 R6, -RZ, R6.H0_H0 ;  /* 0x20000006ff067230 */ /* 0x000fe20000004100 */
[----:B------:R-:W-:Y:S01]  /*c320*/  F2FP.F16.E4M3.UNPACK_B R25, R25.H1 ;  /* 0x00000019ff19723e */ /* 0x000fe200030006ff */
[C---:B------:R-:W-:Y:S01]  /*c330*/  FMUL.FTZ R9, R5.reuse, R20 ;  /* 0x0000001405097220 */ /* 0x040fe20000410000 */
[----:B------:R-:W-:Y:S01]  /*c340*/  F2FP.F16.E4M3.UNPACK_B R15, R15.H1 ;  /* 0x0000000fff0f723e */ /* 0x000fe200030006ff */
[-C--:B------:R-:W-:Y:S01]  /*c350*/  FMUL.FTZ R27, R5, R12.reuse ;  /* 0x0000000c051b7220 */ /* 0x080fe20000410000 */
[----:B------:R-:W-:Y:S02]  /*c360*/  HADD2.F32 R5, -RZ, R10.H1_H1 ;  /* 0x3000000aff057230 */ /* 0x000fe40000004100 */
[----:B------:R-:W-:Y:S01]  /*c370*/  FFMA.FTZ R24, R6, R12, -R9 ;  /* 0x0000000c06187223 */ /* 0x000fe20000010809 */
[----:B------:R-:W-:-:S02]  /*c380*/  HADD2.F32 R14, -RZ, R25.H0_H0 ;  /* 0x20000019ff0e7230 */ /* 0x000fc40000004100 */
[----:B------:R-:W-:Y:S01]  /*c390*/  FFMA.FTZ R27, R6, R20, R27 ;  /* 0x00000014061b7223 */ /* 0x000fe2000001001b */
[----:B------:R-:W-:Y:S01]  /*c3a0*/  HADD2.F32 R9, -RZ, R15.H0_H0 ;  /* 0x2000000fff097230 */ /* 0x000fe20000004100 */
[----:B------:R-:W-:Y:S01]  /*c3b0*/  F2FP.F16.E4M3.UNPACK_B R3, R4 ;  /* 0x00000004ff03723e */ /* 0x000fe200020006ff */
[----:B------:R-:W-:Y:S02]  /*c3c0*/  HADD2.F32 R10, -RZ, R10.H0_H0 ;  /* 0x2000000aff0a7230 */ /* 0x000fe40000004100 */
[C---:B------:R-:W-:Y:S01]  /*c3d0*/  FMUL.FTZ R31, R5.reuse, R14 ;  /* 0x0000000e051f7220 */ /* 0x040fe20000410000 */
[----:B------:R-:W-:Y:S02]  /*c3e0*/  HADD2.F32 R25, -RZ, R25.H1_H1 ;  /* 0x30000019ff197230 */ /* 0x000fe40000004100 */
[-C--:B------:R-:W-:Y:S01]  /*c3f0*/  FMUL.FTZ R5, R5, R9.reuse ;  /* 0x0000000905057220 */ /* 0x080fe20000410000 */
[----:B------:R-:W-:Y:S02]  /*c400*/  HADD2.F32 R6, -RZ, R11.H1_H1 ;  /* 0x3000000bff067230 */ /* 0x000fe40000004100 */
[----:B------:R-:W-:Y:S01]  /*c410*/  FFMA.FTZ R31, R10, R9, -R31 ;  /* 0x000000090a1f7223 */ /* 0x000fe2000001081f */
[----:B------:R-:W-:-:S02]  /*c420*/  HADD2.F32 R15, -RZ, R15.H1_H1 ;  /* 0x3000000fff0f7230 */ /* 0x000fc40000004100 */
[----:B------:R-:W-:Y:S01]  /*c430*/  FFMA.FTZ R28, R10, R14, R5 ;  /* 0x0000000e0a1c7223 */ /* 0x000fe20000010005 */
[----:B------:R-:W-:Y:S02]  /*c440*/  HADD2.F32 R11, -RZ, R11.H0_H0 ;  /* 0x2000000bff0b7230 */ /* 0x000fe40000004100 */
[C---:B------:R-:W-:Y:S01]  /*c450*/  FMUL.FTZ R12, R6.reuse, R25 ;  /* 0x00000019060c7220 */ /* 0x040fe20000410000 */
[----:B------:R-:W-:Y:S01]  /*c460*/  F2FP.F16.E4M3.UNPACK_B R5, R21 ;  /* 0x00000015ff05723e */ /* 0x000fe200020006ff */
[-C--:B------:R-:W-:Y:S01]  /*c470*/  FMUL.FTZ R10, R6, R15.reuse ;  /* 0x0000000f060a7220 */ /* 0x080fe20000410000 */
[----:B------:R-:W-:Y:S01]  /*c480*/  F2FP.F16.E4M3.UNPACK_B R4, R4.H1 ;  /* 0x00000004ff04723e */ /* 0x000fe200030006ff */
[C---:B------:R-:W-:Y:S01]  /*c490*/  FFMA.FTZ R30, R11.reuse, R15, -R12 ;  /* 0x0000000f0b1e7223 */ /* 0x040fe2000001080c */
[----:B------:R-:W-:Y:S01]  /*c4a0*/  F2FP.F16.E4M3.UNPACK_B R9, R13 ;  /* 0x0000000dff09723e */ /* 0x000fe200020006ff */
[----:B------:R-:W-:Y:S01]  /*c4b0*/  FFMA.FTZ R25, R11, R25, R10 ;  /* 0x000000190b197223 */ /* 0x000fe2000001000a */
[--C-:B------:R-:W-:Y:S01]  /*c4c0*/  HADD2.F32 R12, -RZ, R5.reuse.H1_H1 ;  /* 0x30000005ff0c7230 */ /* 0x100fe20000004100 */
[----:B------:R-:W-:Y:S01]  /*c4d0*/  F2FP.F16.E4M3.UNPACK_B R13, R13.H1 ;  /* 0x0000000dff0d723e */ /* 0x000fe200030006ff */
[----:B------:R-:W-:Y:S01]  /*c4e0*/  HADD2.F32 R11, -RZ, R5.H0_H0 ;  /* 0x20000005ff0b7230 */ /* 0x000fe20000004100 */
[----:B------:R-:W-:Y:S01]  /*c4f0*/  F2FP.F16.E4M3.UNPACK_B R21, R21.H1 ;  /* 0x00000015ff15723e */ /* 0x000fe200030006ff */
[----:B------:R-:W-:-:S02]  /*c500*/  HADD2.F32 R6, -RZ, R4.H1_H1 ;  /* 0x30000004ff067230 */ /* 0x000fc40000004100 */
[----:B------:R-:W-:Y:S02]  /*c510*/  HADD2.F32 R10, -RZ, R9.H1_H1 ;  /* 0x30000009ff0a7230 */ /* 0x000fe40000004100 */
[----:B------:R-:W-:Y:S02]  /*c520*/  HADD2.F32 R5, -RZ, R4.H0_H0 ;  /* 0x20000004ff057230 */ /* 0x000fe40000004100 */
[C---:B------:R-:W-:Y:S01]  /*c530*/  FMUL.FTZ R14, R6.reuse, R12 ;  /* 0x0000000c060e7220 */ /* 0x040fe20000410000 */
[----:B------:R-:W-:Y:S02]  /*c540*/  HADD2.F32 R4, -RZ, R3.H1_H1 ;  /* 0x30000003ff047230 */ /* 0x000fe40000004100 */
[-C--:B------:R-:W-:Y:S01]  /*c550*/  FMUL.FTZ R20, R6, R10.reuse ;  /* 0x0000000a06147220 */ /* 0x080fe20000410000 */
[----:B------:R-:W-:Y:S02]  /*c560*/  HADD2.F32 R9, -RZ, R9.H0_H0 ;  /* 0x20000009ff097230 */ /* 0x000fe40000004100 */
[----:B------:R-:W-:Y:S01]  /*c570*/  FFMA.FTZ R14, R5, R10, -R14 ;  /* 0x0000000a050e7223 */ /* 0x000fe2000001080e */
[----:B------:R-:W-:-:S02]  /*c580*/  HADD2.F32 R3, -RZ, R3.H0_H0 ;  /* 0x20000003ff037230 */ /* 0x000fc40000004100 */
[C---:B------:R-:W-:Y:S01]  /*c590*/  FMUL.FTZ R6, R4.reuse, R11 ;  /* 0x0000000b04067220 */ /* 0x040fe20000410000 */
[----:B------:R-:W-:Y:S01]  /*c5a0*/  FFMA.FTZ R15, R5, R12, R20 ;  /* 0x0000000c050f7223 */ /* 0x000fe20000010014 */
[-C--:B------:R-:W-:Y:S01]  /*c5b0*/  FMUL.FTZ R4, R4, R9.reuse ;  /* 0x0000000904047220 */ /* 0x080fe20000410000 */
[----:B------:R-:W-:Y:S02]  /*c5c0*/  HADD2.F32 R5, -RZ, R13.H1_H1 ;  /* 0x3000000dff057230 */ /* 0x000fe40000004100 */
[C---:B------:R-:W-:Y:S01]  /*c5d0*/  FFMA.FTZ R12, R3.reuse, R9, -R6 ;  /* 0x00000009030c7223 */ /* 0x040fe20000010806 */
[--C-:B------:R-:W-:Y:S02]  /*c5e0*/  HADD2.F32 R9, -RZ, R21.reuse.H1_H1 ;  /* 0x30000015ff097230 */ /* 0x100fe40000004100 */
[----:B------:R-:W-:Y:S01]  /*c5f0*/  FFMA.FTZ R11, R3, R11, R4 ;  /* 0x0000000b030b7223 */ /* 0x000fe20000010004 */
[----:B------:R-:W-:Y:S02]  /*c600*/  HADD2.F32 R4, -RZ, R8.H1_H1 ;  /* 0x30000008ff047230 */ /* 0x000fe40000004100 */
[----:B------:R-:W-:-:S02]  /*c610*/  HADD2.F32 R10, -RZ, R21.H0_H0 ;  /* 0x20000015ff0a7230 */ /* 0x000fc40000004100 */
[----:B------:R-:W-:Y:S02]  /*c620*/  HADD2.F32 R3, -RZ, R7.H1_H1 ;  /* 0x30000007ff037230 */ /* 0x000fe40000004100 */
[C---:B------:R-:W-:Y:S01]  /*c630*/  FMUL.FTZ R20, R4.reuse, R5 ;  /* 0x0000000504147220 */ /* 0x040fe20000410000 */
[----:B------:R-:W-:Y:S02]  /*c640*/  HADD2.F32 R6, -RZ, R13.H0_H0 ;  /* 0x2000000dff067230 */ /* 0x000fe40000004100 */
[----:B------:R-:W-:Y:S01]  /*c650*/  FMUL.FTZ R13, R4, R9 ;  /* 0x00000009040d7220 */ /* 0x000fe20000410000 */
        /* <DEDUP_REMOVED lines=15> */
[----:B------:R-:W-:-:S05]  /*c750*/  F2FP.SATFINITE.E4M3.F32.PACK_AB_MERGE_C R5, R10, R5, R13 ;  /* 0x000000050a05723e */ /* 0x000fca000480700d */
[----:B------:R4:W-:Y:S01]  /*c760*/  STS.128 [R0+0x2000], R4 ;  /* 0x0020000400007388 */ /* 0x0009e20000000c00 */
[----:B------:R-:W-:Y:S05]  /*c770*/  BRA `(.L_x_3140) ;  /* 0x0000002400407947 */ /* 0x000fea0003800000 */
.L_x_3127:
[----:B------:R-:W0:Y:S01]  /*c780*/  LDC R10, c[0x0][0x448] ;  /* 0x00011200ff0a7b82 */ /* 0x000e220000000800 */
[----:B------:R-:W-:Y:S01]  /*c790*/  IMAD R3, R229, 0x40, R36 ;  /* 0x00000040e5037824 */ /* 0x000fe200078e0224 */
[----:B------:R-:W-:Y:S01]  /*c7a0*/  MOV R4, R26 ;  /* 0x0000001a00047202 */ /* 0x000fe20000000f00 */
[----:B------:R-:W-:Y:S01]  /*c7b0*/  ULDC.64 UR4, c[0x0][0x3f8] ;  /* 0x0000fe0000047ab9 */ /* 0x000fe20000000a00 */
[----:B------:R-:W-:Y:S01]  /*c7c0*/  IMAD.MOV.U32 R6, RZ, RZ, R24 ;  /* 0x000000ffff067224 */ /* 0x000fe200078e0018 */
[----:B------:R-:W-:Y:S01]  /*c7d0*/  ULDC.64 UR6, c[0x0][0x408] ;  /* 0x0001020000067ab9 */ /* 0x000fe20000000a00 */
[----:B------:R-:W-:Y:S01]  /*c7e0*/  IMAD.MOV.U32 R7, RZ, RZ, R31 ;  /* 0x000000ffff077224 */ /* 0x000fe200078e001f */
        /* <DEDUP_REMOVED lines=30> */
[----:B--2---:R-:W-:Y:S02]  /*c9d0*/  @!P1 IADD3 R14, P3, R16, R14, RZ ;  /* 0x0000000e100e9210 */ /* 0x004fe40007f7e0ff */
[----:B------:R-:W-:Y:S01]  /*c9e0*/  @!P1 MOV R4, R0 ;  /* 0x0000000000049202 */ /* 0x000fe20000000f00 */
[--C-:B---3--:R-:W-:Y:S02]  /*c9f0*/  @!P1 IMAD.X R5, R3, 0x1, R17.reuse, P2 ;  /* 0x0000000103059824 */ /* 0x108fe400010e0611 */
[----:B----4-:R-:W-:Y:S02]  /*ca00*/  @!P1 IMAD.X R3, R7, 0x1, R17, P3 ;  /* 0x0000000107039824 */ /* 0x010fe400018e0611 */
[----:B------:R-:W-:Y:S02]  /*ca10*/  @!P1 IMAD.MOV.U32 R24, RZ, RZ, R14 ;  /* 0x000000ffff189224 */ /* 0x000fe400078e000e */
[----:B------:R-:W-:Y:S01]  /*ca20*/  @!P1 IMAD.MOV.U32 R25, RZ, RZ, R3 ;  /* 0x000000ffff199224 */ /* 0x000fe200078e0003 */
[----:B------:R-:W2:Y:S05]  /*ca30*/  @!P1 LD.E.128 R4, desc[UR60][R4.64] ;  /* 0x0000003c04049980 */ /* 0x000eaa000c101d00 */
        /* <DEDUP_REMOVED lines=9> */
[----:B--2---:R-:W-:Y:S01]  /*cad0*/  @!P1 IMAD.MOV.U32 R32, RZ, RZ, R4 ;  /* 0x000000ffff209224 */ /* 0x004fe200078e0004 */
[----:B------:R-:W-:Y:S01]  /*cae0*/  @!P1 MOV R31, R7 ;  /* 0x00000007001f9202 */ /* 0x000fe20000000f00 */
[----:B------:R-:W-:Y:S01]  /*caf0*/  @!P1 IMAD.MOV.U32 R33, RZ, RZ, R5 ;  /* 0x000000ffff219224 */ /* 0x000fe200078e0005 */
[----:B------:R-:W-:Y:S01]  /*cb00*/  CS2R R4, SRZ ;  /* 0x0000000000047805 */ /* 0x000fe2000001ff00 */
[----:B------:R-:W-:-:S02]  /*cb10*/  @!P1 IMAD.MOV.U32 R30, RZ, RZ, R6 ;  /* 0x000000ffff1e9224 */ /* 0x000fc400078e0006 */
[----:B---3--:R-:W-:Y:S02]  /*cb20*/  @!P1 IMAD.MOV.U32 R28, RZ, RZ, R24 ;  /* 0x000000ffff1c9224 */ /* 0x008fe400078e0018 */
[----:B------:R-:W-:Y:S02]  /*cb30*/  @!P1 IMAD.MOV.U32 R29, RZ, RZ, R25 ;  /* 0x000000ffff1d9224 */ /* 0x000fe400078e0019 */
[----:B------:R-:W-:Y:S02]  /*cb40*/  @!P1 IMAD.MOV.U32 R20, RZ, RZ, R26 ;  /* 0x000000ffff149224 */ /* 0x000fe400078e001a */
[----:B01--4-:R-:W-:-:S07]  /*cb50*/  @!P1 IMAD.MOV.U32 R21, RZ, RZ, R27 ;  /* 0x000000ffff159224 */ /* 0x013fce00078e001b */
.L_x_3408:
[----:B------:R-:W-:Y:S01]  /*cb60*/  VIADD R36, R36, 0x40 ;  /* 0x0000004024247836 */ /* 0x000fe20000000000 */
[----:B------:R-:W-:Y:S01]  /*cb70*/  LEA.HI R0, R216, R216, RZ, 0x1 ;  /* 0x000000d8d8007211 */ /* 0x000fe200078f08ff */
[----:B------:R-:W-:Y:S01]  /*cb80*/  BSSY B1, `(.L_x_3144) ;  /* 0x0000013000017945 */ /* 0x000fe20003800000 */
[----:B------:R-:W-:Y:S02]  /*cb90*/  CS2R R8, SRZ ;  /* 0x0000000000087805 */ /* 0x000fe4000001ff00 */
[----:B------:R-:W-:Y:S02]  /*cba0*/  CS2R R10, SRZ ;  /* 0x00000000000a7805 */ /* 0x000fe4000001ff00 */
[----:B------:R-:W-:Y:S02]  /*cbb0*/  ISETP.GE.AND P1, PT, R36, R39, PT ;  /* 0x000000272400720c */ /* 0x000fe40003f26270 */
[----:B------:R-:W-:-:S04]  /*cbc0*/  LOP3.LUT R7, R0, 0xfffffffe, RZ, 0xc0, !PT ;  /* 0xfffffffe00077812 */ /* 0x000fc800078ec0ff */
[----:B------:R-:W-:Y:S02]  /*cbd0*/  IADD3 R13, R216, -R7, RZ ;  /* 0x80000007d80d7210 */ /* 0x000fe40007ffe0ff */
[----:B------:R-:W-:Y:S02]  /*cbe0*/  CS2R R6, SRZ ;  /* 0x0000000000067805 */ /* 0x000fe4000001ff00 */
[----:B------:R-:W-:-:S03]  /*cbf0*/  SHF.L.U32 R13, R13, 0x1f, RZ ;  /* 0x0000001f0d0d7819 */ /* 0x000fc600000006ff */
[----:B------:R-:W-:Y:S05]  /*cc00*/  @P1 BRA `(.L_x_3145) ;  /* 0x0000000000281947 */ /* 0x000fea0003800000 */
        /* <DEDUP_REMOVED lines=10> */
.L_x_3145:
[----:B------:R-:W-:Y:S05]  /*ccb0*/  BSYNC B1 ;  /* 0x0000000000017941 */ /* 0x000fea0003800000 */
.L_x_3144:
[----:B------:R-:W0:Y:S01]  /*ccc0*/  SYNCS.PHASECHK.TRANS64.TRYWAIT P1, [R18+URZ+0x22800], R13 ;  /* 0x0228000d120075a7 */ /* 0x000e22000802017f */
[----:B------:R-:W-:Y:S01]  /*ccd0*/  VIADD R3, R195, 0x40 ;  /* 0x00000040c3037836 */ /* 0x000fe20000000000 */
[----:B------:R-:W-:Y:S01]  /*cce0*/  VIADDMNMX R0, R39, -R200, 0x80, PT ;  /* 0x0000008027007446 */ /* 0x000fe200038009c8 */
[----:B------:R-:W-:Y:S03]  /*ccf0*/  BSSY B1, `(.L_x_3146) ;  /* 0x0000004000017945 */ /* 0x000fe60003800000 */
[-C--:B------:R-:W-:Y:S02]  /*cd00*/  ISETP.GE.OR P2, PT, R195, R0.reuse, P0 ;  /* 0x00000000c300720c */ /* 0x080fe40000746670 */
[----:B------:R-:W-:Y:S01]  /*cd10*/  ISETP.GE.OR P0, PT, R3, R0, P0 ;  /* 0x000000000300720c */ /* 0x000fe20000706670 */
[----:B0-----:R-:W-:-:S12]  /*cd20*/  @!P1 BRA `(.L_x_3147) ;  /* 0x0000019c00749947 */ /* 0x001fd80003800000 */
.L_x_3409:
[----:B------:R-:W-:Y:S05]  /*cd30*/  BSYNC B1 ;  /* 0x0000000000017941 */ /* 0x000fea0003800000 */
.L_x_3146:
[----:B------:R-:W-:Y:S04]  /*cd40*/  BSSY B1, `(.L_x_3148) ;  /* 0x0000100000017945 */ /* 0x000fe80003800000 */
[----:B------:R-:W-:Y:S05]  /*cd50*/  @P2 BRA `(.L_x_3149) ;  /* 0x0000000c00f82947 */ /* 0x000fea0003800000 */
[----:B------:R-:W-:Y:S02]  /*cd60*/  SHF.R.U32.HI R0, RZ, 0x8, R32 ;  /* 0x00000008ff007819 */ /* 0x000fe40000011620 */
[----:B------:R-:W-:Y:S02]  /*cd70*/  LOP3.LUT R3, R32, 0xff, RZ, 0xc0, !PT ;  /* 0x000000ff20037812 */ /* 0x000fe400078ec0ff */
[----:B------:R-:W-:Y:S02]  /*cd80*/  LOP3.LUT R0, R0, 0xff, RZ, 0xc0, !PT ;  /* 0x000000ff00007812 */ /* 0x000fe400078ec0ff */
[----:B------:R-:W-:Y:S02]  /*cd90*/  SHF.R.U32.HI R12, RZ, 0x8, R33 ;  /* 0x00000008ff0c7819 */ /* 0x000fe40000011621 */
[----:B------:R-:W-:Y:S02]  /*cda0*/  SHF.R.U32.HI R14, RZ, 0x8, R30 ;  /* 0x00000008ff0e7819 */ /* 0x000fe4000001161e */
[----:B------:R-:W-:Y:S01]  /*cdb0*/  PRMT R36, R0, 0x7604, R3 ;  /* 0x0000760400247816 */ /* 0x000fe20000000003 */
[----:B------:R-:W-:Y:S01]  /*cdc0*/  IMAD.SHL.U32 R3, R205, 0x80, RZ ;  /* 0x00000080cd037824 */ /* 0x000fe200078e00ff */
[----:B0-----:R-:W-:-:S02]  /*cdd0*/  LOP3.LUT R13, R33, 0xff, RZ, 0xc0, !PT ;  /* 0x000000ff210d7812 */ /* 0x001fc400078ec0ff */
[----:B------:R-:W-:Y:S02]  /*cde0*/  LOP3.LUT R12, R12, 0xff, RZ, 0xc0, !PT ;  /* 0x000000ff0c0c7812 */ /* 0x000fe400078ec0ff */
[----:B------:R-:W-:Y:S02]  /*cdf0*/  LOP3.LUT R15, R30, 0xff, RZ, 0xc0, !PT ;  /* 0x000000ff1e0f7812 */ /* 0x000fe400078ec0ff */
[----:B------:R-:W-:Y:S02]  /*ce00*/  LOP3.LUT R14, R14, 0xff, RZ, 0xc0, !PT ;  /* 0x000000ff0e0e7812 */ /* 0x000fe400078ec0ff */
[----:B------:R-:W-:Y:S02]  /*ce10*/  PRMT R38, R12, 0x7604, R13 ;  /* 0x000076040c267816 */ /* 0x000fe4000000000d */
[----:B------:R-:W-:Y:S02]  /*ce20*/  SHF.R.U32.HI R0, RZ, 0x8, R28 ;  /* 0x00000008ff007819 */ /* 0x000fe4000001161c */
[----:B------:R-:W-:-:S02]  /*ce30*/  SHF.R.U32.HI R13, RZ, 0x8, R31 ;  /* 0x00000008ff0d7819 */ /* 0x000fc4000001161f */
[----:B------:R-:W-:Y:S01]  /*ce40*/  LOP3.LUT R12, R3, 0x380, RZ, 0xc0, !PT ;  /* 0x00000380030c7812 */ /* 0x000fe200078ec0ff */
[----:B------:R-:W-:Y:S01]  /*ce50*/  IMAD.IADD R3, R16, 0x1, R41 ;  /* 0x0000000110037824 */ /* 0x000fe200078e0229 */
[----:B------:R-:W-:Y:S02]  /*ce60*/  PRMT R40, R14, 0x7604, R15 ;  /* 0x000076040e287816 */ /* 0x000fe4000000000f */
[----:B------:R-:W-:Y:S02]  /*ce70*/  LOP3.LUT R15, R0, 0xff, RZ, 0xc0, !PT ;  /* 0x000000ff000f7812 */ /* 0x000fe400078ec0ff */
[----:B------:R-:W-:Y:S02]  /*ce80*/  LOP3.LUT R14, R31, 0xff, RZ, 0xc0, !PT ;  /* 0x000000ff1f0e7812 */ /* 0x000fe400078ec0ff */
[----:B------:R-:W-:Y:S02]  /*ce90*/  LOP3.LUT R13, R13, 0xff, RZ, 0xc0, !PT ;  /* 0x000000ff0d0d7812 */ /* 0x000fe400078ec0ff */
[----:B------:R-:W-:-:S02]  /*cea0*/  LOP3.LUT R0, R12, 0x70, R16, 0xf8, !PT ;  /* 0x000000700c007812 */ /* 0x000fc400078ef810 */
[----:B------:R-:W-:Y:S02]  /*ceb0*/  SHF.R.U32.HI R25, RZ, 0x3, R12 ;  /* 0x00000003ff197819 */ /* 0x000fe4000001160c */
[----:B------:R-:W-:Y:S02]  /*cec0*/  LOP3.LUT R12, R12, 0x70, R3, 0xf8, !PT ;  /* 0x000000700c0c7812 */ /* 0x000fe400078ef803 */
[----:B------:R-:W-:Y:S02]  /*ced0*/  LOP3.LUT R24, R28, 0xff, RZ, 0xc0, !PT ;  /* 0x000000ff1c187812 */ /* 0x000fe400078ec0ff */
[----:B------:R-:W-:Y:S02]  /*cee0*/  PRMT R43, R13, 0x7604, R14 ;  /* 0x000076040d2b7816 */ /* 0x000fe4000000000e */
[----:B------:R-:W-:Y:S02]  /*cef0*/  LOP3.LUT R3, R0, R25, RZ, 0x3c, !PT ;  /* 0x0000001900037212 */ /* 0x000fe400078e3cff */
[----:B------:R-:W-:-:S02]  /*cf00*/  SHF.R.U32.HI R13, RZ, 0x8, R29 ;  /* 0x00000008ff0d7819 */ /* 0x000fc4000001161d */
[----:B------:R-:W-:Y:S02]  /*cf10*/  PRMT R45, R15, 0x7604, R24 ;  /* 0x000076040f2d7816 */ /* 0x000fe40000000018 */
[----:B------:R-:W-:Y:S02]  /*cf20*/  LOP3.LUT R25, R12, R25, RZ, 0x3c, !PT ;  /* 0x000000190c197212 */ /* 0x000fe400078e3cff */
[----:B------:R-:W-:Y:S02]  /*cf30*/  IADD3 R0, R18, R3, R204 ;  /* 0x0000000312007210 */ /* 0x000fe40007ffe0cc */
[----:B------:R-:W-:Y:S02]  /*cf40*/  LOP3.LUT R24, R29, 0xff, RZ, 0xc0, !PT ;  /* 0x000000ff1d187812 */ /* 0x000fe400078ec0ff */
[----:B------:R-:W-:Y:S02]  /*cf50*/  SHF.R.U32.HI R12, RZ, 0x8, R20 ;  /* 0x00000008ff0c7819 */ /* 0x000fe40000011614 */
[----:B------:R-:W-:-:S02]  /*cf60*/  LOP3.LUT R3, R13, 0xff, RZ, 0xc0, !PT ;  /* 0x000000ff0d037812 */ /* 0x000fc400078ec0ff */
[----:B------:R-:W-:Y:S02]  /*cf70*/  LOP3.LUT R27, R20, 0xff, RZ, 0xc0, !PT ;  /* 0x000000ff141b7812 */ /* 0x000fe400078ec0ff */
[----:B------:R-:W-:Y:S02]  /*cf80*/  LOP3.LUT R26, R12, 0xff, RZ, 0xc0, !PT ;  /* 0x000000ff0c1a7812 */ /* 0x000fe400078ec0ff */
[----:B------:R-:W-:Y:S01]  /*cf90*/  PRMT R47, R3, 0x7604, R24 ;  /* 0x00007604032f7816 */ /* 0x000fe20000000018 */
[----:B------:R-:W-:Y:S01]  /*cfa0*/  LDS.128 R12, [R0+0x14400] ;  /* 0x01440000000c7984 */ /* 0x000fe20000000c00 */
[----:B------:R-:W-:Y:S02]  /*cfb0*/  IADD3 R3, R18, R25, R204 ;  /* 0x0000001912037210 */ /* 0x000fe40007ffe0cc */
[----:B------:R-:W-:Y:S02]  /*cfc0*/  PRMT R51, R26, 0x7604, R27 ;  /* 0x000076041a337816 */ /* 0x000fe4000000001b */
[----:B------:R-:W-:Y:S01]  /*cfd0*/  SHF.R.U32.HI R35, RZ, 0x8, R21 ;  /* 0x00000008ff237819 */ /* 0x000fe20000011615 */
[----:B------:R-:W0:Y:S01]  /*cfe0*/  LDS.128 R24, [R3+0x14400] ;  /* 0x0144000003187984 */ /* 0x000e220000000c00 */
[----:B------:R-:W-:-:S02]  /*cff0*/  SHF.R.U32.HI R37, RZ, 0x10, R33 ;  /* 0x00000010ff257819 */ /* 0x000fc40000011621 */
[----:B------:R-:W-:Y:S02]  /*d000*/  LOP3.LUT R42, R21, 0xff, RZ, 0xc0, !PT ;  /* 0x000000ff152a7812 */ /* 0x000fe400078ec0ff */
[----:B------:R-:W-:Y:S02]  /*d010*/  LOP3.LUT R35, R35, 0xff, RZ, 0xc0, !PT ;  /* 0x000000ff23237812 */ /* 0x000fe400078ec0ff */
[----:B------:R-:W-:Y:S02]  /*d020*/  LOP3.LUT R37, R37, 0xff, RZ, 0xc0, !PT ;  /* 0x000000ff25257812 */ /* 0x000fe400078ec0ff */
[----:B------:R-:W-:Y:S02]  /*d030*/  PRMT R53, R35, 0x7604, R42 ;  /* 0x0000760423357816 */ /* 0x000fe4000000002a */
[----:B------:R-:W-:Y:S02]  /*d040*/  SHF.R.U32.HI R39, RZ, 0x10, R30 ;  /* 0x00000010ff277819 */ /* 0x000fe4000001161e */
[----:B------:R-:W-:-:S02]  /*d050*/  SHF.R.U32.HI R42, RZ, 0x10, R31 ;  /* 0x00000010ff2a7819 */ /* 0x000fc4000001161f */
[----:B------:R-:W-:Y:S02]  /*d060*/  SHF.R.U32.HI R35, RZ, 0x10, R32 ;  /* 0x00000010ff237819 */ /* 0x000fe40000011620 */
[----:B------:R-:W-:Y:S02]  /*d070*/  PRMT R37, R37, 0x7054, R38 ;  /* 0x0000705425257816 */ /* 0x000fe40000000026 */
[----:B------:R-:W-:Y:S02]  /*d080*/  SHF.R.U32.HI R38, RZ, 0x10, R29 ;  /* 0x00000010ff267819 */ /* 0x000fe4000001161d */
[----:B------:R-:W-:Y:S02]  /*d090*/  LOP3.LUT R39, R39, 0xff, RZ, 0xc0, !PT ;  /* 0x000000ff27277812 */ /* 0x000fe400078ec0ff */
[----:B------:R-:W-:Y:S02]  /*d0a0*/  LOP3.LUT R42, R42, 0xff, RZ, 0xc0, !PT ;  /* 0x000000ff2a2a7812 */ /* 0x000fe400078ec0ff */
[----:B------:R-:W-:-:S02]  /*d0b0*/  LOP3.LUT R35, R35, 0xff, RZ, 0xc0, !PT ;  /* 0x000000ff23237812 */ /* 0x000fc400078ec0ff */
[----:B------:R-:W-:Y:S02]  /*d0c0*/  LOP3.LUT R38, R38, 0xff, RZ, 0xc0, !PT ;  /* 0x000000ff26267812 */ /* 0x000fe400078ec0ff */
[----:B------:R-:W-:Y:S02]  /*d0d0*/  PRMT R39, R39, 0x7054, R40 ;  /* 0x0000705427277816 */ /* 0x000fe40000000028 */
[----:B------:R-:W-:Y:S02]  /*d0e0*/  PRMT R43, R42, 0x7054, R43 ;  /* 0x000070542a2b7816 */ /* 0x000fe4000000002b */
[----:B------:R-:W-:Y:S02]  /*d0f0*/  PRMT R35, R35, 0x7054, R36 ;  /* 0x0000705423237816 */ /* 0x000fe40000000024 */
[----:B------:R-:W-:Y:S02]  /*d100*/  SHF.R.U32.HI R40, RZ, 0x10, R20 ;  /* 0x00000010ff287819 */ /* 0x000fe40000011614 */
[----:B------:R-:W-:-:S02]  /*d110*/  SHF.R.U32.HI R42, RZ, 0x10, R21 ;  /* 0x00000010ff2a7819 */ /* 0x000fc40000011615 */
[----:B------:R-:W-:Y:S02]  /*d120*/  SHF.R.U32.HI R36, RZ, 0x10, R28 ;  /* 0x00000010ff247819 */ /* 0x000fe4000001161c */
[----:B------:R-:W-:Y:S02]  /*d130*/  PRMT R49, R38, 0x7054, R47 ;  /* 0x0000705426317816 */ /* 0x000fe4000000002f */
[----:B------:R-:W-:Y:S02]  /*d140*/  LOP3.LUT R40, R40, 0xff, RZ, 0xc0, !PT ;  /* 0x000000ff28287812 */ /* 0x000fe400078ec0ff */
[----:B------:R-:W-:Y:S02]  /*d150*/  LOP3.LUT R42, R42, 0xff, RZ, 0xc0, !PT ;  /* 0x000000ff2a2a7812 */ /* 0x000fe400078ec0ff */
[----:B------:R-:W-:Y:S02]  /*d160*/  LOP3.LUT R36, R36, 0xff, RZ, 0xc0, !PT ;  /* 0x000000ff24247812 */ /* 0x000fe400078ec0ff */
[----:B------:R-:W-:-:S02]  /*d170*/  LOP3.LUT R49, R49, 0xff000000, R29, 0xf8, !PT ;  /* 0xff00000031317812 */ /* 0x000fc400078ef81d */
[----:B------:R-:W-:Y:S02]  /*d180*/  PRMT R51, R40, 0x7054, R51 ;  /* 0x0000705428337816 */ /* 0x000fe40000000033 */
[----:B------:R-:W-:Y:S02]  /*d190*/  PRMT R53, R42, 0x7054, R53 ;  /* 0x000070542a357816 */ /* 0x000fe40000000035 */
[----:B------:R-:W-:Y:S02]  /*d1a0*/  PRMT R45, R36, 0x7054, R45 ;  /* 0x00007054242d7816 */ /* 0x000fe4000000002d */
[----:B------:R-:W-:Y:S02]  /*d1b0*/  LOP3.LUT R40, R35, 0xff000000, R32, 0xf8, !PT ;  /* 0xff00000023287812 */ /* 0x000fe400078ef820 */
[----:B------:R-:W-:Y:S02]  /*d1c0*/  LOP3.LUT R42, R37, 0xff000000, R33, 0xf8, !PT ;  /* 0xff000000252a7812 */ /* 0x000fe400078ef821 */
[----:B------:R-:W-:-:S02]  /*d1d0*/  F2FP.F16.E4M3.UNPACK_B R48, R49.H1 ;  /* 0x00000031ff30723e */ /* 0x000fc400030006ff */
[----:B0-----:R-:W-:Y:S02]  /*d1e0*/  F2FP.F16.E4M3.UNPACK_B R35, R25.H1 ;  /* 0x00000019ff23723e */ /* 0x001fe400030006ff */
[----:B------:R-:W-:Y:S02]  /*d1f0*/  LOP3.LUT R46, R43, 0xff000000, R31, 0xf8, !PT ;  /* 0xff0000002b2e7812 */ /* 0x000fe400078ef81f */
[----:B------:R-:W-:Y:S02]  /*d200*/  LOP3.LUT R47, R45, 0xff000000, R28, 0xf8, !PT ;  /* 0xff0000002d2f7812 */ /* 0x000fe400078ef81c */
[----:B------:R-:W-:Y:S01]  /*d210*/  LOP3.LUT R50, R51, 0xff000000, R20, 0xf8, !PT ;  /* 0xff00000033327812 */ /* 0x000fe200078ef814 */
[--C-:B------:R-:W-:Y:S01]  /*d220*/  HADD2.F32 R51, -RZ, R48.reuse.H0_H0 ;  /* 0x20000030ff337230 */ /* 0x100fe20000004100 */
[----:B------:R-:W-:Y:S01]  /*d230*/  F2FP.F16.E4M3.UNPACK_B R43, R42.H1 ;  /* 0x0000002aff2b723e */ /* 0x000fe200030006ff */
[----:B------:R-:W-:Y:S01]  /*d240*/  HADD2.F32 R48, -RZ, R48.H1_H1 ;  /* 0x30000030ff307230 */ /* 0x000fe20000004100 */
[----:B------:R-:W-:-:S02]  /*d250*/  F2FP.F16.E4M3.UNPACK_B R31, R15 ;  /* 0x0000000fff1f723e */ /* 0x000fc400020006ff */
        /* <DEDUP_REMOVED lines=174> */
.L_x_3149:
[----:B------:R-:W-:Y:S05]  /*dd40*/  BSYNC B1 ;  /* 0x0000000000017941 */ /* 0x000fea0003800000 */
.L_x_3148:
[----:B------:R-:W-:Y:S05]  /*dd50*/  @P0 BRA `(.L_x_3140) ;  /* 0x0000000c00c80947 */ /* 0x000fea0003800000 */
[----:B------:R-:W2:Y:S01]  /*dd60*/  LDL R53, [R1+0xc] ;  /* 0x00000c0001357983 */ /* 0x000ea20000100800 */
[----:B-1---5:R-:W-:Y:S02]  /*dd70*/  SHF.R.U32.HI R3, RZ, 0x8, R8 ;  /* 0x00000008ff037819 */ /* 0x022fe40000011608 */
[----:B------:R-:W-:Y:S02]  /*dd80*/  LOP3.LUT R0, R8, 0xff, RZ, 0xc0, !PT ;  /* 0x000000ff08007812 */ /* 0x000fe400078ec0ff */
[----:B------:R-:W-:Y:S02]  /*dd90*/  LOP3.LUT R3, R3, 0xff, RZ, 0xc0, !PT ;  /* 0x000000ff03037812 */ /* 0x000fe400078ec0ff */
[----:B------:R-:W-:Y:S02]  /*dda0*/  IADD3 R24, R16, R41, RZ ;  /* 0x0000002910187210 */ /* 0x000fe40007ffe0ff */
[----:B------:R-:W-:Y:S02]  /*ddb0*/  PRMT R21, R3, 0x7604, R0 ;  /* 0x0000760403157816 */ /* 0x000fe40000000000 */
[----:B------:R-:W-:-:S02]  /*ddc0*/  SHF.R.U32.HI R3, RZ, 0x8, R10 ;  /* 0x00000008ff037819 */ /* 0x000fc4000001160a */
[----:B------:R-:W-:Y:S02]  /*ddd0*/  LOP3.LUT R0, R10, 0xff, RZ, 0xc0, !PT ;  /* 0x000000ff0a007812 */ /* 0x000fe400078ec0ff */
[----:B------:R-:W-:Y:S02]  /*dde0*/  LOP3.LUT R3, R3, 0xff, RZ, 0xc0, !PT ;  /* 0x000000ff03037812 */ /* 0x000fe400078ec0ff */
[----:B0-----:R-:W-:Y:S02]  /*ddf0*/  SHF.R.U32.HI R13, RZ, 0x8, R9 ;  /* 0x00000008ff0d7819 */ /* 0x001fe40000011609 */
[----:B------:R-:W-:Y:S02]  /*de00*/  PRMT R29, R3, 0x7604, R0 ;  /* 0x00007604031d7816 */ /* 0x000fe40000000000 */
[----:B------:R-:W-:Y:S02]  /*de10*/  LOP3.LUT R0, R201, 0x70, R24, 0xf8, !PT ;  /* 0x00000070c9007812 */ /* 0x000fe400078ef818 */
[----:B------:R-:W-:-:S02]  /*de20*/  SHF.R.U32.HI R25, RZ, 0x3, R201 ;  /* 0x00000003ff197819 */ /* 0x000fc400000116c9 */
[----:B------:R-:W-:Y:S02]  /*de30*/  LOP3.LUT R12, R9, 0xff, RZ, 0xc0, !PT ;  /* 0x000000ff090c7812 */ /* 0x000fe400078ec0ff */
[----:B------:R-:W-:Y:S02]  /*de40*/  LOP3.LUT R13, R13, 0xff, RZ, 0xc0, !PT ;  /* 0x000000ff0d0d7812 */ /* 0x000fe400078ec0ff */
[----:B------:R-:W-:Y:S02]  /*de50*/  LOP3.LUT R3, R0, R25, RZ, 0x3c, !PT ;  /* 0x0000001900037212 */ /* 0x000fe400078e3cff */
[----:B------:R-:W-:Y:S02]  /*de60*/  PRMT R20, R13, 0x7604, R12 ;  /* 0x000076040d147816 */ /* 0x000fe4000000000c */
[----:B------:R-:W-:Y:S02]  /*de70*/  SHF.R.U32.HI R13, RZ, 0x8, R11 ;  /* 0x00000008ff0d7819 */ /* 0x000fe4000001160b */
[----:B------:R-:W-:-:S02]  /*de80*/  SHF.R.U32.HI R15, RZ, 0x8, R4 ;  /* 0x00000008ff0f7819 */ /* 0x000fc40000011604 */
[----:B------:R-:W-:Y:S02]  /*de90*/  SHF.R.U32.HI R24, RZ, 0x8, R5 ;  /* 0x00000008ff187819 */ /* 0x000fe40000011605 */
[----:B------:R-:W-:Y:S02]  /*dea0*/  IADD3 R0, R18, R3, R206 ;  /* 0x0000000312007210 */ /* 0x000fe40007ffe0ce */
[----:B------:R-:W-:Y:S02]  /*deb0*/  LOP3.LUT R12, R11, 0xff, RZ, 0xc0, !PT ;  /* 0x000000ff0b0c7812 */ /* 0x000fe400078ec0ff */
[----:B------:R-:W-:Y:S02]  /*dec0*/  LOP3.LUT R14, R4, 0xff, RZ, 0xc0, !PT ;  /* 0x000000ff040e7812 */ /* 0x000fe400078ec0ff */
[----:B------:R-:W-:Y:S02]  /*ded0*/  LOP3.LUT R13, R13, 0xff, RZ, 0xc0, !PT ;  /* 0x000000ff0d0d7812 */ /* 0x000fe400078ec0ff */
[----:B------:R-:W-:-:S02]  /*dee0*/  LOP3.LUT R15, R15, 0xff, RZ, 0xc0, !PT ;  /* 0x000000ff0f0f7812 */ /* 0x000fc400078ec0ff */
[----:B------:R-:W-:Y:S02]  /*def0*/  LOP3.LUT R3, R24, 0xff, RZ, 0xc0, !PT ;  /* 0x000000ff18037812 */ /* 0x000fe400078ec0ff */
[----:B------:R-:W0:Y:S01]  /*df00*/  LDS.128 R24, [R0+0x14400] ;  /* 0x0144000000187984 */ /* 0x000e220000000c00 */
[----:B------:R-:W-:Y:S02]  /*df10*/  PRMT R28, R13, 0x7604, R12 ;  /* 0x000076040d1c7816 */ /* 0x000fe4000000000c */
[----:B------:R-:W-:Y:S02]  /*df20*/  PRMT R35, R15, 0x7604, R14 ;  /* 0x000076040f237816 */ /* 0x000fe4000000000e */
[----:B------:R-:W-:Y:S02]  /*df30*/  SHF.R.U32.HI R32, RZ, 0x8, R6 ;  /* 0x00000008ff207819 */ /* 0x000fe40000011606 */
[----:B------:R-:W-:Y:S02]  /*df40*/  LOP3.LUT R30, R5, 0xff, RZ, 0xc0, !PT ;  /* 0x000000ff051e7812 */ /* 0x000fe400078ec0ff */
[----:B------:R-:W-:-:S02]  /*df50*/  LOP3.LUT R31, R6, 0xff, RZ, 0xc0, !PT ;  /* 0x000000ff061f7812 */ /* 0x000fc400078ec0ff */
[----:B------:R-:W-:Y:S02]  /*df60*/  LOP3.LUT R32, R32, 0xff, RZ, 0xc0, !PT ;  /* 0x000000ff20207812 */ /* 0x000fe400078ec0ff */
        /* <DEDUP_REMOVED lines=15> */
[----:B------:R-:W-:-:S02]  /*e060*/  PRMT R36, R36, 0x7604, R33 ;  /* 0x0000760424247816 */ /* 0x000fc40000000021 */
[----:B------:R-:W-:Y:S02]  /*e070*/  LOP3.LUT R33, R28, 0xff0000, R31, 0xf8, !PT ;  /* 0x00ff00001c217812 */ /* 0x000fe400078ef81f */
[----:B------:R-:W-:Y:S02]  /*e080*/  LOP3.LUT R31, R29, 0xff0000, R10, 0xf8, !PT ;  /* 0x00ff00001d1f7812 */ /* 0x000fe400078ef80a */
[----:B------:R-:W-:Y:S02]  /*e090*/  LOP3.LUT R29, R3, 0xff000000, R9, 0xf8, !PT ;  /* 0xff000000031d7812 */ /* 0x000fe400078ef809 */
[----:B------:R-:W-:Y:S02]  /*e0a0*/  LOP3.LUT R37, R37, 0xff000000, R5, 0xf8, !PT ;  /* 0xff00000025257812 */ /* 0x000fe400078ef805 */
[----:B------:R-:W-:Y:S02]  /*e0b0*/  LOP3.LUT R41, R36, 0xff0000, R41, 0xf8, !PT ;  /* 0x00ff000024297812 */ /* 0x000fe400078ef829 */
[----:B------:R-:W-:-:S02]  /*e0c0*/  LOP3.LUT R35, R35, 0xff0000, R4, 0xf8, !PT ;  /* 0x00ff000023237812 */ /* 0x000fc400078ef804 */
[----:B------:R-:W-:Y:S02]  /*e0d0*/  LOP3.LUT R32, R31, 0xff000000, R10, 0xf8, !PT ;  /* 0xff0000001f207812 */ /* 0x000fe400078ef80a */
[----:B------:R-:W-:Y:S02]  /*e0e0*/  LOP3.LUT R33, R33, 0xff000000, R11, 0xf8, !PT ;  /* 0xff00000021217812 */ /* 0x000fe400078ef80b */
[----:B------:R-:W-:Y:S02]  /*e0f0*/  F2FP.F16.E4M3.UNPACK_B R36, R37 ;  /* 0x00000025ff24723e */ /* 0x000fe400020006ff */
[----:B0-----:R-:W-:Y:S02]  /*e100*/  F2FP.F16.E4M3.UNPACK_B R10, R25 ;  /* 0x00000019ff0a723e */ /* 0x001fe400020006ff */
[----:B------:R-:W-:Y:S01]  /*e110*/  F2FP.F16.E4M3.UNPACK_B R11, R29 ;  /* 0x0000001dff0b723e */ /* 0x000fe200020006ff */
[----:B------:R-:W-:Y:S01]  /*e120*/  HADD2.F32 R31, -RZ, R36.H0_H0 ;  /* 0x20000024ff1f7230 */ /* 0x000fe20000004100 */
[----:B------:R-:W-:Y:S01]  /*e130*/  LOP3.LUT R35, R35, 0xff000000, R4, 0xf8, !PT ;  /* 0xff00000023237812 */ /* 0x000fe200078ef804 */
[--C-:B------:R-:W-:Y:S01]  /*e140*/  HADD2.F32 R5, -RZ, R10.reuse.H0_H0 ;  /* 0x2000000aff057230 */ /* 0x100fe20000004100 */
[--C-:B------:R-:W-:Y:S01]  /*e150*/  LOP3.LUT R39, R39, 0xff0000, R6.reuse, 0xf8, !PT ;  /* 0x00ff000027277812 */ /* 0x100fe200078ef806 */
[----:B------:R-:W-:Y:S01]  /*e160*/  HADD2.F32 R30, -RZ, R11.H0_H0 ;  /* 0x2000000bff1e7230 */ /* 0x000fe20000004100 */
[----:B------:R-:W-:Y:S01]  /*e170*/  F2FP.F16.E4M3.UNPACK_B R25, R25.H1 ;  /* 0x00000019ff19723e */ /* 0x000fe200030006ff */
[----:B------:R-:W-:Y:S01]  /*e180*/  HADD2.F32 R10, -RZ, R10.H1_H1 ;  /* 0x3000000aff0a7230 */ /* 0x000fe20000004100 */
[----:B------:R-:W-:Y:S01]  /*e190*/  LOP3.LUT R38, R39, 0xff000000, R6, 0xf8, !PT ;  /* 0xff00000027267812 */ /* 0x000fe200078ef806 */
[C---:B------:R-:W-:Y:S01]  /*e1a0*/  FMUL.FTZ R39, R5.reuse, R31 ;  /* 0x0000001f05277220 */ /* 0x040fe20000410000 */
[----:B------:R-:W-:Y:S01]  /*e1b0*/  FMUL.FTZ R40, R5, R30 ;  /* 0x0000001e05287220 */ /* 0x000fe20000410000 */
[----:B------:R-:W-:-:S02]  /*e1c0*/  F2FP.F16.E4M3.UNPACK_B R37, R37.H1 ;  /* 0x00000025ff25723e */ /* 0x000fc400030006ff */
[----:B------:R-:W-:Y:S02]  /*e1d0*/  F2FP.F16.E4M3.UNPACK_B R29, R29.H1 ;  /* 0x0000001dff1d723e */ /* 0x000fe400030006ff */
[--C-:B------:R-:W-:Y:S02]  /*e1e0*/  LOP3.LUT R21, R21, 0xff0000, R8.reuse, 0xf8, !PT ;  /* 0x00ff000015157812 */ /* 0x100fe400078ef808 */
[----:B------:R-:W-:Y:S02]  /*e1f0*/  LOP3.LUT R41, R41, 0xff000000, R7, 0xf8, !PT ;  /* 0xff00000029297812 */ /* 0x000fe400078ef807 */
[----:B------:R-:W-:Y:S02]  /*e200*/  LOP3.LUT R28, R21, 0xff000000, R8, 0xf8, !PT ;  /* 0xff000000151c7812 */ /* 0x000fe400078ef808 */
[-C--:B------:R-:W-:Y:S02]  /*e210*/  F2FP.F16.E4M3.UNPACK_B R21, R27.reuse ;  /* 0x0000001bff15723e */ /* 0x080fe400020006ff */
[----:B------:R-:W-:-:S02]  /*e220*/  F2FP.F16.E4M3.UNPACK_B R27, R27.H1 ;  /* 0x0000001bff1b723e */ /* 0x000fc400030006ff */
[-C--:B------:R-:W-:Y:S02]  /*e230*/  F2FP.F16.E4M3.UNPACK_B R9, R24.reuse ;  /* 0x00000018ff09723e */ /* 0x080fe400020006ff */
[----:B------:R-:W-:Y:S02]  /*e240*/  F2FP.F16.E4M3.UNPACK_B R24, R24.H1 ;  /* 0x00000018ff18723e */ /* 0x000fe400030006ff */
[-C--:B------:R-:W-:Y:S02]  /*e250*/  F2FP.F16.E4M3.UNPACK_B R20, R26.reuse ;  /* 0x0000001aff14723e */ /* 0x080fe400020006ff */
[----:B------:R-:W-:Y:S01]  /*e260*/  F2FP.F16.E4M3.UNPACK_B R26, R26.H1 ;  /* 0x0000001aff1a723e */ /* 0x000fe200030006ff */
[----:B--2---:R-:W0:Y:S02]  /*e270*/  LDS.128 R12, [R53+0x14400] ;  /* 0x01440000350c7984 */ /* 0x004e240000000c00 */
[-C--:B0-----:R-:W-:Y:S02]  /*e280*/  F2FP.F16.E4M3.UNPACK_B R4, R13.reuse ;  /* 0x0000000dff04723e */ /* 0x081fe400020006ff */
[----:B------:R-:W-:-:S02]  /*e290*/  F2FP.F16.E4M3.UNPACK_B R13, R13.H1 ;  /* 0x0000000dff0d723e */ /* 0x000fc400030006ff */
[-C--:B------:R-:W-:Y:S01]  /*e2a0*/  F2FP.F16.E4M3.UNPACK_B R8, R15.reuse ;  /* 0x0000000fff08723e */ /* 0x080fe200020006ff */
[--C-:B------:R-:W-:Y:S01]  /*e2b0*/  HADD2.F32 R6, -RZ, R4.reuse.H0_H0 ;  /* 0x20000004ff067230 */ /* 0x100fe20000004100 */
[----:B------:R-:W-:Y:S01]  /*e2c0*/  F2FP.F16.E4M3.UNPACK_B R15, R15.H1 ;  /* 0x0000000fff0f723e */ /* 0x000fe200030006ff */
[----:B------:R-:W-:Y:S01]  /*e2d0*/  HADD2.F32 R4, -RZ, R4.H1_H1 ;  /* 0x30000004ff047230 */ /* 0x000fe20000004100 */
[----:B------:R-:W-:Y:S02]  /*e2e0*/  F2FP.F16.E4M3.UNPACK_B R3, R12 ;  /* 0x0000000cff03723e */ /* 0x000fe400020006ff */
[C---:B------:R-:W-:Y:S01]  /*e2f0*/  FFMA.FTZ R5, R6.reuse, R30, -R39 ;  /* 0x0000001e06057223 */ /* 0x040fe20000010827 */
[----:B------:R-:W-:Y:S01]  /*e300*/  FFMA.FTZ R40, R6, R31, R40 ;  /* 0x0000001f06287223 */ /* 0x000fe20000010028 */
[----:B------:R-:W-:Y:S01]  /*e310*/  HADD2.F32 R31, -RZ, R11.H1_H1 ;  /* 0x3000000bff1f7230 */ /* 0x000fe20000004100 */
[----:B------:R-:W-:Y:S01]  /*e320*/  F2FP.F16.E4M3.UNPACK_B R12, R12.H1 ;  /* 0x0000000cff0c723e */ /* 0x000fe200030006ff */
[----:B------:R-:W-:Y:S01]  /*e330*/  HADD2.F32 R39, -RZ, R36.H1_H1 ;  /* 0x30000024ff277230 */ /* 0x000fe20000004100 */
[-C--:B------:R-:W-:Y:S01]  /*e340*/  F2FP.F16.E4M3.UNPACK_B R7, R14.reuse ;  /* 0x0000000eff07723e */ /* 0x080fe200020006ff */
[----:B------:R-:W-:Y:S01]  /*e350*/  HADD2.F32 R36, -RZ, R37.H0_H0 ;  /* 0x20000025ff247230 */ /* 0x000fe20000004100 */
[----:B------:R-:W-:Y:S01]  /*e360*/  F2FP.F16.E4M3.UNPACK_B R14, R14.H1 ;  /* 0x0000000eff0e723e */ /* 0x000fe200030006ff */
[----:B------:R-:W-:-:S02]  /*e370*/  HADD2.F32 R11, -RZ, R25.H0_H0 ;  /* 0x20000019ff0b7230 */ /* 0x000fc40000004100 */
[C---:B------:R-:W-:Y:S01]  /*e380*/  FMUL.FTZ R43, R10.reuse, R39 ;  /* 0x000000270a2b7220 */ /* 0x040fe20000410000 */
[----:B------:R-:W-:Y:S02]  /*e390*/  HADD2.F32 R30, -RZ, R29.H0_H0 ;  /* 0x2000001dff1e7230 */ /* 0x000fe40000004100 */
[-C--:B------:R-:W-:Y:S01]  /*e3a0*/  FMUL.FTZ R10, R10, R31.reuse ;  /* 0x0000001f0a0a7220 */ /* 0x080fe20000410000 */
[----:B------:R-:W-:Y:S02]  /*e3b0*/  HADD2.F32 R6, -RZ, R13.H0_H0 ;  /* 0x2000000dff067230 */ /* 0x000fe40000004100 */
[C---:B------:R-:W-:Y:S01]  /*e3c0*/  FMUL.FTZ R45, R11.reuse, R36 ;  /* 0x000000240b2d7220 */ /* 0x040fe20000410000 */
[----:B------:R-:W-:Y:S01]  /*e3d0*/  FFMA.FTZ R42, R4, R31, -R43 ;  /* 0x0000001f042a7223 */ /* 0x000fe2000001082b */
[-C--:B------:R-:W-:Y:S01]  /*e3e0*/  FMUL.FTZ R11, R11, R30.reuse ;  /* 0x0000001e0b0b7220 */ /* 0x080fe20000410000 */
[----:B------:R-:W-:Y:S01]  /*e3f0*/  F2FP.F16.E4M3.UNPACK_B R31, R41 ;  /* 0x00000029ff1f723e */ /* 0x000fe200020006ff */
[----:B------:R-:W-:Y:S01]  /*e400*/  FFMA.FTZ R45, R6, R30, -R45 ;  /* 0x0000001e062d7223 */ /* 0x000fe2000001082d */
[----:B------:R-:W-:Y:S01]  /*e410*/  FFMA.FTZ R39, R4, R39, R10 ;  /* 0x0000002704277223 */ /* 0x000fe2000001000a */
[----:B------:R-:W-:Y:S01]  /*e420*/  FFMA.FTZ R43, R6, R36, R11 ;  /* 0x00000024062b7223 */ /* 0x000fe2000001000b */
[----:B------:R-:W-:Y:S01]  /*e430*/  F2FP.F16.E4M3.UNPACK_B R11, R33 ;  /* 0x00000021ff0b723e */ /* 0x000fe200020006ff */
[----:B------:R-:W-:Y:S01]  /*e440*/  HADD2.F32 R30, -RZ, R37.H1_H1 ;  /* 0x30000025ff1e7230 */ /* 0x000fe20000004100 */
[----:B------:R-:W-:Y:S01]  /*e450*/  F2FP.F16.E4M3.UNPACK_B R41, R41.H1 ;  /* 0x00000029ff29723e */ /* 0x000fe200030006ff */
        /* <DEDUP_REMOVED lines=13> */
[C---:B------:R-:W-:Y:S01]  /*e530*/  FFMA.FTZ R46, R13.reuse, R30, R25 ;  /* 0x0000001e0d2e7223 */ /* 0x040fe20000010019 */
[----:B------:R-:W-:Y:S02]  /*e540*/  HADD2.F32 R31, -RZ, R31.H1_H1 ;  /* 0x3000001fff1f7230 */ /* 0x000fe40000004100 */
[----:B------:R-:W-:Y:S01]  /*e550*/  FFMA.FTZ R37, R4, R37, R6 ;  /* 0x0000002504257223 */ /* 0x000fe20000010006 */
[----:B------:R-:W-:Y:S02]  /*e560*/  HADD2.F32 R21, -RZ, R21.H1_H1 ;  /* 0x30000015ff157230 */ /* 0x000fe40000004100 */
[----:B------:R-:W-:Y:S01]  /*e570*/  FFMA.FTZ R44, R13, R10, -R36 ;  /* 0x0000000a0d2c7223 */ /* 0x000fe20000010824 */
[----:B------:R-:W-:-:S02]  /*e580*/  HADD2.F32 R25, -RZ, R41.H0_H0 ;  /* 0x20000029ff197230 */ /* 0x000fc40000004100 */
[----:B------:R-:W-:Y:S01]  /*e590*/  FFMA.FTZ R47, R4, R29, -R47 ;  /* 0x0000001d042f7223 */ /* 0x000fe2000001082f */
[----:B------:R-:W-:Y:S02]  /*e5a0*/  HADD2.F32 R6, -RZ, R27.H0_H0 ;  /* 0x2000001bff067230 */ /* 0x000fe40000004100 */
[C---:B------:R-:W-:Y:S01]  /*e5b0*/  FMUL.FTZ R29, R21.reuse, R31 ;  /* 0x0000001f151d7220 */ /* 0x040fe20000410000 */
[----:B------:R-:W-:Y:S02]  /*e5c0*/  HADD2.F32 R13, -RZ, R33.H0_H0 ;  /* 0x20000021ff0d7230 */ /* 0x000fe40000004100 */
[----:B------:R-:W-:Y:S01]  /*e5d0*/  FMUL.FTZ R10, R21, R11 ;  /* 0x0000000b150a7220 */ /* 0x000fe20000410000 */
[----:B------:R-:W-:Y:S02]  /*e5e0*/  HADD2.F32 R4, -RZ, R15.H0_H0 ;  /* 0x2000000fff047230 */ /* 0x000fe40000004100 */
[----:B------:R-:W-:Y:S01]  /*e5f0*/  FMUL.FTZ R21, R6, R25 ;  /* 0x0000001906157220 */ /* 0x000fe20000410000 */
[----:B------:R-:W-:-:S02]  /*e600*/  HADD2.F32 R8, -RZ, R8.H1_H1 ;  /* 0x30000008ff087230 */ /* 0x000fc40000004100 */
[-C--:B------:R-:W-:Y:S01]  /*e610*/  FMUL.FTZ R6, R6, R13.reuse ;  /* 0x0000000d06067220 */ /* 0x080fe20000410000 */
[----:B------:R-:W-:Y:S02]  /*e620*/  HADD2.F32 R30, -RZ, R41.H1_H1 ;  /* 0x30000029ff1e7230 */ /* 0x000fe40000004100 */
[----:B------:R-:W-:Y:S01]  /*e630*/  FFMA.FTZ R49, R4, R13, -R21 ;  /* 0x0000000d04317223 */ /* 0x000fe20000010815 */
[----:B------:R-:W-:Y:S01]  /*e640*/  F2FP.F16.E4M3.UNPACK_B R13, R35.H1 ;  /* 0x00000023ff0d723e */ /* 0x000fe200030006ff */
[C---:B------:R-:W-:Y:S01]  /*e650*/  FFMA.FTZ R48, R8.reuse, R11, -R29 ;  /* 0x0000000b08307223 */ /* 0x040fe2000001081d */
[----:B------:R-:W-:Y:S01]  /*e660*/  FFMA.FTZ R50, R8, R31, R10 ;  /* 0x0000001f08327223 */ /* 0x000fe2000001000a */
[----:B------:R-:W-:Y:S01]  /*e670*/  HADD2.F32 R27, -RZ, R27.H1_H1 ;  /* 0x3000001bff1b7230 */ /* 0x000fe20000004100 */
[----:B------:R-:W-:Y:S01]  /*e680*/  F2FP.F16.E4M3.UNPACK_B R8, R28.H1 ;  /* 0x0000001cff08723e */ /* 0x000fe200030006ff */
[----:B------:R-:W-:Y:S02]  /*e690*/  HADD2.F32 R10, -RZ, R33.H1_H1 ;  /* 0x30000021ff0a7230 */ /* 0x000fe40000004100 */
[----:B------:R-:W-:Y:S01]  /*e6a0*/  FFMA.FTZ R51, R4, R25, R6 ;  /* 0x0000001904337223 */ /* 0x000fe20000010006 */
[----:B------:R-:W-:-:S02]  /*e6b0*/  HADD2.F32 R15, -RZ, R15.H1_H1 ;  /* 0x3000000fff0f7230 */ /* 0x000fc40000004100 */
[C---:B------:R-:W-:Y:S01]  /*e6c0*/  FMUL.FTZ R36, R27.reuse, R30 ;  /* 0x0000001e1b247220 */ /* 0x040fe20000410000 */
[----:B------:R-:W-:Y:S02]  /*e6d0*/  HADD2.F32 R21, -RZ, R13.H0_H0 ;  /* 0x2000000dff157230 */ /* 0x000fe40000004100 */
[-C--:B------:R-:W-:Y:S01]  /*e6e0*/  FMUL.FTZ R27, R27, R10.reuse ;  /* 0x0000000a1b1b7220 */ /* 0x080fe20000410000 */
[----:B------:R-:W-:Y:S02]  /*e6f0*/  HADD2.F32 R6, -RZ, R24.H0_H0 ;  /* 0x20000018ff067230 */ /* 0x000fe40000004100 */
[C---:B------:R-:W-:Y:S01]  /*e700*/  FFMA.FTZ R52, R15.reuse, R10, -R36 ;  /* 0x0000000a0f347223 */ /* 0x040fe20000010824 */
[----:B------:R-:W-:Y:S02]  /*e710*/  HADD2.F32 R11, -RZ, R8.H0_H0 ;  /* 0x20000008ff0b7230 */ /* 0x000fe40000004100 */
[----:B------:R-:W-:Y:S01]  /*e720*/  FFMA.FTZ R54, R15, R30, R27 ;  /* 0x0000001e0f367223 */ /* 0x000fe2000001001b */
        /* <DEDUP_REMOVED lines=8> */
[----:B------:R-:W-:Y:S01]  /*e7b0*/  HADD2.F32 R12, -RZ, R12.H1_H1 ;  /* 0x3000000cff0c7230 */ /* 0x000fe20000004100 */
[----:B------:R-:W-:Y:S01]  /*e7c0*/  F2FP.F16.E4M3.UNPACK_B R35, R35 ;  /* 0x00000023ff23723e */ /* 0x000fe200020006ff */
[C---:B------:R-:W-:Y:S01]  /*e7d0*/  FMUL.FTZ R21, R24.reuse, R15 ;  /* 0x0000000f18157220 */ /* 0x040fe20000410000 */
[----:B------:R-:W-:Y:S01]  /*e7e0*/  F2FP.F16.E4M3.UNPACK_B R28, R28 ;  /* 0x0000001cff1c723e */ /* 0x000fe200020006ff */
[----:B------:R-:W-:Y:S01]  /*e7f0*/  FMUL.FTZ R24, R24, R11 ;  /* 0x0000000b18187220 */ /* 0x000fe20000410000 */
[----:B------:R-:W-:-:S02]  /*e800*/  HADD2.F32 R6, -RZ, R9.H0_H0 ;  /* 0x20000009ff067230 */ /* 0x000fc40000004100 */
[C---:B------:R-:W-:Y:S01]  /*e810*/  FFMA.FTZ R30, R12.reuse, R11, -R21 ;  /* 0x0000000b0c1e7223 */ /* 0x040fe20000010815 */
[--C-:B------:R-:W-:Y:S02]  /*e820*/  HADD2.F32 R13, -RZ, R35.reuse.H0_H0 ;  /* 0x20000023ff0d7230 */ /* 0x100fe40000004100 */
[----:B------:R-:W-:Y:S01]  /*e830*/  FFMA.FTZ R36, R12, R15, R24 ;  /* 0x0000000f0c247223 */ /* 0x000fe20000010018 */
[--C-:B------:R-:W-:Y:S01]  /*e840*/  HADD2.F32 R11, -RZ, R28.reuse.H0_H0 ;  /* 0x2000001cff0b7230 */ /* 0x100fe20000004100 */
[----:B------:R-:W-:Y:S01]  /*e850*/  F2FP.F16.E4M3.UNPACK_B R10, R38.H1 ;  /* 0x00000026ff0a723e */ /* 0x000fe200030006ff */
[----:B------:R-:W-:Y:S02]  /*e860*/  HADD2.F32 R8, -RZ, R35.H1_H1 ;  /* 0x30000023ff087230 */ /* 0x000fe40000004100 */
[C---:B------:R-:W-:Y:S01]  /*e870*/  FMUL.FTZ R15, R6.reuse, R13 ;  /* 0x0000000d060f7220 */ /* 0x040fe20000410000 */
[----:B------:R-:W-:Y:S02]  /*e880*/  HADD2.F32 R9, -RZ, R9.H1_H1 ;  /* 0x30000009ff097230 */ /* 0x000fe40000004100 */
[----:B------:R-:W-:Y:S01]  /*e890*/  FMUL.FTZ R21, R6, R11 ;  /* 0x0000000b06157220 */ /* 0x000fe20000410000 */
[----:B------:R-:W-:Y:S01]  /*e8a0*/  HADD2.F32 R4, -RZ, R3.H0_H0 ;  /* 0x20000003ff047230 */ /* 0x000fe20000004100 */
[----:B------:R-:W-:Y:S01]  /*e8b0*/  F2FP.F16.E4M3.UNPACK_B R6, R32.H1 ;  /* 0x00000020ff06723e */ /* 0x000fe200030006ff */
[----:B------:R-:W-:-:S02]  /*e8c0*/  HADD2.F32 R28, -RZ, R28.H1_H1 ;  /* 0x3000001cff1c7230 */ /* 0x000fc40000004100 */
[C---:B------:R-:W-:Y:S01]  /*e8d0*/  FMUL.FTZ R12, R9.reuse, R8 ;  /* 0x00000008090c7220 */ /* 0x040fe20000410000 */
[----:B------:R-:W-:Y:S02]  /*e8e0*/  HADD2.F32 R3, -RZ, R3.H1_H1 ;  /* 0x30000003ff037230 */ /* 0x000fe40000004100 */
[C---:B------:R-:W-:Y:S01]  /*e8f0*/  FFMA.FTZ R15, R4.reuse, R11, -R15 ;  /* 0x0000000b040f7223 */ /* 0x040fe2000001080f */
[----:B------:R-:W-:Y:S01]  /*e900*/  FFMA.FTZ R21, R4, R13, R21 ;  /* 0x0000000d04157223 */ /* 0x000fe20000010015 */
[-C--:B------:R-:W-:Y:S01]  /*e910*/  FMUL.FTZ R9, R9, R28.reuse ;  /* 0x0000001c09097220 */ /* 0x080fe20000410000 */
[----:B------:R-:W-:Y:S02]  /*e920*/  HADD2.F32 R11, -RZ, R10.H0_H0 ;  /* 0x2000000aff0b7230 */ /* 0x000fe40000004100 */
[C---:B------:R-:W-:Y:S01]  /*e930*/  FFMA.FTZ R12, R3.reuse, R28, -R12 ;  /* 0x0000001c030c7223 */ /* 0x040fe2000001080c */
[----:B------:R-:W-:Y:S02]  /*e940*/  HADD2.F32 R4, -RZ, R26.H0_H0 ;  /* 0x2000001aff047230 */ /* 0x000fe40000004100 */
[----:B------:R-:W-:Y:S01]  /*e950*/  FFMA.FTZ R24, R3, R8, R9 ;  /* 0x0000000803187223 */ /* 0x000fe20000010009 */
[--C-:B------:R-:W-:Y:S01]  /*e960*/  HADD2.F32 R8, -RZ, R6.reuse.H0_H0 ;  /* 0x20000006ff087230 */ /* 0x100fe20000004100 */
[----:B------:R-:W-:Y:S01]  /*e970*/  F2FP.F16.E4M3.UNPACK_B R38, R38 ;  /* 0x00000026ff26723e */ /* 0x000fe200020006ff */
[----:B------:R-:W-:-:S02]  /*e980*/  HADD2.F32 R9, -RZ, R6.H1_H1 ;  /* 0x30000006ff097230 */ /* 0x000fc40000004100 */
[C---:B------:R-:W-:Y:S01]  /*e990*/  FMUL.FTZ R6, R4.reuse, R11 ;  /* 0x0000000b04067220 */ /* 0x040fe20000410000 */
[----:B------:R-:W-:Y:S02]  /*e9a0*/  HADD2.F32 R3, -RZ, R14.H0_H0 ;  /* 0x2000000eff037230 */ /* 0x000fe40000004100 */
[----:B------:R-:W-:Y:S01]  /*e9b0*/  FMUL.FTZ R4, R4, R8 ;  /* 0x0000000804047220 */ /* 0x000fe20000410000 */
[----:B------:R-:W-:Y:S01]  /*e9c0*/  HADD2.F32 R26, -RZ, R26.H1_H1 ;  /* 0x3000001aff1a7230 */ /* 0x000fe20000004100 */
[----:B------:R-:W-:Y:S01]  /*e9d0*/  F2FP.F16.E4M3.UNPACK_B R32, R32 ;  /* 0x00000020ff20723e */ /* 0x000fe200020006ff */
[----:B------:R-:W-:Y:S02]  /*e9e0*/  HADD2.F32 R13, -RZ, R10.H1_H1 ;  /* 0x3000000aff0d7230 */ /* 0x000fe40000004100 */
[----:B------:R-:W-:Y:S01]  /*e9f0*/  FFMA.FTZ R28, R3, R8, -R6 ;  /* 0x00000008031c7223 */ /* 0x000fe20000010806 */
[----:B------:R-:W-:Y:S02]  /*ea00*/  HADD2.F32 R14, -RZ, R14.H1_H1 ;  /* 0x3000000eff0e7230 */ /* 0x000fe40000004100 */
[----:B------:R-:W-:Y:S01]  /*ea10*/  FMUL.FTZ R6, R26, R9 ;  /* 0x000000091a067220 */ /* 0x000fe20000410000 */
[----:B------:R-:W-:-:S02]  /*ea20*/  HADD2.F32 R8, -RZ, R38.H0_H0 ;  /* 0x20000026ff087230 */ /* 0x000fc40000004100 */
[----:B------:R-:W-:Y:S01]  /*ea30*/  FMUL.FTZ R29, R26, R13 ;  /* 0x0000000d1a1d7220 */ /* 0x000fe20000410000 */
[----:B------:R-:W-:Y:S01]  /*ea40*/  FFMA.FTZ R26, R3, R11, R4 ;  /* 0x0000000b031a7223 */ /* 0x000fe20000010004 */
[C---:B------:R-:W-:Y:S01]  /*ea50*/  FFMA.FTZ R31, R14.reuse, R13, R6 ;  /* 0x0000000d0e1f7223 */ /* 0x040fe20000010006 */
[----:B------:R-:W-:Y:S02]  /*ea60*/  HADD2.F32 R4, -RZ, R20.H0_H0 ;  /* 0x20000014ff047230 */ /* 0x000fe40000004100 */
[----:B------:R-:W-:Y:S01]  /*ea70*/  FFMA.FTZ R29, R14, R9, -R29 ;  /* 0x000000090e1d7223 */ /* 0x000fe2000001081d */
[--C-:B------:R-:W-:Y:S01]  /*ea80*/  HADD2.F32 R6, -RZ, R32.reuse.H0_H0 ;  /* 0x20000020ff067230 */ /* 0x100fe20000004100 */
[----:B------:R-:W-:Y:S01]  /*ea90*/  F2FP.SATFINITE.E4M3.F32.PACK_AB_MERGE_C R44, R44, R45, RZ ;  /* 0x0000002d2c2c723e */ /* 0x000fe200048070ff */
[----:B------:R-:W-:Y:S02]  /*eaa0*/  HADD2.F32 R32, -RZ, R32.H1_H1 ;  /* 0x30000020ff207230 */ /* 0x000fe40000004100 */
[----:B------:R-:W-:Y:S01]  /*eab0*/  FMUL.FTZ R10, R4, R8 ;  /* 0x00000008040a7220 */ /* 0x000fe20000410000 */
[----:B------:R-:W-:-:S02]  /*eac0*/  HADD2.F32 R38, -RZ, R38.H1_H1 ;  /* 0x30000026ff267230 */ /* 0x000fc40000004100 */
[----:B------:R-:W-:Y:S01]  /*ead0*/  FMUL.FTZ R9, R4, R6 ;  /* 0x0000000604097220 */ /* 0x000fe20000410000 */
[----:B------:R-:W-:Y:S01]  /*eae0*/  HADD2.F32 R20, -RZ, R20.H1_H1 ;  /* 0x30000014ff147230 */ /* 0x000fe20000004100 */
[----:B------:R-:W-:Y:S01]  /*eaf0*/  F2FP.SATFINITE.E4M3.F32.PACK_AB_MERGE_C R28, R29, R28, RZ ;  /* 0x0000001c1d1c723e */ /* 0x000fe200048070ff */
[--C-:B------:R-:W-:Y:S01]  /*eb00*/  HADD2.F32 R3, -RZ, R7.reuse.H0_H0 ;  /* 0x20000007ff037230 */ /* 0x100fe20000004100 */
[----:B------:R-:W-:Y:S01]  /*eb10*/  F2FP.SATFINITE.E4M3.F32.PACK_AB_MERGE_C R26, R31, R26, RZ ;  /* 0x0000001a1f1a723e */ /* 0x000fe200048070ff */
        /* <DEDUP_REMOVED lines=19> */
[----:B------:R-:W-:Y:S02]  /*ec50*/  F2FP.SATFINITE.E4M3.F32.PACK_AB_MERGE_C R8, R24, R21, R8 ;  /* 0x000000151808723e */ /* 0x000fe40004807008 */
[----:B------:R-:W-:-:S05]  /*ec60*/  F2FP.SATFINITE.E4M3.F32.PACK_AB_MERGE_C R10, R13, R10, R26 ;  /* 0x0000000a0d0a723e */ /* 0x000fca000480701a */
[----:B------:R2:W-:Y:S02]  /*ec70*/  STS.128 [R0+0x14400], R8 ;  /* 0x0144000800007388 */ /* 0x0005e40000000c00 */
.L_x_3140:
[----:B------:R-:W-:Y:S05]  /*ec80*/  BSYNC B0 ;  /* 0x0000000000007941 */ /* 0x000fea0003800000 */
.L_x_3126:
        /* <DEDUP_REMOVED lines=8> */
.L_x_3123:
[----:B------:R-:W-:-:S13]  /*ed10*/  ISETP.NE.AND P1, PT, R198, 0x3, PT ;  /* 0x00000003c600780c */ /* 0x000fda0003f25270 */
[----:B------:R-:W-:Y:S05]  /*ed20*/  @!P1 BRA `(.L_x_3150) ;  /* 0x0000000000049947 */ /* 0x000fea0003800000 */
[----:B------:R-:W-:Y:S01]  /*ed30*/  BPT.TRAP 0x1 ;  /* 0x000000040000795c */ /* 0x000fe20000300000 */
.L_x_3150:
[----:B-12-4-:R-:W-:Y:S01]  /*ed40*/  IMAD R0, R193, 0x8, R18 ;  /* 0x00000008c1007824 */ /* 0x016fe200078e0212 */
[----:B-----5:R-:W-:-:S04]  /*ed50*/  SHF.L.U32 R5, R197, 0x1f, RZ ;  /* 0x0000001fc5057819 */ /* 0x020fc800000006ff */
[----:B------:R1:W2:Y:S01]  /*ed60*/  SYNCS.PHASECHK.TRANS64.TRYWAIT P0, [R0+URZ+0x22830], R5 ;  /* 0x02283005000075a7 */ /* 0x0002a2000800017f */
[----:B------:R-:W-:Y:S05]  /*ed70*/  @!P1 BRA `(.L_x_3151) ;  /* 0x0000000000049947 */ /* 0x000fea0003800000 */
[----:B------:R-:W-:Y:S01]  /*ed80*/  BPT.TRAP 0x1 ;  /* 0x000000040000795c */ /* 0x000fe20000300000 */
.L_x_3151:
[----:B0-----:R-:W-:-:S04]  /*ed90*/  IADD3 R3, R18, 0x18400, RZ ;  /* 0x0001840012037810 */ /* 0x001fc80007ffe0ff */
[----:B------:R-:W-:-:S04]  /*eda0*/  SHF.R.U32.HI R3, RZ, 0x4, R3 ;  /* 0x00000004ff037819 */ /* 0x000fc80000011603 */
[----:B------:R-:W-:-:S04]  /*edb0*/  LOP3.LUT R3, R3, 0x3fff, RZ, 0xc0, !PT ;  /* 0x00003fff03037812 */ /* 0x000fc800078ec0ff */
[----:B------:R-:W-:-:S05]  /*edc0*/  LOP3.LUT R12, R3, 0x10000, RZ, 0xfc, !PT ;  /* 0x00010000030c7812 */ /* 0x000fca00078efcff */
[----:B------:R-:W-:Y:S01]  /*edd0*/  IMAD R4, R193, 0x500, R12 ;  /* 0x00000500c1047824 */ /* 0x000fe200078e020c */
[----:B--2---:R-:W-:Y:S06]  /*ede0*/  @P0 BRA `(.L_x_3152) ;  /* 0x0000000000080947 */ /* 0x004fec0003800000 */
[----:B------:R-:W0:Y:S02]  /*edf0*/  SYNCS.PHASECHK.TRANS64.TRYWAIT P0, [R0+URZ+0x22830], R5 ;  /* 0x02283005000075a7 */ /* 0x000e24000800017f */
[----:B0-----:R-:W-:Y:S05]  /*ee00*/  @!P0 BRA `(.L_x_3153) ;  /* 0x0000017c00508947 */ /* 0x001fea0003800000 */
.L_x_3152:
[----:B------:R-:W-:Y:S01]  /*ee10*/  VIADD R8, R4, 0x200 ;  /* 0x0000020004087836 */ /* 0x000fe20000000000 */
[----:B------:R-:W-:Y:S05]  /*ee20*/  WARPSYNC.ALL ;  /* 0x0000000000007948 */ /* 0x000fea0003800000 */
[----:B01----:R-:W-:Y:S01]  /*ee30*/  IMAD.MOV.U32 R5, RZ, RZ, 0x40000040 ;  /* 0x40000040ff057424 */ /* 0x003fe200078e00ff */
[----:B------:R-:W-:Y:S01]  /*ee40*/  R2UR UR14, R8 ;  /* 0x00000000080e72ca */ /* 0x000fe200000e0000 */
[----:B------:R-:W-:Y:S01]  /*ee50*/  IMAD.MOV.U32 R9, RZ, RZ, 0x40000040 ;  /* 0x40000040ff097424 */ /* 0x000fe200078e00ff */
[----:B------:R-:W-:Y:S01]  /*ee60*/  LOP3.LUT R8, R34, 0x10000, RZ, 0xfc, !PT ;  /* 0x0001000022087812 */ /* 0x000fe200078efcff */
[----:B------:R-:W-:Y:S01]  /*ee70*/  WARPGROUP.ARRIVE ;  /* 0x00000000000079c5 */ /* 0x000fe20000000000 */
[C---:B------:R-:W-:Y:S01]  /*ee80*/  R2UR UR6, R4.reuse ;  /* 0x00000000040672ca */ /* 0x040fe200000e0000 */
[----:B------:R-:W-:Y:S01]  /*ee90*/  VIADD R6, R4, 0x100 ;  /* 0x0000010004067836 */ /* 0x000fe20000000000 */
[----:B------:R-:W-:Y:S01]  /*eea0*/  R2UR UR7, R5 ;  /* 0x00000000050772ca */ /* 0x000fe200000e0000 */
[----:B---3--:R-:W-:Y:S01]  /*eeb0*/  IMAD.MOV.U32 R7, RZ, RZ, 0x40000040 ;  /* 0x40000040ff077424 */ /* 0x008fe200078e00ff */
[----:B------:R-:W-:Y:S01]  /*eec0*/  R2UR UR4, R8 ;  /* 0x00000000080472ca */ /* 0x000fe200000e0000 */
[----:B------:R-:W-:Y:S01]  /*eed0*/  IMAD.MOV.U32 R11, RZ, RZ, 0x40000040 ;  /* 0x40000040ff0b7424 */ /* 0x000fe200078e00ff */
[----:B------:R-:W-:Y:S01]  /*eee0*/  R2UR UR5, R9 ;  /* 0x00000000090572ca */ /* 0x000fe200000e0000 */
[----:B------:R-:W-:Y:S01]  /*eef0*/  VIADD R14, R4, 0x302 ;  /* 0x00000302040e7836 */ /* 0x000fe20000000000 */
[----:B------:R-:W-:Y:S01]  /*ef00*/  R2UR UR10, R6 ;  /* 0x00000000060a72ca */ /* 0x000fe200000e0000 */
[C---:B------:R-:W-:Y:S01]  /*ef10*/  VIADD R6, R4.reuse, 0x300 ;  /* 0x0000030004067836 */ /* 0x040fe20000000000 */
[----:B------:R-:W-:Y:S01]  /*ef20*/  R2UR UR11, R7 ;  /* 0x00000000070b72ca */ /* 0x000fe200000e0000 */
[----:B------:R-:W-:Y:S01]  /*ef30*/  VIADD R20, R4, 0x402 ;  /* 0x0000040204147836 */ /* 0x000fe20000000000 */
[C---:B------:R-:W-:Y:S01]  /*ef40*/  R2UR UR8, R8.reuse ;  /* 0x00000000080872ca */ /* 0x040fe200000e0000 */
[----:B------:R-:W-:Y:S01]  /*ef50*/  IMAD.MOV.U32 R21, RZ, RZ, 0x40000040 ;  /* 0x40000040ff157424 */ /* 0x000fe200078e00ff */
[C---:B------:R-:W-:Y:S01]  /*ef60*/  R2UR UR9, R9.reuse ;  /* 0x00000000090972ca */ /* 0x040fe200000e0000 */
[----:B------:R-:W-:Y:S01]  /*ef70*/  IMAD.MOV.U32 R5, RZ, RZ, 0x40000040 ;  /* 0x40000040ff057424 */ /* 0x000fe200078e00ff */
[C---:B------:R-:W-:Y:S01]  /*ef80*/  R2UR UR15, R9.reuse ;  /* 0x00000000090f72ca */ /* 0x040fe200000e0000 */
[----:B------:R-:W-:Y:S01]  /*ef90*/  IMAD.MOV.U32 R107, RZ, RZ, 0x40000040 ;  /* 0x40000040ff6b7424 */ /* 0x000fe200078e00ff */
[----:B------:R-:W-:Y:S01]  /*efa0*/  R2UR UR12, R8 ;  /* 0x00000000080c72ca */ /* 0x000fe200000e0000 */
[----:B------:R-:W-:Y:S01]  /*efb0*/  QGMMA.64x32x32.F32.E4M3.E4M3 R88, gdesc[UR4], RZ, !UPT, gsb0 ;  /* 0x00600000045879f3 */ /* 0x000fe2000c0008ff */
[----:B------:R-:W-:-:S02]  /*efc0*/  R2UR UR13, R9 ;  /* 0x00000000090d72ca */ /* 0x000fc400000e0000 */
[----:B------:R-:W-:Y:S01]  /*efd0*/  R2UR UR18, R6 ;  /* 0x00000000061272ca */ /* 0x000fe200000e0000 */
[----:B------:R-:W-:Y:S01]  /*efe0*/  VIADD R6, R4, 0x2 ;  /* 0x0000000204067836 */ /* 0x000fe20000000000 */
[----:B------:R-:W-:Y:S01]  /*eff0*/  R2UR UR19, R7 ;  /* 0x00000000071372ca */ /* 0x000fe200000e0000 */
[----:B------:R-:W-:Y:S01]  /*f000*/  IMAD.MOV.U32 R7, RZ, RZ, 0x40000040 ;  /* 0x40000040ff077424 */ /* 0x000fe200078e00ff */
[----:B------:R-:W-:Y:S02]  /*f010*/  R2UR UR16, R8 ;  /* 0x00000000081072ca */ /* 0x000fe400000e0000 */
[----:B------:R-:W-:Y:S02]  /*f020*/  R2UR UR17, R9 ;  /* 0x00000000091172ca */ /* 0x000fe400000e0000 */
[----:B------:R-:W-:Y:S02]  /*f030*/  IADD3 R10, R4, 0x400, RZ ;  /* 0x00000400040a7810 */ /* 0x000fe40007ffe0ff */
[----:B------:R-:W-:Y:S01]  /*f040*/  R2UR UR23, R11 ;  /* 0x000000000b1772ca */ /* 0x000fe200000e0000 */
[----:B------:R-:W-:Y:S01]  /*f050*/  IMAD.MOV.U32 R11, RZ, RZ, 0x40000040 ;  /* 0x40000040ff0b7424 */ /* 0x000fe200078e00ff */
[----:B------:R-:W-:Y:S01]  /*f060*/  R2UR UR22, R10 ;  /* 0x000000000a1672ca */ /* 0x000fe200000e0000 */
[----:B------:R-:W-:Y:S01]  /*f070*/  VIADD R10, R4, 0x102 ;  /* 0x00000102040a7836 */ /* 0x000fe20000000000 */
[----:B------:R-:W-:-:S02]  /*f080*/  R2UR UR20, R8 ;  /* 0x00000000081472ca */ /* 0x000fc400000e0000 */
[----:B------:R-:W-:Y:S02]  /*f090*/  R2UR UR21, R9 ;  /* 0x00000000091572ca */ /* 0x000fe400000e0000 */
[----:B------:R-:W-:Y:S02]  /*f0a0*/  R2UR UR6, R6 ;  /* 0x00000000060672ca */ /* 0x000fe400000e0000 */
[----:B------:R-:W-:Y:S01]  /*f0b0*/  R2UR UR7, R7 ;  /* 0x00000000070772ca */ /* 0x000fe200000e0000 */
[----:B------:R-:W-:Y:S01]  /*f0c0*/  IMAD.MOV.U32 R7, RZ, RZ, 0x40000040 ;  /* 0x40000040ff077424 */ /* 0x000fe200078e00ff */
[C---:B------:R-:W-:Y:S02]  /*f0d0*/  IADD3 R6, R4.reuse, 0x202, RZ ;  /* 0x0000020204067810 */ /* 0x040fe40007ffe0ff */
[----:B------:R-:W-:Y:S02]  /*f0e0*/  MOV R15, 0x40000040 ;  /* 0x40000040000f7802 */ /* 0x000fe40000000f00 */
[----:B------:R-:W-:Y:S01]  /*f0f0*/  IADD3 R106, R4, 0x206, RZ ;  /* 0x00000206046a7810 */ /* 0x000fe20007ffe0ff */
        /* <DEDUP_REMOVED lines=42> */
[----:B------:R-:W-:Y:S01]  /*f3a0*/  IMAD.MOV.U32 R7, RZ, RZ, 0x40000040 ;  /* 0x40000040ff077424 */ /* 0x000fe200078e00ff */
[----:B------:R-:W-:Y:S02]  /*f3b0*/  R2UR UR6, R6 ;  /* 0x00000000060672ca */ /* 0x000fe400000e0000 */
[----:B------:R-:W-:Y:S01]  /*f3c0*/  IADD3 R6, R4, 0x204, RZ ;  /* 0x0000020404067810 */ /* 0x000fe20007ffe0ff */
[----:B------:R-:W-:Y:S02]  /*f3d0*/  WARPGROUP.DEPBAR.LE gsb0, 0x0 ;  /* 0x00008000000079c5 */ /* 0x000fe40000010000 */
[----:B------:R-:W-:-:S06]  /*f3e0*/  WARPGROUP.ARRIVE ;  /* 0x00000000000079c5 */ /* 0x000fcc0000000000 */
[----:B------:R-:W-:Y:S01]  /*f3f0*/  QGMMA.64x32x32.F32.E4M3.E4M3 R72, gdesc[UR8], R72, gsb0 ;  /* 0x00600000084879f3 */ /* 0x000fe20008000848 */
[----:B------:R-:W-:Y:S01]  /*f400*/  R2UR UR10, R14 ;  /* 0x000000000e0a72ca */ /* 0x000fe200000e0000 */
[----:B------:R-:W-:Y:S01]  /*f410*/  VIADD R14, R4, 0x304 ;  /* 0x00000304040e7836 */ /* 0x000fe20000000000 */
[----:B------:R-:W-:Y:S02]  /*f420*/  R2UR UR11, R15 ;  /* 0x000000000f0b72ca */ /* 0x000fe400000e0000 */
[----:B------:R-:W-:Y:S01]  /*f430*/  MOV R15, 0x40000040 ;  /* 0x40000040000f7802 */ /* 0x000fe20000000f00 */
        /* <DEDUP_REMOVED lines=46> */
[----:B------:R-:W-:Y:S02]  /*f720*/  R2UR UR9, R5 ;  /* 0x00000000050972ca */ /* 0x000fe400000e0000 */
[----:B------:R-:W-:Y:S02]  /*f730*/  MOV R21, 0x40000040 ;  /* 0x4000004000157802 */ /* 0x000fe40000000f00 */
[C---:B------:R-:W-:Y:S02]  /*f740*/  R2UR UR4, R4.reuse ;  /* 0x00000000040472ca */ /* 0x040fe400000e0000 */
[----:B------:R-:W-:Y:S01]  /*f750*/  R2UR UR8, R4 ;  /* 0x00000000040872ca */ /* 0x000fe200000e0000 */
[----:B------:R-:W-:-:S02]  /*f760*/  WARPGROUP.DEPBAR.LE gsb0, 0x0 ;  /* 0x00008000000079c5 */ /* 0x000fc40000010000 */
        /* <DEDUP_REMOVED lines=38> */
.L_x_3154:
[C---:B------:R-:W-:Y:S01]  /*f9d0*/  FMUL.FTZ R124, R2.reuse, R75 ;  /* 0x0000004b027c7220 */ /* 0x040fe20000410000 */
[C---:B------:R-:W-:Y:S01]  /*f9e0*/  FMUL.FTZ R75, R2.reuse, R77 ;  /* 0x0000004d024b7220 */ /* 0x040fe20000410000 */
[C---:B------:R-:W-:Y:S01]  /*f9f0*/  FMUL.FTZ R77, R2.reuse, R81 ;  /* 0x00000051024d7220 */ /* 0x040fe20000410000 */
[C---:B------:R-:W-:Y:S01]  /*fa00*/  FMUL.FTZ R130, R2.reuse, R102 ;  /* 0x0000006602827220 */ /* 0x040fe20000410000 */
[----:B------:R-:W0:Y:S01]  /*fa10*/  LDC R81, c[0x0][0x448] ;  /* 0x00011200ff517b82 */ /* 0x000e220000000800 */
[C---:B------:R-:W-:Y:S01]  /*fa20*/  FMUL.FTZ R102, R2.reuse, R62 ;  /* 0x0000003e02667220 */ /* 0x040fe20000410000 */
[C---:B------:R-:W-:Y:S01]  /*fa30*/  FMUL.FTZ R118, R2.reuse, R82 ;  /* 0x0000005202767220 */ /* 0x040fe20000410000 */
[C---:B------:R-:W-:Y:S01]  /*fa40*/  FMUL.FTZ R13, R2.reuse, R89 ;  /* 0x00000059020d7220 */ /* 0x040fe20000410000 */
[C---:B------:R-:W-:Y:S01]  /*fa50*/  FMUL.FTZ R89, R2.reuse, R100 ;  /* 0x0000006402597220 */ /* 0x040fe20000410000 */
[----:B------:R-:W-:Y:S01]  /*fa60*/  FMUL.FTZ R100, R2, R63 ;  /* 0x0000003f02647220 */ /* 0x000fe20000410000 */
        /* <DEDUP_REMOVED lines=11> */
[----:B------:R-:W-:-:S02]  /*fb20*/  IMAD.MOV.U32 R65, RZ, RZ, -0xa0 ;  /* 0xffffff60ff417424 */ /* 0x000fc400078e00ff */
[C---:B------:R-:W-:Y:S01]  /*fb30*/  FMUL.FTZ R90, R2.reuse, R90 ;  /* 0x0000005a025a7220 */ /* 0x040fe20000410000 */
[C---:B------:R-:W-:Y:S01]  /*fb40*/  FMUL.FTZ R91, R2.reuse, R91 ;  /* 0x0000005b025b7220 */ /* 0x040fe20000410000 */
[C---:B------:R-:W-:Y:S01]  /*fb50*/  FMUL.FTZ R142, R2.reuse, R98 ;  /* 0x00000062028e7220 */ /* 0x040fe20000410000 */
[C---:B------:R-:W-:Y:S01]  /*fb60*/  FMUL.FTZ R106, R2.reuse, R59 ;  /* 0x0000003b026a7220 */ /* 0x040fe20000410000 */
[----:B------:R-:W-:Y:S01]  /*fb70*/  FMUL.FTZ R59, R2, R64 ;  /* 0x00000040023b7220 */ /* 0x000fe20000410000 */
[----:B------:R1:W-:Y:S01]  /*fb80*/  MUFU.TANH R98, R66 ;  /* 0x0000004200627308 */ /* 0x0003e20000002400 */
[----:B0-----:R-:W-:Y:S01]  /*fb90*/  ISETP.NE.AND P0, PT, R81, 0x1, PT ;  /* 0x000000015100780c */ /* 0x001fe20003f05270 */
[----:B------:R-:W-:Y:S02]  /*fba0*/  IMAD R64, R104, -0xa0, R189 ;  /* 0xffffff6068407824 */ /* 0x000fe400078e02bd */
[C---:B------:R-:W-:Y:S01]  /*fbb0*/  FMUL.FTZ R15, R2.reuse, R92 ;  /* 0x0000005c020f7220 */ /* 0x040fe20000410000 */
[C---:B------:R-:W-:Y:S01]  /*fbc0*/  FMUL.FTZ R92, R2.reuse, R94 ;  /* 0x0000005e025c7220 */ /* 0x040fe20000410000 */
[----:B------:R-:W-:Y:S01]  /*fbd0*/  FMUL.FTZ R14, R2, R93 ;  /* 0x0000005d020e7220 */ /* 0x000fe20000410000 */
[----:B------:R-:W-:-:S02]  /*fbe0*/  VIADD R64, R64, 0xa0 ;  /* 0x000000a040407836 */ /* 0x000fc40000000000 */
[----:B------:R-:W-:Y:S01]  /*fbf0*/  FMUL.FTZ R93, R2, R95 ;  /* 0x0000005f025d7220 */ /* 0x000fe20000410000 */
[----:B------:R-:W0:Y:S01]  /*fc00*/  MUFU.TANH R90, R90 ;  /* 0x0000005a005a7308 */ /* 0x000e220000002400 */
[----:B-1----:R-:W-:Y:S02]  /*fc10*/  IMAD R66, R104, R65, 0xa1 ;  /* 0x000000a168427424 */ /* 0x002fe400078e0241 */
[C---:B------:R-:W-:Y:S01]  /*fc20*/  FMUL.FTZ R67, R2.reuse, R67 ;  /* 0x0000004302437220 */ /* 0x040fe20000410000 */
[C---:B------:R-:W-:Y:S02]  /*fc30*/  IMAD R65, R207.reuse, -0x2, R64 ;  /* 0xfffffffecf417824 */ /* 0x040fe400078e0240 */
[C---:B------:R-:W-:Y:S01]  /*fc40*/  FMUL.FTZ R20, R2.reuse, R96 ;  /* 0x0000006002147220 */ /* 0x040fe20000410000 */
[----:B------:R-:W-:Y:S01]  /*fc50*/  IMAD R66, R207, -0x2, R66 ;  /* 0xfffffffecf427824 */ /* 0x000fe200078e0242 */
[----:B------:R-:W1:Y:S01]  /*fc60*/  @P0 LDC R62, c[0x0][0x44c] ;  /* 0x00011300ff3e0b82 */ /* 0x000e620000000800 */
[C---:B------:R-:W-:Y:S01]  /*fc70*/  FMUL.FTZ R138, R2.reuse, R99 ;  /* 0x00000063028a7220 */ /* 0x040fe20000410000 */
[----:B------:R-:W2:Y:S01]  /*fc80*/  MUFU.TANH R91, R91 ;  /* 0x0000005b005b7308 */ /* 0x000ea20000002400 */
[C---:B------:R-:W-:Y:S01]  /*fc90*/  FMUL.FTZ R128, R2.reuse, R103 ;  /* 0x0000006702807220 */ /* 0x040fe20000410000 */
[----:B------:R-:W-:Y:S01]  /*fca0*/  IADD3 R114, -R191, R66, R189 ;  /* 0x00000042bf727210 */ /* 0x000fe20007ffe1bd */
[C---:B------:R-:W-:Y:S01]  /*fcb0*/  FMUL.FTZ R122, R2.reuse, R78 ;  /* 0x0000004e027a7220 */ /* 0x040fe20000410000 */
[C---:B------:R-:W-:Y:S01]  /*fcc0*/  FMUL.FTZ R120, R2.reuse, R79 ;  /* 0x0000004f02787220 */ /* 0x040fe20000410000 */
[C---:B------:R-:W-:Y:S01]  /*fcd0*/  FMUL.FTZ R116, R2.reuse, R83 ;  /* 0x0000005302747220 */ /* 0x040fe20000410000 */
[----:B------:R-:W3:Y:S01]  /*fce0*/  @P0 LDC R82, c[0x0][0x450] ;  /* 0x00011400ff520b82 */ /* 0x000ee20000000800 */
        /* <DEDUP_REMOVED lines=15> */
[----:B-1----:R-:W-:-:S04]  /*fde0*/  @P0 IMAD.HI.U32 R61, R63, R62, RZ ;  /* 0x0000003e3f3d0227 */ /* 0x002fc800078e00ff */
[C---:B------:R-:W-:Y:S01]  /*fdf0*/  FMUL.FTZ R62, R2.reuse, R68 ;  /* 0x00000044023e7220 */ /* 0x040fe20000410000 */
[----:B------:R1:W-:Y:S01]  /*fe00*/  MUFU.TANH R96, R67 ;  /* 0x0000004300607308 */ /* 0x0003e20000002400 */
[C---:B------:R-:W-:Y:S01]  /*fe10*/  FMUL.FTZ R31, R2.reuse, R31 ;  /* 0x0000001f021f7220 */ /* 0x040fe20000410000 */
[C---:B------:R-:W-:Y:S01]  /*fe20*/  FMUL.FTZ R35, R2.reuse, R35 ;  /* 0x0000002302237220 */ /* 0x040fe20000410000 */
[C---:B------:R-:W-:Y:S01]  /*fe30*/  FMUL.FTZ R79, R2.reuse, R84 ;  /* 0x00000054024f7220 */ /* 0x040fe20000410000 */
[C---:B------:R-:W-:Y:S01]  /*fe40*/  FMUL.FTZ R39, R2.reuse, R39 ;  /* 0x0000002702277220 */ /* 0x040fe20000410000 */
[C---:B------:R-:W-:Y:S01]  /*fe50*/  FMUL.FTZ R3, R2.reuse, R88 ;  /* 0x0000005802037220 */ /* 0x040fe20000410000 */
[----:B---3--:R-:W-:Y:S01]  /*fe60*/  @P0 SHF.R.U32.HI R63, RZ, R82, R61 ;  /* 0x00000052ff3f0219 */ /* 0x008fe2000001163d */
[C---:B------:R-:W-:Y:S01]  /*fe70*/  FMUL.FTZ R61, R2.reuse, R69 ;  /* 0x00000045023d7220 */ /* 0x040fe20000410000 */
[----:B------:R-:W3:Y:S01]  /*fe80*/  MUFU.TANH R142, R142 ;  /* 0x0000008e008e7308 */ /* 0x000ee20000002400 */
[----:B------:R-:W-:Y:S01]  /*fe90*/  ULDC UR4, c[0x0][0x988] ;  /* 0x0002620000047ab9 */ /* 0x000fe20000000800 */
[C---:B------:R-:W-:Y:S01]  /*fea0*/  FMUL.FTZ R21, R2.reuse, R97 ;  /* 0x0000006102157220 */ /* 0x040fe20000410000 */
[----:B------:R-:W1:Y:S01]  /*feb0*/  SHFL.IDX PT, R68, R63, 0x1, 0x1c1f ;  /* 0x003c1f003f447f89 */ /* 0x000e6200000e0000 */
[C---:B------:R-:W-:Y:S01]  /*fec0*/  FMUL.FTZ R88, R2.reuse, R101 ;  /* 0x0000006502587220 */ /* 0x040fe20000410000 */
[C---:B------:R-:W-:Y:S01]  /*fed0*/  FMUL.FTZ R72, R2.reuse, R72 ;  /* 0x0000004802487220 */ /* 0x040fe20000410000 */
[C---:B------:R-:W-:Y:S01]  /*fee0*/  FMUL.FTZ R73, R2.reuse, R73 ;  /* 0x0000004902497220 */ /* 0x040fe20000410000 */
[----:B------:R-:W3:Y:S01]  /*fef0*/  SHFL.IDX PT, R63, R63, RZ, 0x1c1f ;  /* 0x001c1fff3f3f7589 */ /* 0x000ee200000e0000 */
[----:B------:R-:W3:Y:S01]  /*ff00*/  MUFU.TANH R138, R138 ;  /* 0x0000008a008a7308 */ /* 0x000ee20000002400 */
[C---:B------:R-:W-:Y:S01]  /*ff10*/  FMUL.FTZ R78, R2.reuse, R85 ;  /* 0x00000055024e7220 */ /* 0x040fe20000410000 */
[C---:B------:R-:W-:Y:S01]  /*ff20*/  FMUL.FTZ R40, R2.reuse, R40 ;  /* 0x0000002802287220 */ /* 0x040fe20000410000 */
[----:B------:R-:W-:Y:S01]  /*ff30*/  FMUL.FTZ R41, R2, R41 ;  /* 0x0000002902297220 */ /* 0x000fe20000410000 */
[----:B------:R-:W3:Y:S01]  /*ff40*/  S2R R105, SR_CgaCtaId ;  /* 0x0000000000697919 */ /* 0x000ee20000008800 */
[----:B------:R-:W-:-:S02]  /*ff50*/  VIADD R0, R0, 0x22840 ;  /* 0x0002284000007836 */ /* 0x000fc40000000000 */
[----:B------:R-:W-:Y:S01]  /*ff60*/  VIADD R219, R104, 0xfffffffe ;  /* 0xfffffffe68db7836 */ /* 0x000fe20000000000 */
[----:B------:R-:W3:Y:S08]  /*ff70*/  MUFU.TANH R130, R130 ;  /* 0x0000008200827308 */ /* 0x000ef00000002400 */
[----:B------:R-:W3:Y:S01]  /*ff80*/  MUFU.TANH R128, R128 ;  /* 0x0000008000807308 */ /* 0x000ee20000002400 */
[----:B-1----:R-:W-:-:S04]  /*ff90*/  VIADDMNMX R67, R68, R114, R65, PT ;  /* 0x0000007244437246 */ /* 0x002fc80003800141 */
[----:B------:R-:W-:-:S03]  /*ffa0*/  ISETP.GT.AND P2, PT, R67, RZ, PT ;  /* 0x000000ff4300720c */ /* 0x000fc60003f44270 */
[----:B------:R-:W1:Y:S01]  /*ffb0*/  MUFU.TANH R126, R126 ;  /* 0x0000007e007e7308 */ /* 0x000e620000002400 */
[C---:B------:R-:W-:Y:S02]  /*ffc0*/  ISETP.GT.AND P3, PT, R67.reuse, 0x1, PT ;  /* 0x000000014300780c */ /* 0x040fe40003f64270 */
[----:B------:R-:W-:Y:S02]  /*ffd0*/  ISETP.GT.AND P4, PT, R67, 0x8, PT ;  /* 0x000000084300780c */ /* 0x000fe40003f84270 */
[----:B0-----:R-:W-:Y:S02]  /*ffe0*/  FSEL R134, R90, -INF , P2 ;  /* 0xff8000005a867808 */ /* 0x001fe40001000000 */
[----:B--2---:R-:W-:Y:S01]  /*fff0*/  FSEL R132, R91, -INF , P3 ;  /* 0xff8000005b847808 */ /* 0x004fe20001800000 */
[----:B------:R-:W0:Y:S01]  /*10000*/  MUFU.TANH R124, R124 ;  /* 0x0000007c007c7308 */ /* 0x000e220000002400 */
[----:B------:R-:W-:Y:S02]  /*10010*/  ISETP.GT.AND P2, PT, R67, 0x9, PT ;  /* 0x000000094300780c */ /* 0x000fe40003f44270 */
[----:B----4-:R-:W-:-:S02]  /*10020*/  FSEL R136, R92, -INF , P4 ;  /* 0xff8000005c887808 */ /* 0x010fc40002000000 */
[----:B------:R-:W-:Y:S02]  /*10030*/  FMNMX.FTZ R69, R134, R132, !PT ;  /* 0x0000008486457209 */ /* 0x000fe40007810000 */
[----:B------:R-:W-:Y:S01]  /*10040*/  ISETP.GT.AND P3, PT, R67, 0x10, PT ;  /* 0x000000104300780c */ /* 0x000fe20003f64270 */
[----:B------:R-:W2:Y:S01]  /*10050*/  MUFU.TANH R122, R122 ;  /* 0x0000007a007a7308 */ /* 0x000ea20000002400 */
[----:B-----5:R-:W-:Y:S02]  /*10060*/  FSEL R140, R93, -INF , P2 ;  /* 0xff8000005d8c7808 */ /* 0x020fe40001000000 */
[----:B------:R-:W-:Y:S02]  /*10070*/  FMNMX.FTZ R69, R136, R69, !PT ;  /* 0x0000004588457209 */ /* 0x000fe40007810000 */
[----:B------:R-:W-:Y:S02]  /*10080*/  ISETP.GT.AND P2, PT, R67, 0x11, PT ;  /* 0x000000114300780c */ /* 0x000fe40003f44270 */
[----:B---3--:R-:W-:Y:S01]  /*10090*/  FSEL R142, R142, -INF , P3 ;  /* 0xff8000008e8e7808 */ /* 0x008fe20001800000 */
[----:B------:R-:W3:Y:S01]  /*100a0*/  MUFU.TANH R120, R120 ;  /* 0x0000007800787308 */ /* 0x000ee20000002400 */
[----:B------:R-:W-:-:S02]  /*100b0*/  FMNMX.FTZ R69, R140, R69, !PT ;  /* 0x000000458c457209 */ /* 0x000fc40007810000 */
[C---:B------:R-:W-:Y:S02]  /*100c0*/  ISETP.GT.AND P3, PT, R67.reuse, 0x18, PT ;  /* 0x000000184300780c */ /* 0x040fe40003f64270 */
[----:B------:R-:W-:Y:S02]  /*100d0*/  FSEL R138, R138, -INF , P2 ;  /* 0xff8000008a8a7808 */ /* 0x000fe40001000000 */
[----:B------:R-:W-:Y:S01]  /*100e0*/  FMNMX.FTZ R69, R142, R69, !PT ;  /* 0x000000458e457209 */ /* 0x000fe20007810000 */
[----:B------:R-:W4:Y:S01]  /*100f0*/  MUFU.TANH R118, R118 ;  /* 0x0000007600767308 */ /* 0x000f220000002400 */
[----:B------:R-:W-:Y:S02]  /*10100*/  ISETP.GT.AND P2, PT, R67, 0x19, PT ;  /* 0x000000194300780c */ /* 0x000fe40003f44270 */
[----:B------:R-:W-:Y:S02]  /*10110*/  FSEL R130, R130, -INF , P3 ;  /* 0xff80000082827808 */ /* 0x000fe40001800000 */
[----:B------:R-:W-:-:S02]  /*10120*/  FMNMX.FTZ R69, R138, R69, !PT ;  /* 0x000000458a457209 */ /* 0x000fc40007810000 */
[C---:B------:R-:W-:Y:S01]  /*10130*/  ISETP.GT.AND P3, PT, R67.reuse, 0x20, PT ;  /* 0x000000204300780c */ /* 0x040fe20003f64270 */
[----:B------:R-:W5:Y:S01]  /*10140*/  MUFU.TANH R116, R116 ;  /* 0x0000007400747308 */ /* 0x000f620000002400 */
[----:B------:R-:W-:Y:S02]  /*10150*/  FSEL R128, R128, -INF , P2 ;  /* 0xff80000080807808 */ /* 0x000fe40001000000 */
[----:B------:R-:W-:Y:S02]  /*10160*/  FMNMX.FTZ R69, R130, R69, !PT ;  /* 0x0000004582457209 */ /* 0x000fe40007810000 */
[----:B------:R-:W-:Y:S02]  /*10170*/  ISETP.GT.AND P2, PT, R67, 0x21, PT ;  /* 0x000000214300780c */ /* 0x000fe40003f44270 */
[----:B-1----:R-:W-:Y:S01]  /*10180*/  FSEL R126, R126, -INF , P3 ;  /* 0xff8000007e7e7808 */ /* 0x002fe20001800000 */
[----:B------:R-:W1:Y:S01]  /*10190*/  MUFU.TANH R112, R112 ;  /* 0x0000007000707308 */ /* 0x000e620000002400 */
[----:B------:R-:W-:-:S02]  /*101a0*/  FMNMX.FTZ R69, R128, R69, !PT ;  /* 0x0000004580457209 */ /* 0x000fc40007810000 */
[C---:B------:R-:W-:Y:S02]  /*101b0*/  ISETP.GT.AND P3, PT, R67.reuse, 0x28, PT ;  /* 0x000000284300780c */ /* 0x040fe40003f64270 */
[----:B0-----:R-:W-:Y:S02]  /*101c0*/  FSEL R124, R124, -INF , P2 ;  /* 0xff8000007c7c7808 */ /* 0x001fe40001000000 */
[----:B------:R-:W-:Y:S01]  /*101d0*/  FMNMX.FTZ R69, R126, R69, !PT ;  /* 0x000000457e457209 */ /* 0x000fe20007810000 */
[----:B------:R-:W0:Y:S01]  /*101e0*/  MUFU.TANH R110, R110 ;  /* 0x0000006e006e7308 */ /* 0x000e220000002400 */
[----:B------:R-:W-:Y:S02]  /*101f0*/  ISETP.GT.AND P2, PT, R67, 0x29, PT ;  /* 0x000000294300780c */ /* 0x000fe40003f44270 */
[----:B--2---:R-:W-:Y:S02]  /*10200*/  FSEL R122, R122, -INF , P3 ;  /* 0xff8000007a7a7808 */ /* 0x004fe40001800000 */
[----:B------:R-:W-:-:S02]  /*10210*/  FMNMX.FTZ R69, R124, R69, !PT ;  /* 0x000000457c457209 */ /* 0x000fc40007810000 */
[C---:B------:R-:W-:Y:S01]  /*10220*/  ISETP.GT.AND P3, PT, R67.reuse, 0x30, PT ;  /* 0x000000304300780c */ /* 0x040fe20003f64270 */
[----:B------:R-:W2:Y:S01]  /*10230*/  MUFU.TANH R108, R108 ;  /* 0x0000006c006c7308 */ /* 0x000ea20000002400 */
[----:B---3--:R-:W-:Y:S02]  /*10240*/  FSEL R120, R120, -INF , P2 ;  /* 0xff80000078787808 */ /* 0x008fe40001000000 */
[----:B------:R-:W-:Y:S02]  /*10250*/  FMNMX.FTZ R69, R122, R69, !PT ;  /* 0x000000457a457209 */ /* 0x000fe40007810000 */
[----:B------:R-:W-:Y:S02]  /*10260*/  ISETP.GT.AND P2, PT, R67, 0x31, PT ;  /* 0x000000314300780c */ /* 0x000fe40003f44270 */
[----:B----4-:R-:W-:Y:S01]  /*10270*/  FSEL R118, R118, -INF , P3 ;  /* 0xff80000076767808 */ /* 0x010fe20001800000 */
[----:B------:R-:W3:Y:S01]  /*10280*/  MUFU.TANH R106, R106 ;  /* 0x0000006a006a7308 */ /* 0x000ee20000002400 */
[----:B------:R-:W-:-:S02]  /*10290*/  FMNMX.FTZ R69, R120, R69, !PT ;  /* 0x0000004578457209 */ /* 0x000fc40007810000 */
[C---:B------:R-:W-:Y:S02]  /*102a0*/  ISETP.GT.AND P3, PT, R67.reuse, 0x38, PT ;  /* 0x000000384300780c */ /* 0x040fe40003f64270 */
[----:B-----5:R-:W-:Y:S02]  /*102b0*/  FSEL R116, R116, -INF , P2 ;  /* 0xff80000074747808 */ /* 0x020fe40001000000 */
[----:B------:R-:W-:Y:S01]  /*102c0*/  FMNMX.FTZ R69, R118, R69, !PT ;  /* 0x0000004576457209 */ /* 0x000fe20007810000 */
[----:B------:R-:W4:Y:S01]  /*102d0*/  MUFU.TANH R102, R102 ;  /* 0x0000006600667308 */ /* 0x000f220000002400 */
[----:B------:R-:W-:Y:S02]  /*102e0*/  ISETP.GT.AND P2, PT, R67, 0x39, PT ;  /* 0x000000394300780c */ /* 0x000fe40003f44270 */
[----:B-1----:R-:W-:Y:S02]  /*102f0*/  FSEL R112, R112, -INF , P3 ;  /* 0xff80000070707808 */ /* 0x002fe40001800000 */
[----:B------:R-:W-:-:S02]  /*10300*/  FMNMX.FTZ R69, R116, R69, !PT ;  /* 0x0000004574457209 */ /* 0x000fc40007810000 */
[C---:B------:R-:W-:Y:S01]  /*10310*/  ISETP.GT.AND P3, PT, R67.reuse, 0x40, PT ;  /* 0x000000404300780c */ /* 0x040fe20003f64270 */
[----:B------:R-:W1:Y:S01]  /*10320*/  MUFU.TANH R100, R100 ;  /* 0x0000006400647308 */ /* 0x000e620000002400 */
[----:B0-----:R-:W-:Y:S02]  /*10330*/  FSEL R110, R110, -INF , P2 ;  /* 0xff8000006e6e7808 */ /* 0x001fe40001000000 */
[----:B------:R-:W-:Y:S02]  /*10340*/  FMNMX.FTZ R69, R112, R69, !PT ;  /* 0x0000004570457209 */ /* 0x000fe40007810000 */
[----:B------:R-:W-:Y:S02]  /*10350*/  ISETP.GT.AND P2, PT, R67, 0x41, PT ;  /* 0x000000414300780c */ /* 0x000fe40003f44270 */
[----:B--2---:R-:W-:Y:S01]  /*10360*/  FSEL R108, R108, -INF , P3 ;  /* 0xff8000006c6c7808 */ /* 0x004fe20001800000 */
[----:B------:R-:W-:Y:S01]  /*10370*/  MUFU.TANH R70, R70 ;  /* 0x0000004600467308 */ /* 0x000fe20000002400 */
[----:B------:R-:W-:-:S02]  /*10380*/  FMNMX.FTZ R69, R110, R69, !PT ;  /* 0x000000456e457209 */ /* 0x000fc40007810000 */
[C---:B------:R-:W-:Y:S02]  /*10390*/  ISETP.GT.AND P3, PT, R67.reuse, 0x48, PT ;  /* 0x000000484300780c */ /* 0x040fe40003f64270 */
[----:B---3--:R-:W-:Y:S02]  /*103a0*/  FSEL R106, R106, -INF , P2 ;  /* 0xff8000006a6a7808 */ /* 0x008fe40001000000 */
[----:B------:R-:W-:Y:S01]  /*103b0*/  FMNMX.FTZ R69, R108, R69, !PT ;  /* 0x000000456c457209 */ /* 0x000fe20007810000 */
[----:B------:R-:W0:Y:S01]  /*103c0*/  MUFU.TANH R71, R71 ;  /* 0x0000004700477308 */ /* 0x000e220000002400 */
[----:B------:R-:W-:Y:S02]  /*103d0*/  ISETP.GT.AND P2, PT, R67, 0x49, PT ;  /* 0x000000494300780c */ /* 0x000fe40003f44270 */
[----:B----4-:R-:W-:Y:S02]  /*103e0*/  FSEL R102, R102, -INF , P3 ;  /* 0xff80000066667808 */ /* 0x010fe40001800000 */
[----:B------:R-:W-:-:S02]  /*103f0*/  FMNMX.FTZ R69, R106, R69, !PT ;  /* 0x000000456a457209 */ /* 0x000fc40007810000 */
[C---:B------:R-:W-:Y:S01]  /*10400*/  ISETP.GT.AND P3, PT, R67.reuse, 0x50, PT ;  /* 0x000000504300780c */ /* 0x040fe20003f64270 */
[----:B------:R2:W-:Y:S01]  /*10410*/  MUFU.TANH R64, R42 ;  /* 0x0000002a00407308 */ /* 0x0005e20000002400 */
[----:B-1----:R-:W-:Y:S02]  /*10420*/  FSEL R100, R100, -INF , P2 ;  /* 0xff80000064647808 */ /* 0x002fe40001000000 */
[----:B------:R-:W-:Y:S02]  /*10430*/  FMNMX.FTZ R69, R102, R69, !PT ;  /* 0x0000004566457209 */ /* 0x000fe40007810000 */
[C---:B------:R-:W-:Y:S02]  /*10440*/  ISETP.GT.AND P2, PT, R67.reuse, 0x51, PT ;  /* 0x000000514300780c */ /* 0x040fe40003f44270 */
[----:B------:R-:W-:Y:S01]  /*10450*/  FSEL R98, R98, -INF , P3 ;  /* 0xff80000062627808 */ /* 0x000fe20001800000 */
[----:B------:R1:W3:Y:S01]  /*10460*/  MUFU.TANH R66, R43 ;  /* 0x0000002b00427308 */ /* 0x0002e20000002400 */
[----:B------:R-:W-:Y:S01]  /*10470*/  FMNMX.FTZ R69, R100, R69, !PT ;  /* 0x0000004564457209 */ /* 0x000fe20007810000 */
[----:B--2---:R-:W-:Y:S01]  /*10480*/  FMUL.FTZ R42, R2, R26 ;  /* 0x0000001a022a7220 */ /* 0x004fe20000410000 */
[----:B------:R-:W-:-:S02]  /*10490*/  ISETP.GT.AND P3, PT, R67, 0x58, PT ;  /* 0x000000584300780c */ /* 0x000fc40003f64270 */
[----:B------:R-:W-:Y:S02]  /*104a0*/  FSEL R96, R96, -INF , P2 ;  /* 0xff80000060607808 */ /* 0x000fe40001000000 */
[----:B------:R-:W-:Y:S01]  /*104b0*/  FMNMX.FTZ R69, R98, R69, !PT ;  /* 0x0000004562457209 */ /* 0x000fe20007810000 */
[----:B------:R-:W2:Y:S01]  /*104c0*/  MUFU.TANH R46, R46 ;  /* 0x0000002e002e7308 */ /* 0x000ea20000002400 */
[----:B------:R-:W-:Y:S01]  /*104d0*/  ISETP.GT.AND P2, PT, R67, 0x59, PT ;  /* 0x000000594300780c */ /* 0x000fe20003f44270 */
[----:B-1----:R-:W-:Y:S01]  /*104e0*/  FMUL.FTZ R43, R2, R30 ;  /* 0x0000001e022b7220 */ /* 0x002fe20000410000 */
[----:B------:R-:W-:Y:S02]  /*104f0*/  FMNMX.FTZ R69, R96, R69, !PT ;  /* 0x0000004560457209 */ /* 0x000fe40007810000 */
[----:B0-----:R-:W-:Y:S01]  /*10500*/  FSEL R26, R71, -INF , P2 ;  /* 0xff800000471a7808 */ /* 0x001fe20001000000 */
[----:B------:R-:W-:Y:S01]  /*10510*/  FMUL.FTZ R71, R2, R32 ;  /* 0x0000002002477220 */ /* 0x000fe20000410000 */
[----:B------:R-:W-:Y:S01]  /*10520*/  ISETP.GT.AND P2, PT, R67, 0x61, PT ;  /* 0x000000614300780c */ /* 0x000fe20003f44270 */
[----:B------:R0:W-:Y:S01]  /*10530*/  MUFU.TANH R81, R54 ;  /* 0x0000003600517308 */ /* 0x0001e20000002400 */
[----:B------:R-:W-:-:S02]  /*10540*/  MOV R91, UR4 ;  /* 0x00000004005b7c02 */ /* 0x000fc40008000f00 */
[----:B---3--:R-:W-:Y:S02]  /*10550*/  FSEL R30, R66, -INF , P2 ;  /* 0xff800000421e7808 */ /* 0x008fe40001000000 */
[----:B------:R-:W-:Y:S02]  /*10560*/  ISETP.GT.AND P2, PT, R67, 0x69, PT ;  /* 0x000000694300780c */ /* 0x000fe40003f44270 */
[----:B------:R-:W-:Y:S01]  /*10570*/  VIADDMNMX R65, R63, R114, R65, PT ;  /* 0x000000723f417246 */ /* 0x000fe20003800141 */
[----:B------:R-:W1:Y:S01]  /*10580*/  MUFU.TANH R47, R47 ;  /* 0x0000002f002f7308 */ /* 0x000e620000002400 */
[----:B0-----:R-:W-:Y:S02]  /*10590*/  FSEL R54, R70, -INF , P3 ;  /* 0xff80000046367808 */ /* 0x001fe40001800000 */
[----:B------:R-:W-:Y:S02]  /*105a0*/  ISETP.GT.AND P3, PT, R67, 0x60, PT ;  /* 0x000000604300780c */ /* 0x000fe40003f64270 */
[----:B------:R-:W-:-:S02]  /*105b0*/  FMNMX.FTZ R69, R54, R69, !PT ;  /* 0x0000004536457209 */ /* 0x000fc40007810000 */
[----:B------:R-:W-:Y:S01]  /*105c0*/  ISETP.GT.AND P4, PT, R65, 0x8, PT ;  /* 0x000000084100780c */ /* 0x000fe20003f84270 */
[----:B------:R-:W-:Y:S01]  /*105d0*/  MUFU.TANH R68, R50 ;  /* 0x0000003200447308 */ /* 0x000fe20000002400 */
[----:B------:R-:W-:-:S07]  /*105e0*/  FMNMX.FTZ R69, R26, R69, !PT ;  /* 0x000000451a457209 */ /* 0x000fce0007810000 */
[----:B------:R0:W-:Y:S08]  /*105f0*/  MUFU.TANH R82, R42 ;  /* 0x0000002a00527308 */ /* 0x0001f00000002400 */
[----:B------:R-:W3:Y:S01]  /*10600*/  MUFU.TANH R51, R51 ;  /* 0x0000003300337308 */ /* 0x000ee20000002400 */
[----:B0-----:R-:W-:Y:S02]  /*10610*/  FSEL R42, R64, -INF , P3 ;  /* 0xff800000402a7808 */ /* 0x001fe40001800000 */
[----:B------:R-:W-:-:S02]  /*10620*/  ISETP.GT.AND P3, PT, R67, 0x68, PT ;  /* 0x000000684300780c */ /* 0x000fc40003f64270 */
[----:B------:R-:W-:Y:S02]  /*10630*/  FMNMX.FTZ R69, R42, R69, !PT ;  /* 0x000000452a457209 */ /* 0x000fe40007810000 */
[----:B--2---:R-:W-:Y:S01]  /*10640*/  FSEL R50, R46, -INF , P3 ;  /* 0xff8000002e327808 */ /* 0x004fe20001800000 */
[----:B------:R-:W0:Y:S01]  /*10650*/  MUFU.TANH R55, R55 ;  /* 0x0000003700377308 */ /* 0x000e220000002400 */
[----:B------:R-:W-:Y:S02]  /*10660*/  FMNMX.FTZ R69, R30, R69, !PT ;  /* 0x000000451e457209 */ /* 0x000fe40007810000 */
[----:B------:R-:W-:Y:S02]  /*10670*/  ISETP.GT.AND P3, PT, R67, 0x70, PT ;  /* 0x000000704300780c */ /* 0x000fe40003f64270 */
[----:B-1----:R-:W-:Y:S02]  /*10680*/  FSEL R46, R47, -INF , P2 ;  /* 0xff8000002f2e7808 */ /* 0x002fe40001000000 */
[----:B------:R-:W-:Y:S01]  /*10690*/  FMNMX.FTZ R69, R50, R69, !PT ;  /* 0x0000004532457209 */ /* 0x000fe20007810000 */
[----:B------:R1:W2:Y:S01]  /*106a0*/  MUFU.TANH R83, R27 ;  /* 0x0000001b00537308 */ /* 0x0002a20000002400 */
[----:B------:R-:W-:-:S02]  /*106b0*/  ISETP.GT.AND P2, PT, R67, 0x71, PT ;  /* 0x000000714300780c */ /* 0x000fc40003f44270 */
[----:B------:R-:W-:Y:S02]  /*106c0*/  FMNMX.FTZ R69, R46, R69, !PT ;  /* 0x000000452e457209 */ /* 0x000fe40007810000 */
[----:B---3--:R-:W-:Y:S02]  /*106d0*/  FSEL R64, R51, -INF , P2 ;  /* 0xff80000033407808 */ /* 0x008fe40001000000 */
[C---:B------:R-:W-:Y:S01]  /*106e0*/  ISETP.GT.AND P2, PT, R67.reuse, 0x79, PT ;  /* 0x000000794300780c */ /* 0x040fe20003f44270 */
[----:B------:R-:W3:Y:S01]  /*106f0*/  MUFU.TANH R43, R43 ;  /* 0x0000002b002b7308 */ /* 0x000ee20000002400 */
[----:B-1----:R-:W-:Y:S01]  /*10700*/  FMUL.FTZ R27, R2, R34 ;  /* 0x00000022021b7220 */ /* 0x002fe20000410000 */
[----:B------:R-:W-:Y:S02]  /*10710*/  FSEL R34, R68, -INF , P3 ;  /* 0xff80000044227808 */ /* 0x000fe40001800000 */
[----:B------:R-:W-:Y:S02]  /*10720*/  ISETP.GT.AND P3, PT, R67, 0x78, PT ;  /* 0x000000784300780c */ /* 0x000fe40003f64270 */
[----:B------:R-:W-:-:S02]  /*10730*/  FMNMX.FTZ R69, R34, R69, !PT ;  /* 0x0000004522457209 */ /* 0x000fc40007810000 */
[----:B------:R-:W-:Y:S01]  /*10740*/  FSEL R68, R81, -INF , P3 ;  /* 0xff80000051447808 */ /* 0x000fe20001800000 */
[----:B------:R-:W1:Y:S01]  /*10750*/  MUFU.TANH R31, R31 ;  /* 0x0000001f001f7308 */ /* 0x000e620000002400 */
[----:B------:R-:W-:Y:S01]  /*10760*/  FMNMX.FTZ R69, R64, R69, !PT ;  /* 0x0000004540457209 */ /* 0x000fe20007810000 */
[C---:B------:R-:W-:Y:S01]  /*10770*/  FMUL.FTZ R81, R2.reuse, R37 ;  /* 0x0000002502517220 */ /* 0x040fe20000410000 */
[----:B------:R-:W-:Y:S02]  /*10780*/  ISETP.GT.AND P3, PT, R67, 0x80, PT ;  /* 0x000000804300780c */ /* 0x000fe40003f64270 */
[----:B0-----:R-:W-:Y:S01]  /*10790*/  FSEL R66, R55, -INF , P2 ;  /* 0xff80000037427808 */ /* 0x001fe20001000000 */
[----:B------:R-:W-:Y:S01]  /*107a0*/  FMUL.FTZ R55, R2, R29 ;  /* 0x0000001d02377220 */ /* 0x000fe20000410000 */
[----:B------:R-:W-:Y:S01]  /*107b0*/  FMNMX.FTZ R69, R68, R69, !PT ;  /* 0x0000004544457209 */ /* 0x000fe20007810000 */
[----:B------:R0:W4:Y:S01]  /*107c0*/  MUFU.TANH R47, R27 ;  /* 0x0000001b002f7308 */ /* 0x0001220000002400 */
[----:B------:R-:W-:-:S02]  /*107d0*/  ISETP.GT.AND P2, PT, R67, 0x81, PT ;  /* 0x000000814300780c */ /* 0x000fc40003f44270 */
[----:B------:R-:W-:Y:S02]  /*107e0*/  FSEL R70, R82, -INF , P3 ;  /* 0xff80000052467808 */ /* 0x000fe40001800000 */
[----:B------:R-:W-:Y:S02]  /*107f0*/  FMNMX.FTZ R69, R66, R69, !PT ;  /* 0x0000004542457209 */ /* 0x000fe40007810000 */
[----:B------:R-:W-:Y:S01]  /*10800*/  ISETP.GT.AND P3, PT, R67, 0x88, PT ;  /* 0x000000884300780c */ /* 0x000fe20003f64270 */
[----:B------:R5:W4:Y:S01]  /*10810*/  MUFU.TANH R51, R35 ;  /* 0x0000002300337308 */ /* 0x000b220000002400 */
[C---:B0-----:R-:W-:Y:S01]  /*10820*/  FMUL.FTZ R27, R2.reuse, R38 ;  /* 0x00000026021b7220 */ /* 0x041fe20000410000 */
[----:B--2---:R-:W-:Y:S01]  /*10830*/  FSEL R38, R83, -INF , P2 ;  /* 0xff80000053267808 */ /* 0x004fe20001000000 */
[----:B------:R-:W-:Y:S01]  /*10840*/  FMUL.FTZ R83, R2, R36 ;  /* 0x0000002402537220 */ /* 0x000fe20000410000 */
[----:B------:R-:W-:Y:S02]  /*10850*/  FMNMX.FTZ R69, R70, R69, !PT ;  /* 0x0000004546457209 */ /* 0x000fe40007810000 */
[----:B------:R-:W-:-:S02]  /*10860*/  ISETP.GT.AND P2, PT, R67, 0x89, PT ;  /* 0x000000894300780c */ /* 0x000fc40003f44270 */
[----:B------:R-:W0:Y:S01]  /*10870*/  MUFU.TANH R27, R27 ;  /* 0x0000001b001b7308 */ /* 0x000e220000002400 */
[----:B---3--:R-:W-:Y:S01]  /*10880*/  FSEL R84, R43, -INF , P3 ;  /* 0xff8000002b547808 */ /* 0x008fe20001800000 */
[----:B-----5:R-:W-:Y:S01]  /*10890*/  FMUL.FTZ R35, R2, R44 ;  /* 0x0000002c02237220 */ /* 0x020fe20000410000 */
[----:B------:R-:W-:Y:S01]  /*108a0*/  FMNMX.FTZ R69, R38, R69, !PT ;  /* 0x0000004526457209 */ /* 0x000fe20007810000 */
[----:B------:R-:W-:Y:S01]  /*108b0*/  FMUL.FTZ R43, R2, R48 ;  /* 0x00000030022b7220 */ /* 0x000fe20000410000 */
[----:B------:R-:W-:Y:S02]  /*108c0*/  ISETP.GT.AND P3, PT, R67, 0x90, PT ;  /* 0x000000904300780c */ /* 0x000fe40003f64270 */
[----:B-1----:R-:W-:Y:S01]  /*108d0*/  FSEL R86, R31, -INF , P2 ;  /* 0xff8000001f567808 */ /* 0x002fe20001000000 */
[----:B------:R1:W2:Y:S01]  /*108e0*/  MUFU.TANH R94, R39 ;  /* 0x00000027005e7308 */ /* 0x0002a20000002400 */
[----:B------:R-:W-:Y:S02]  /*108f0*/  FMNMX.FTZ R69, R84, R69, !PT ;  /* 0x0000004554457209 */ /* 0x000fe40007810000 */
[----:B------:R-:W-:-:S02]  /*10900*/  ISETP.GT.AND P2, PT, R67, 0x91, PT ;  /* 0x000000914300780c */ /* 0x000fc40003f44270 */
[----:B----4-:R-:W-:Y:S01]  /*10910*/  FSEL R44, R47, -INF , P3 ;  /* 0xff8000002f2c7808 */ /* 0x010fe20001800000 */
[----:B------:R-:W-:Y:S01]  /*10920*/  FMUL.FTZ R47, R2, R53 ;  /* 0x00000035022f7220 */ /* 0x000fe20000410000 */
[----:B------:R-:W-:Y:S01]  /*10930*/  FMNMX.FTZ R69, R86, R69, !PT ;  /* 0x0000004556457209 */ /* 0x000fe20007810000 */
[----:B------:R-:W-:Y:S01]  /*10940*/  MUFU.TANH R3, R3 ;  /* 0x0000000300037308 */ /* 0x000fe20000002400 */
[----:B------:R-:W-:Y:S01]  /*10950*/  ISETP.GT.AND P3, PT, R67, 0x98, PT ;  /* 0x000000984300780c */ /* 0x000fe20003f64270 */
[C---:B------:R-:W-:Y:S01]  /*10960*/  FMUL.FTZ R53, R2.reuse, R24 ;  /* 0x0000001802357220 */ /* 0x040fe20000410000 */
[----:B------:R-:W-:Y:S01]  /*10970*/  FSEL R82, R51, -INF , P2 ;  /* 0xff80000033527808 */ /* 0x000fe20001000000 */
[----:B------:R-:W-:Y:S01]  /*10980*/  FMUL.FTZ R51, R2, R25 ;  /* 0x0000001902337220 */ /* 0x000fe20000410000 */
[----:B------:R-:W-:Y:S01]  /*10990*/  FMNMX.FTZ R69, R44, R69, !PT ;  /* 0x000000452c457209 */ /* 0x000fe20007810000 */
[C---:B-1----:R-:W-:Y:S01]  /*109a0*/  FMUL.FTZ R39, R2.reuse, R45 ;  /* 0x0000002d02277220 */ /* 0x042fe20000410000 */
[----:B------:R-:W-:Y:S01]  /*109b0*/  ISETP.GT.AND P2, PT, R67, 0x99, PT ;  /* 0x000000994300780c */ /* 0x000fe20003f44270 */
[----:B------:R-:W1:Y:S01]  /*109c0*/  MUFU.TANH R13, R13 ;  /* 0x0000000d000d7308 */ /* 0x000e620000002400 */
[----:B0-----:R-:W-:Y:S01]  /*109d0*/  FSEL R92, R27, -INF , P3 ;  /* 0xff8000001b5c7808 */ /* 0x001fe20001800000 */
[----:B------:R-:W-:Y:S01]  /*109e0*/  FMUL.FTZ R67, R2, R28 ;  /* 0x0000001c02437220 */ /* 0x000fe20000410000 */
[----:B------:R-:W-:Y:S01]  /*109f0*/  FMNMX.FTZ R69, R82, R69, !PT ;  /* 0x0000004552457209 */ /* 0x000fe20007810000 */
[----:B------:R-:W-:Y:S01]  /*10a00*/  FMUL.FTZ R45, R2, R49 ;  /* 0x00000031022d7220 */ /* 0x000fe20000410000 */
[----:B--2---:R-:W-:Y:S01]  /*10a10*/  FSEL R94, R94, -INF , P2 ;  /* 0xff8000005e5e7808 */ /* 0x004fe20001000000 */
[----:B------:R-:W-:Y:S01]  /*10a20*/  FMUL.FTZ R49, R2, R52 ;  /* 0x0000003402317220 */ /* 0x000fe20000410000 */
[----:B------:R-:W-:Y:S01]  /*10a30*/  FMNMX.FTZ R69, R92, R69, !PT ;  /* 0x000000455c457209 */ /* 0x000fe20007810000 */
[----:B------:R-:W0:Y:S01]  /*10a40*/  MUFU.TANH R15, R15 ;  /* 0x0000000f000f7308 */ /* 0x000e220000002400 */
[----:B------:R-:W-:-:S02]  /*10a50*/  ISETP.GT.AND P3, PT, R65, 0x1, PT ;  /* 0x000000014100780c */ /* 0x000fc40003f64270 */
[----:B------:R-:W-:-:S05]  /*10a60*/  FMNMX.FTZ R69, R94, R69, !PT ;  /* 0x000000455e457209 */ /* 0x000fca0007810000 */
[----:B------:R-:W2:Y:S01]  /*10a70*/  SHFL.BFLY PT, R48, R69, 0x2, 0x1f ;  /* 0x0c401f0045307f89 */ /* 0x000ea200000e0000 */
[----:B------:R-:W3:Y:S01]  /*10a80*/  MUFU.TANH R14, R14 ;  /* 0x0000000e000e7308 */ /* 0x000ee20000002400 */
[----:B-1----:R-:W-:Y:S02]  /*10a90*/  FSEL R37, R13, -INF , P3 ;  /* 0xff8000000d257808 */ /* 0x002fe40001800000 */
[----:B------:R-:W-:-:S05]  /*10aa0*/  ISETP.GT.AND P3, PT, R65, 0x10, PT ;  /* 0x000000104100780c */ /* 0x000fca0003f64270 */
[----:B------:R-:W1:Y:S08]  /*10ab0*/  MUFU.TANH R20, R20 ;  /* 0x0000001400147308 */ /* 0x000e700000002400 */
[----:B------:R-:W4:Y:S01]  /*10ac0*/  MUFU.TANH R21, R21 ;  /* 0x0000001500157308 */ /* 0x000f220000002400 */
[----:B--2---:R-:W-:-:S07]  /*10ad0*/  FMNMX.FTZ R48, R69, R48, !PT ;  /* 0x0000003045307209 */ /* 0x004fce0007810000 */
[----:B------:R-:W2:Y:S01]  /*10ae0*/  MUFU.TANH R89, R89 ;  /* 0x0000005900597308 */ /* 0x000ea20000002400 */
[----:B------:R-:W-:Y:S01]  /*10af0*/  FMUL.FTZ R69, R2, R33 ;  /* 0x0000002102457220 */ /* 0x000fe20000410000 */
[----:B------:R-:W5:Y:S06]  /*10b00*/  SHFL.BFLY PT, R25, R48, 0x1, 0x1f ;  /* 0x0c201f0030197f89 */ /* 0x000f6c00000e0000 */
[----:B------:R-:W2:Y:S08]  /*10b10*/  MUFU.TANH R88, R88 ;  /* 0x0000005800587308 */ /* 0x000eb00000002400 */
[----:B------:R-:W2:Y:S08]  /*10b20*/  MUFU.TANH R72, R72 ;  /* 0x0000004800487308 */ /* 0x000eb00000002400 */
[----:B------:R-:W2:Y:S01]  /*10b30*/  MUFU.TANH R73, R73 ;  /* 0x0000004900497308 */ /* 0x000ea20000002400 */
[----:B-----5:R-:W-:-:S04]  /*10b40*/  FMNMX.FTZ R90, R48, R25, !PT ;  /* 0x00000019305a7209 */ /* 0x020fc80007810000 */
[C---:B------:R-:W-:Y:S01]  /*10b50*/  FSETP.NEU.FTZ.AND P2, PT, R90.reuse, -INF , PT ;  /* 0xff8000005a00780b */ /* 0x040fe20003f5d000 */
[----:B------:R-:W-:-:S02]  /*10b60*/  FFMA.FTZ R25, R90, R91, -8 ;  /* 0xc10000005a197423 */ /* 0x000fc4000001005b */
[----:B------:R-:W5:Y:S03]  /*10b70*/  MUFU.TANH R74, R74 ;  /* 0x0000004a004a7308 */ /* 0x000f660000002400 */
[----:B------:R-:W-:Y:S02]  /*10b80*/  FSEL R25, R25, RZ, P2 ;  /* 0x000000ff19197208 */ /* 0x000fe40001000000 */
[----:B------:R-:W-:-:S03]  /*10b90*/  ISETP.GT.AND P2, PT, R65, RZ, PT ;  /* 0x000000ff4100720c */ /* 0x000fc60003f44270 */
[----:B------:R-:W5:Y:S01]  /*10ba0*/  MUFU.TANH R75, R75 ;  /* 0x0000004b004b7308 */ /* 0x000f620000002400 */
[----:B------:R-:W-:-:S01]  /*10bb0*/  FFMA.FTZ R24, R134, R91, -R25 ;  /* 0x0000005b86187223 */ /* 0x000fc20000010819 */
[----:B------:R-:W-:Y:S01]  /*10bc0*/  FSEL R114, R3, -INF , P2 ;  /* 0xff80000003727808 */ /* 0x000fe20001000000 */
[----:B------:R-:W-:-:S01]  /*10bd0*/  FFMA.FTZ R27, R132, R91, -R25 ;  /* 0x0000005b841b7223 */ /* 0x000fc20000010819 */
[----:B------:R-:W-:Y:S01]  /*10be0*/  ISETP.GT.AND P2, PT, R65, 0x9, PT ;  /* 0x000000094100780c */ /* 0x000fe20003f44270 */
[----:B------:R-:W-:-:S01]  /*10bf0*/  FFMA.FTZ R28, R136, R91, -R25 ;  /* 0x0000005b881c7223 */ /* 0x000fc20000010819 */
[----:B0-----:R-:W-:Y:S01]  /*10c00*/  FSEL R134, R15, -INF , P4 ;  /* 0xff8000000f867808 */ /* 0x001fe20002000000 */
[----:B------:R-:W-:-:S01]  /*10c10*/  FFMA.FTZ R36, R124, R91, -R25 ;  /* 0x0000005b7c247223 */ /* 0x000fc20000010819 */
[----:B------:R-:W-:Y:S01]  /*10c20*/  FMNMX.FTZ R3, R114, R37, !PT ;  /* 0x0000002572037209 */ /* 0x000fe20007810000 */
[----:B------:R-:W0:Y:S01]  /*10c30*/  MUFU.TANH R76, R76 ;  /* 0x0000004c004c7308 */ /* 0x000e220000002400 */
[----:B---3--:R-:W-:Y:S01]  /*10c40*/  FSEL R132, R14, -INF , P2 ;  /* 0xff8000000e847808 */ /* 0x008fe20001000000 */
[--C-:B------:R-:W-:Y:S01]  /*10c50*/  FFMA.FTZ R14, R130, R91, -R25.reuse ;  /* 0x0000005b820e7223 */ /* 0x100fe20000010819 */
[----:B------:R-:W-:Y:S01]  /*10c60*/  FMNMX.FTZ R13, R134, R3, !PT ;  /* 0x00000003860d7209 */ /* 0x000fe20007810000 */
[-CC-:B------:R-:W-:Y:S01]  /*10c70*/  FFMA.FTZ R52, R120, R91.reuse, -R25.reuse ;  /* 0x0000005b78347223 */ /* 0x180fe20000010819 */
[C---:B------:R-:W-:Y:S01]  /*10c80*/  ISETP.GT.AND P2, PT, R65.reuse, 0x11, PT ;  /* 0x000000114100780c */ /* 0x040fe20003f44270 */
[-CC-:B------:R-:W-:Y:S01]  /*10c90*/  FFMA.FTZ R48, R116, R91.reuse, -R25.reuse ;  /* 0x0000005b74307223 */ /* 0x180fe20000010819 */
[----:B-1----:R-:W-:Y:S01]  /*10ca0*/  FSEL R130, R20, -INF , P3 ;  /* 0xff80000014827808 */ /* 0x002fe20001800000 */
[--C-:B------:R-:W-:Y:S01]  /*10cb0*/  FFMA.FTZ R20, R128, R91, -R25.reuse ;  /* 0x0000005b80147223 */ /* 0x100fe20000010819 */
[----:B------:R-:W-:Y:S01]  /*10cc0*/  FMNMX.FTZ R13, R132, R13, !PT ;  /* 0x0000000d840d7209 */ /* 0x000fe20007810000 */
[----:B------:R1:W-:Y:S01]  /*10cd0*/  MUFU.EX2 R3, R14 ;  /* 0x0000000e00037308 */ /* 0x0003e20000000800 */
[----:B------:R-:W-:Y:S01]  /*10ce0*/  ISETP.GT.AND P3, PT, R65, 0x18, PT ;  /* 0x000000184100780c */ /* 0x000fe20003f64270 */
[-CC-:B------:R-:W-:Y:S01]  /*10cf0*/  FFMA.FTZ R32, R138, R91.reuse, -R25.reuse ;  /* 0x0000005b8a207223 */ /* 0x180fe20000010819 */
[----:B----4-:R-:W-:Y:S01]  /*10d00*/  FSEL R136, R21, -INF , P2 ;  /* 0xff80000015887808 */ /* 0x010fe20001000000 */
[--C-:B------:R-:W-:Y:S01]  /*10d10*/  FFMA.FTZ R21, R122, R91, -R25.reuse ;  /* 0x0000005b7a157223 */ /* 0x100fe20000010819 */
[----:B------:R-:W-:Y:S01]  /*10d20*/  FMNMX.FTZ R13, R130, R13, !PT ;  /* 0x0000000d820d7209 */ /* 0x000fe20007810000 */
[-CC-:B------:R-:W-:Y:S01]  /*10d30*/  FFMA.FTZ R29, R140, R91.reuse, -R25.reuse ;  /* 0x0000005b8c1d7223 */ /* 0x180fe20000010819 */
[----:B------:R-:W-:Y:S01]  /*10d40*/  ISETP.GT.AND P2, PT, R65, 0x19, PT ;  /* 0x000000194100780c */ /* 0x000fe20003f44270 */
[----:B------:R-:W3:Y:S01]  /*10d50*/  MUFU.TANH R77, R77 ;  /* 0x0000004d004d7308 */ /* 0x000ee20000002400 */
[----:B--2---:R-:W-:Y:S01]  /*10d60*/  FSEL R128, R89, -INF , P3 ;  /* 0xff80000059807808 */ /* 0x004fe20001800000 */
[--C-:B-1----:R-:W-:Y:S01]  /*10d70*/  FFMA.FTZ R14, R126, R91, -R25.reuse ;  /* 0x0000005b7e0e7223 */ /* 0x102fe20000010819 */
[----:B------:R-:W-:Y:S01]  /*10d80*/  FMNMX.FTZ R13, R136, R13, !PT ;  /* 0x0000000d880d7209 */ /* 0x000fe20007810000 */
[-CC-:B------:R-:W-:Y:S01]  /*10d90*/  FFMA.FTZ R31, R142, R91.reuse, -R25.reuse ;  /* 0x0000005b8e1f7223 */ /* 0x180fe20000010819 */
[C---:B------:R-:W-:Y:S01]  /*10da0*/  ISETP.GT.AND P3, PT, R65.reuse, 0x20, PT ;  /* 0x000000204100780c */ /* 0x040fe20003f64270 */
[--C-:B------:R-:W-:Y:S01]  /*10db0*/  FFMA.FTZ R100, R100, R91, -R25.reuse ;  /* 0x0000005b64647223 */ /* 0x100fe20000010819 */
[----:B------:R-:W-:Y:S01]  /*10dc0*/  FSEL R88, R88, -INF , P2 ;  /* 0xff80000058587808 */ /* 0x000fe20001000000 */
[----:B------:R-:W1:Y:S01]  /*10dd0*/  MUFU.TANH R79, R79 ;  /* 0x0000004f004f7308 */ /* 0x000e620000002400 */
[----:B------:R-:W-:Y:S01]  /*10de0*/  FMNMX.FTZ R15, R128, R13, !PT ;  /* 0x0000000d800f7209 */ /* 0x000fe20007810000 */
[-CC-:B------:R-:W-:Y:S01]  /*10df0*/  FFMA.FTZ R96, R96, R91.reuse, -R25.reuse ;  /* 0x0000005b60607223 */ /* 0x180fe20000010819 */
[C---:B------:R-:W-:Y:S01]  /*10e00*/  ISETP.GT.AND P2, PT, R65.reuse, 0x21, PT ;  /* 0x000000214100780c */ /* 0x040fe20003f44270 */
[-CC-:B------:R-:W-:Y:S01]  /*10e10*/  FFMA.FTZ R34, R34, R91.reuse, -R25.reuse ;  /* 0x0000005b22227223 */ /* 0x180fe20000010819 */
[----:B------:R-:W-:Y:S01]  /*10e20*/  FSEL R72, R72, -INF , P3 ;  /* 0xff80000048487808 */ /* 0x000fe20001800000 */
[----:B------:R-:W-:Y:S01]  /*10e30*/  FFMA.FTZ R44, R44, R91, -R25 ;  /* 0x0000005b2c2c7223 */ /* 0x000fe20000010819 */
[----:B------:R-:W-:Y:S01]  /*10e40*/  FMNMX.FTZ R15, R88, R15, !PT ;  /* 0x0000000f580f7209 */ /* 0x000fe20007810000 */
[----:B------:R-:W2:Y:S01]  /*10e50*/  MUFU.TANH R78, R78 ;  /* 0x0000004e004e7308 */ /* 0x000ea20000002400 */
[----:B------:R-:W-:-:S02]  /*10e60*/  ISETP.GT.AND P3, PT, R65, 0x28, PT ;  /* 0x000000284100780c */ /* 0x000fc40003f64270 */
[----:B------:R-:W-:Y:S02]  /*10e70*/  FSEL R126, R73, -INF , P2 ;  /* 0xff800000497e7808 */ /* 0x000fe40001000000 */
[----:B------:R-:W-:Y:S02]  /*10e80*/  FMNMX.FTZ R15, R72, R15, !PT ;  /* 0x0000000f480f7209 */ /* 0x000fe40007810000 */
[C---:B------:R-:W-:Y:S01]  /*10e90*/  ISETP.GT.AND P2, PT, R65.reuse, 0x29, PT ;  /* 0x000000294100780c */ /* 0x040fe20003f44270 */
[----:B------:R-:W4:Y:S01]  /*10ea0*/  MUFU.TANH R80, R80 ;  /* 0x0000005000507308 */ /* 0x000f220000002400 */
[----:B-----5:R-:W-:Y:S02]  /*10eb0*/  FSEL R74, R74, -INF , P3 ;  /* 0xff8000004a4a7808 */ /* 0x020fe40001800000 */
[----:B------:R-:W-:Y:S02]  /*10ec0*/  FMNMX.FTZ R15, R126, R15, !PT ;  /* 0x0000000f7e0f7209 */ /* 0x000fe40007810000 */
[----:B------:R-:W-:-:S02]  /*10ed0*/  ISETP.GT.AND P3, PT, R65, 0x30, PT ;  /* 0x000000304100780c */ /* 0x000fc40003f64270 */
[----:B------:R-:W-:Y:S01]  /*10ee0*/  FSEL R124, R75, -INF , P2 ;  /* 0xff8000004b7c7808 */ /* 0x000fe20001000000 */
[----:B------:R-:W-:Y:S01]  /*10ef0*/  MUFU.TANH R56, R56 ;  /* 0x0000003800387308 */ /* 0x000fe20000002400 */
[----:B------:R-:W-:Y:S02]  /*10f00*/  FMNMX.FTZ R15, R74, R15, !PT ;  /* 0x0000000f4a0f7209 */ /* 0x000fe40007810000 */
[C---:B------:R-:W-:Y:S02]  /*10f10*/  ISETP.GT.AND P2, PT, R65.reuse, 0x31, PT ;  /* 0x000000314100780c */ /* 0x040fe40003f44270 */
[----:B0-----:R-:W-:Y:S02]  /*10f20*/  FSEL R76, R76, -INF , P3 ;  /* 0xff8000004c4c7808 */ /* 0x001fe40001800000 */
[----:B------:R-:W-:Y:S01]  /*10f30*/  FMNMX.FTZ R15, R124, R15, !PT ;  /* 0x0000000f7c0f7209 */ /* 0x000fe20007810000 */
[----:B------:R-:W0:Y:S01]  /*10f40*/  MUFU.TANH R57, R57 ;  /* 0x0000003900397308 */ /* 0x000e220000002400 */
[----:B------:R-:W-:-:S02]  /*10f50*/  ISETP.GT.AND P3, PT, R65, 0x38, PT ;  /* 0x000000384100780c */ /* 0x000fc40003f64270 */
[----:B---3--:R-:W-:Y:S02]  /*10f60*/  FSEL R122, R77, -INF , P2 ;  /* 0xff8000004d7a7808 */ /* 0x008fe40001000000 */
[----:B------:R-:W-:Y:S02]  /*10f70*/  FMNMX.FTZ R15, R76, R15, !PT ;  /* 0x0000000f4c0f7209 */ /* 0x000fe40007810000 */
[----:B------:R-:W-:Y:S01]  /*10f80*/  ISETP.GT.AND P2, PT, R65, 0x39, PT ;  /* 0x000000394100780c */ /* 0x000fe20003f44270 */
[----:B------:R-:W3:Y:S01]  /*10f90*/  MUFU.TANH R58, R58 ;  /* 0x0000003a003a7308 */ /* 0x000ee20000002400 */
[----:B-1----:R-:W-:Y:S02]  /*10fa0*/  FSEL R120, R79, -INF , P3 ;  /* 0xff8000004f787808 */ /* 0x002fe40001800000 */
[----:B------:R-:W-:Y:S02]  /*10fb0*/  FMNMX.FTZ R15, R122, R15, !PT ;  /* 0x0000000f7a0f7209 */ /* 0x000fe40007810000 */
[----:B------:R-:W-:-:S02]  /*10fc0*/  ISETP.GT.AND P3, PT, R65, 0x40, PT ;  /* 0x000000404100780c */ /* 0x000fc40003f64270 */
[----:B--2---:R-:W-:Y:S01]  /*10fd0*/  FSEL R78, R78, -INF , P2 ;  /* 0xff8000004e4e7808 */ /* 0x004fe20001000000 */
[----:B------:R-:W1:Y:S01]  /*10fe0*/  MUFU.TANH R59, R59 ;  /* 0x0000003b003b7308 */ /* 0x000e620000002400 */
[----:B------:R-:W-:Y:S02]  /*10ff0*/  FMNMX.FTZ R33, R120, R15, !PT ;  /* 0x0000000f78217209 */ /* 0x000fe40007810000 */
[C---:B------:R-:W-:Y:S02]  /*11000*/  ISETP.GT.AND P2, PT, R65.reuse, 0x41, PT ;  /* 0x000000414100780c */ /* 0x040fe40003f44270 */
[----:B----4-:R-:W-:Y:S02]  /*11010*/  FSEL R80, R80, -INF , P3 ;  /* 0xff80000050507808 */ /* 0x010fe40001800000 */
[----:B------:R-:W-:Y:S01]  /*11020*/  FMNMX.FTZ R33, R78, R33, !PT ;  /* 0x000000214e217209 */ /* 0x000fe20007810000 */
[----:B------:R2:W-:Y:S01]  /*11030*/  MUFU.EX2 R13, R14 ;  /* 0x0000000e000d7308 */ /* 0x0005e20000000800 */
[----:B------:R-:W-:-:S02]  /*11040*/  ISETP.GT.AND P3, PT, R65, 0x48, PT ;  /* 0x000000484100780c */ /* 0x000fc40003f64270 */
[----:B------:R-:W-:Y:S02]  /*11050*/  FMNMX.FTZ R33, R80, R33, !PT ;  /* 0x0000002150217209 */ /* 0x000fe40007810000 */
[----:B0-----:R-:W-:Y:S01]  /*11060*/  FSEL R116, R57, -INF , P3 ;  /* 0xff80000039747808 */ /* 0x001fe20001800000 */
[-CC-:B------:R-:W-:Y:S01]  /*11070*/  FFMA.FTZ R57, R110, R91.reuse, -R25.reuse ;  /* 0x0000005b6e397223 */ /* 0x180fe20000010819 */
[----:B------:R-:W-:Y:S01]  /*11080*/  ISETP.GT.AND P3, PT, R65, 0x50, PT ;  /* 0x000000504100780c */ /* 0x000fe20003f64270 */
[----:B------:R-:W0:Y:S01]  /*11090*/  MUFU.TANH R60, R60 ;  /* 0x0000003c003c7308 */ /* 0x000e220000002400 */
[----:B--2---:R-:W-:-:S01]  /*110a0*/  FFMA.FTZ R14, R118, R91, -R25 ;  /* 0x0000005b760e7223 */ /* 0x004fc20000010819 */
[----:B------:R-:W-:Y:S01]  /*110b0*/  FSEL R118, R56, -INF , P2 ;  /* 0xff80000038767808 */ /* 0x000fe20001000000 */
[----:B------:R-:W-:-:S01]  /*110c0*/  FFMA.FTZ R56, R112, R91, -R25 ;  /* 0x0000005b70387223 */ /* 0x000fc20000010819 */
[----:B------:R-:W-:Y:S02]  /*110d0*/  ISETP.GT.AND P2, PT, R65, 0x49, PT ;  /* 0x000000494100780c */ /* 0x000fe40003f44270 */
[----:B------:R-:W-:-:S02]  /*110e0*/  FMNMX.FTZ R33, R118, R33, !PT ;  /* 0x0000002176217209 */ /* 0x000fc40007810000 */
[----:B------:R-:W2:Y:S01]  /*110f0*/  MUFU.TANH R62, R62 ;  /* 0x0000003e003e7308 */ /* 0x000ea20000002400 */
[----:B---3--:R-:W-:Y:S02]  /*11100*/  FSEL R58, R58, -INF , P2 ;  /* 0xff8000003a3a7808 */ /* 0x008fe40001000000 */
[----:B------:R-:W-:Y:S02]  /*11110*/  FMNMX.FTZ R33, R116, R33, !PT ;  /* 0x0000002174217209 */ /* 0x000fe40007810000 */
[----:B------:R-:W-:Y:S02]  /*11120*/  ISETP.GT.AND P2, PT, R65, 0x51, PT ;  /* 0x000000514100780c */ /* 0x000fe40003f44270 */
[----:B-1----:R-:W-:Y:S01]  /*11130*/  FSEL R112, R59, -INF , P3 ;  /* 0xff8000003b707808 */ /* 0x002fe20001800000 */
[----:B------:R-:W1:Y:S01]  /*11140*/  MUFU.TANH R61, R61 ;  /* 0x0000003d003d7308 */ /* 0x000e620000002400 */
[----:B------:R-:W-:Y:S02]  /*11150*/  FMNMX.FTZ R33, R58, R33, !PT ;  /* 0x000000213a217209 */ /* 0x000fe40007810000 */
[----:B------:R-:W-:-:S02]  /*11160*/  ISETP.GT.AND P3, PT, R65, 0x58, PT ;  /* 0x000000584100780c */ /* 0x000fc40003f64270 */
[----:B0-----:R-:W-:Y:S02]  /*11170*/  FSEL R60, R60, -INF , P2 ;  /* 0xff8000003c3c7808 */ /* 0x001fe40001000000 */
[----:B------:R-:W-:Y:S01]  /*11180*/  FMNMX.FTZ R33, R112, R33, !PT ;  /* 0x0000002170217209 */ /* 0x000fe20007810000 */
[----:B------:R-:W0:Y:S01]  /*11190*/  MUFU.TANH R40, R40 ;  /* 0x0000002800287308 */ /* 0x000e220000002400 */
[C---:B------:R-:W-:Y:S02]  /*111a0*/  ISETP.GT.AND P2, PT, R65.reuse, 0x59, PT ;  /* 0x000000594100780c */ /* 0x040fe40003f44270 */
[----:B--2---:R-:W-:Y:S02]  /*111b0*/  FSEL R62, R62, -INF , P3 ;  /* 0xff8000003e3e7808 */ /* 0x004fe40001800000 */
[----:B------:R-:W-:Y:S02]  /*111c0*/  FMNMX.FTZ R33, R60, R33, !PT ;  /* 0x000000213c217209 */ /* 0x000fe40007810000 */
[----:B------:R-:W-:Y:S01]  /*111d0*/  ISETP.GT.AND P3, PT, R65, 0x60, PT ;  /* 0x000000604100780c */ /* 0x000fe20003f64270 */
[----:B------:R-:W-:Y:S01]  /*111e0*/  MUFU.TANH R41, R41 ;  /* 0x0000002900297308 */ /* 0x000fe20000002400 */
[----:B-1----:R-:W-:-:S02]  /*111f0*/  FSEL R110, R61, -INF , P2 ;  /* 0xff8000003d6e7808 */ /* 0x002fc40001000000 */
[----:B------:R-:W-:Y:S02]  /*11200*/  FMNMX.FTZ R59, R62, R33, !PT ;  /* 0x000000213e3b7209 */ /* 0x000fe40007810000 */
[C---:B------:R-:W-:Y:S02]  /*11210*/  ISETP.GT.AND P2, PT, R65.reuse, 0x61, PT ;  /* 0x000000614100780c */ /* 0x040fe40003f44270 */
[----:B------:R-:W-:Y:S01]  /*11220*/  FMNMX.FTZ R59, R110, R59, !PT ;  /* 0x0000003b6e3b7209 */ /* 0x000fe20007810000 */
[----:B------:R-:W1:Y:S01]  /*11230*/  MUFU.TANH R35, R35 ;  /* 0x0000002300237308 */ /* 0x000e620000002400 */
[----:B0-----:R-:W-:Y:S01]  /*11240*/  FSEL R138, R40, -INF , P3 ;  /* 0xff800000288a7808 */ /* 0x001fe20001800000 */
[----:B------:R-:W-:Y:S01]  /*11250*/  FFMA.FTZ R40, R106, R91, -R25 ;  /* 0x0000005b6a287223 */ /* 0x000fe20000010819 */
[----:B------:R-:W-:Y:S02]  /*11260*/  ISETP.GT.AND P3, PT, R65, 0x68, PT ;  /* 0x000000684100780c */ /* 0x000fe40003f64270 */
[----:B------:R-:W-:-:S03]  /*11270*/  FMNMX.FTZ R59, R138, R59, !PT ;  /* 0x0000003b8a3b7209 */ /* 0x000fc60007810000 */
[----:B------:R-:W0:Y:S08]  /*11280*/  MUFU.TANH R39, R39 ;  /* 0x0000002700277308 */ /* 0x000e300000002400 */
[----:B------:R-:W2:Y:S01]  /*11290*/  MUFU.TANH R43, R43 ;  /* 0x0000002b002b7308 */ /* 0x000ea20000002400 */
[----:B-1----:R-:W-:Y:S01]  /*112a0*/  FSEL R106, R35, -INF , P3 ;  /* 0xff800000236a7808 */ /* 0x002fe20001800000 */
[----:B------:R-:W-:Y:S01]  /*112b0*/  FFMA.FTZ R35, R102, R91, -R25 ;  /* 0x0000005b66237223 */ /* 0x000fe20000010819 */
[----:B------:R-:W-:-:S05]  /*112c0*/  ISETP.GT.AND P3, PT, R65, 0x70, PT ;  /* 0x000000704100780c */ /* 0x000fca0003f64270 */
[----:B------:R1:W-:Y:S08]  /*112d0*/  MUFU.EX2 R15, R14 ;  /* 0x0000000e000f7308 */ /* 0x0003f00000000800 */
[----:B------:R-:W3:Y:S01]  /*112e0*/  MUFU.TANH R45, R45 ;  /* 0x0000002d002d7308 */ /* 0x000ee20000002400 */
[----:B-1----:R-:W-:-:S01]  /*112f0*/  FFMA.FTZ R14, R108, R91, -R25 ;  /* 0x0000005b6c0e7223 */ /* 0x002fc20000010819 */
[----:B------:R-:W-:Y:S01]  /*11300*/  FSEL R108, R41, -INF , P2 ;  /* 0xff800000296c7808 */ /* 0x000fe20001000000 */
[----:B------:R-:W-:-:S01]  /*11310*/  FFMA.FTZ R41, R54, R91, -R25 ;  /* 0x0000005b36297223 */ /* 0x000fc20000010819 */
[----:B------:R-:W-:Y:S01]  /*11320*/  ISETP.GT.AND P2, PT, R65, 0x69, PT ;  /* 0x000000694100780c */ /* 0x000fe20003f44270 */
[----:B------:R-:W-:-:S01]  /*11330*/  FFMA.FTZ R54, R26, R91, -R25 ;  /* 0x0000005b1a367223 */ /* 0x000fc20000010819 */
[----:B------:R-:W-:Y:S01]  /*11340*/  FMNMX.FTZ R59, R108, R59, !PT ;  /* 0x0000003b6c3b7209 */ /* 0x000fe20007810000 */
[----:B------:R-:W-:-:S01]  /*11350*/  FFMA.FTZ R26, R42, R91, -R25 ;  /* 0x0000005b2a1a7223 */ /* 0x000fc20000010819 */
[----:B------:R-:W1:Y:S01]  /*11360*/  MUFU.TANH R49, R49 ;  /* 0x0000003100317308 */ /* 0x000e620000002400 */
[----:B0-----:R-:W-:Y:S01]  /*11370*/  FSEL R140, R39, -INF , P2 ;  /* 0xff800000278c7808 */ /* 0x001fe20001000000 */
[--C-:B------:R-:W-:Y:S01]  /*11380*/  FFMA.FTZ R39, R98, R91, -R25.reuse ;  /* 0x0000005b62277223 */ /* 0x100fe20000010819 */
[----:B------:R-:W-:Y:S01]  /*11390*/  FMNMX.FTZ R59, R106, R59, !PT ;  /* 0x0000003b6a3b7209 */ /* 0x000fe20007810000 */
[----:B------:R-:W-:Y:S01]  /*113a0*/  FFMA.FTZ R42, R68, R91, -R25 ;  /* 0x0000005b442a7223 */ /* 0x000fe20000010819 */
[----:B------:R-:W-:-:S02]  /*113b0*/  ISETP.GT.AND P2, PT, R65, 0x71, PT ;  /* 0x000000714100780c */ /* 0x000fc40003f44270 */
[----:B--2---:R-:W-:Y:S01]  /*113c0*/  FSEL R102, R43, -INF , P3 ;  /* 0xff8000002b667808 */ /* 0x004fe20001800000 */
[----:B------:R-:W0:Y:S01]  /*113d0*/  MUFU.TANH R47, R47 ;  /* 0x0000002f002f7308 */ /* 0x000e220000002400 */
[----:B------:R-:W-:Y:S01]  /*113e0*/  FMNMX.FTZ R59, R140, R59, !PT ;  /* 0x0000003b8c3b7209 */ /* 0x000fe20007810000 */
[-CC-:B------:R-:W-:Y:S01]  /*113f0*/  FFMA.FTZ R43, R30, R91.reuse, -R25.reuse ;  /* 0x0000005b1e2b7223 */ /* 0x180fe20000010819 */
[----:B------:R-:W-:Y:S01]  /*11400*/  ISETP.GT.AND P3, PT, R65, 0x78, PT ;  /* 0x000000784100780c */ /* 0x000fe20003f64270 */
[-CC-:B------:R-:W-:Y:S01]  /*11410*/  FFMA.FTZ R30, R50, R91.reuse, -R25.reuse ;  /* 0x0000005b321e7223 */ /* 0x180fe20000010819 */
[----:B---3--:R-:W-:Y:S01]  /*11420*/  FSEL R142, R45, -INF , P2 ;  /* 0xff8000002d8e7808 */ /* 0x008fe20001000000 */
[--C-:B------:R-:W-:Y:S01]  /*11430*/  FFMA.FTZ R45, R46, R91, -R25.reuse ;  /* 0x0000005b2e2d7223 */ /* 0x100fe20000010819 */
[----:B------:R-:W-:Y:S01]  /*11440*/  FMNMX.FTZ R59, R102, R59, !PT ;  /* 0x0000003b663b7209 */ /* 0x000fe20007810000 */
[----:B------:R-:W2:Y:S01]  /*11450*/  MUFU.TANH R53, R53 ;  /* 0x0000003500357308 */ /* 0x000ea20000002400 */
[----:B------:R-:W-:Y:S01]  /*11460*/  ISETP.GT.AND P2, PT, R65, 0x79, PT ;  /* 0x000000794100780c */ /* 0x000fe20003f44270 */
[-CC-:B------:R-:W-:Y:S01]  /*11470*/  FFMA.FTZ R46, R70, R91.reuse, -R25.reuse ;  /* 0x0000005b462e7223 */ /* 0x180fe20000010819 */
[----:B-1----:R-:W-:Y:S01]  /*11480*/  FSEL R144, R49, -INF , P3 ;  /* 0xff80000031907808 */ /* 0x002fe20001800000 */
[----:B------:R-:W-:Y:S01]  /*11490*/  FFMA.FTZ R49, R66, R91, -R25 ;  /* 0x0000005b42317223 */ /* 0x000fe20000010819 */
[----:B------:R-:W-:-:S02]  /*114a0*/  FMNMX.FTZ R59, R142, R59, !PT ;  /* 0x0000003b8e3b7209 */ /* 0x000fc40007810000 */
[----:B------:R-:W-:Y:S01]  /*114b0*/  ISETP.GT.AND P3, PT, R65, 0x80, PT ;  /* 0x000000804100780c */ /* 0x000fe20003f64270 */
[----:B------:R-:W1:Y:S01]  /*114c0*/  MUFU.TANH R51, R51 ;  /* 0x0000003300337308 */ /* 0x000e620000002400 */
[----:B0-----:R-:W-:Y:S01]  /*114d0*/  FSEL R146, R47, -INF , P2 ;  /* 0xff8000002f927808 */ /* 0x001fe20001000000 */
[--C-:B------:R-:W-:Y:S01]  /*114e0*/  FFMA.FTZ R47, R64, R91, -R25.reuse ;  /* 0x0000005b402f7223 */ /* 0x100fe20000010819 */
[----:B------:R-:W-:Y:S02]  /*114f0*/  FMNMX.FTZ R59, R144, R59, !PT ;  /* 0x0000003b903b7209 */ /* 0x000fe40007810000 */
[----:B------:R-:W-:Y:S02]  /*11500*/  ISETP.GT.AND P2, PT, R65, 0x81, PT ;  /* 0x000000814100780c */ /* 0x000fe40003f44270 */
[----:B------:R-:W-:Y:S01]  /*11510*/  FMNMX.FTZ R59, R146, R59, !PT ;  /* 0x0000003b923b7209 */ /* 0x000fe20007810000 */
[----:B------:R-:W0:Y:S01]  /*11520*/  MUFU.TANH R67, R67 ;  /* 0x0000004300437308 */ /* 0x000e220000002400 */
[----:B--2---:R-:W-:Y:S01]  /*11530*/  FSEL R98, R53, -INF , P3 ;  /* 0xff80000035627808 */ /* 0x004fe20001800000 */
[----:B------:R-:W-:Y:S01]  /*11540*/  FFMA.FTZ R53, R86, R91, -R25 ;  /* 0x0000005b56357223 */ /* 0x000fe20000010819 */
[----:B------:R-:W-:-:S02]  /*11550*/  ISETP.GT.AND P3, PT, R65, 0x88, PT ;  /* 0x000000884100780c */ /* 0x000fc40003f64270 */
[----:B------:R-:W-:-:S03]  /*11560*/  FMNMX.FTZ R59, R98, R59, !PT ;  /* 0x0000003b623b7209 */ /* 0x000fc60007810000 */
[----:B------:R-:W2:Y:S01]  /*11570*/  MUFU.TANH R55, R55 ;  /* 0x0000003700377308 */ /* 0x000ea20000002400 */
[----:B-1----:R-:W-:Y:S01]  /*11580*/  FSEL R148, R51, -INF , P2 ;  /* 0xff80000033947808 */ /* 0x002fe20001000000 */
[-CC-:B------:R-:W-:Y:S01]  /*11590*/  FFMA.FTZ R51, R38, R91.reuse, -R25.reuse ;  /* 0x0000005b26337223 */ /* 0x180fe20000010819 */
[----:B------:R-:W-:Y:S01]  /*115a0*/  ISETP.GT.AND P2, PT, R65, 0x89, PT ;  /* 0x000000894100780c */ /* 0x000fe20003f44270 */
[----:B------:R-:W-:Y:S01]  /*115b0*/  FFMA.FTZ R38, R84, R91, -R25 ;  /* 0x0000005b54267223 */ /* 0x000fe20000010819 */
[----:B------:R-:W-:-:S03]  /*115c0*/  FMNMX.FTZ R59, R148, R59, !PT ;  /* 0x0000003b943b7209 */ /* 0x000fc60007810000 */
[----:B------:R-:W1:Y:S01]  /*115d0*/  MUFU.TANH R71, R71 ;  /* 0x0000004700477308 */ /* 0x000e620000002400 */
[----:B0-----:R-:W-:Y:S02]  /*115e0*/  FSEL R150, R67, -INF , P3 ;  /* 0xff80000043967808 */ /* 0x001fe40001800000 */
[----:B------:R-:W-:Y:S02]  /*115f0*/  ISETP.GT.AND P3, PT, R65, 0x90, PT ;  /* 0x000000904100780c */ /* 0x000fe40003f64270 */
[----:B------:R-:W-:-:S03]  /*11600*/  FMNMX.FTZ R59, R150, R59, !PT ;  /* 0x0000003b963b7209 */ /* 0x000fc60007810000 */
[----:B------:R-:W0:Y:S01]  /*11610*/  MUFU.TANH R69, R69 ;  /* 0x0000004500457308 */ /* 0x000e220000002400 */
[----:B--2---:R-:W-:Y:S02]  /*11620*/  FSEL R152, R55, -INF , P2 ;  /* 0xff80000037987808 */ /* 0x004fe40001000000 */
[----:B------:R-:W-:Y:S02]  /*11630*/  ISETP.GT.AND P2, PT, R65, 0x91, PT ;  /* 0x000000914100780c */ /* 0x000fe40003f44270 */
[----:B------:R-:W-:-:S03]  /*11640*/  FMNMX.FTZ R59, R152, R59, !PT ;  /* 0x0000003b983b7209 */ /* 0x000fc60007810000 */
[----:B------:R-:W2:Y:S01]  /*11650*/  MUFU.TANH R83, R83 ;  /* 0x0000005300537308 */ /* 0x000ea20000002400 */
[----:B-1----:R-:W-:Y:S02]  /*11660*/  FSEL R154, R71, -INF , P3 ;  /* 0xff800000479a7808 */ /* 0x002fe40001800000 */
[----:B------:R-:W-:Y:S02]  /*11670*/  ISETP.GT.AND P3, PT, R65, 0x98, PT ;  /* 0x000000984100780c */ /* 0x000fe40003f64270 */
[----:B------:R-:W-:-:S03]  /*11680*/  FMNMX.FTZ R59, R154, R59, !PT ;  /* 0x0000003b9a3b7209 */ /* 0x000fc60007810000 */
[----:B------:R-:W1:Y:S01]  /*11690*/  MUFU.TANH R81, R81 ;  /* 0x0000005100517308 */ /* 0x000e620000002400 */
[----:B0-----:R-:W-:Y:S02]  /*116a0*/  FSEL R156, R69, -INF , P2 ;  /* 0xff800000459c7808 */ /* 0x001fe40001000000 */
[----:B------:R-:W-:Y:S02]  /*116b0*/  ISETP.GT.AND P2, PT, R65, 0x99, PT ;  /* 0x000000994100780c */ /* 0x000fe40003f44270 */
[----:B------:R-:W-:-:S03]  /*116c0*/  FMNMX.FTZ R59, R156, R59, !PT ;  /* 0x0000003b9c3b7209 */ /* 0x000fc60007810000 */
[----:B------:R0:W-:Y:S01]  /*116d0*/  MUFU.EX2 R33, R14 ;  /* 0x0000000e00217308 */ /* 0x0001e20000000800 */
[----:B--2---:R-:W-:-:S04]  /*116e0*/  FSEL R158, R83, -INF , P3 ;  /* 0xff800000539e7808 */ /* 0x004fc80001800000 */
[----:B------:R-:W-:-:S03]  /*116f0*/  FMNMX.FTZ R59, R158, R59, !PT ;  /* 0x0000003b9e3b7209 */ /* 0x000fc60007810000 */
[----:B------:R-:W-:Y:S01]  /*11700*/  MUFU.EX2 R24, R24 ;  /* 0x0000001800187308 */ /* 0x000fe20000000800 */
[----:B-1----:R-:W-:-:S04]  /*11710*/  FSEL R160, R81, -INF , P2 ;  /* 0xff80000051a07808 */ /* 0x002fc80001000000 */
[----:B------:R-:W-:-:S03]  /*11720*/  FMNMX.FTZ R59, R160, R59, !PT ;  /* 0x0000003ba03b7209 */ /* 0x000fc60007810000 */
[----:B------:R-:W1:Y:S02]  /*11730*/  MUFU.EX2 R27, R27 ;  /* 0x0000001b001b7308 */ /* 0x000e640000000800 */
[----:B0-----:R-:W0:Y:S06]  /*11740*/  SHFL.BFLY PT, R14, R59, 0x2, 0x1f ;  /* 0x0c401f003b0e7f89 */ /* 0x001e2c00000e0000 */
[----:B------:R-:W2:Y:S08]  /*11750*/  MUFU.EX2 R28, R28 ;  /* 0x0000001c001c7308 */ /* 0x000eb00000000800 */
[----:B------:R-:W3:Y:S01]  /*11760*/  MUFU.EX2 R29, R29 ;  /* 0x0000001d001d7308 */ /* 0x000ee20000000800 */
[----:B-1----:R-:W-:-:S07]  /*11770*/  FADD.FTZ R87, R24, R27 ;  /* 0x0000001b18577221 */ /* 0x002fce0000010000 */
[----:B------:R-:W1:Y:S01]  /*11780*/  MUFU.EX2 R31, R31 ;  /* 0x0000001f001f7308 */ /* 0x000e620000000800 */
[----:B--2---:R-:W-:-:S01]  /*11790*/  FADD.FTZ R86, R28, R87 ;  /* 0x000000571c567221 */ /* 0x004fc20000010000 */
[----:B0-----:R-:W-:-:S05]  /*117a0*/  FMNMX.FTZ R50, R59, R14, !PT ;  /* 0x0000000e3b327209 */ /* 0x001fca0007810000 */
[----:B------:R-:W0:Y:S01]  /*117b0*/  SHFL.BFLY PT, R55, R50, 0x1, 0x1f ;  /* 0x0c201f0032377f89 */ /* 0x000e2200000e0000 */
[----:B------:R-:W2:Y:S01]  /*117c0*/  MUFU.EX2 R32, R32 ;  /* 0x0000002000207308 */ /* 0x000ea20000000800 */
[----:B---3--:R-:W-:-:S01]  /*117d0*/  FADD.FTZ R86, R29, R86 ;  /* 0x000000561d567221 */ /* 0x008fc20000010000 */
[----:B------:R-:W-:-:S04]  /*117e0*/  F2FP.SATFINITE.E4M3.F32.PACK_AB_MERGE_C R185, R29, R28, RZ ;  /* 0x0000001c1db9723e */ /* 0x000fc800048070ff */
[----:B------:R-:W-:Y:S02]  /*117f0*/  F2FP.SATFINITE.E4M3.F32.PACK_AB_MERGE_C R185, R27, R24, R185 ;  /* 0x000000181bb9723e */ /* 0x000fe400048070b9 */
[----:B------:R-:W3:Y:S01]  /*11800*/  MUFU.EX2 R20, R20 ;  /* 0x0000001400147308 */ /* 0x000ee20000000800 */
[----:B-1----:R-:W-:-:S07]  /*11810*/  FADD.FTZ R93, R31, R86 ;  /* 0x000000561f5d7221 */ /* 0x002fce0000010000 */
[----:B------:R-:W1:Y:S01]  /*11820*/  MUFU.EX2 R36, R36 ;  /* 0x0000002400247308 */ /* 0x000e620000000800 */
[----:B--2---:R-:W-:-:S04]  /*11830*/  FADD.FTZ R86, R32, R93 ;  /* 0x0000005d20567221 */ /* 0x004fc80000010000 */
[----:B------:R-:W-:Y:S01]  /*11840*/  FADD.FTZ R93, R3, R86 ;  /* 0x00000056035d7221 */ /* 0x000fe20000010000 */
[----:B0-----:R-:W-:Y:S01]  /*11850*/  FMNMX.FTZ R14, R50, R55, !PT ;  /* 0x00000037320e7209 */ /* 0x001fe20007810000 */
[----:B------:R-:W-:Y:S01]  /*11860*/  FFMA.FTZ R55, R82, R91, -R25 ;  /* 0x0000005b52377223 */ /* 0x000fe20000010819 */
[----:B------:R-:W-:Y:S01]  /*11870*/  MUFU.EX2 R21, R21 ;  /* 0x0000001500157308 */ /* 0x000fe20000000800 */
[----:B---3--:R-:W-:-:S01]  /*11880*/  FADD.FTZ R86, R20, R93 ;  /* 0x0000005d14567221 */ /* 0x008fc20000010000 */
[C---:B------:R-:W-:Y:S01]  /*11890*/  FSETP.NEU.FTZ.AND P2, PT, R14.reuse, -INF , PT ;  /* 0xff8000000e00780b */ /* 0x040fe20003f5d000 */
[----:B------:R-:W-:-:S01]  /*118a0*/  FFMA.FTZ R61, R14, R91, -8 ;  /* 0xc10000000e3d7423 */ /* 0x000fc2000001005b */
[----:B------:R-:W-:Y:S01]  /*118b0*/  F2FP.SATFINITE.E4M3.F32.PACK_AB_MERGE_C R187, R20, R3, RZ ;  /* 0x0000000314bb723e */ /* 0x000fe200048070ff */
[----:B------:R-:W-:-:S01]  /*118c0*/  FADD.FTZ R93, R13, R86 ;  /* 0x000000560d5d7221 */ /* 0x000fc20000010000 */
[-CC-:B------:R-:W-:Y:S01]  /*118d0*/  FFMA.FTZ R50, R92, R91.reuse, -R25.reuse ;  /* 0x0000005b5c327223 */ /* 0x180fe20000010819 */
[----:B------:R-:W-:-:S01]  /*118e0*/  FFMA.FTZ R25, R94, R91, -R25 ;  /* 0x0000005b5e197223 */ /* 0x000fc20000010819 */
[----:B------:R-:W-:Y:S01]  /*118f0*/  FSEL R61, R61, RZ, P2 ;  /* 0x000000ff3d3d7208 */ /* 0x000fe20001000000 */
[----:B------:R-:W0:Y:S01]  /*11900*/  MUFU.EX2 R52, R52 ;  /* 0x0000003400347308 */ /* 0x000e220000000800 */
[----:B-1----:R-:W-:-:S01]  /*11910*/  FADD.FTZ R86, R36, R93 ;  /* 0x0000005d24567221 */ /* 0x002fc20000010000 */
[----:B------:R-:W-:-:S02]  /*11920*/  F2FP.SATFINITE.E4M3.F32.PACK_AB_MERGE_C R187, R32, R31, R187 ;  /* 0x0000001f20bb723e */ /* 0x000fc400048070bb */
[----:B------:R-:W-:-:S01]  /*11930*/  FFMA.FTZ R59, R114, R91, -R61 ;  /* 0x0000005b723b7223 */ /* 0x000fc2000001083d */
[-CC-:B------:R-:W-:Y:S01]  /*11940*/  FFMA.FTZ R64, R37, R91.reuse, -R61.reuse ;  /* 0x0000005b25407223 */ /* 0x180fe2000001083d */
[----:B------:R-:W-:-:S01]  /*11950*/  FFMA.FTZ R63, R134, R91, -R61 ;  /* 0x0000005b863f7223 */ /* 0x000fc2000001083d */
[-CC-:B------:R-:W-:Y:S01]  /*11960*/  FFMA.FTZ R68, R132, R91.reuse, -R61.reuse ;  /* 0x0000005b84447223 */ /* 0x180fe2000001083d */
[----:B------:R-:W-:-:S01]  /*11970*/  FFMA.FTZ R37, R130, R91, -R61 ;  /* 0x0000005b82257223 */ /* 0x000fc2000001083d */
[-CC-:B------:R-:W-:Y:S01]  /*11980*/  FFMA.FTZ R66, R136, R91.reuse, -R61.reuse ;  /* 0x0000005b88427223 */ /* 0x180fe2000001083d */
        /* <DEDUP_REMOVED lines=17> */
[----:B0-----:R-:W-:Y:S01]  /*11aa0*/  F2FP.SATFINITE.E4M3.F32.PACK_AB_MERGE_C R181, R52, R21, RZ ;  /* 0x0000001534b5723e */ /* 0x001fe200048070ff */
[-CC-:B------:R-:W-:Y:S01]  /*11ab0*/  FFMA.FTZ R58, R112, R91.reuse, -R61.reuse ;  /* 0x0000005b703a7223 */ /* 0x180fe2000001083d */
[----:B------:R-:W-:-:S01]  /*11ac0*/  FFMA.FTZ R73, R60, R91, -R61 ;  /* 0x0000005b3c497223 */ /* 0x000fc2000001083d */
[-CC-:B------:R-:W-:Y:S01]  /*11ad0*/  FFMA.FTZ R60, R62, R91.reuse, -R61.reuse ;  /* 0x0000005b3e3c7223 */ /* 0x180fe2000001083d */
[----:B------:R-:W-:-:S01]  /*11ae0*/  FFMA.FTZ R77, R110, R91, -R61 ;  /* 0x0000005b6e4d7223 */ /* 0x000fc2000001083d */
[----:B------:R-:W-:Y:S01]  /*11af0*/  FFMA.FTZ R138, R138, R91, -R61 ;  /* 0x0000005b8a8a7223 */ /* 0x000fe2000001083d */
[----:B------:R-:W-:Y:S01]  /*11b00*/  PRMT R62, R105, 0x654, R0 ;  /* 0x00000654693e7816 */ /* 0x000fe20000000000 */
[----:B------:R-:W0:Y:S01]  /*11b10*/  MUFU.EX2 R68, R68 ;  /* 0x0000004400447308 */ /* 0x000e220000000800 */
[----:B-1----:R-:W-:-:S01]  /*11b20*/  FADD.FTZ R80, R59, R64 ;  /* 0x000000403b507221 */ /* 0x002fc20000010000 */
[-CC-:B------:R-:W-:Y:S01]  /*11b30*/  FFMA.FTZ R79, R108, R91.reuse, -R61.reuse ;  /* 0x0000005b6c4f7223 */ /* 0x180fe2000001083d */
[----:B------:R1:W-:Y:S01]  /*11b40*/  SYNCS.ARRIVE.TRANS64.RED.A1T0 RZ, [R62+URZ], RZ ;  /* 0x000000ff3eff79a7 */ /* 0x0003e2000810043f */
[----:B------:R-:W-:-:S01]  /*11b50*/  FFMA.FTZ R85, R140, R91, -R61 ;  /* 0x0000005b8c557223 */ /* 0x000fc2000001083d */
[-CC-:B------:R-:W-:Y:S01]  /*11b60*/  FFMA.FTZ R78, R102, R91.reuse, -R61.reuse ;  /* 0x0000005b664e7223 */ /* 0x180fe2000001083d */
[----:B------:R-:W-:-:S01]  /*11b70*/  FFMA.FTZ R87, R142, R91, -R61 ;  /* 0x0000005b8e577223 */ /* 0x000fc2000001083d */
[----:B------:R-:W-:Y:S01]  /*11b80*/  FFMA.FTZ R144, R144, R91, -R61 ;  /* 0x0000005b90907223 */ /* 0x000fe2000001083d */
[----:B------:R-:W3:Y:S01]  /*11b90*/  MUFU.EX2 R37, R37 ;  /* 0x0000002500257308 */ /* 0x000ee20000000800 */
[----:B--2---:R-:W-:-:S01]  /*11ba0*/  FADD.FTZ R89, R63, R80 ;  /* 0x000000503f597221 */ /* 0x004fc20000010000 */
[-CC-:B------:R-:W-:Y:S01]  /*11bb0*/  FFMA.FTZ R146, R146, R91.reuse, -R61.reuse ;  /* 0x0000005b92927223 */ /* 0x180fe2000001083d */
[----:B-1----:R-:W-:-:S01]  /*11bc0*/  FFMA.FTZ R62, R106, R91, -R61 ;  /* 0x0000005b6a3e7223 */ /* 0x002fc2000001083d */
[-CC-:B------:R-:W-:Y:S01]  /*11bd0*/  FFMA.FTZ R98, R98, R91.reuse, -R61.reuse ;  /* 0x0000005b62627223 */ /* 0x180fe2000001083d */
[----:B------:R-:W1:Y:S01]  /*11be0*/  @P0 LDC R31, c[0x0][0x44c] ;  /* 0x00011300ff1f0b82 */ /* 0x000e620000000800 */
[----:B------:R-:W-:-:S01]  /*11bf0*/  FFMA.FTZ R148, R148, R91, -R61 ;  /* 0x0000005b94947223 */ /* 0x000fc2000001083d */
[----:B------:R-:W-:Y:S01]  /*11c00*/  FFMA.FTZ R150, R150, R91, -R61 ;  /* 0x0000005b96967223 */ /* 0x000fe2000001083d */
[----:B------:R-:W2:Y:S01]  /*11c10*/  MUFU.EX2 R66, R66 ;  /* 0x0000004200427308 */ /* 0x000ea20000000800 */
[----:B0-----:R-:W-:-:S01]  /*11c20*/  FADD.FTZ R80, R68, R89 ;  /* 0x0000005944507221 */ /* 0x001fc20000010000 */
[----:B------:R-:W-:Y:S01]  /*11c30*/  FFMA.FTZ R152, R152, R91, -R61 ;  /* 0x0000005b98987223 */ /* 0x000fe2000001083d */
[----:B------:R-:W-:Y:S01]  /*11c40*/  F2FP.SATFINITE.E4M3.F32.PACK_AB_MERGE_C R181, R36, R13, R181 ;  /* 0x0000000d24b5723e */ /* 0x000fe200048070b5 */
[-CC-:B------:R-:W-:Y:S01]  /*11c50*/  FFMA.FTZ R154, R154, R91.reuse, -R61.reuse ;  /* 0x0000005b9a9a7223 */ /* 0x180fe2000001083d */
[----:B------:R-:W-:-:S01]  /*11c60*/  FFMA.FTZ R156, R156, R91, -R61 ;  /* 0x0000005b9c9c7223 */ /* 0x000fc2000001083d */
[-CC-:B------:R-:W-:Y:S01]  /*11c70*/  FFMA.FTZ R158, R158, R91.reuse, -R61.reuse ;  /* 0x0000005b9e9e7223 */ /* 0x180fe2000001083d */
[----:B------:R-:W-:-:S01]  /*11c80*/  FFMA.FTZ R61, R160, R91, -R61 ;  /* 0x0000005ba03d7223 */ /* 0x000fc2000001083d */
[----:B------:R-:W0:Y:S01]  /*11c90*/  MUFU.EX2 R67, R67 ;  /* 0x0000004300437308 */ /* 0x000e220000000800 */
[----:B---3--:R-:W-:-:S01]  /*11ca0*/  FADD.FTZ R89, R37, R80 ;  /* 0x0000005025597221 */ /* 0x008fc20000010000 */
[----:B------:R-:W-:-:S04]  /*11cb0*/  F2FP.SATFINITE.E4M3.F32.PACK_AB_MERGE_C R184, R68, R63, RZ ;  /* 0x0000003f44b8723e */ /* 0x000fc800048070ff */
[----:B------:R-:W-:Y:S02]  /*11cc0*/  F2FP.SATFINITE.E4M3.F32.PACK_AB_MERGE_C R184, R64, R59, R184 ;  /* 0x0000003b40b8723e */ /* 0x000fe400048070b8 */
[----:B------:R-:W3:Y:S01]  /*11cd0*/  MUFU.EX2 R82, R82 ;  /* 0x0000005200527308 */ /* 0x000ee20000000800 */
[----:B--2---:R-:W-:-:S07]  /*11ce0*/  FADD.FTZ R80, R66, R89 ;  /* 0x0000005942507221 */ /* 0x004fce0000010000 */
[----:B------:R-:W2:Y:S01]  /*11cf0*/  MUFU.EX2 R65, R65 ;  /* 0x0000004100417308 */ /* 0x000ea20000000800 */
[----:B0-----:R-:W-:-:S07]  /*11d00*/  FADD.FTZ R89, R67, R80 ;  /* 0x0000005043597221 */ /* 0x001fce0000010000 */
[----:B------:R-:W0:Y:S01]  /*11d10*/  MUFU.EX2 R70, R70 ;  /* 0x0000004600467308 */ /* 0x000e220000000800 */
[----:B---3--:R-:W-:-:S01]  /*11d20*/  FADD.FTZ R80, R82, R89 ;  /* 0x0000005952507221 */ /* 0x008fc20000010000 */
[----:B------:R-:W-:-:S04]  /*11d30*/  F2FP.SATFINITE.E4M3.F32.PACK_AB_MERGE_C R186, R82, R67, RZ ;  /* 0x0000004352ba723e */ /* 0x000fc800048070ff */
[----:B------:R-:W-:Y:S02]  /*11d40*/  F2FP.SATFINITE.E4M3.F32.PACK_AB_MERGE_C R186, R66, R37, R186 ;  /* 0x0000002542ba723e */ /* 0x000fe400048070ba */
[----:B------:R-:W-:Y:S01]  /*11d50*/  CS2R R66, SRZ ;  /* 0x0000000000427805 */ /* 0x000fe2000001ff00 */
[----:B------:R-:W3:Y:S01]  /*11d60*/  MUFU.EX2 R81, R81 ;  /* 0x0000005100517308 */ /* 0x000ee20000000800 */
[----:B--2---:R-:W-:-:S01]  /*11d70*/  FADD.FTZ R89, R65, R80 ;  /* 0x0000005041597221 */ /* 0x004fc20000010000 */
[----:B------:R-:W-:-:S06]  /*11d80*/  CS2R R36, SRZ ;  /* 0x0000000000247805 */ /* 0x000fcc000001ff00 */
[----:B------:R-:W2:Y:S01]  /*11d90*/  MUFU.EX2 R124, R124 ;  /* 0x0000007c007c7308 */ /* 0x000ea20000000800 */
[----:B0-----:R-:W-:-:S01]  /*11da0*/  FADD.FTZ R80, R70, R89 ;  /* 0x0000005946507221 */ /* 0x001fc20000010000 */
[----:B------:R-:W-:-:S04]  /*11db0*/  FADD.FTZ R89, R21, R86 ;  /* 0x0000005615597221 */ /* 0x000fc80000010000 */
[----:B------:R-:W-:Y:S02]  /*11dc0*/  FADD.FTZ R28, R52, R89 ;  /* 0x00000059341c7221 */ /* 0x000fe40000010000 */
[----:B------:R-:W0:Y:S01]  /*11dd0*/  MUFU.EX2 R69, R69 ;  /* 0x0000004500457308 */ /* 0x000e220000000800 */
[----:B---3--:R-:W-:-:S07]  /*11de0*/  FADD.FTZ R29, R81, R80 ;  /* 0x00000050511d7221 */ /* 0x008fce0000010000 */
[----:B------:R-:W3:Y:S01]  /*11df0*/  MUFU.EX2 R48, R48 ;  /* 0x0000003000307308 */ /* 0x000ee20000000800 */
[----:B--2---:R-:W-:-:S01]  /*11e00*/  FADD.FTZ R20, R124, R29 ;  /* 0x0000001d7c147221 */ /* 0x004fc20000010000 */
[----:B------:R-:W-:Y:S01]  /*11e10*/  FADD.FTZ R29, R15, R28 ;  /* 0x0000001c0f1d7221 */ /* 0x000fe20000010000 */
[----:B------:R-:W-:Y:S02]  /*11e20*/  F2FP.SATFINITE.E4M3.F32.PACK_AB_MERGE_C R180, R124, R81, RZ ;  /* 0x000000517cb4723e */ /* 0x000fe400048070ff */
[----:B------:R-:W-:Y:S02]  /*11e30*/  CS2R R80, SRZ ;  /* 0x0000000000507805 */ /* 0x000fe4000001ff00 */
[----:B------:R-:W-:Y:S01]  /*11e40*/  F2FP.SATFINITE.E4M3.F32.PACK_AB_MERGE_C R180, R70, R65, R180 ;  /* 0x0000004146b4723e */ /* 0x000fe200048070b4 */
[----:B------:R-:W2:Y:S01]  /*11e50*/  MUFU.EX2 R72, R72 ;  /* 0x0000004800487308 */ /* 0x000ea20000000800 */
[----:B0-----:R-:W-:-:S01]  /*11e60*/  FADD.FTZ R3, R69, R20 ;  /* 0x0000001445037221 */ /* 0x001fc20000010000 */
[----:B------:R-:W-:-:S06]  /*11e70*/  CS2R R64, SRZ ;  /* 0x0000000000407805 */ /* 0x000fcc000001ff00 */
        /* <DEDUP_REMOVED lines=9> */
[----:B--2---:R-:W-:-:S01]  /*11f10*/  FADD.FTZ R28, R57, R28 ;  /* 0x0000001c391c7221 */ /* 0x004fc20000010000 */
[----:B------:R-:W-:Y:S02]  /*11f20*/  F2FP.SATFINITE.E4M3.F32.PACK_AB_MERGE_C R183, R57, R56, RZ ;  /* 0x0000003839b7723e */ /* 0x000fe400048070ff */
[----:B------:R-:W-:Y:S01]  /*11f30*/  CS2R R56, SRZ ;  /* 0x0000000000387805 */ /* 0x000fe2000001ff00 */
[----:B------:R-:W-:Y:S01]  /*11f40*/  FADD.FTZ R27, R33, R28 ;  /* 0x0000001c211b7221 */ /* 0x000fe20000010000 */
[----:B------:R-:W-:Y:S01]  /*11f50*/  F2FP.SATFINITE.E4M3.F32.PACK_AB_MERGE_C R183, R48, R15, R183 ;  /* 0x0000000f30b7723e */ /* 0x000fe200048070b7 */
[----:B-1----:R-:W-:Y:S01]  /*11f60*/  @P0 IMAD.HI.U32 R28, R200, R31, RZ ;  /* 0x0000001fc81c0227 */ /* 0x002fe200078e00ff */
[----:B------:R-:W1:Y:S01]  /*11f70*/  MUFU.EX2 R40, R40 ;  /* 0x0000002800287308 */ /* 0x000e620000000800 */
[C---:B0-----:R-:W-:Y:S02]  /*11f80*/  F2FP.SATFINITE.E4M3.F32.PACK_AB_MERGE_C R182, R84.reuse, R83, RZ ;  /* 0x0000005354b6723e */ /* 0x041fe400048070ff */
[----:B------:R-:W-:Y:S01]  /*11f90*/  FADD.FTZ R84, R84, R21 ;  /* 0x0000001554547221 */ /* 0x000fe20000010000 */
[----:B------:R-:W-:-:S02]  /*11fa0*/  CS2R R82, SRZ ;  /* 0x0000000000527805 */ /* 0x000fc4000001ff00 */
[----:B------:R-:W-:Y:S02]  /*11fb0*/  F2FP.SATFINITE.E4M3.F32.PACK_AB_MERGE_C R182, R72, R69, R182 ;  /* 0x0000004548b6723e */ /* 0x000fe400048070b6 */
[----:B------:R-:W-:Y:S01]  /*11fc0*/  CS2R R68, SRZ ;  /* 0x0000000000447805 */ /* 0x000fe2000001ff00 */
[----:B------:R-:W0:Y:S01]  /*11fd0*/  MUFU.EX2 R74, R74 ;  /* 0x0000004a004a7308 */ /* 0x000e220000000800 */
[----:B---3--:R-:W-:-:S07]  /*11fe0*/  FADD.FTZ R21, R71, R84 ;  /* 0x0000005447157221 */ /* 0x008fce0000010000 */
[----:B------:R-:W2:Y:S01]  /*11ff0*/  MUFU.EX2 R35, R35 ;  /* 0x0000002300237308 */ /* 0x000ea20000000800 */
[----:B-1----:R-:W-:-:S07]  /*12000*/  FADD.FTZ R24, R40, R27 ;  /* 0x0000001b28187221 */ /* 0x002fce0000010000 */
[----:B------:R-:W1:Y:S01]  /*12010*/  MUFU.EX2 R100, R100 ;  /* 0x0000006400647308 */ /* 0x000e620000000800 */
[----:B0-----:R-:W-:-:S07]  /*12020*/  FADD.FTZ R20, R74, R21 ;  /* 0x000000154a147221 */ /* 0x001fce0000010000 */
[----:B------:R-:W0:Y:S01]  /*12030*/  MUFU.EX2 R75, R75 ;  /* 0x0000004b004b7308 */ /* 0x000e220000000800 */
[----:B--2---:R-:W-:-:S07]  /*12040*/  FADD.FTZ R29, R35, R24 ;  /* 0x00000018231d7221 */ /* 0x004fce0000010000 */
[----:B------:R-:W2:Y:S01]  /*12050*/  MUFU.EX2 R76, R76 ;  /* 0x0000004c004c7308 */ /* 0x000ea20000000800 */
[C---:B-1----:R-:W-:Y:S01]  /*12060*/  F2FP.SATFINITE.E4M3.F32.PACK_AB_MERGE_C R177, R100.reuse, R35, RZ ;  /* 0x0000002364b1723e */ /* 0x042fe200048070ff */
[----:B------:R-:W-:-:S03]  /*12070*/  FADD.FTZ R100, R100, R29 ;  /* 0x0000001d64647221 */ /* 0x000fc60000010000 */
[----:B------:R-:W-:Y:S02]  /*12080*/  F2FP.SATFINITE.E4M3.F32.PACK_AB_MERGE_C R177, R40, R33, R177 ;  /* 0x0000002128b1723e */ /* 0x000fe400048070b1 */
[----:B------:R-:W1:Y:S01]  /*12090*/  @P0 LDC R33, c[0x0][0x450] ;  /* 0x00011400ff210b82 */ /* 0x000e620000000800 */
[----:B------:R-:W3:Y:S01]  /*120a0*/  MUFU.EX2 R39, R39 ;  /* 0x0000002700277308 */ /* 0x000ee20000000800 */
[----:B0-----:R-:W-:-:S07]  /*120b0*/  FADD.FTZ R27, R75, R20 ;  /* 0x000000144b1b7221 */ /* 0x001fce0000010000 */
[----:B------:R-:W0:Y:S01]  /*120c0*/  MUFU.EX2 R58, R58 ;  /* 0x0000003a003a7308 */ /* 0x000e220000000800 */
[----:B--2---:R-:W-:-:S01]  /*120d0*/  FADD.FTZ R27, R76, R27 ;  /* 0x0000001b4c1b7221 */ /* 0x004fc20000010000 */
[----:B------:R-:W-:-:S04]  /*120e0*/  F2FP.SATFINITE.E4M3.F32.PACK_AB_MERGE_C R176, R76, R75, RZ ;  /* 0x0000004b4cb0723e */ /* 0x000fc800048070ff */
[----:B------:R-:W-:Y:S02]  /*120f0*/  F2FP.SATFINITE.E4M3.F32.PACK_AB_MERGE_C R176, R74, R71, R176 ;  /* 0x000000474ab0723e */ /* 0x000fe400048070b0 */
[----:B------:R-:W-:Y:S01]  /*12100*/  CS2R R74, SRZ ;  /* 0x00000000004a7805 */ /* 0x000fe2000001ff00 */
[----:B------:R-:W2:Y:S01]  /*12110*/  MUFU.EX2 R96, R96 ;  /* 0x0000006000607308 */ /* 0x000ea20000000800 */
[----:B---3--:R-:W-:-:S01]  /*12120*/  FADD.FTZ R29, R39, R100 ;  /* 0x00000064271d7221 */ /* 0x008fc20000010000 */
[----:B------:R-:W-:-:S06]  /*12130*/  CS2R R70, SRZ ;  /* 0x0000000000467805 */ /* 0x000fcc000001ff00 */
[----:B------:R-:W3:Y:S01]  /*12140*/  MUFU.EX2 R73, R73 ;  /* 0x0000004900497308 */ /* 0x000ee20000000800 */
[----:B0-----:R-:W-:-:S07]  /*12150*/  FADD.FTZ R20, R58, R27 ;  /* 0x0000001b3a147221 */ /* 0x001fce0000010000 */
[----:B------:R-:W0:Y:S01]  /*12160*/  MUFU.EX2 R41, R41 ;  /* 0x0000002900297308 */ /* 0x000e220000000800 */
[----:B--2---:R-:W-:-:S07]  /*12170*/  FADD.FTZ R24, R96, R29 ;  /* 0x0000001d60187221 */ /* 0x004fce0000010000 */
[----:B------:R-:W2:Y:S01]  /*12180*/  MUFU.EX2 R60, R60 ;  /* 0x0000003c003c7308 */ /* 0x000ea20000000800 */
[----:B---3--:R-:W-:-:S07]  /*12190*/  FADD.FTZ R15, R73, R20 ;  /* 0x00000014490f7221 */ /* 0x008fce0000010000 */
[----:B------:R-:W3:Y:S01]  /*121a0*/  MUFU.EX2 R54, R54 ;  /* 0x0000003600367308 */ /* 0x000ee20000000800 */
[----:B0-----:R-:W-:-:S07]  /*121b0*/  FADD.FTZ R27, R41, R24 ;  /* 0x00000018291b7221 */ /* 0x001fce0000010000 */
[----:B------:R-:W0:Y:S01]  /*121c0*/  MUFU.EX2 R77, R77 ;  /* 0x0000004d004d7308 */ /* 0x000e220000000800 */
[----:B--2---:R-:W-:-:S07]  /*121d0*/  FADD.FTZ R20, R60, R15 ;  /* 0x0000000f3c147221 */ /* 0x004fce0000010000 */
[----:B------:R-:W2:Y:S01]  /*121e0*/  MUFU.EX2 R26, R26 ;  /* 0x0000001a001a7308 */ /* 0x000ea20000000800 */
[----:B---3--:R-:W-:-:S01]  /*121f0*/  FADD.FTZ R27, R54, R27 ;  /* 0x0000001b361b7221 */ /* 0x008fc20000010000 */
[----:B------:R-:W-:Y:S02]  /*12200*/  F2FP.SATFINITE.E4M3.F32.PACK_AB_MERGE_C R179, R54, R41, RZ ;  /* 0x0000002936b3723e */ /* 0x000fe400048070ff */
[----:B------:R-:W-:Y:S02]  /*12210*/  CS2R R40, SRZ ;  /* 0x0000000000287805 */ /* 0x000fe4000001ff00 */
[----:B------:R-:W-:Y:S02]  /*12220*/  F2FP.SATFINITE.E4M3.F32.PACK_AB_MERGE_C R179, R96, R39, R179 ;  /* 0x0000002760b3723e */ /* 0x000fe400048070b3 */
[----:B------:R-:W3:Y:S01]  /*12230*/  MUFU.EX2 R0, R138 ;  /* 0x0000008a00007308 */ /* 0x000ee20000000800 */
[C---:B0-----:R-:W-:Y:S01]  /*12240*/  F2FP.SATFINITE.E4M3.F32.PACK_AB_MERGE_C R178, R77.reuse, R60, RZ ;  /* 0x0000003c4db2723e */ /* 0x041fe200048070ff */
[----:B------:R-:W-:-:S03]  /*12250*/  FADD.FTZ R77, R77, R20 ;  /* 0x000000144d4d7221 */ /* 0x000fc60000010000 */
[----:B------:R-:W-:Y:S02]  /*12260*/  F2FP.SATFINITE.E4M3.F32.PACK_AB_MERGE_C R178, R73, R58, R178 ;  /* 0x0000003a49b2723e */ /* 0x000fe400048070b2 */
[----:B------:R-:W-:Y:S02]  /*12270*/  CS2R R72, SRZ ;  /* 0x0000000000487805 */ /* 0x000fe4000001ff00 */
[----:B------:R-:W-:Y:S01]  /*12280*/  CS2R R58, SRZ ;  /* 0x00000000003a7805 */ /* 0x000fe2000001ff00 */
[----:B------:R-:W0:Y:S01]  /*12290*/  MUFU.EX2 R43, R43 ;  /* 0x0000002b002b7308 */ /* 0x000e220000000800 */
[----:B--2---:R-:W-:-:S07]  /*122a0*/  FADD.FTZ R24, R26, R27 ;  /* 0x0000001b1a187221 */ /* 0x004fce0000010000 */
        /* <DEDUP_REMOVED lines=10> */
[C---:B0-----:R-:W-:Y:S01]  /*12350*/  F2FP.SATFINITE.E4M3.F32.PACK_AB_MERGE_C R173, R45.reuse, R30, RZ ;  /* 0x0000001e2dad723e */ /* 0x041fe200048070ff */
[----:B------:R-:W-:Y:S01]  /*12360*/  FADD.FTZ R45, R45, R24 ;  /* 0x000000182d2d7221 */ /* 0x000fe20000010000 */
[----:B------:R-:W-:Y:S02]  /*12370*/  CS2R R30, SRZ ;  /* 0x00000000001e7805 */ /* 0x000fe4000001ff00 */
[----:B------:R-:W-:Y:S01]  /*12380*/  F2FP.SATFINITE.E4M3.F32.PACK_AB_MERGE_C R173, R43, R26, R173 ;  /* 0x0000001a2bad723e */ /* 0x000fe200048070ad */
[----:B------:R-:W-:Y:S01]  /*12390*/  IMAD.MOV.U32 R26, RZ, RZ, R200 ;  /* 0x000000ffff1a7224 */ /* 0x000fe200078e00c8 */
[----:B-1----:R-:W-:Y:S01]  /*123a0*/  @P0 SHF.R.U32.HI R26, RZ, R33, R28 ;  /* 0x00000021ff1a0219 */ /* 0x002fe2000001161c */
[----:B------:R-:W0:Y:S01]  /*123b0*/  MUFU.EX2 R34, R34 ;  /* 0x0000002200227308 */ /* 0x000e220000000800 */
[----:B--2---:R-:W-:-:S01]  /*123c0*/  FADD.FTZ R20, R62, R27 ;  /* 0x0000001b3e147221 */ /* 0x004fc20000010000 */
[----:B------:R-:W-:-:S06]  /*123d0*/  CS2R R32, SRZ ;  /* 0x0000000000207805 */ /* 0x000fcc000001ff00 */
[----:B------:R-:W1:Y:S01]  /*123e0*/  MUFU.EX2 R78, R78 ;  /* 0x0000004e004e7308 */ /* 0x000e620000000800 */
[C---:B---3--:R-:W-:Y:S01]  /*123f0*/  F2FP.SATFINITE.E4M3.F32.PACK_AB_MERGE_C R172, R85.reuse, R62, RZ ;  /* 0x0000003e55ac723e */ /* 0x048fe200048070ff */
[----:B------:R-:W-:Y:S01]  /*12400*/  FADD.FTZ R85, R85, R20 ;  /* 0x0000001455557221 */ /* 0x000fe20000010000 */
[----:B------:R-:W-:Y:S02]  /*12410*/  CS2R R62, SRZ ;  /* 0x00000000003e7805 */ /* 0x000fe4000001ff00 */
[----:B------:R-:W-:-:S03]  /*12420*/  F2FP.SATFINITE.E4M3.F32.PACK_AB_MERGE_C R172, R79, R0, R172 ;  /* 0x000000004fac723e */ /* 0x000fc600048070ac */
[----:B------:R-:W2:Y:S01]  /*12430*/  MUFU.EX2 R47, R47 ;  /* 0x0000002f002f7308 */ /* 0x000ea20000000800 */
[----:B0-----:R-:W-:-:S07]  /*12440*/  FADD.FTZ R20, R34, R45 ;  /* 0x0000002d22147221 */ /* 0x001fce0000010000 */
[----:B------:R-:W-:Y:S01]  /*12450*/  MUFU.EX2 R42, R42 ;  /* 0x0000002a002a7308 */ /* 0x000fe20000000800 */
[----:B-1----:R-:W-:-:S01]  /*12460*/  FADD.FTZ R0, R78, R85 ;  /* 0x000000554e007221 */ /* 0x002fc20000010000 */
[----:B------:R-:W-:-:S06]  /*12470*/  CS2R R84, SRZ ;  /* 0x0000000000547805 */ /* 0x000fcc000001ff00 */
[----:B------:R-:W0:Y:S01]  /*12480*/  MUFU.EX2 R49, R49 ;  /* 0x0000003100317308 */ /* 0x000e220000000800 */
[----:B--2---:R-:W-:-:S07]  /*12490*/  FADD.FTZ R29, R47, R20 ;  /* 0x000000142f1d7221 */ /* 0x004fce0000010000 */
[----:B------:R-:W1:Y:S08]  /*124a0*/  MUFU.EX2 R87, R87 ;  /* 0x0000005700577308 */ /* 0x000e700000000800 */
[----:B------:R-:W-:Y:S01]  /*124b0*/  MUFU.EX2 R144, R144 ;  /* 0x0000009000907308 */ /* 0x000fe20000000800 */
[----:B0-----:R-:W-:Y:S01]  /*124c0*/  F2FP.SATFINITE.E4M3.F32.PACK_AB_MERGE_C R20, R49, R42, RZ ;  /* 0x0000002a3114723e */ /* 0x001fe200048070ff */
[----:B------:R-:W-:Y:S01]  /*124d0*/  FADD.FTZ R42, R42, R29 ;  /* 0x0000001d2a2a7221 */ /* 0x000fe20000010000 */
[----:B------:R-:W-:-:S02]  /*124e0*/  CS2R R28, SRZ ;  /* 0x00000000001c7805 */ /* 0x000fc4000001ff00 */
[----:B------:R-:W-:Y:S01]  /*124f0*/  F2FP.SATFINITE.E4M3.F32.PACK_AB_MERGE_C R175, R47, R34, R20 ;  /* 0x000000222faf723e */ /* 0x000fe20004807014 */
[----:B------:R-:W-:-:S01]  /*12500*/  FADD.FTZ R49, R49, R42 ;  /* 0x0000002a31317221 */ /* 0x000fc20000010000 */
[----:B------:R-:W-:Y:S01]  /*12510*/  CS2R R42, SRZ ;  /* 0x00000000002a7805 */ /* 0x000fe2000001ff00 */
[----:B------:R-:W0:Y:S01]  /*12520*/  MUFU.EX2 R3, R146 ;  /* 0x0000009200037308 */ /* 0x000e220000000800 */
[----:B-1----:R-:W-:-:S01]  /*12530*/  FADD.FTZ R27, R87, R0 ;  /* 0x00000000571b7221 */ /* 0x002fc20000010000 */
[----:B------:R-:W-:-:S06]  /*12540*/  CS2R R34, SRZ ;  /* 0x0000000000227805 */ /* 0x000fcc000001ff00 */
[----:B------:R-:W1:Y:S08]  /*12550*/  MUFU.EX2 R46, R46 ;  /* 0x0000002e002e7308 */ /* 0x000e700000000800 */
[----:B------:R-:W2:Y:S01]  /*12560*/  MUFU.EX2 R98, R98 ;  /* 0x0000006200627308 */ /* 0x000ea20000000800 */
[----:B0-----:R-:W-:Y:S01]  /*12570*/  F2FP.SATFINITE.E4M3.F32.PACK_AB_MERGE_C R0, R3, R144, RZ ;  /* 0x000000900300723e */ /* 0x001fe200048070ff */
[----:B------:R-:W-:-:S03]  /*12580*/  FADD.FTZ R144, R144, R27 ;  /* 0x0000001b90907221 */ /* 0x000fc60000010000 */
[----:B------:R-:W-:Y:S01]  /*12590*/  F2FP.SATFINITE.E4M3.F32.PACK_AB_MERGE_C R174, R87, R78, R0 ;  /* 0x0000004e57ae723e */ /* 0x000fe20004807000 */
[----:B------:R-:W-:-:S01]  /*125a0*/  FADD.FTZ R3, R3, R144 ;  /* 0x0000009003037221 */ /* 0x000fc20000010000 */
[----:B------:R-:W-:Y:S01]  /*125b0*/  CS2R R86, SRZ ;  /* 0x0000000000567805 */ /* 0x000fe2000001ff00 */
[----:B------:R-:W0:Y:S01]  /*125c0*/  MUFU.EX2 R51, R51 ;  /* 0x0000003300337308 */ /* 0x000e220000000800 */
[----:B-1----:R-:W-:-:S01]  /*125d0*/  FADD.FTZ R20, R46, R49 ;  /* 0x000000312e147221 */ /* 0x002fc20000010000 */
[----:B------:R-:W-:Y:S02]  /*125e0*/  CS2R R78, SRZ ;  /* 0x00000000004e7805 */ /* 0x000fe4000001ff00 */
[----:B------:R-:W-:-:S04]  /*125f0*/  CS2R R48, SRZ ;  /* 0x0000000000307805 */ /* 0x000fc8000001ff00 */
        /* <DEDUP_REMOVED lines=11> */
[----:B------:R-:W-:Y:S01]  /*126b0*/  FADD.FTZ R150, R150, R3 ;  /* 0x0000000396967221 */ /* 0x000fe20000010000 */
[----:B------:R-:W-:-:S02]  /*126c0*/  IADD3 R3, R26, R189, -R191 ;  /* 0x000000bd1a037210 */ /* 0x000fc40007ffe8bf */
[----:B------:R-:W-:Y:S02]  /*126d0*/  CS2R R26, SRZ ;  /* 0x00000000001a7805 */ /* 0x000fe4000001ff00 */
[----:B------:R-:W-:Y:S01]  /*126e0*/  F2FP.SATFINITE.E4M3.F32.PACK_AB_MERGE_C R168, R21, R98, R24 ;  /* 0x0000006215a8723e */ /* 0x000fe20004807018 */
[----:B------:R-:W-:Y:S01]  /*126f0*/  FADD.FTZ R13, R13, R150 ;  /* 0x000000960d0d7221 */ /* 0x000fe20000010000 */
[----:B------:R-:W0:Y:S01]  /*12700*/  MUFU.EX2 R154, R154 ;  /* 0x0000009a009a7308 */ /* 0x000e220000000800 */
[C---:B-1----:R-:W-:Y:S01]  /*12710*/  F2FP.SATFINITE.E4M3.F32.PACK_AB_MERGE_C R38, R53.reuse, R38, RZ ;  /* 0x000000263526723e */ /* 0x042fe200048070ff */
[----:B------:R-:W-:Y:S01]  /*12720*/  FADD.FTZ R53, R53, R0 ;  /* 0x0000000035357221 */ /* 0x000fe20000010000 */
[----:B------:R-:W-:Y:S02]  /*12730*/  IMAD.HI R24, R3, 0x66666667, RZ ;  /* 0x6666666703187827 */ /* 0x000fe400078e02ff */
[----:B------:R-:W-:Y:S02]  /*12740*/  F2FP.SATFINITE.E4M3.F32.PACK_AB_MERGE_C R169, R51, R46, R38 ;  /* 0x0000002e33a9723e */ /* 0x000fe40004807026 */
[----:B------:R-:W-:-:S02]  /*12750*/  CS2R R46, SRZ ;  /* 0x00000000002e7805 */ /* 0x000fc4000001ff00 */
[----:B------:R-:W-:Y:S01]  /*12760*/  CS2R R38, SRZ ;  /* 0x0000000000267805 */ /* 0x000fe2000001ff00 */
[----:B------:R-:W1:Y:S01]  /*12770*/  MUFU.EX2 R55, R55 ;  /* 0x0000003700377308 */ /* 0x000e620000000800 */
[----:B--2---:R-:W-:-:S01]  /*12780*/  FADD.FTZ R20, R44, R53 ;  /* 0x000000352c147221 */ /* 0x004fc20000010000 */
[----:B------:R-:W-:-:S06]  /*12790*/  CS2R R52, SRZ ;  /* 0x0000000000347805 */ /* 0x000fcc000001ff00 */
[----:B------:R-:W2:Y:S01]  /*127a0*/  MUFU.EX2 R15, R156 ;  /* 0x0000009c000f7308 */ /* 0x000ea20000000800 */
[----:B0-----:R-:W-:-:S07]  /*127b0*/  FADD.FTZ R0, R154, R13 ;  /* 0x0000000d9a007221 */ /* 0x001fce0000010000 */
[----:B------:R-:W0:Y:S01]  /*127c0*/  MUFU.EX2 R50, R50 ;  /* 0x0000003200327308 */ /* 0x000e220000000800 */
[----:B-1----:R-:W-:-:S07]  /*127d0*/  FADD.FTZ R13, R55, R20 ;  /* 0x00000014370d7221 */ /* 0x002fce0000010000 */
[----:B------:R-:W-:Y:S01]  /*127e0*/  MUFU.EX2 R158, R158 ;  /* 0x0000009e009e7308 */ /* 0x000fe20000000800 */
[----:B--2---:R-:W-:-:S07]  /*127f0*/  FADD.FTZ R3, R15, R0 ;  /* 0x000000000f037221 */ /* 0x004fce0000010000 */
[----:B------:R-:W1:Y:S01]  /*12800*/  MUFU.EX2 R61, R61 ;  /* 0x0000003d003d7308 */ /* 0x000e620000000800 */
[----:B0-----:R-:W-:-:S01]  /*12810*/  FADD.FTZ R0, R50, R13 ;  /* 0x0000000d32007221 */ /* 0x001fc20000010000 */
[----:B------:R-:W-:-:S04]  /*12820*/  SHF.R.U32.HI R13, RZ, 0x1f, R24 ;  /* 0x0000001fff0d7819 */ /* 0x000fc80000011618 */
[----:B------:R-:W-:Y:S02]  /*12830*/  LEA.HI.SX32 R13, R24, R13, 0x1a ;  /* 0x0000000d180d7211 */ /* 0x000fe400078fd2ff */
[----:B------:R-:W0:Y:S02]  /*12840*/  MUFU.EX2 R25, R25 ;  /* 0x0000001900197308 */ /* 0x000e240000000800 */
[----:B------:R-:W-:-:S04]  /*12850*/  VIMNMX R13, RZ, R13, !PT ;  /* 0x0000000dff0d7248 */ /* 0x000fc80007fe0100 */
[----:B------:R-:W-:Y:S02]  /*12860*/  ISETP.GE.AND P2, PT, R219, R13, PT ;  /* 0x0000000ddb00720c */ /* 0x000fe40003f46270 */
[----:B-1----:R-:W-:Y:S01]  /*12870*/  F2FP.SATFINITE.E4M3.F32.PACK_AB_MERGE_C R21, R61, R158, RZ ;  /* 0x0000009e3d15723e */ /* 0x002fe200048070ff */
[----:B------:R-:W-:-:S03]  /*12880*/  FADD.FTZ R158, R158, R3 ;  /* 0x000000039e9e7221 */ /* 0x000fc60000010000 */
[----:B------:R-:W-:Y:S01]  /*12890*/  F2FP.SATFINITE.E4M3.F32.PACK_AB_MERGE_C R170, R15, R154, R21 ;  /* 0x0000009a0faa723e */ /* 0x000fe20004807015 */
[----:B------:R-:W-:-:S01]  /*128a0*/  FADD.FTZ R3, R61, R158 ;  /* 0x0000009e3d037221 */ /* 0x000fc20000010000 */
[----:B------:R-:W-:Y:S02]  /*128b0*/  CS2R R60, SRZ ;  /* 0x00000000003c7805 */ /* 0x000fe4000001ff00 */
[C---:B0-----:R-:W-:Y:S01]  /*128c0*/  F2FP.SATFINITE.E4M3.F32.PACK_AB_MERGE_C R15, R25.reuse, R50, RZ ;  /* 0x00000032190f723e */ /* 0x041fe200048070ff */
[----:B------:R-:W-:Y:S01]  /*128d0*/  FADD.FTZ R0, R25, R0 ;  /* 0x0000000019007221 */ /* 0x000fe20000010000 */
[----:B------:R-:W-:Y:S02]  /*128e0*/  CS2R R50, SRZ ;  /* 0x0000000000327805 */ /* 0x000fe4000001ff00 */
[----:B------:R-:W-:Y:S02]  /*128f0*/  CS2R R24, SRZ ;  /* 0x0000000000187805 */ /* 0x000fe4000001ff00 */
[----:B------:R-:W-:-:S02]  /*12900*/  F2FP.SATFINITE.E4M3.F32.PACK_AB_MERGE_C R171, R55, R44, R15 ;  /* 0x0000002c37ab723e */ /* 0x000fc4000480700f */
[----:B------:R-:W-:Y:S02]  /*12910*/  CS2R R54, SRZ ;  /* 0x0000000000367805 */ /* 0x000fe4000001ff00 */
[----:B------:R-:W-:Y:S01]  /*12920*/  CS2R R44, SRZ ;  /* 0x00000000002c7805 */ /* 0x000fe2000001ff00 */
[----:B------:R-:W-:Y:S06]  /*12930*/  @!P2 BRA `(.L_x_3155) ;  /* 0x0000004000d0a947 */ /* 0x000fec0003800000 */
[----:B------:R-:W-:Y:S01]  /*12940*/  IMAD.MOV.U32 R217, RZ, RZ, R90 ;  /* 0x000000ffffd97224 */ /* 0x000fe200078e005a */
[----:B------:R-:W-:Y:S01]  /*12950*/  MOV R223, R197 ;  /* 0x000000c500df7202 */ /* 0x000fe20000000f00 */
[----:B------:R-:W-:Y:S02]  /*12960*/  IMAD.MOV.U32 R218, RZ, RZ, R14 ;  /* 0x000000ffffda7224 */ /* 0x000fe400078e000e */
[----:B------:R-:W-:Y:S02]  /*12970*/  IMAD.MOV.U32 R220, RZ, RZ, R193 ;  /* 0x000000ffffdc7224 */ /* 0x000fe400078e00c1 */
[----:B------:R-:W-:-:S07]  /*12980*/  IMAD.MOV.U32 R87, RZ, RZ, RZ ;  /* 0x000000ffff577224 */ /* 0x000fce00078e00ff */
.L_x_3167:
        /* <DEDUP_REMOVED lines=8> */
.L_x_3157:
        /* <DEDUP_REMOVED lines=8> */
.L_x_3158:
[----:B------:R-:W-:Y:S04]  /*12a90*/  BSSY B0, `(.L_x_3156) ;  /* 0x0000004000007945 */ /* 0x000fe80003800000 */
[----:B-1----:R-:W-:Y:S05]  /*12aa0*/  @P3 BRA `(.L_x_3159) ;  /* 0x0000000000083947 */ /* 0x002fea0003800000 */
[----:B------:R-:W1:Y:S02]  /*12ab0*/  SYNCS.PHASECHK.TRANS64.TRYWAIT P3, [R15+URZ+0x22830], R14 ;  /* 0x0228300e0f0075a7 */ /* 0x000e64000806017f */
[----:B-1----:R-:W-:Y:S05]  /*12ac0*/  @!P3 BRA `(.L_x_3160) ;  /* 0x000001400034b947 */ /* 0x002fea0003800000 */
.L_x_3159:
[----:B------:R-:W-:Y:S05]  /*12ad0*/  BSYNC B0 ;  /* 0x0000000000007941 */ /* 0x000fea0003800000 */
.L_x_3156:
[----:B01----:R-:W0:Y:S01]  /*12ae0*/  S2R R14, SR_TID.X ;  /* 0x00000000000e7919 */ /* 0x003e220000002100 */
[----:B------:R-:W-:Y:S01]  /*12af0*/  VIADD R193, R220, 0x1 ;  /* 0x00000001dcc17836 */ /* 0x000fe20000000000 */
[----:B------:R-:W-:Y:S05]  /*12b00*/  WARPSYNC.ALL ;  /* 0x0000000000007948 */ /* 0x000fea0003800000 */
[C---:B------:R-:W-:Y:S01]  /*12b10*/  ISETP.NE.AND P3, PT, R193.reuse, 0x2, PT ;  /* 0x00000002c100780c */ /* 0x040fe20003f65270 */
[----:B------:R-:W-:Y:S01]  /*12b20*/  IMAD.MOV.U32 R21, RZ, RZ, 0x40000040 ;  /* 0x40000040ff157424 */ /* 0x000fe200078e00ff */
[C---:B------:R-:W-:Y:S01]  /*12b30*/  R2UR UR28, R8.reuse ;  /* 0x00000000081c72ca */ /* 0x040fe200000e0000 */
        /* <DEDUP_REMOVED lines=21> */
[----:B------:R-:W-:Y:S02]  /*12c90*/  R2UR UR51, R93 ;  /* 0x000000005d3372ca */ /* 0x000fe400000e0000 */
[----:B------:R-:W-:Y:S01]  /*12ca0*/  IADD3 R92, R14, 0x8, RZ ;  /* 0x000000080e5c7810 */ /* 0x000fe20007ffe0ff */
[----:B------:R-:W-:Y:S01]  /*12cb0*/  VIADD R14, R20, 0x100 ;  /* 0x00000100140e7836 */ /* 0x000fe20000000000 */
[----:B------:R-:W-:Y:S01]  /*12cc0*/  R2UR UR6, R90 ;  /* 0x000000005a0672ca */ /* 0x000fe200000e0000 */
[----:B------:R-:W-:Y:S01]  /*12cd0*/  VIADD R90, R20, 0x102 ;  /* 0x00000102145a7836 */ /* 0x000fe20000000000 */
[----:B------:R-:W-:Y:S01]  /*12ce0*/  R2UR UR7, R91 ;  /* 0x000000005b0772ca */ /* 0x000fe200000e0000 */
[----:B------:R0:W-:Y:S01]  /*12cf0*/  BAR.SYNC.DEFER_BLOCKING R92, 0x100 ;  /* 0x0004005c0000751d */ /* 0x0001e20000010000 */
[----:B------:R-:W-:-:S02]  /*12d00*/  R2UR UR34, R14 ;  /* 0x000000000e2272ca */ /* 0x000fc400000e0000 */
[----:B------:R-:W-:Y:S02]  /*12d10*/  R2UR UR48, R8 ;  /* 0x00000000083072ca */ /* 0x000fe400000e0000 */
[----:B------:R-:W-:Y:S02]  /*12d20*/  R2UR UR49, R9 ;  /* 0x00000000093172ca */ /* 0x000fe400000e0000 */
[----:B------:R-:W-:Y:S01]  /*12d30*/  R2UR UR46, R90 ;  /* 0x000000005a2e72ca */ /* 0x000fe200000e0000 */
[----:B0-----:R-:W-:Y:S01]  /*12d40*/  VIADD R92, R20, 0x202 ;  /* 0x00000202145c7836 */ /* 0x001fe20000000000 */
[----:B------:R-:W-:Y:S02]  /*12d50*/  R2UR UR47, R91 ;  /* 0x000000005b2f72ca */ /* 0x000fe400000e0000 */
[----:B------:R-:W-:Y:S01]  /*12d60*/  MOV R90, UR51 ;  /* 0x00000033005a7c02 */ /* 0x000fe20008000f00 */
[----:B------:R-:W-:Y:S01]  /*12d70*/  UMOV UR51, UR7 ;  /* 0x0000000700337c82 */ /* 0x000fe20008000000 */
[----:B------:R-:W-:Y:S01]  /*12d80*/  R2UR UR50, R92 ;  /* 0x000000005c3272ca */ /* 0x000fe200000e0000 */
[----:B------:R-:W-:Y:S01]  /*12d90*/  VIADD R92, R20, 0x4 ;  /* 0x00000004145c7836 */ /* 0x000fe20000000000 */
[----:B------:R-:W-:Y:S01]  /*12da0*/  R2UR UR4, R88 ;  /* 0x00000000580472ca */ /* 0x000fe200000e0000 */
[C---:B------:R-:W-:Y:S01]  /*12db0*/  VIADD R88, R20.reuse, 0x402 ;  /* 0x0000040214587836 */ /* 0x040fe20000000000 */
[----:B------:R-:W-:-:S02]  /*12dc0*/  IADD3 R14, R20, 0x400, RZ ;  /* 0x00000400140e7810 */ /* 0x000fc40007ffe0ff */
[----:B------:R-:W-:Y:S02]  /*12dd0*/  R2UR UR9, R15 ;  /* 0x000000000f0972ca */ /* 0x000fe400000e0000 */
[----:B------:R-:W-:Y:S01]  /*12de0*/  R2UR UR58, R88 ;  /* 0x00000000583a72ca */ /* 0x000fe200000e0000 */
[----:B------:R-:W-:Y:S01]  /*12df0*/  VIADD R88, R20, 0x204 ;  /* 0x0000020414587836 */ /* 0x000fe20000000000 */
[----:B------:R-:W-:Y:S01]  /*12e00*/  R2UR UR8, R14 ;  /* 0x000000000e0872ca */ /* 0x000fe200000e0000 */
[----:B------:R-:W-:Y:S01]  /*12e10*/  WARPGROUP.ARRIVE ;  /* 0x00000000000079c5 */ /* 0x000fe20000000000 */
[C---:B------:R-:W-:Y:S02]  /*12e20*/  R2UR UR5, R89.reuse ;  /* 0x00000000590572ca */ /* 0x040fe400000e0000 */
[----:B------:R-:W-:Y:S01]  /*12e30*/  MOV R91, UR50 ;  /* 0x00000032005b7c02 */ /* 0x000fe20008000f00 */
[----:B------:R-:W-:Y:S01]  /*12e40*/  UMOV UR50, UR6 ;  /* 0x0000000600327c82 */ /* 0x000fe20008000000 */
[----:B------:R-:W-:Y:S01]  /*12e50*/  R2UR UR14, R88 ;  /* 0x00000000580e72ca */ /* 0x000fe200000e0000 */
[----:B------:R-:W-:Y:S01]  /*12e60*/  QGMMA.64x32x32.F32.E4M3.E4M3 R152, gdesc[UR28], RZ, !UPT, gsb0 ;  /* 0x006000001c9879f3 */ /* 0x000fe2000c0008ff */
[----:B------:R-:W-:Y:S01]  /*12e70*/  VIADD R88, R20, 0x404 ;  /* 0x0000040414587836 */ /* 0x000fe20000000000 */
[----:B------:R-:W-:-:S02]  /*12e80*/  R2UR UR59, R89 ;  /* 0x00000000593b72ca */ /* 0x000fc400000e0000 */
[----:B------:R-:W-:Y:S01]  /*12e90*/  R2UR UR6, R92 ;  /* 0x000000005c0672ca */ /* 0x000fe200000e0000 */
[----:B------:R-:W-:Y:S01]  /*12ea0*/  VIADD R92, R20, 0x6 ;  /* 0x00000006145c7836 */ /* 0x000fe20000000000 */
[C---:B------:R-:W-:Y:S02]  /*12eb0*/  R2UR UR15, R89.reuse ;  /* 0x00000000590f72ca */ /* 0x040fe400000e0000 */
[----:B------:R-:W-:Y:S01]  /*12ec0*/  R2UR UR22, R88 ;  /* 0x00000000581672ca */ /* 0x000fe200000e0000 */
[----:B------:R-:W-:Y:S01]  /*12ed0*/  VIADD R88, R20, 0x206 ;  /* 0x0000020614587836 */ /* 0x000fe20000000000 */
[----:B------:R-:W-:Y:S01]  /*12ee0*/  R2UR UR23, R89 ;  /* 0x00000000591772ca */ /* 0x000fe200000e0000 */
[----:B------:R-:W-:Y:S01]  /*12ef0*/  IMAD.MOV.U32 R89, RZ, RZ, 0x40000040 ;  /* 0x40000040ff597424 */ /* 0x000fe200078e00ff */
[----:B------:R-:W-:Y:S02]  /*12f00*/  R2UR UR44, R8 ;  /* 0x00000000082c72ca */ /* 0x000fe400000e0000 */
[----:B------:R-:W-:-:S02]  /*12f10*/  R2UR UR45, R9 ;  /* 0x00000000092d72ca */ /* 0x000fc400000e0000 */
[C---:B------:R-:W-:Y:S02]  /*12f20*/  R2UR UR7, R93.reuse ;  /* 0x000000005d0772ca */ /* 0x040fe400000e0000 */
[----:B------:R-:W-:Y:S02]  /*12f30*/  R2UR UR26, R92 ;  /* 0x000000005c1a72ca */ /* 0x000fe400000e0000 */
[----:B------:R-:W-:Y:S02]  /*12f40*/  R2UR UR27, R93 ;  /* 0x000000005d1b72ca */ /* 0x000fe400000e0000 */
[----:B------:R-:W-:Y:S01]  /*12f50*/  MOV R224, UR47 ;  /* 0x0000002f00e07c02 */ /* 0x000fe20008000f00 */
[----:B------:R-:W-:Y:S01]  /*12f60*/  UMOV UR47, UR9 ;  /* 0x00000009002f7c82 */ /* 0x000fe20008000000 */
[----:B------:R-:W-:Y:S01]  /*12f70*/  MOV R225, UR46 ;  /* 0x0000002e00e17c02 */ /* 0x000fe20008000f00 */
[----:B------:R-:W-:Y:S01]  /*12f80*/  UMOV UR46, UR8 ;  /* 0x00000008002e7c82 */ /* 0x000fe20008000000 */
[----:B------:R-:W-:Y:S01]  /*12f90*/  MOV R227, UR6 ;  /* 0x0000000600e37c02 */ /* 0x000fe20008000f00 */
[----:B------:R-:W-:Y:S01]  /*12fa0*/  UMOV UR6, UR4 ;  /* 0x0000000400067c82 */ /* 0x000fe20008000000 */
[----:B------:R-:W-:-:S02]  /*12fb0*/  R2UR UR4, R10 ;  /* 0x000000000a0472ca */ /* 0x000fc400000e0000 */
[----:B------:R-:W-:Y:S01]  /*12fc0*/  MOV R226, UR7 ;  /* 0x0000000700e27c02 */ /* 0x000fe20008000f00 */
[----:B------:R-:W-:Y:S01]  /*12fd0*/  UMOV UR7, UR5 ;  /* 0x0000000500077c82 */ /* 0x000fe20008000000 */
[----:B------:R-:W-:Y:S02]  /*12fe0*/  R2UR UR5, R11 ;  /* 0x000000000b0572ca */ /* 0x000fe400000e0000 */
[----:B------:R-:W-:Y:S02]  /*12ff0*/  IADD3 R14, R20, 0x302, RZ ;  /* 0x00000302140e7810 */ /* 0x000fe40007ffe0ff */
[----:B------:R-:W-:Y:S02]  /*13000*/  R2UR UR55, R15 ;  /* 0x000000000f3772ca */ /* 0x000fe400000e0000 */
        /* <DEDUP_REMOVED lines=8> */
[----:B------:R-:W-:-:S02]  /*13090*/  R2UR UR8, R6 ;  /* 0x00000000060872ca */ /* 0x000fc400000e0000 */
[C---:B------:R-:W-:Y:S02]  /*130a0*/  R2UR UR9, R7.reuse ;  /* 0x00000000070972ca */ /* 0x040fe400000e0000 */
[----:B------:R-:W-:Y:S02]  /*130b0*/  R2UR UR12, R6 ;  /* 0x00000000060c72ca */ /* 0x000fe400000e0000 */
[----:B------:R-:W-:Y:S01]  /*130c0*/  R2UR UR13, R7 ;  /* 0x00000000070d72ca */ /* 0x000fe200000e0000 */
[----:B------:R-:W-:Y:S02]  /*130d0*/  WARPGROUP.DEPBAR.LE gsb0, 0x0 ;  /* 0x00008000000079c5 */ /* 0x000fe40000010000 */
[----:B------:R-:W-:Y:S01]  /*130e0*/  WARPGROUP.ARRIVE ;  /* 0x00000000000079c5 */ /* 0x000fe20000000000 */
[----:B------:R-:W-:Y:S02]  /*130f0*/  IADD3 R14, R20, 0x304, RZ ;  /* 0x00000304140e7810 */ /* 0x000fe40007ffe0ff */
[----:B------:R-:W-:-:S02]  /*13100*/  R2UR UR19, R15 ;  /* 0x000000000f1372ca */ /* 0x000fc400000e0000 */
[----:B------:R-:W-:Y:S01]  /*13110*/  R2UR UR18, R14 ;  /* 0x000000000e1272ca */ /* 0x000fe200000e0000 */
[----:B------:R-:W-:Y:S01]  /*13120*/  QGMMA.64x32x32.F32.E4M3.E4M3 R136, gdesc[UR32], RZ, !UPT, gsb0 ;  /* 0x00600000208879f3 */ /* 0x000fe2000c0008ff */
[----:B------:R-:W-:Y:S01]  /*13130*/  R2UR UR34, R88 ;  /* 0x00000000582272ca */ /* 0x000fe200000e0000 */
[----:B------:R-:W-:Y:S01]  /*13140*/  VIADD R14, R20, 0x106 ;  /* 0x00000106140e7836 */ /* 0x000fe20000000000 */
[----:B------:R-:W-:Y:S02]  /*13150*/  R2UR UR35, R89 ;  /* 0x00000000592372ca */ /* 0x000fe400000e0000 */
[C---:B------:R-:W-:Y:S02]  /*13160*/  R2UR UR16, R6.reuse ;  /* 0x00000000061072ca */ /* 0x040fe400000e0000 */
[----:B------:R-:W-:Y:S02]  /*13170*/  R2UR UR17, R7 ;  /* 0x00000000071172ca */ /* 0x000fe400000e0000 */
[----:B------:R-:W-:-:S02]  /*13180*/  R2UR UR20, R6 ;  /* 0x00000000061472ca */ /* 0x000fc400000e0000 */
[----:B------:R-:W-:Y:S02]  /*13190*/  R2UR UR21, R7 ;  /* 0x00000000071572ca */ /* 0x000fe400000e0000 */
[----:B------:R-:W-:Y:S02]  /*131a0*/  R2UR UR24, R4 ;  /* 0x00000000041872ca */ /* 0x000fe400000e0000 */
[----:B------:R-:W-:Y:S02]  /*131b0*/  R2UR UR25, R5 ;  /* 0x00000000051972ca */ /* 0x000fe400000e0000 */
[----:B------:R-:W-:Y:S01]  /*131c0*/  R2UR UR30, R14 ;  /* 0x000000000e1e72ca */ /* 0x000fe200000e0000 */
[----:B------:R-:W-:Y:S01]  /*131d0*/  VIADD R14, R20, 0x306 ;  /* 0x00000306140e7836 */ /* 0x000fe20000000000 */
[----:B------:R-:W-:Y:S01]  /*131e0*/  R2UR UR31, R15 ;  /* 0x000000000f1f72ca */ /* 0x000fe200000e0000 */
[----:B------:R-:W-:Y:S01]  /*131f0*/  IMAD.MOV.U32 R15, RZ, RZ, 0x40000040 ;  /* 0x40000040ff0f7424 */ /* 0x000fe200078e00ff */
[----:B------:R-:W-:-:S02]  /*13200*/  R2UR UR28, R4 ;  /* 0x00000000041c72ca */ /* 0x000fc400000e0000 */
[C---:B------:R-:W-:Y:S02]  /*13210*/  R2UR UR29, R5.reuse ;  /* 0x00000000051d72ca */ /* 0x040fe400000e0000 */
[----:B------:R-:W-:Y:S02]  /*13220*/  R2UR UR32, R4 ;  /* 0x00000000042072ca */ /* 0x000fe400000e0000 */
[----:B------:R-:W-:Y:S02]  /*13230*/  R2UR UR33, R5 ;  /* 0x00000000052172ca */ /* 0x000fe400000e0000 */
[----:B------:R-:W-:Y:S02]  /*13240*/  IADD3 R20, R20, 0x406, RZ ;  /* 0x0000040614147810 */ /* 0x000fe40007ffe0ff */
        /* <DEDUP_REMOVED lines=78> */
.L_x_3162:
[----:B------:R-:W-:Y:S01]  /*13730*/  SHF.L.U32 R14, R223, 0x1f, RZ ;  /* 0x0000001fdf0e7819 */ /* 0x000fe200000006ff */
[----:B------:R-:W-:-:S04]  /*13740*/  IMAD R15, R220, 0x8, R18 ;  /* 0x00000008dc0f7824 */ /* 0x000fc800078e0212 */
[----:B------:R0:W1:Y:S01]  /*13750*/  SYNCS.PHASECHK.TRANS64.TRYWAIT P2, [R15+URZ+0x22850], R14 ;  /* 0x0228500e0f0075a7 */ /* 0x000062000804017f */
[----:B------:R-:W-:Y:S05]  /*13760*/  @!P1 BRA `(.L_x_3163) ;  /* 0x0000000000049947 */ /* 0x000fea0003800000 */
[----:B------:R-:W-:Y:S01]  /*13770*/  BPT.TRAP 0x1 ;  /* 0x000000040000795c */ /* 0x000fe20000300000 */
.L_x_3163:
[----:B-1----:R-:W-:Y:S05]  /*13780*/  @P2 BRA `(.L_x_3161) ;  /* 0x0000000000082947 */ /* 0x002fea0003800000 */
[----:B------:R-:W1:Y:S02]  /*13790*/  SYNCS.PHASECHK.TRANS64.TRYWAIT P2, [R15+URZ+0x22850], R14 ;  /* 0x0228500e0f0075a7 */ /* 0x000e64000804017f */
[----:B-1----:R-:W-:Y:S05]  /*137a0*/  @!P2 BRA `(.L_x_3164) ;  /* 0x000001340010a947 */ /* 0x002fea0003800000 */
.L_x_3161:
[----:B01----:R-:W-:Y:S01]  /*137b0*/  VIADD R14, R18, 0x400 ;  /* 0x00000400120e7836 */ /* 0x003fe20000000000 */
[----:B------:R-:W-:Y:S01]  /*137c0*/  MOV R15, 0xc0000010 ;  /* 0xc0000010000f7802 */ /* 0x000fe20000000f00 */
[----:B------:R-:W-:Y:S05]  /*137d0*/  WARPSYNC.ALL ;  /* 0x0000000000007948 */ /* 0x000fea0003800000 */
[----:B------:R-:W-:Y:S01]  /*137e0*/  SHF.R.U32.HI R14, RZ, 0x4, R14 ;  /* 0x00000004ff0e7819 */ /* 0x000fe2000001160e */
[----:B------:R-:W-:Y:S01]  /*137f0*/  WARPGROUP.ARRIVE ;  /* 0x00000000000079c5 */ /* 0x000fe20000000000 */
[----:B------:R-:W-:Y:S01]  /*13800*/  R2UR UR7, R15 ;  /* 0x000000000f0772ca */ /* 0x000fe200000e0000 */
[----:B------:R-:W-:Y:S01]  /*13810*/  IMAD.MOV.U32 R21, RZ, RZ, -0x3ffffff0 ;  /* 0xc0000010ff157424 */ /* 0x000fe200078e00ff */
[----:B------:R-:W-:Y:S01]  /*13820*/  LOP3.LUT R14, R14, 0x3fff, RZ, 0xc0, !PT ;  /* 0x00003fff0e0e7812 */ /* 0x000fe200078ec0ff */
[----:B------:R-:W-:-:S02]  /*13830*/  IMAD.MOV.U32 R15, RZ, RZ, -0x3ffffff0 ;  /* 0xc0000010ff0f7424 */ /* 0x000fc400078e00ff */
[----:B------:R-:W0:Y:S01]  /*13840*/  S2R R223, SR_TID.X ;  /* 0x0000000000df7919 */ /* 0x000e220000002100 */
[----:B------:R-:W-:-:S05]  /*13850*/  LOP3.LUT R14, R14, 0x10000, RZ, 0xfc, !PT ;  /* 0x000100000e0e7812 */ /* 0x000fca00078efcff */
[----:B------:R-:W-:-:S04]  /*13860*/  IMAD R14, R220, 0x500, R14 ;  /* 0x00000500dc0e7824 */ /* 0x000fc800078e020e */
[C---:B------:R-:W-:Y:S01]  /*13870*/  VIADD R20, R14.reuse, 0x100 ;  /* 0x000001000e147836 */ /* 0x040fe20000000000 */
[----:B------:R-:W-:-:S13]  /*13880*/  R2UR UR6, R14 ;  /* 0x000000000e0672ca */ /* 0x000fda00000e0000 */
        /* <DEDUP_REMOVED lines=9> */
[----:B------:R-:W-:Y:S01]  /*13920*/  R2UR UR6, R20 ;  /* 0x00000000140672ca */ /* 0x000fe200000e0000 */
[C---:B------:R-:W-:Y:S01]  /*13930*/  VIADD R20, R14.reuse, 0x300 ;  /* 0x000003000e147836 */ /* 0x040fe20000000000 */
[----:B------:R-:W-:Y:S01]  /*13940*/  R2UR UR7, R21 ;  /* 0x00000000150772ca */ /* 0x000fe200000e0000 */
[----:B------:R-:W-:Y:S01]  /*13950*/  VIADD R14, R14, 0x400 ;  /* 0x000004000e0e7836 */ /* 0x000fe20000000000 */
[----:B------:R-:W-:Y:S01]  /*13960*/  MOV R21, 0xc0000010 ;  /* 0xc000001000157802 */ /* 0x000fe20000000f00 */
[----:B------:R-:W-:Y:S02]  /*13970*/  WARPGROUP.DEPBAR.LE gsb0, 0x0 ;  /* 0x00008000000079c5 */ /* 0x000fe40000010000 */
[----:B------:R-:W-:-:S08]  /*13980*/  WARPGROUP.ARRIVE ;  /* 0x00000000000079c5 */ /* 0x000fd00000000000 */
        /* <DEDUP_REMOVED lines=16> */
.L_x_3165:
[----:B------:R-:W1:Y:S01]  /*13a90*/  @P0 LDC R15, c[0x0][0x44c] ;  /* 0x00011300ff0f0b82 */ /* 0x000e620000000800 */
[----:B0-----:R-:W-:Y:S02]  /*13aa0*/  IMAD.IADD R14, R208, 0x1, R200 ;  /* 0x00000001d00e7824 */ /* 0x001fe400078e02c8 */
[C---:B------:R-:W-:Y:S01]  /*13ab0*/  FMUL.FTZ R21, R2.reuse, R154 ;  /* 0x0000009a02157220 */ /* 0x040fe20000410000 */
[C---:B------:R-:W-:Y:S01]  /*13ac0*/  FMUL.FTZ R154, R2.reuse, R157 ;  /* 0x0000009d029a7220 */ /* 0x040fe20000410000 */
[C---:B------:R-:W-:Y:S01]  /*13ad0*/  FMUL.FTZ R157, R2.reuse, R160 ;  /* 0x000000a0029d7220 */ /* 0x040fe20000410000 */
[C---:B------:R-:W-:Y:S01]  /*13ae0*/  FMUL.FTZ R160, R2.reuse, R163 ;  /* 0x000000a302a07220 */ /* 0x040fe20000410000 */
[C---:B------:R-:W-:Y:S01]  /*13af0*/  FMUL.FTZ R163, R2.reuse, R166 ;  /* 0x000000a602a37220 */ /* 0x040fe20000410000 */
[----:B------:R-:W-:Y:S01]  /*13b00*/  IMAD.MOV.U32 R166, RZ, RZ, -0xa0 ;  /* 0xffffff60ffa67424 */ /* 0x000fe200078e00ff */
[----:B------:R-:W0:Y:S01]  /*13b10*/  @P0 LDC R20, c[0x0][0x450] ;  /* 0x00011400ff140b82 */ /* 0x000e220000000800 */
[----:B------:R-:W-:Y:S01]  /*13b20*/  MUFU.TANH R154, R154 ;  /* 0x0000009a009a7308 */ /* 0x000fe20000002400 */
[----:B------:R-:W-:Y:S01]  /*13b30*/  FMUL.FTZ R136, R2, R136 ;  /* 0x0000008802887220 */ /* 0x000fe20000410000 */
[----:B------:R-:W-:-:S02]  /*13b40*/  IMAD R166, R219, R166, 0x1 ;  /* 0x00000001dba67424 */ /* 0x000fc400078e02a6 */
[C---:B------:R-:W-:Y:S01]  /*13b50*/  FMUL.FTZ R137, R2.reuse, R137 ;  /* 0x0000008902897220 */ /* 0x040fe20000410000 */
[C---:B------:R-:W-:Y:S01]  /*13b60*/  FMUL.FTZ R140, R2.reuse, R140 ;  /* 0x0000008c028c7220 */ /* 0x040fe20000410000 */
[C---:B------:R-:W-:Y:S01]  /*13b70*/  FMUL.FTZ R141, R2.reuse, R141 ;  /* 0x0000008d028d7220 */ /* 0x040fe20000410000 */
[----:B------:R-:W-:Y:S02]  /*13b80*/  IMAD R166, R207, -0x2, R166 ;  /* 0xfffffffecfa67824 */ /* 0x000fe400078e02a6 */
[C---:B------:R-:W-:Y:S01]  /*13b90*/  FMUL.FTZ R144, R2.reuse, R144 ;  /* 0x0000009002907220 */ /* 0x040fe20000410000 */
[----:B------:R-:W-:Y:S01]  /*13ba0*/  MUFU.TANH R157, R157 ;  /* 0x0000009d009d7308 */ /* 0x000fe20000002400 */
[C---:B------:R-:W-:Y:S01]  /*13bb0*/  FMUL.FTZ R145, R2.reuse, R145 ;  /* 0x0000009102917220 */ /* 0x040fe20000410000 */
[C---:B------:R-:W-:Y:S01]  /*13bc0*/  FMUL.FTZ R148, R2.reuse, R148 ;  /* 0x0000009402947220 */ /* 0x040fe20000410000 */
[C---:B------:R-:W-:Y:S01]  /*13bd0*/  FMUL.FTZ R149, R2.reuse, R149 ;  /* 0x0000009502957220 */ /* 0x040fe20000410000 */
[C---:B------:R-:W-:Y:S01]  /*13be0*/  FMUL.FTZ R120, R2.reuse, R120 ;  /* 0x0000007802787220 */ /* 0x040fe20000410000 */
[C---:B------:R-:W-:Y:S01]  /*13bf0*/  FMUL.FTZ R121, R2.reuse, R121 ;  /* 0x0000007902797220 */ /* 0x040fe20000410000 */
[----:B------:R-:W-:Y:S01]  /*13c00*/  FMUL.FTZ R124, R2, R124 ;  /* 0x0000007c027c7220 */ /* 0x000fe20000410000 */
[----:B-1----:R-:W-:Y:S01]  /*13c10*/  @P0 IMAD.HI.U32 R15, R14, R15, RZ ;  /* 0x0000000f0e0f0227 */ /* 0x002fe200078e00ff */
[----:B------:R-:W-:Y:S03]  /*13c20*/  MUFU.TANH R136, R136 ;  /* 0x0000008800887308 */ /* 0x000fe60000002400 */
[C---:B------:R-:W-:Y:S01]  /*13c30*/  FMUL.FTZ R125, R2.reuse, R125 ;  /* 0x0000007d027d7220 */ /* 0x040fe20000410000 */
[C---:B------:R-:W-:Y:S01]  /*13c40*/  FMUL.FTZ R128, R2.reuse, R128 ;  /* 0x0000008002807220 */ /* 0x040fe20000410000 */
[C---:B------:R-:W-:Y:S01]  /*13c50*/  FMUL.FTZ R129, R2.reuse, R129 ;  /* 0x0000008102817220 */ /* 0x040fe20000410000 */
[C---:B------:R-:W-:Y:S01]  /*13c60*/  FMUL.FTZ R132, R2.reuse, R132 ;  /* 0x0000008402847220 */ /* 0x040fe20000410000 */
[C---:B------:R-:W-:Y:S01]  /*13c70*/  FMUL.FTZ R133, R2.reuse, R133 ;  /* 0x0000008502857220 */ /* 0x040fe20000410000 */
[C---:B------:R-:W-:Y:S01]  /*13c80*/  FMUL.FTZ R104, R2.reuse, R104 ;  /* 0x0000006802687220 */ /* 0x040fe20000410000 */
[----:B0-----:R-:W-:Y:S01]  /*13c90*/  @P0 SHF.R.U32.HI R14, RZ, R20, R15 ;  /* 0x00000014ff0e0219 */ /* 0x001fe2000001160f */
        /* <DEDUP_REMOVED lines=11> */
[----:B------:R-:W1:Y:S01]  /*13d50*/  MUFU.TANH R15, R15 ;  /* 0x0000000f000f7308 */ /* 0x000e620000002400 */
[----:B------:R-:W-:Y:S01]  /*13d60*/  IADD3 R165, -R191, R166, R189 ;  /* 0x000000a6bfa57210 */ /* 0x000fe20007ffe1bd */
        /* <DEDUP_REMOVED lines=13> */
[----:B------:R-:W-:Y:S01]  /*13e40*/  FMUL.FTZ R166, R2, R150 ;  /* 0x0000009602a67220 */ /* 0x000fe20000410000 */
[----:B------:R-:W3:Y:S01]  /*13e50*/  MUFU.TANH R153, R153 ;  /* 0x0000009900997308 */ /* 0x000ee20000002400 */
[----:B0-----:R-:W-:-:S02]  /*13e60*/  IMAD.IADD R93, R165, 0x1, R168 ;  /* 0x00000001a55d7824 */ /* 0x001fc400078e02a8 */
[C---:B------:R-:W-:Y:S01]  /*13e70*/  FMUL.FTZ R96, R2.reuse, R96 ;  /* 0x0000006002607220 */ /* 0x040fe20000410000 */
[----:B------:R-:W0:Y:S01]  /*13e80*/  SHFL.IDX PT, R14, R14, 0x1, 0x1c1f ;  /* 0x003c1f000e0e7f89 */ /* 0x000e2200000e0000 */
[C---:B------:R-:W-:Y:S01]  /*13e90*/  FMUL.FTZ R142, R2.reuse, R142 ;  /* 0x0000008e028e7220 */ /* 0x040fe20000410000 */
[C---:B------:R-:W-:Y:S01]  /*13ea0*/  FMUL.FTZ R147, R2.reuse, R147 ;  /* 0x0000009302937220 */ /* 0x040fe20000410000 */
[C---:B------:R-:W-:Y:S01]  /*13eb0*/  ISETP.GT.AND P4, PT, R93.reuse, RZ, PT ;  /* 0x000000ff5d00720c */ /* 0x040fe20003f84270 */
[C---:B------:R-:W-:Y:S01]  /*13ec0*/  FMUL.FTZ R122, R2.reuse, R122 ;  /* 0x0000007a027a7220 */ /* 0x040fe20000410000 */
[----:B------:R-:W4:Y:S01]  /*13ed0*/  MUFU.TANH R158, R158 ;  /* 0x0000009e009e7308 */ /* 0x000f220000002400 */
[C---:B------:R-:W-:Y:S01]  /*13ee0*/  ISETP.GT.AND P5, PT, R93.reuse, 0x1, PT ;  /* 0x000000015d00780c */ /* 0x040fe20003fa4270 */
[C---:B------:R-:W-:Y:S01]  /*13ef0*/  FMUL.FTZ R127, R2.reuse, R127 ;  /* 0x0000007f027f7220 */ /* 0x040fe20000410000 */
[C---:B------:R-:W-:Y:S01]  /*13f00*/  ISETP.GT.AND P2, PT, R93.reuse, 0x8, PT ;  /* 0x000000085d00780c */ /* 0x040fe20003f44270 */
[C---:B------:R-:W-:Y:S01]  /*13f10*/  FMUL.FTZ R138, R2.reuse, R138 ;  /* 0x0000008a028a7220 */ /* 0x040fe20000410000 */
[----:B------:R-:W-:Y:S01]  /*13f20*/  ISETP.GT.AND P3, PT, R93, 0x9, PT ;  /* 0x000000095d00780c */ /* 0x000fe20003f64270 */
[----:B------:R-:W-:Y:S01]  /*13f30*/  FMUL.FTZ R134, R2, R134 ;  /* 0x0000008602867220 */ /* 0x000fe20000410000 */
[----:B-1----:R-:W-:Y:S01]  /*13f40*/  FSEL R15, R15, -INF , P4 ;  /* 0xff8000000f0f7808 */ /* 0x002fe20002000000 */
[----:B------:R-:W1:Y:S01]  /*13f50*/  MUFU.TANH R161, R161 ;  /* 0x000000a100a17308 */ /* 0x000e620000002400 */
[----:B--2---:R-:W-:Y:S01]  /*13f60*/  FSEL R20, R20, -INF , P5 ;  /* 0xff80000014147808 */ /* 0x004fe20002800000 */
[C---:B------:R-:W-:Y:S01]  /*13f70*/  FMUL.FTZ R107, R2.reuse, R107 ;  /* 0x0000006b026b7220 */ /* 0x040fe20000410000 */
[----:B---3--:R-:W-:Y:S01]  /*13f80*/  FSEL R153, R153, -INF , P2 ;  /* 0xff80000099997808 */ /* 0x008fe20001000000 */
[----:B------:R-:W-:Y:S01]  /*13f90*/  FMUL.FTZ R139, R2, R139 ;  /* 0x0000008b028b7220 */ /* 0x000fe20000410000 */
[----:B------:R-:W-:Y:S01]  /*13fa0*/  FSEL R154, R154, -INF , P3 ;  /* 0xff8000009a9a7808 */ /* 0x000fe20001800000 */
[C---:B------:R-:W-:Y:S01]  /*13fb0*/  FMUL.FTZ R143, R2.reuse, R143 ;  /* 0x0000008f028f7220 */ /* 0x040fe20000410000 */
[C---:B------:R-:W-:Y:S01]  /*13fc0*/  ISETP.GT.AND P4, PT, R93.reuse, 0x10, PT ;  /* 0x000000105d00780c */ /* 0x040fe20003f84270 */
[----:B------:R-:W2:Y:S01]  /*13fd0*/  MUFU.TANH R162, R162 ;  /* 0x000000a200a27308 */ /* 0x000ea20000002400 */
[C---:B------:R-:W-:Y:S01]  /*13fe0*/  ISETP.GT.AND P5, PT, R93.reuse, 0x11, PT ;  /* 0x000000115d00780c */ /* 0x040fe20003fa4270 */
[C---:B------:R-:W-:Y:S01]  /*13ff0*/  FMUL.FTZ R123, R2.reuse, R123 ;  /* 0x0000007b027b7220 */ /* 0x040fe20000410000 */
[C---:B------:R-:W-:Y:S01]  /*14000*/  ISETP.GT.AND P2, PT, R93.reuse, 0x18, PT ;  /* 0x000000185d00780c */ /* 0x040fe20003f44270 */
[C---:B------:R-:W-:Y:S01]  /*14010*/  FMUL.FTZ R130, R2.reuse, R130 ;  /* 0x0000008202827220 */ /* 0x040fe20000410000 */
[----:B------:R-:W-:Y:S01]  /*14020*/  ISETP.GT.AND P3, PT, R93, 0x19, PT ;  /* 0x000000195d00780c */ /* 0x000fe20003f64270 */
[----:B------:R-:W-:Y:S01]  /*14030*/  FMUL.FTZ R135, R2, R135 ;  /* 0x0000008702877220 */ /* 0x000fe20000410000 */
[----:B------:R-:W-:Y:S01]  /*14040*/  FSEL R157, R157, -INF , P4 ;  /* 0xff8000009d9d7808 */ /* 0x000fe20002000000 */
[----:B------:R-:W3:Y:S01]  /*14050*/  MUFU.TANH R137, R137 ;  /* 0x0000008900897308 */ /* 0x000ee20000002400 */
[----:B----4-:R-:W-:Y:S01]  /*14060*/  FSEL R158, R158, -INF , P5 ;  /* 0xff8000009e9e7808 */ /* 0x010fe20002800000 */
[C---:B------:R-:W-:Y:S01]  /*14070*/  FMUL.FTZ R110, R2.reuse, R110 ;  /* 0x0000006e026e7220 */ /* 0x040fe20000410000 */
[----:B-1----:R-:W-:Y:S01]  /*14080*/  FSEL R161, R161, -INF , P2 ;  /* 0xff800000a1a17808 */ /* 0x002fe20001000000 */
[C---:B------:R-:W-:Y:S01]  /*14090*/  FMUL.FTZ R90, R2.reuse, R90 ;  /* 0x0000005a025a7220 */ /* 0x040fe20000410000 */
[C---:B------:R-:W-:Y:S01]  /*140a0*/  ISETP.GT.AND P4, PT, R93.reuse, 0x20, PT ;  /* 0x000000205d00780c */ /* 0x040fe20003f84270 */
[----:B------:R-:W-:Y:S01]  /*140b0*/  FMUL.FTZ R146, R2, R146 ;  /* 0x0000009202927220 */ /* 0x000fe20000410000 */
[C---:B------:R-:W-:Y:S01]  /*140c0*/  ISETP.GT.AND P5, PT, R93.reuse, 0x21, PT ;  /* 0x000000215d00780c */ /* 0x040fe20003fa4270 */
[----:B------:R-:W1:Y:S01]  /*140d0*/  MUFU.TANH R140, R140 ;  /* 0x0000008c008c7308 */ /* 0x000e620000002400 */
[----:B--2---:R-:W-:Y:S01]  /*140e0*/  FSEL R162, R162, -INF , P3 ;  /* 0xff800000a2a27808 */ /* 0x004fe20001800000 */
[C---:B------:R-:W-:Y:S01]  /*140f0*/  FMUL.FTZ R126, R2.reuse, R126 ;  /* 0x0000007e027e7220 */ /* 0x040fe20000410000 */
[C---:B------:R-:W-:Y:S01]  /*14100*/  ISETP.GT.AND P2, PT, R93.reuse, 0x28, PT ;  /* 0x000000285d00780c */ /* 0x040fe20003f44270 */
[C---:B------:R-:W-:Y:S01]  /*14110*/  FMUL.FTZ R131, R2.reuse, R131 ;  /* 0x0000008302837220 */ /* 0x040fe20000410000 */
[----:B------:R-:W-:Y:S01]  /*14120*/  ISETP.GT.AND P3, PT, R93, 0x29, PT ;  /* 0x000000295d00780c */ /* 0x000fe20003f64270 */
[----:B------:R-:W-:Y:S01]  /*14130*/  FMUL.FTZ R106, R2, R106 ;  /* 0x0000006a026a7220 */ /* 0x000fe20000410000 */
[----:B------:R-:W-:Y:S01]  /*14140*/  FSEL R136, R136, -INF , P4 ;  /* 0xff80000088887808 */ /* 0x000fe20002000000 */
[----:B------:R-:W2:Y:S01]  /*14150*/  MUFU.TANH R141, R141 ;  /* 0x0000008d008d7308 */ /* 0x000ea20000002400 */
[----:B---3--:R-:W-:Y:S01]  /*14160*/  FSEL R137, R137, -INF , P5 ;  /* 0xff80000089897808 */ /* 0x008fe20002800000 */
[C---:B------:R-:W-:Y:S01]  /*14170*/  FMUL.FTZ R111, R2.reuse, R111 ;  /* 0x0000006f026f7220 */ /* 0x040fe20000410000 */
[C---:B------:R-:W-:Y:S01]  /*14180*/  ISETP.GT.AND P4, PT, R93.reuse, 0x30, PT ;  /* 0x000000305d00780c */ /* 0x040fe20003f84270 */
[C---:B------:R-:W-:Y:S01]  /*14190*/  FMUL.FTZ R94, R2.reuse, R94 ;  /* 0x0000005e025e7220 */ /* 0x040fe20000410000 */
[----:B------:R-:W-:Y:S01]  /*141a0*/  ISETP.GT.AND P5, PT, R93, 0x31, PT ;  /* 0x000000315d00780c */ /* 0x000fe20003fa4270 */
[----:B------:R-:W-:Y:S01]  /*141b0*/  FMUL.FTZ R95, R2, R95 ;  /* 0x0000005f025f7220 */ /* 0x000fe20000410000 */
[----:B0-----:R-:W-:Y:S01]  /*141c0*/  IADD3 R165, R165, R14, RZ ;  /* 0x0000000ea5a57210 */ /* 0x001fe20007ffe0ff */
[----:B------:R-:W0:Y:S01]  /*141d0*/  MUFU.TANH R144, R144 ;  /* 0x0000009000907308 */ /* 0x000e220000002400 */
[----:B-1----:R-:W-:Y:S01]  /*141e0*/  FSEL R140, R140, -INF , P2 ;  /* 0xff8000008c8c7808 */ /* 0x002fe20001000000 */
[C---:B------:R-:W-:Y:S01]  /*141f0*/  FMUL.FTZ R98, R2.reuse, R98 ;  /* 0x0000006202627220 */ /* 0x040fe20000410000 */
[----:B------:R-:W-:Y:S01]  /*14200*/  ISETP.GT.AND P2, PT, R93, 0x38, PT ;  /* 0x000000385d00780c */ /* 0x000fe20003f44270 */
[C---:B------:R-:W-:Y:S01]  /*14210*/  FMUL.FTZ R99, R2.reuse, R99 ;  /* 0x0000006302637220 */ /* 0x040fe20000410000 */
[C---:B------:R-:W-:Y:S01]  /*14220*/  FMUL.FTZ R102, R2.reuse, R102 ;  /* 0x0000006602667220 */ /* 0x040fe20000410000 */
[----:B------:R-:W-:Y:S01]  /*14230*/  FMUL.FTZ R103, R2, R103 ;  /* 0x0000006702677220 */ /* 0x000fe20000410000 */
[----:B------:R-:W1:Y:S01]  /*14240*/  S2R R223, SR_CgaCtaId ;  /* 0x0000000000df7919 */ /* 0x000e620000008800 */
[----:B------:R-:W3:Y:S01]  /*14250*/  MUFU.TANH R145, R145 ;  /* 0x0000009100917308 */ /* 0x000ee20000002400 */
[----:B--2---:R-:W-:-:S02]  /*14260*/  FSEL R141, R141, -INF , P3 ;  /* 0xff8000008d8d7808 */ /* 0x004fc40001800000 */
[----:B------:R-:W-:-:S05]  /*14270*/  ISETP.GT.AND P3, PT, R93, 0x39, PT ;  /* 0x000000395d00780c */ /* 0x000fca0003f64270 */
[----:B------:R-:W2:Y:S01]  /*14280*/  MUFU.TANH R148, R148 ;  /* 0x0000009400947308 */ /* 0x000ea20000002400 */
[----:B0-----:R-:W-:Y:S02]  /*14290*/  FSEL R144, R144, -INF , P4 ;  /* 0xff80000090907808 */ /* 0x001fe40002000000 */
[----:B------:R-:W-:-:S05]  /*142a0*/  ISETP.GT.AND P4, PT, R93, 0x40, PT ;  /* 0x000000405d00780c */ /* 0x000fca0003f84270 */
[----:B------:R-:W0:Y:S01]  /*142b0*/  MUFU.TANH R149, R149 ;  /* 0x0000009500957308 */ /* 0x000e220000002400 */
[----:B---3--:R-:W-:Y:S02]  /*142c0*/  FSEL R145, R145, -INF , P5 ;  /* 0xff80000091917808 */ /* 0x008fe40002800000 */
[----:B------:R-:W-:-:S05]  /*142d0*/  ISETP.GT.AND P5, PT, R93, 0x41, PT ;  /* 0x000000415d00780c */ /* 0x000fca0003fa4270 */
[----:B------:R-:W3:Y:S01]  /*142e0*/  MUFU.TANH R120, R120 ;  /* 0x0000007800787308 */ /* 0x000ee20000002400 */
[----:B--2---:R-:W-:Y:S02]  /*142f0*/  FSEL R148, R148, -INF , P2 ;  /* 0xff80000094947808 */ /* 0x004fe40001000000 */
        /* <DEDUP_REMOVED lines=55> */
[----:B------:R2:W4:Y:S01]  /*14670*/  MUFU.TANH R150, R167 ;  /* 0x000000a700967308 */ /* 0x0005220000002400 */
[----:B0-----:R-:W-:Y:S02]  /*14680*/  FSEL R89, R89, -INF , P5 ;  /* 0xff80000059597808 */ /* 0x001fe40002800000 */
[----:B------:R-:W-:-:S05]  /*14690*/  ISETP.GT.AND P5, PT, R93, 0x91, PT ;  /* 0x000000915d00780c */ /* 0x000fca0003fa4270 */
[----:B------:R-:W0:Y:S01]  /*146a0*/  MUFU.TANH R96, R96 ;  /* 0x0000006000607308 */ /* 0x000e220000002400 */
[----:B--2---:R-:W-:Y:S02]  /*146b0*/  FMNMX.FTZ R167, R15, R218, !PT ;  /* 0x000000da0fa77209 */ /* 0x004fe40007810000 */
[----:B---3--:R-:W-:Y:S02]  /*146c0*/  FSEL R92, R92, -INF , P2 ;  /* 0xff8000005c5c7808 */ /* 0x008fe40001000000 */
[----:B------:R-:W-:Y:S01]  /*146d0*/  FMNMX.FTZ R168, R20, R167, !PT ;  /* 0x000000a714a87209 */ /* 0x000fe20007810000 */
[----:B------:R-:W-:Y:S01]  /*146e0*/  FMUL.FTZ R167, R2, R100 ;  /* 0x0000006402a77220 */ /* 0x000fe20000410000 */
[C---:B------:R-:W-:Y:S01]  /*146f0*/  ISETP.GT.AND P2, PT, R93.reuse, 0x98, PT ;  /* 0x000000985d00780c */ /* 0x040fe20003f44270 */
[----:B------:R-:W-:Y:S01]  /*14700*/  MUFU.TANH R155, R155 ;  /* 0x0000009b009b7308 */ /* 0x000fe20000002400 */
[----:B----4-:R-:W-:Y:S02]  /*14710*/  FSEL R150, R150, -INF , P3 ;  /* 0xff80000096967808 */ /* 0x010fe40001800000 */
[----:B------:R-:W-:Y:S01]  /*14720*/  ISETP.GT.AND P3, PT, R93, 0x99, PT ;  /* 0x000000995d00780c */ /* 0x000fe20003f64270 */
[----:B------:R-:W-:Y:S01]  /*14730*/  FMUL.FTZ R93, R2, R151 ;  /* 0x00000097025d7220 */ /* 0x000fe20000410000 */
[----:B------:R-:W-:-:S03]  /*14740*/  FMNMX.FTZ R151, R153, R168, !PT ;  /* 0x000000a899977209 */ /* 0x000fc60007810000 */
[----:B------:R-:W2:Y:S01]  /*14750*/  MUFU.TANH R167, R167 ;  /* 0x000000a700a77308 */ /* 0x000ea20000002400 */
[----:B------:R-:W-:Y:S02]  /*14760*/  FMNMX.FTZ R168, R154, R151, !PT ;  /* 0x000000979aa87209 */ /* 0x000fe40007810000 */
[----:B0-----:R-:W-:Y:S02]  /*14770*/  FSEL R96, R96, -INF , P4 ;  /* 0xff80000060607808 */ /* 0x001fe40002000000 */
[----:B------:R-:W-:Y:S02]  /*14780*/  FMNMX.FTZ R151, R157, R168, !PT ;  /* 0x000000a89d977209 */ /* 0x000fe40007810000 */
[----:B------:R-:W-:Y:S01]  /*14790*/  ISETP.GT.AND P4, PT, R165, 0x9, PT ;  /* 0x00000009a500780c */ /* 0x000fe20003f84270 */
[----:B------:R-:W-:Y:S01]  /*147a0*/  MUFU.TANH R163, R163 ;  /* 0x000000a300a37308 */ /* 0x000fe20000002400 */
[----:B------:R-:W-:-:S04]  /*147b0*/  FMNMX.FTZ R168, R158, R151, !PT ;  /* 0x000000979ea87209 */ /* 0x000fc80007810000 */
[----:B------:R-:W-:-:S03]  /*147c0*/  FMNMX.FTZ R151, R161, R168, !PT ;  /* 0x000000a8a1977209 */ /* 0x000fc60007810000 */
        /* <DEDUP_REMOVED lines=32> */
[----:B------:R-:W-:Y:S01]  /*149d0*/  FMNMX.FTZ R168, R112, R151, !PT ;  /* 0x0000009770a87209 */ /* 0x000fe20007810000 */
[----:B------:R-:W-:Y:S02]  /*149e0*/  FMUL.FTZ R151, R2, R97 ;  /* 0x0000006102977220 */ /* 0x000fe40000410000 */
[----:B------:R-:W-:Y:S01]  /*149f0*/  MUFU.TANH R139, R139 ;  /* 0x0000008b008b7308 */ /* 0x000fe20000002400 */
[----:B------:R-:W-:-:S04]  /*14a00*/  FMNMX.FTZ R97, R113, R168, !PT ;  /* 0x000000a871617209 */ /* 0x000fc80007810000 */
[----:B------:R-:W-:-:S03]  /*14a10*/  FMNMX.FTZ R168, R116, R97, !PT ;  /* 0x0000006174a87209 */ /* 0x000fc60007810000 */
[----:B------:R-:W0:Y:S01]  /*14a20*/  MUFU.TANH R151, R151 ;  /* 0x0000009700977308 */ /* 0x000e220000002400 */
[----:B------:R-:W-:Y:S01]  /*14a30*/  FMNMX.FTZ R97, R117, R168, !PT ;  /* 0x000000a875617209 */ /* 0x000fe20007810000 */
[----:B------:R-:W-:-:S03]  /*14a40*/  FMUL.FTZ R168, R2, R101 ;  /* 0x0000006502a87220 */ /* 0x000fc60000410000 */
[----:B------:R-:W-:-:S03]  /*14a50*/  FMNMX.FTZ R100, R88, R97, !PT ;  /* 0x0000006158647209 */ /* 0x000fc60007810000 */
[----:B------:R-:W3:Y:S01]  /*14a60*/  MUFU.TANH R168, R168 ;  /* 0x000000a800a87308 */ /* 0x000ee20000002400 */
[----:B------:R-:W-:-:S04]  /*14a70*/  FMNMX.FTZ R97, R89, R100, !PT ;  /* 0x0000006459617209 */ /* 0x000fc80007810000 */
[----:B------:R-:W-:Y:S01]  /*14a80*/  FMNMX.FTZ R101, R92, R97, !PT ;  /* 0x000000615c657209 */ /* 0x000fe20007810000 */
[----:B------:R-:W-:Y:S01]  /*14a90*/  FMUL.FTZ R97, R2, R114 ;  /* 0x0000007202617220 */ /* 0x000fe20000410000 */
[----:B--2---:R-:W-:Y:S01]  /*14aa0*/  FSEL R114, R167, -INF , P2 ;  /* 0xff800000a7727808 */ /* 0x004fe20001000000 */
[----:B------:R-:W2:Y:S01]  /*14ab0*/  MUFU.TANH R156, R156 ;  /* 0x0000009c009c7308 */ /* 0x000ea20000002400 */
[----:B------:R-:W-:Y:S02]  /*14ac0*/  FMNMX.FTZ R101, R150, R101, !PT ;  /* 0x0000006596657209 */ /* 0x000fe40007810000 */
[----:B0-----:R-:W-:Y:S02]  /*14ad0*/  FSEL R100, R151, -INF , P5 ;  /* 0xff80000097647808 */ /* 0x001fe40002800000 */
[----:B------:R-:W-:Y:S01]  /*14ae0*/  FMNMX.FTZ R151, R96, R101, !PT ;  /* 0x0000006560977209 */ /* 0x000fe20007810000 */
[C---:B------:R-:W-:Y:S01]  /*14af0*/  FMUL.FTZ R101, R2.reuse, R115 ;  /* 0x0000007302657220 */ /* 0x040fe20000410000 */
[C---:B------:R-:W-:Y:S01]  /*14b00*/  FMUL.FTZ R115, R2.reuse, R118 ;  /* 0x0000007602737220 */ /* 0x040fe20000410000 */
[----:B------:R-:W-:Y:S01]  /*14b10*/  FMUL.FTZ R118, R2, R119 ;  /* 0x0000007702767220 */ /* 0x000fe20000410000 */
[----:B------:R-:W-:Y:S01]  /*14b20*/  FMNMX.FTZ R151, R100, R151, !PT ;  /* 0x0000009764977209 */ /* 0x000fe20007810000 */
[----:B------:R-:W-:Y:S01]  /*14b30*/  FMUL.FTZ R119, R2, R91 ;  /* 0x0000005b02777220 */ /* 0x000fe20000410000 */
[----:B---3--:R-:W-:Y:S01]  /*14b40*/  FSEL R168, R168, -INF , P3 ;  /* 0xff800000a8a87808 */ /* 0x008fe20001800000 */
[----:B------:R-:W-:Y:S01]  /*14b50*/  MUFU.TANH R97, R97 ;  /* 0x0000006100617308 */ /* 0x000fe20000002400 */
[----:B------:R-:W-:-:S02]  /*14b60*/  FMNMX.FTZ R151, R114, R151, !PT ;  /* 0x0000009772977209 */ /* 0x000fc40007810000 */
[----:B------:R-:W-:Y:S02]  /*14b70*/  ISETP.GT.AND P3, PT, R165, 0x8, PT ;  /* 0x00000008a500780c */ /* 0x000fe40003f64270 */
[----:B------:R-:W-:Y:S02]  /*14b80*/  FMNMX.FTZ R151, R168, R151, !PT ;  /* 0x00000097a8977209 */ /* 0x000fe40007810000 */
[----:B------:R-:W-:Y:S01]  /*14b90*/  FSEL R172, R155, -INF , P3 ;  /* 0xff8000009bac7808 */ /* 0x000fe20001800000 */
[----:B------:R-:W0:Y:S01]  /*14ba0*/  MUFU.TANH R164, R164 ;  /* 0x000000a400a47308 */ /* 0x000e220000002400 */
[C---:B------:R-:W-:Y:S01]  /*14bb0*/  ISETP.GT.AND P3, PT, R165.reuse, 0x18, PT ;  /* 0x00000018a500780c */ /* 0x040fe20003f64270 */
[----:B------:R-:W3:Y:S01]  /*14bc0*/  SHFL.BFLY PT, R170, R151, 0x2, 0x1f ;  /* 0x0c401f0097aa7f89 */ /* 0x000ee200000e0000 */
[----:B------:R-:W-:Y:S02]  /*14bd0*/  ISETP.GT.AND P2, PT, R165, RZ, PT ;  /* 0x000000ffa500720c */ /* 0x000fe40003f44270 */
[----:B------:R-:W-:-:S02]  /*14be0*/  FSEL R176, R163, -INF , P3 ;  /* 0xff800000a3b07808 */ /* 0x000fc40001800000 */
[C---:B------:R-:W-:Y:S01]  /*14bf0*/  ISETP.GT.AND P3, PT, R165.reuse, 0x28, PT ;  /* 0x00000028a500780c */ /* 0x040fe20003f64270 */
[----:B------:R-:W4:Y:S01]  /*14c00*/  MUFU.TANH R143, R143 ;  /* 0x0000008f008f7308 */ /* 0x000f220000002400 */
[C---:B------:R-:W-:Y:S02]  /*14c10*/  ISETP.GT.AND P5, PT, R165.reuse, 0x1, PT ;  /* 0x00000001a500780c */ /* 0x040fe40003fa4270 */
[----:B------:R-:W-:Y:S02]  /*14c20*/  FSEL R180, R142, -INF , P3 ;  /* 0xff8000008eb47808 */ /* 0x000fe40001800000 */
[----:B------:R-:W-:Y:S02]  /*14c30*/  ISETP.GT.AND P3, PT, R165, 0x31, PT ;  /* 0x00000031a500780c */ /* 0x000fe40003f64270 */
[----:B------:R-:W-:Y:S01]  /*14c40*/  FSEL R152, R152, -INF , P5 ;  /* 0xff80000098987808 */ /* 0x000fe20002800000 */
[----:B------:R-:W5:Y:S01]  /*14c50*/  MUFU.TANH R166, R166 ;  /* 0x000000a600a67308 */ /* 0x000f620000002400 */
[----:B------:R-:W-:-:S02]  /*14c60*/  FSEL R184, R147, -INF , P3 ;  /* 0xff80000093b87808 */ /* 0x000fc40001800000 */
[C---:B------:R-:W-:Y:S02]  /*14c70*/  ISETP.GT.AND P3, PT, R165.reuse, 0x40, PT ;  /* 0x00000040a500780c */ /* 0x040fe40003f64270 */
[C---:B------:R-:W-:Y:S02]  /*14c80*/  ISETP.GT.AND P5, PT, R165.reuse, 0x11, PT ;  /* 0x00000011a500780c */ /* 0x040fe40003fa4270 */
[----:B------:R-:W-:Y:S01]  /*14c90*/  FSEL R122, R122, -INF , P3 ;  /* 0xff8000007a7a7808 */ /* 0x000fe20001800000 */
[----:B------:R-:W-:Y:S01]  /*14ca0*/  MUFU.TANH R123, R123 ;  /* 0x0000007b007b7308 */ /* 0x000fe20000002400 */
[----:B------:R-:W-:Y:S02]  /*14cb0*/  ISETP.GT.AND P3, PT, R165, 0x49, PT ;  /* 0x00000049a500780c */ /* 0x000fe40003f64270 */
[----:B---3--:R-:W-:Y:S02]  /*14cc0*/  FMNMX.FTZ R170, R151, R170, !PT ;  /* 0x000000aa97aa7209 */ /* 0x008fe40007810000 */
[----:B------:R-:W-:-:S02]  /*14cd0*/  FSEL R226, R127, -INF , P3 ;  /* 0xff8000007fe27808 */ /* 0x000fc40001800000 */
[C---:B------:R-:W-:Y:S01]  /*14ce0*/  ISETP.GT.AND P3, PT, R165.reuse, 0x58, PT ;  /* 0x00000058a500780c */ /* 0x040fe20003f64270 */
[----:B------:R-:W3:Y:S01]  /*14cf0*/  SHFL.BFLY PT, R91, R170, 0x1, 0x1f ;  /* 0x0c201f00aa5b7f89 */ /* 0x000ee200000e0000 */
[----:B------:R-:W-:Y:S01]  /*14d00*/  FSEL R160, R160, -INF , P5 ;  /* 0xff800000a0a07808 */ /* 0x000fe20002800000 */
[----:B------:R-:W-:Y:S01]  /*14d10*/  MUFU.TANH R130, R130 ;  /* 0x0000008200827308 */ /* 0x000fe20000002400 */
[----:B------:R-:W-:Y:S02]  /*14d20*/  FSEL R134, R134, -INF , P3 ;  /* 0xff80000086867808 */ /* 0x000fe40001800000 */
[C---:B------:R-:W-:Y:S02]  /*14d30*/  ISETP.GT.AND P3, PT, R165.reuse, 0x61, PT ;  /* 0x00000061a500780c */ /* 0x040fe40003f64270 */
[----:B------:R-:W-:Y:S02]  /*14d40*/  ISETP.GT.AND P5, PT, R165, 0x21, PT ;  /* 0x00000021a500780c */ /* 0x000fe40003fa4270 */
[----:B------:R-:W-:Y:S01]  /*14d50*/  FSEL R107, R107, -INF , P3 ;  /* 0xff8000006b6b7808 */ /* 0x000fe20001800000 */
[----:B------:R-:W-:Y:S01]  /*14d60*/  MUFU.TANH R135, R135 ;  /* 0x0000008700877308 */ /* 0x000fe20000002400 */
[----:B------:R-:W-:-:S02]  /*14d70*/  FSEL R178, R139, -INF , P5 ;  /* 0xff8000008bb27808 */ /* 0x000fc40002800000 */
[C---:B------:R-:W-:Y:S02]  /*14d80*/  ISETP.GT.AND P3, PT, R165.reuse, 0x70, PT ;  /* 0x00000070a500780c */ /* 0x040fe40003f64270 */
[----:B--2---:R-:W-:Y:S02]  /*14d90*/  FSEL R156, R156, -INF , P4 ;  /* 0xff8000009c9c7808 */ /* 0x004fe40002000000 */
[C---:B------:R-:W-:Y:S01]  /*14da0*/  ISETP.GT.AND P4, PT, R165.reuse, 0x19, PT ;  /* 0x00000019a500780c */ /* 0x040fe20003f84270 */
[----:B------:R-:W-:Y:S01]  /*14db0*/  MUFU.TANH R110, R110 ;  /* 0x0000006e006e7308 */ /* 0x000fe20000002400 */
[C---:B------:R-:W-:Y:S02]  /*14dc0*/  ISETP.GT.AND P5, PT, R165.reuse, 0x30, PT ;  /* 0x00000030a500780c */ /* 0x040fe40003fa4270 */
[----:B0-----:R-:W-:Y:S02]  /*14dd0*/  FSEL R164, R164, -INF , P4 ;  /* 0xff800000a4a47808 */ /* 0x001fe40002000000 */
[----:B------:R-:W-:-:S02]  /*14de0*/  ISETP.GT.AND P4, PT, R165, 0x29, PT ;  /* 0x00000029a500780c */ /* 0x000fc40003f84270 */
[----:B---3--:R-:W-:Y:S01]  /*14df0*/  FMNMX.FTZ R14, R170, R91, !PT ;  /* 0x0000005baa0e7209 */ /* 0x008fe20007810000 */
[----:B------:R-:W-:Y:S01]  /*14e00*/  MUFU.TANH R101, R101 ;  /* 0x0000006500657308 */ /* 0x000fe20000002400 */
[----:B------:R-:W0:Y:S01]  /*14e10*/  LDC R91, c[0x0][0x988] ;  /* 0x00026200ff5b7b82 */ /* 0x000e220000000800 */
[----:B------:R-:W-:Y:S02]  /*14e20*/  FSEL R170, R21, -INF , P2 ;  /* 0xff80000015aa7808 */ /* 0x000fe40001000000 */
[----:B------:R-:W-:Y:S02]  /*14e30*/  ISETP.GT.AND P2, PT, R165, 0x10, PT ;  /* 0x00000010a500780c */ /* 0x000fe40003f44270 */
[----:B----4-:R-:W-:Y:S02]  /*14e40*/  FSEL R182, R143, -INF , P4 ;  /* 0xff8000008fb67808 */ /* 0x010fe40002000000 */
[----:B------:R-:W-:Y:S01]  /*14e50*/  FSEL R174, R159, -INF , P2 ;  /* 0xff8000009fae7808 */ /* 0x000fe20001000000 */
[----:B------:R-:W-:Y:S01]  /*14e60*/  MUFU.TANH R90, R90 ;  /* 0x0000005a005a7308 */ /* 0x000fe20000002400 */
[----:B------:R-:W-:-:S02]  /*14e70*/  ISETP.GT.AND P2, PT, R165, 0x20, PT ;  /* 0x00000020a500780c */ /* 0x000fc40003f44270 */
[C---:B------:R-:W-:Y:S02]  /*14e80*/  ISETP.GT.AND P4, PT, R165.reuse, 0x38, PT ;  /* 0x00000038a500780c */ /* 0x040fe40003f84270 */
[----:B------:R-:W-:Y:S02]  /*14e90*/  FSEL R138, R138, -INF , P2 ;  /* 0xff8000008a8a7808 */ /* 0x000fe40001000000 */
[----:B------:R-:W-:Y:S01]  /*14ea0*/  FSETP.NEU.FTZ.AND P2, PT, R14, -INF , PT ;  /* 0xff8000000e00780b */ /* 0x000fe20003f5d000 */
[----:B------:R-:W2:Y:S01]  /*14eb0*/  MUFU.TANH R146, R146 ;  /* 0x0000009200927308 */ /* 0x000ea20000002400 */
[----:B-----5:R-:W-:Y:S02]  /*14ec0*/  FSEL R186, R166, -INF , P4 ;  /* 0xff800000a6ba7808 */ /* 0x020fe40002000000 */
[----:B------:R-:W-:Y:S02]  /*14ed0*/  ISETP.GT.AND P4, PT, R165, 0x41, PT ;  /* 0x00000041a500780c */ /* 0x000fe40003f84270 */
[C---:B------:R-:W-:Y:S01]  /*14ee0*/  FSEL R171, R14.reuse, RZ, P2 ;  /* 0x000000ff0eab7208 */ /* 0x040fe20001000000 */
[----:B0-----:R-:W-:-:S02]  /*14ef0*/  FFMA.FTZ R21, R14, R91, -8 ;  /* 0xc10000000e157423 */ /* 0x001fc4000001005b */
[----:B------:R-:W0:Y:S03]  /*14f00*/  MUFU.TANH R93, R93 ;  /* 0x0000005d005d7308 */ /* 0x000e260000002400 */
[----:B------:R-:W-:Y:S02]  /*14f10*/  FSEL R142, R21, RZ, P2 ;  /* 0x000000ff158e7208 */ /* 0x000fe40001000000 */
[----:B--2---:R-:W-:-:S03]  /*14f20*/  FSEL R146, R146, -INF , P5 ;  /* 0xff80000092927808 */ /* 0x004fc60002800000 */
[-CC-:B------:R-:W-:Y:S01]  /*14f30*/  FFMA.FTZ R139, R158, R91.reuse, -R142.reuse ;  /* 0x0000005b9e8b7223 */ /* 0x180fe2000001088e */
[----:B------:R-:W-:Y:S01]  /*14f40*/  FSEL R158, R97, -INF , P3 ;  /* 0xff800000619e7808 */ /* 0x000fe20001800000 */
[-CC-:B------:R-:W-:Y:S01]  /*14f50*/  FFMA.FTZ R21, R15, R91.reuse, -R142.reuse ;  /* 0x0000005b0f157223 */ /* 0x180fe2000001088e */
[----:B------:R-:W-:-:S01]  /*14f60*/  FFMA.FTZ R15, R20, R91, -R142 ;  /* 0x0000005b140f7223 */ /* 0x000fc2000001088e */
[----:B------:R2:W-:Y:S01]  /*14f70*/  MUFU.EX2 R97, R139 ;  /* 0x0000008b00617308 */ /* 0x0005e20000000800 */
[----:B------:R-:W-:Y:S01]  /*14f80*/  FSEL R20, R123, -INF , P4 ;  /* 0xff8000007b147808 */ /* 0x000fe20002000000 */
[-CC-:B------:R-:W-:Y:S01]  /*14f90*/  FFMA.FTZ R147, R108, R91.reuse, -R142.reuse ;  /* 0x0000005b6c937223 */ /* 0x180fe2000001088e */
[C---:B------:R-:W-:Y:S01]  /*14fa0*/  ISETP.GT.AND P4, PT, R165.reuse, 0x50, PT ;  /* 0x00000050a500780c */ /* 0x040fe20003f84270 */
[-CC-:B------:R-:W-:Y:S01]  /*14fb0*/  FFMA.FTZ R154, R154, R91.reuse, -R142.reuse ;  /* 0x0000005b9a9a7223 */ /* 0x180fe2000001088e */
[----:B------:R-:W-:Y:S01]  /*14fc0*/  ISETP.GT.AND P5, PT, R165, 0x39, PT ;  /* 0x00000039a500780c */ /* 0x000fe20003fa4270 */
[--C-:B------:R-:W-:Y:S01]  /*14fd0*/  FFMA.FTZ R123, R161, R91, -R142.reuse ;  /* 0x0000005ba17b7223 */ /* 0x100fe2000001088e */
[----:B------:R-:W-:Y:S01]  /*14fe0*/  FSEL R130, R130, -INF , P4 ;  /* 0xff80000082827808 */ /* 0x000fe20002000000 */
[----:B------:R-:W3:Y:S01]  /*14ff0*/  MUFU.TANH R126, R126 ;  /* 0x0000007e007e7308 */ /* 0x000ee20000002400 */
[----:B--2---:R-:W-:Y:S01]  /*15000*/  FMNMX.FTZ R139, R170, R217, !PT ;  /* 0x000000d9aa8b7209 */ /* 0x004fe20007810000 */
[-CC-:B------:R-:W-:Y:S01]  /*15010*/  FFMA.FTZ R162, R162, R91.reuse, -R142.reuse ;  /* 0x0000005ba2a27223 */ /* 0x180fe2000001088e */
[----:B------:R-:W-:Y:S01]  /*15020*/  ISETP.GT.AND P4, PT, R165, 0x59, PT ;  /* 0x00000059a500780c */ /* 0x000fe20003f84270 */
[--C-:B------:R-:W-:Y:S01]  /*15030*/  FFMA.FTZ R136, R136, R91, -R142.reuse ;  /* 0x0000005b88887223 */ /* 0x100fe2000001088e */
[----:B------:R-:W-:Y:S01]  /*15040*/  FMNMX.FTZ R139, R152, R139, !PT ;  /* 0x0000008b988b7209 */ /* 0x000fe20007810000 */
[--C-:B------:R-:W-:Y:S01]  /*15050*/  FFMA.FTZ R137, R137, R91, -R142.reuse ;  /* 0x0000005b89897223 */ /* 0x100fe2000001088e */
[----:B------:R-:W-:Y:S01]  /*15060*/  FSEL R135, R135, -INF , P4 ;  /* 0xff80000087877808 */ /* 0x000fe20002000000 */
[----:B------:R-:W2:Y:S01]  /*15070*/  MUFU.TANH R131, R131 ;  /* 0x0000008300837308 */ /* 0x000ea20000002400 */
[----:B------:R-:W-:Y:S01]  /*15080*/  FMNMX.FTZ R139, R172, R139, !PT ;  /* 0x0000008bac8b7209 */ /* 0x000fe20007810000 */
[-CC-:B------:R-:W-:Y:S01]  /*15090*/  FFMA.FTZ R120, R120, R91.reuse, -R142.reuse ;  /* 0x0000005b78787223 */ /* 0x180fe2000001088e */
[----:B------:R-:W-:Y:S01]  /*150a0*/  ISETP.GT.AND P4, PT, R165, 0x68, PT ;  /* 0x00000068a500780c */ /* 0x000fe20003f84270 */
[--C-:B------:R-:W-:Y:S01]  /*150b0*/  FFMA.FTZ R121, R121, R91, -R142.reuse ;  /* 0x0000005b79797223 */ /* 0x100fe2000001088e */
[----:B------:R-:W-:Y:S01]  /*150c0*/  FMNMX.FTZ R139, R156, R139, !PT ;  /* 0x0000008b9c8b7209 */ /* 0x000fe20007810000 */
[--C-:B------:R-:W-:Y:S01]  /*150d0*/  FFMA.FTZ R124, R124, R91, -R142.reuse ;  /* 0x0000005b7c7c7223 */ /* 0x100fe2000001088e */
[----:B------:R-:W-:Y:S01]  /*150e0*/  FSEL R110, R110, -INF , P4 ;  /* 0xff8000006e6e7808 */ /* 0x000fe20002000000 */
[----:B------:R-:W4:Y:S01]  /*150f0*/  MUFU.TANH R106, R106 ;  /* 0x0000006a006a7308 */ /* 0x000f220000002400 */
[----:B------:R-:W-:Y:S01]  /*15100*/  FMNMX.FTZ R143, R174, R139, !PT ;  /* 0x0000008bae8f7209 */ /* 0x000fe20007810000 */
[-CC-:B------:R-:W-:Y:S01]  /*15110*/  FFMA.FTZ R125, R125, R91.reuse, -R142.reuse ;  /* 0x0000005b7d7d7223 */ /* 0x180fe2000001088e */
[----:B------:R-:W-:Y:S01]  /*15120*/  ISETP.GT.AND P4, PT, R165, 0x71, PT ;  /* 0x00000071a500780c */ /* 0x000fe20003f84270 */
[--C-:B------:R-:W-:Y:S01]  /*15130*/  FFMA.FTZ R128, R128, R91, -R142.reuse ;  /* 0x0000005b80807223 */ /* 0x100fe2000001088e */
[----:B------:R-:W-:Y:S01]  /*15140*/  FMNMX.FTZ R143, R160, R143, !PT ;  /* 0x0000008fa08f7209 */ /* 0x000fe20007810000 */
[--C-:B------:R-:W-:Y:S01]  /*15150*/  FFMA.FTZ R129, R129, R91, -R142.reuse ;  /* 0x0000005b81817223 */ /* 0x100fe2000001088e */
[----:B------:R-:W-:Y:S01]  /*15160*/  FSEL R101, R101, -INF , P4 ;  /* 0xff80000065657808 */ /* 0x000fe20002000000 */
[----:B------:R-:W5:Y:S01]  /*15170*/  MUFU.TANH R111, R111 ;  /* 0x0000006f006f7308 */ /* 0x000f620000002400 */
[----:B------:R-:W-:Y:S01]  /*15180*/  FMNMX.FTZ R143, R176, R143, !PT ;  /* 0x0000008fb08f7209 */ /* 0x000fe20007810000 */
[-CC-:B------:R-:W-:Y:S01]  /*15190*/  FFMA.FTZ R132, R132, R91.reuse, -R142.reuse ;  /* 0x0000005b84847223 */ /* 0x180fe2000001088e */
[----:B------:R-:W-:Y:S01]  /*151a0*/  ISETP.GT.AND P4, PT, R165, 0x80, PT ;  /* 0x00000080a500780c */ /* 0x000fe20003f84270 */
[--C-:B------:R-:W-:Y:S01]  /*151b0*/  FFMA.FTZ R133, R133, R91, -R142.reuse ;  /* 0x0000005b85857223 */ /* 0x100fe2000001088e */
[----:B------:R-:W-:Y:S01]  /*151c0*/  FMNMX.FTZ R143, R164, R143, !PT ;  /* 0x0000008fa48f7209 */ /* 0x000fe20007810000 */
[-CC-:B------:R-:W-:Y:S01]  /*151d0*/  FFMA.FTZ R104, R104, R91.reuse, -R142.reuse ;  /* 0x0000005b68687223 */ /* 0x180fe2000001088e */
[----:B------:R-:W-:Y:S01]  /*151e0*/  FSEL R127, R90, -INF , P4 ;  /* 0xff8000005a7f7808 */ /* 0x000fe20002000000 */
[--C-:B------:R-:W-:Y:S01]  /*151f0*/  FFMA.FTZ R90, R140, R91, -R142.reuse ;  /* 0x0000005b8c5a7223 */ /* 0x100fe2000001088e */
[----:B------:R-:W-:Y:S01]  /*15200*/  FMNMX.FTZ R143, R138, R143, !PT ;  /* 0x0000008f8a8f7209 */ /* 0x000fe20007810000 */
[-CC-:B------:R-:W-:Y:S01]  /*15210*/  FFMA.FTZ R140, R141, R91.reuse, -R142.reuse ;  /* 0x0000005b8d8c7223 */ /* 0x180fe2000001088e */
[----:B------:R-:W-:-:S01]  /*15220*/  FFMA.FTZ R141, R144, R91, -R142 ;  /* 0x0000005b908d7223 */ /* 0x000fc2000001088e */
[--C-:B------:R-:W-:Y:S01]  /*15230*/  FFMA.FTZ R144, R145, R91, -R142.reuse ;  /* 0x0000005b91907223 */ /* 0x100fe2000001088e */
[----:B------:R-:W-:Y:S01]  /*15240*/  FMNMX.FTZ R143, R178, R143, !PT ;  /* 0x0000008fb28f7209 */ /* 0x000fe20007810000 */
[----:B------:R1:W-:Y:S01]  /*15250*/  MUFU.EX2 R139, R90 ;  /* 0x0000005a008b7308 */ /* 0x0003e20000000800 */
[----:B0-----:R-:W-:Y:S01]  /*15260*/  FSEL R224, R93, -INF , P5 ;  /* 0xff8000005de07808 */ /* 0x001fe20002800000 */
[--C-:B------:R-:W-:Y:S01]  /*15270*/  FFMA.FTZ R93, R157, R91, -R142.reuse ;  /* 0x0000005b9d5d7223 */ /* 0x100fe2000001088e */
[----:B------:R-:W-:Y:S01]  /*15280*/  FMNMX.FTZ R143, R180, R143, !PT ;  /* 0x0000008fb48f7209 */ /* 0x000fe20007810000 */
[-CC-:B------:R-:W-:Y:S01]  /*15290*/  FFMA.FTZ R105, R105, R91.reuse, -R142.reuse ;  /* 0x0000005b69697223 */ /* 0x180fe2000001088e */
[----:B------:R-:W-:Y:S01]  /*152a0*/  ISETP.GT.AND P5, PT, R165, 0x48, PT ;  /* 0x00000048a500780c */ /* 0x000fe20003fa4270 */
[--C-:B------:R-:W-:Y:S01]  /*152b0*/  FFMA.FTZ R109, R109, R91, -R142.reuse ;  /* 0x0000005b6d6d7223 */ /* 0x100fe2000001088e */
[----:B------:R-:W-:Y:S01]  /*152c0*/  FMNMX.FTZ R143, R182, R143, !PT ;  /* 0x0000008fb68f7209 */ /* 0x000fe20007810000 */
[----:B------:R-:W0:Y:S01]  /*152d0*/  MUFU.TANH R115, R115 ;  /* 0x0000007300737308 */ /* 0x000e220000002400 */
[----:B---3--:R-:W-:Y:S01]  /*152e0*/  FSEL R126, R126, -INF , P5 ;  /* 0xff8000007e7e7808 */ /* 0x008fe20002800000 */
[--C-:B-1----:R-:W-:Y:S01]  /*152f0*/  FFMA.FTZ R90, R148, R91, -R142.reuse ;  /* 0x0000005b945a7223 */ /* 0x102fe2000001088e */
[----:B------:R-:W-:Y:S01]  /*15300*/  FMNMX.FTZ R145, R146, R143, !PT ;  /* 0x0000008f92917209 */ /* 0x000fe20007810000 */
[-CC-:B------:R-:W-:Y:S01]  /*15310*/  FFMA.FTZ R148, R149, R91.reuse, -R142.reuse ;  /* 0x0000005b95947223 */ /* 0x180fe2000001088e */
[----:B------:R-:W-:Y:S01]  /*15320*/  ISETP.GT.AND P5, PT, R165, 0x51, PT ;  /* 0x00000051a500780c */ /* 0x000fe20003fa4270 */
[--C-:B------:R-:W-:Y:S01]  /*15330*/  FFMA.FTZ R112, R112, R91, -R142.reuse ;  /* 0x0000005b70707223 */ /* 0x100fe2000001088e */
[----:B------:R-:W-:Y:S01]  /*15340*/  FMNMX.FTZ R145, R184, R145, !PT ;  /* 0x00000091b8917209 */ /* 0x000fe20007810000 */
[----:B------:R1:W-:Y:S01]  /*15350*/  MUFU.EX2 R143, R90 ;  /* 0x0000005a008f7308 */ /* 0x0003e20000000800 */
[----:B--2---:R-:W-:Y:S01]  /*15360*/  FSEL R131, R131, -INF , P5 ;  /* 0xff80000083837808 */ /* 0x004fe20002800000 */
[--C-:B------:R-:W-:Y:S01]  /*15370*/  FFMA.FTZ R113, R113, R91, -R142.reuse ;  /* 0x0000005b71717223 */ /* 0x100fe2000001088e */
[----:B------:R-:W-:Y:S01]  /*15380*/  FMNMX.FTZ R145, R186, R145, !PT ;  /* 0x00000091ba917209 */ /* 0x000fe20007810000 */
[-CC-:B------:R-:W-:Y:S01]  /*15390*/  FFMA.FTZ R116, R116, R91.reuse, -R142.reuse ;  /* 0x0000005b74747223 */ /* 0x180fe2000001088e */
[----:B------:R-:W-:Y:S01]  /*153a0*/  ISETP.GT.AND P5, PT, R165, 0x60, PT ;  /* 0x00000060a500780c */ /* 0x000fe20003fa4270 */
[--C-:B------:R-:W-:Y:S01]  /*153b0*/  FFMA.FTZ R117, R117, R91, -R142.reuse ;  /* 0x0000005b75757223 */ /* 0x100fe2000001088e */
[----:B------:R-:W-:Y:S01]  /*153c0*/  FMNMX.FTZ R145, R224, R145, !PT ;  /* 0x00000091e0917209 */ /* 0x000fe20007810000 */
[----:B------:R-:W2:Y:S01]  /*153d0*/  MUFU.TANH R118, R118 ;  /* 0x0000007600767308 */ /* 0x000ea20000002400 */
[----:B----4-:R-:W-:Y:S01]  /*153e0*/  FSEL R106, R106, -INF , P5 ;  /* 0xff8000006a6a7808 */ /* 0x010fe20002800000 */
[--C-:B------:R-:W-:Y:S01]  /*153f0*/  FFMA.FTZ R88, R88, R91, -R142.reuse ;  /* 0x0000005b58587223 */ /* 0x100fe2000001088e */
[----:B------:R-:W-:Y:S01]  /*15400*/  FMNMX.FTZ R145, R122, R145, !PT ;  /* 0x000000917a917209 */ /* 0x000fe20007810000 */
[-CC-:B------:R-:W-:Y:S01]  /*15410*/  FFMA.FTZ R89, R89, R91.reuse, -R142.reuse ;  /* 0x0000005b59597223 */ /* 0x180fe2000001088e */
[----:B------:R-:W-:Y:S01]  /*15420*/  ISETP.GT.AND P5, PT, R165, 0x69, PT ;  /* 0x00000069a500780c */ /* 0x000fe20003fa4270 */
[--C-:B------:R-:W-:Y:S01]  /*15430*/  FFMA.FTZ R92, R92, R91, -R142.reuse ;  /* 0x0000005b5c5c7223 */ /* 0x100fe2000001088e */
[----:B------:R-:W-:Y:S01]  /*15440*/  FMNMX.FTZ R145, R20, R145, !PT ;  /* 0x0000009114917209 */ /* 0x000fe20007810000 */
[----:B------:R-:W3:Y:S01]  /*15450*/  MUFU.TANH R119, R119 ;  /* 0x0000007700777308 */ /* 0x000ee20000002400 */
[----:B-----5:R-:W-:Y:S01]  /*15460*/  FSEL R111, R111, -INF , P5 ;  /* 0xff8000006f6f7808 */ /* 0x020fe20002800000 */
[----:B------:R-:W-:Y:S01]  /*15470*/  FFMA.FTZ R96, R96, R91, -R142 ;  /* 0x0000005b60607223 */ /* 0x000fe2000001088e */
[----:B------:R-:W-:-:S02]  /*15480*/  FMNMX.FTZ R145, R126, R145, !PT ;  /* 0x000000917e917209 */ /* 0x000fc40007810000 */
[C---:B------:R-:W-:Y:S02]  /*15490*/  ISETP.GT.AND P5, PT, R165.reuse, 0x78, PT ;  /* 0x00000078a500780c */ /* 0x040fe40003fa4270 */
[----:B------:R-:W-:Y:S01]  /*154a0*/  FMNMX.FTZ R145, R226, R145, !PT ;  /* 0x00000091e2917209 */ /* 0x000fe20007810000 */
[----:B------:R-:W4:Y:S01]  /*154b0*/  MUFU.TANH R94, R94 ;  /* 0x0000005e005e7308 */ /* 0x000f220000002400 */
[----:B------:R-:W-:Y:S02]  /*154c0*/  ISETP.GT.AND P3, PT, R165, 0x79, PT ;  /* 0x00000079a500780c */ /* 0x000fe40003f64270 */
[----:B-1----:R-:W-:Y:S02]  /*154d0*/  FMNMX.FTZ R90, R130, R145, !PT ;  /* 0x00000091825a7209 */ /* 0x002fe40007810000 */
[----:B0-----:R-:W-:Y:S02]  /*154e0*/  FSEL R115, R115, -INF , P5 ;  /* 0xff80000073737808 */ /* 0x001fe40002800000 */
[----:B------:R-:W-:Y:S01]  /*154f0*/  FMNMX.FTZ R145, R131, R90, !PT ;  /* 0x0000005a83917209 */ /* 0x000fe20007810000 */
[----:B------:R-:W0:Y:S01]  /*15500*/  MUFU.TANH R95, R95 ;  /* 0x0000005f005f7308 */ /* 0x000e220000002400 */
[----:B--2---:R-:W-:-:S02]  /*15510*/  FSEL R118, R118, -INF , P3 ;  /* 0xff80000076767808 */ /* 0x004fc40001800000 */
[----:B------:R-:W-:Y:S02]  /*15520*/  FMNMX.FTZ R90, R134, R145, !PT ;  /* 0x00000091865a7209 */ /* 0x000fe40007810000 */
[----:B------:R-:W-:Y:S02]  /*15530*/  ISETP.GT.AND P5, PT, R165, 0x81, PT ;  /* 0x00000081a500780c */ /* 0x000fe40003fa4270 */
[----:B------:R-:W-:Y:S01]  /*15540*/  FMNMX.FTZ R145, R135, R90, !PT ;  /* 0x0000005a87917209 */ /* 0x000fe20007810000 */
[----:B------:R-:W1:Y:S01]  /*15550*/  MUFU.TANH R98, R98 ;  /* 0x0000006200627308 */ /* 0x000e620000002400 */
[----:B------:R-:W-:Y:S02]  /*15560*/  ISETP.GT.AND P3, PT, R165, 0x88, PT ;  /* 0x00000088a500780c */ /* 0x000fe40003f64270 */
[----:B------:R-:W-:Y:S02]  /*15570*/  FMNMX.FTZ R90, R106, R145, !PT ;  /* 0x000000916a5a7209 */ /* 0x000fe40007810000 */
[----:B---3--:R-:W-:-:S02]  /*15580*/  FSEL R119, R119, -INF , P5 ;  /* 0xff80000077777808 */ /* 0x008fc40002800000 */
[----:B------:R-:W-:Y:S01]  /*15590*/  FMNMX.FTZ R145, R107, R90, !PT ;  /* 0x0000005a6b917209 */ /* 0x000fe20007810000 */
[----:B------:R-:W2:Y:S01]  /*155a0*/  MUFU.TANH R99, R99 ;  /* 0x0000006300637308 */ /* 0x000ea20000002400 */
[----:B------:R-:W-:Y:S02]  /*155b0*/  ISETP.GT.AND P4, PT, R165, 0x89, PT ;  /* 0x00000089a500780c */ /* 0x000fe40003f84270 */
[----:B------:R-:W-:Y:S02]  /*155c0*/  FMNMX.FTZ R90, R110, R145, !PT ;  /* 0x000000916e5a7209 */ /* 0x000fe40007810000 */
[----:B----4-:R-:W-:Y:S02]  /*155d0*/  FSEL R94, R94, -INF , P3 ;  /* 0xff8000005e5e7808 */ /* 0x010fe40001800000 */
[----:B------:R-:W-:Y:S01]  /*155e0*/  FMNMX.FTZ R145, R111, R90, !PT ;  /* 0x0000005a6f917209 */ /* 0x000fe20007810000 */
[----:B------:R-:W3:Y:S01]  /*155f0*/  MUFU.TANH R102, R102 ;  /* 0x0000006600667308 */ /* 0x000ee20000002400 */
[----:B------:R-:W-:-:S02]  /*15600*/  ISETP.GT.AND P5, PT, R165, 0x90, PT ;  /* 0x00000090a500780c */ /* 0x000fc40003fa4270 */
[----:B------:R-:W-:Y:S02]  /*15610*/  FMNMX.FTZ R90, R158, R145, !PT ;  /* 0x000000919e5a7209 */ /* 0x000fe40007810000 */
[----:B0-----:R-:W-:Y:S02]  /*15620*/  FSEL R95, R95, -INF , P4 ;  /* 0xff8000005f5f7808 */ /* 0x001fe40002000000 */
[----:B------:R-:W-:Y:S01]  /*15630*/  FMNMX.FTZ R90, R101, R90, !PT ;  /* 0x0000005a655a7209 */ /* 0x000fe20007810000 */
[----:B------:R-:W0:Y:S01]  /*15640*/  MUFU.TANH R103, R103 ;  /* 0x0000006700677308 */ /* 0x000e220000002400 */
[----:B------:R-:W-:Y:S02]  /*15650*/  ISETP.GT.AND P3, PT, R165, 0x91, PT ;  /* 0x00000091a500780c */ /* 0x000fe40003f64270 */
[----:B------:R-:W-:Y:S02]  /*15660*/  FMNMX.FTZ R145, R115, R90, !PT ;  /* 0x0000005a73917209 */ /* 0x000fe40007810000 */
[----:B-1----:R-:W-:-:S02]  /*15670*/  FSEL R98, R98, -INF , P5 ;  /* 0xff80000062627808 */ /* 0x002fc40002800000 */
[----:B------:R-:W-:Y:S01]  /*15680*/  FMNMX.FTZ R90, R118, R145, !PT ;  /* 0x00000091765a7209 */ /* 0x000fe20007810000 */
[----:B------:R1:W-:Y:S01]  /*15690*/  MUFU.EX2 R166, R21 ;  /* 0x0000001500a67308 */ /* 0x0003e20000000800 */
[----:B------:R-:W-:Y:S02]  /*156a0*/  ISETP.GT.AND P4, PT, R165, 0x98, PT ;  /* 0x00000098a500780c */ /* 0x000fe40003f84270 */
[----:B------:R-:W-:Y:S02]  /*156b0*/  FMNMX.FTZ R90, R127, R90, !PT ;  /* 0x0000005a7f5a7209 */ /* 0x000fe40007810000 */
[----:B--2---:R-:W-:Y:S02]  /*156c0*/  FSEL R99, R99, -INF , P3 ;  /* 0xff80000063637808 */ /* 0x004fe40001800000 */
[----:B------:R-:W-:Y:S01]  /*156d0*/  FMNMX.FTZ R145, R119, R90, !PT ;  /* 0x0000005a77917209 */ /* 0x000fe20007810000 */
[----:B------:R-:W-:Y:S01]  /*156e0*/  MUFU.EX2 R15, R15 ;  /* 0x0000000f000f7308 */ /* 0x000fe20000000800 */
[----:B------:R-:W-:Y:S01]  /*156f0*/  ISETP.GT.AND P5, PT, R165, 0x99, PT ;  /* 0x00000099a500780c */ /* 0x000fe20003fa4270 */
[----:B-1----:R-:W-:Y:S01]  /*15700*/  FFMA.FTZ R21, R153, R91, -R142 ;  /* 0x0000005b99157223 */ /* 0x002fe2000001088e */
[----:B------:R-:W-:-:S02]  /*15710*/  FMNMX.FTZ R90, R94, R145, !PT ;  /* 0x000000915e5a7209 */ /* 0x000fc40007810000 */
[----:B---3--:R-:W-:Y:S02]  /*15720*/  FSEL R108, R102, -INF , P4 ;  /* 0xff800000666c7808 */ /* 0x008fe40002000000 */
[----:B------:R-:W-:Y:S01]  /*15730*/  FMNMX.FTZ R145, R95, R90, !PT ;  /* 0x0000005a5f917209 */ /* 0x000fe20007810000 */
[----:B------:R1:W-:Y:S01]  /*15740*/  MUFU.EX2 R102, R147 ;  /* 0x0000009300667308 */ /* 0x0003e20000000800 */
[----:B0-----:R-:W-:Y:S02]  /*15750*/  FSEL R103, R103, -INF , P5 ;  /* 0xff80000067677808 */ /* 0x001fe40002800000 */
[----:B------:R-:W-:-:S04]  /*15760*/  FMNMX.FTZ R90, R98, R145, !PT ;  /* 0x00000091625a7209 */ /* 0x000fc80007810000 */
[----:B------:R-:W-:Y:S01]  /*15770*/  FMNMX.FTZ R145, R99, R90, !PT ;  /* 0x0000005a63917209 */ /* 0x000fe20007810000 */
[----:B------:R-:W-:Y:S01]  /*15780*/  MUFU.EX2 R21, R21 ;  /* 0x0000001500157308 */ /* 0x000fe20000000800 */
[----:B-1----:R-:W-:-:S01]  /*15790*/  FFMA.FTZ R147, R100, R91, -R142 ;  /* 0x0000005b64937223 */ /* 0x002fc2000001088e */
[----:B------:R-:W-:Y:S01]  /*157a0*/  FFMA.FTZ R100, R168, R91, -R142 ;  /* 0x0000005ba8647223 */ /* 0x000fe2000001088e */
        /* <DEDUP_REMOVED lines=8> */
[-CC-:B------:R-:W-:Y:S01]  /*15830*/  FFMA.FTZ R145, R150, R91.reuse, -R142.reuse ;  /* 0x0000005b96917223 */ /* 0x180fe2000001088e */
[----:B------:R-:W-:-:S05]  /*15840*/  FFMA.FTZ R150, R114, R91, -R142 ;  /* 0x0000005b72967223 */ /* 0x000fca000001088e */
        /* <DEDUP_REMOVED lines=8> */
[----:B------:R0:W-:Y:S01]  /*158d0*/  MUFU.EX2 R149, R150 ;  /* 0x0000009600957308 */ /* 0x0001e20000000800 */
[----:B------:R-:W-:Y:S02]  /*158e0*/  FSEL R168, R90, RZ, P3 ;  /* 0x000000ff5aa87208 */ /* 0x000fe40001800000 */
[----:B------:R-:W-:-:S03]  /*158f0*/  FSEL R151, R151, RZ, P3 ;  /* 0x000000ff97977208 */ /* 0x000fc60001800000 */
[----:B------:R-:W-:Y:S02]  /*15900*/  FADD.FTZ R168, -R168, R217 ;  /* 0x000000d9a8a87221 */ /* 0x000fe40000010100 */
[----:B------:R-:W-:-:S01]  /*15910*/  FFMA.FTZ R169, R20, R91, -R151 ;  /* 0x0000005b14a97223 */ /* 0x000fc20000010897 */
[-CC-:B------:R-:W-:Y:S01]  /*15920*/  FFMA.FTZ R20, R126, R91.reuse, -R151.reuse ;  /* 0x0000005b7e147223 */ /* 0x180fe20000010897 */
[----:B------:R-:W-:Y:S02]  /*15930*/  IMAD R126, R193, 0x8, R18 ;  /* 0x00000008c17e7824 */ /* 0x000fe400078e0212 */
[----:B------:R-:W-:Y:S01]  /*15940*/  FFMA.FTZ R159, R164, R91, -R151 ;  /* 0x0000005ba49f7223 */ /* 0x000fe20000010897 */
[----:B------:R-:W-:-:S01]  /*15950*/  FADD.FTZ R164, -R171, R218 ;  /* 0x000000daaba47221 */ /* 0x000fc20000010100 */
[-CC-:B------:R-:W-:Y:S01]  /*15960*/  FFMA.FTZ R153, R170, R91.reuse, -R151.reuse ;  /* 0x0000005baa997223 */ /* 0x180fe20000010897 */
[----:B------:R-:W-:Y:S02]  /*15970*/  VIADD R126, R126, 0x22840 ;  /* 0x000228407e7e7836 */ /* 0x000fe40000000000 */
[-CC-:B------:R-:W-:Y:S01]  /*15980*/  FFMA.FTZ R114, R152, R91.reuse, -R151.reuse ;  /* 0x0000005b98727223 */ /* 0x180fe20000010897 */
[-C--:B------:R-:W-:Y:S01]  /*15990*/  FMUL.FTZ R164, R164, R91.reuse ;  /* 0x0000005ba4a47220 */ /* 0x080fe20000410000 */
[-CC-:B------:R-:W-:Y:S01]  /*159a0*/  FFMA.FTZ R142, R172, R91.reuse, -R151.reuse ;  /* 0x0000005bac8e7223 */ /* 0x180fe20000010897 */
[----:B------:R-:W-:-:S01]  /*159b0*/  FFMA.FTZ R155, R156, R91, -R151 ;  /* 0x0000005b9c9b7223 */ /* 0x000fc20000010897 */
[----:B------:R-:W-:Y:S01]  /*159c0*/  PRMT R126, R223, 0x654, R126 ;  /* 0x00000654df7e7816 */ /* 0x000fe2000000007e */
[----:B------:R-:W1:Y:S01]  /*159d0*/  MUFU.EX2 R173, R164 ;  /* 0x000000a400ad7308 */ /* 0x000e620000000800 */
[----:B0-----:R-:W-:-:S01]  /*159e0*/  FFMA.FTZ R150, R174, R91, -R151 ;  /* 0x0000005bae967223 */ /* 0x001fc20000010897 */
[-CC-:B------:R-:W-:Y:S01]  /*159f0*/  FFMA.FTZ R157, R160, R91.reuse, -R151.reuse ;  /* 0x0000005ba09d7223 */ /* 0x180fe20000010897 */
[----:B------:R0:W-:Y:S01]  /*15a00*/  SYNCS.ARRIVE.TRANS64.RED.A1T0 RZ, [R126+URZ], RZ ;  /* 0x000000ff7eff79a7 */ /* 0x0001e2000810043f */
[----:B------:R-:W-:-:S01]  /*15a10*/  FFMA.FTZ R152, R176, R91, -R151 ;  /* 0x0000005bb0987223 */ /* 0x000fc20000010897 */
[-CC-:B------:R-:W-:Y:S01]  /*15a20*/  FFMA.FTZ R138, R138, R91.reuse, -R151.reuse ;  /* 0x0000005b8a8a7223 */ /* 0x180fe20000010897 */
[----:B------:R-:W-:-:S01]  /*15a30*/  FFMA.FTZ R161, R178, R91, -R151 ;  /* 0x0000005bb2a17223 */ /* 0x000fc20000010897 */
[-CC-:B------:R-:W-:Y:S01]  /*15a40*/  FFMA.FTZ R156, R180, R91.reuse, -R151.reuse ;  /* 0x0000005bb49c7223 */ /* 0x180fe20000010897 */
[----:B------:R-:W-:Y:S01]  /*15a50*/  MUFU.EX2 R153, R153 ;  /* 0x0000009900997308 */ /* 0x000fe20000000800 */
[----:B------:R-:W-:-:S01]  /*15a60*/  FFMA.FTZ R163, R182, R91, -R151 ;  /* 0x0000005bb6a37223 */ /* 0x000fc20000010897 */
[-CC-:B------:R-:W-:Y:S01]  /*15a70*/  FFMA.FTZ R146, R146, R91.reuse, -R151.reuse ;  /* 0x0000005b92927223 */ /* 0x180fe20000010897 */
[-C--:B0-----:R-:W-:Y:S01]  /*15a80*/  FMUL.FTZ R126, R168, R91.reuse ;  /* 0x0000005ba87e7220 */ /* 0x081fe20000410000 */
[-CC-:B------:R-:W-:Y:S01]  /*15a90*/  FFMA.FTZ R165, R184, R91.reuse, -R151.reuse ;  /* 0x0000005bb8a57223 */ /* 0x180fe20000010897 */
[----:B------:R-:W-:-:S01]  /*15aa0*/  FFMA.FTZ R160, R186, R91, -R151 ;  /* 0x0000005bbaa07223 */ /* 0x000fc20000010897 */
[-CC-:B------:R-:W-:Y:S01]  /*15ab0*/  FFMA.FTZ R167, R224, R91.reuse, -R151.reuse ;  /* 0x0000005be0a77223 */ /* 0x180fe20000010897 */
[----:B------:R-:W-:-:S01]  /*15ac0*/  FFMA.FTZ R122, R122, R91, -R151 ;  /* 0x0000005b7a7a7223 */ /* 0x000fc20000010897 */
[----:B------:R-:W-:Y:S01]  /*15ad0*/  MUFU.EX2 R114, R114 ;  /* 0x0000007200727308 */ /* 0x000fe20000000800 */
[----:B-1----:R-:W-:-:S01]  /*15ae0*/  FFMA.FTZ R164, R173, R3, R166 ;  /* 0x00000003ada47223 */ /* 0x002fc200000100a6 */
[-CC-:B------:R-:W-:Y:S01]  /*15af0*/  FFMA.FTZ R171, R226, R91.reuse, -R151.reuse ;  /* 0x0000005be2ab7223 */ /* 0x180fe20000010897 */
[----:B------:R-:W-:-:S01]  /*15b00*/  FFMA.FTZ R130, R130, R91, -R151 ;  /* 0x0000005b82827223 */ /* 0x000fc20000010897 */
[----:B------:R-:W-:Y:S01]  /*15b10*/  FFMA.FTZ R131, R131, R91, -R151 ;  /* 0x0000005b83837223 */ /* 0x000fe20000010897 */
[----:B------:R-:W-:-:S01]  /*15b20*/  FADD.FTZ R164, R15, R164 ;  /* 0x000000a40fa47221 */ /* 0x000fc20000010000 */
        /* <DEDUP_REMOVED lines=22> */
[----:B------:R-:W-:Y:S01]  /*15c90*/  FADD.FTZ R151, R21, R164 ;  /* 0x000000a415977221 */ /* 0x000fe20000010000 */
        /* <DEDUP_REMOVED lines=17> */
[----:B0-----:R-:W-:-:S01]  /*15db0*/  FADD.FTZ R3, R159, R0 ;  /* 0x000000009f037221 */ /* 0x001fc20000010000 */
[----:B------:R-:W-:-:S04]  /*15dc0*/  FADD.FTZ R0, R136, R151 ;  /* 0x0000009788007221 */ /* 0x000fc80000010000 */
[----:B------:R-:W-:Y:S02]  /*15dd0*/  FADD.FTZ R0, R137, R0 ;  /* 0x0000000089007221 */ /* 0x000fe40000010000 */
        /* <DEDUP_REMOVED lines=14> */
[----:B0-----:R-:W-:-:S04]  /*15ec0*/  FADD.FTZ R164, R144, R151 ;  /* 0x0000009790a47221 */ /* 0x001fc80000010000 */
[----:B------:R-:W-:-:S03]  /*15ed0*/  FADD.FTZ R151, R143, R164 ;  /* 0x000000a48f977221 */ /* 0x000fc60000010000 */
        /* <DEDUP_REMOVED lines=49> */
[----:B------:R-:W-:Y:S01]  /*161f0*/  MUFU.EX2 R111, R111 ;  /* 0x0000006f006f7308 */ /* 0x000fe20000000800 */
[----:B-1----:R-:W-:-:S07]  /*16200*/  FADD.FTZ R168, R110, R151 ;  /* 0x000000976ea87221 */ /* 0x002fce0000010000 */
        /* <DEDUP_REMOVED lines=11> */
[----:B------:R-:W0:Y:S08]  /*162c0*/  MUFU.EX2 R118, R118 ;  /* 0x0000007600767308 */ /* 0x000e300000000800 */
[----:B------:R2:W-:Y:S08]  /*162d0*/  MUFU.EX2 R164, R119 ;  /* 0x0000007700a47308 */ /* 0x0005f00000000800 */
[----:B------:R-:W3:Y:S01]  /*162e0*/  MUFU.EX2 R88, R88 ;  /* 0x0000005800587308 */ /* 0x000ee20000000800 */
[----:B--2---:R-:W-:-:S04]  /*162f0*/  FADD.FTZ R119, R111, R168 ;  /* 0x000000a86f777221 */ /* 0x004fc80000010000 */
[----:B------:R-:W-:Y:S01]  /*16300*/  FADD.FTZ R168, R158, R119 ;  /* 0x000000779ea87221 */ /* 0x000fe20000010000 */
[----:B-1----:R-:W-:-:S02]  /*16310*/  FADD.FTZ R119, R117, R0 ;  /* 0x0000000075777221 */ /* 0x002fc40000010000 */
[----:B------:R-:W1:Y:S01]  /*16320*/  MUFU.EX2 R127, R127 ;  /* 0x0000007f007f7308 */ /* 0x000e620000000800 */
[----:B------:R-:W-:-:S04]  /*16330*/  FADD.FTZ R168, R101, R168 ;  /* 0x000000a865a87221 */ /* 0x000fc80000010000 */
[----:B------:R-:W-:-:S03]  /*16340*/  FADD.FTZ R3, R115, R168 ;  /* 0x000000a873037221 */ /* 0x000fc60000010000 */
[----:B------:R-:W2:Y:S01]  /*16350*/  MUFU.EX2 R89, R89 ;  /* 0x0000005900597308 */ /* 0x000ea20000000800 */
[----:B0-----:R-:W-:-:S01]  /*16360*/  FADD.FTZ R0, R118, R3 ;  /* 0x0000000376007221 */ /* 0x001fc20000010000 */
[----:B---3--:R-:W-:-:S06]  /*16370*/  FADD.FTZ R168, R88, R119 ;  /* 0x0000007758a87221 */ /* 0x008fcc0000010000 */
        /* <DEDUP_REMOVED lines=28> */
.L_x_3166:
[----:B------:R-:W-:Y:S01]  /*16540*/  F2FP.SATFINITE.E4M3.F32.PACK_AB_MERGE_C R21, R154, R21, RZ ;  /* 0x000000159a15723e */ /* 0x000fe200048070ff */
[----:B------:R-:W-:Y:S01]  /*16550*/  FMUL.FTZ R24, R24, R173 ;  /* 0x000000ad18187220 */ /* 0x000fe20000410000 */
[----:B------:R-:W-:Y:S01]  /*16560*/  ISETP.GT.AND P2, PT, R219, R13, PT ;  /* 0x0000000ddb00720c */ /* 0x000fe20003f44270 */
        /* <DEDUP_REMOVED lines=8> */
[-C--:B------:R-:W-:Y:S01]  /*165f0*/  FMUL.FTZ R29, R29, R173.reuse ;  /* 0x000000ad1d1d7220 */ /* 0x080fe20000410000 */
        /* <DEDUP_REMOVED lines=97> */
[----:B------:R-:W-:Y:S01]  /*16c10*/  VIADD R219, R219, 0xffffffff ;  /* 0xffffffffdbdb7836 */ /* 0x000fe20000000000 */
[----:B------:R-:W-:Y:S01]  /*16c20*/  MOV R217, R90 ;  /* 0x0000005a00d97202 */ /* 0x000fe20000000f00 */
[----:B------:R-:W-:-:S02]  /*16c30*/  IMAD.MOV.U32 R218, RZ, RZ, R14 ;  /* 0x000000ffffda7224 */ /* 0x000fc400078e000e */
[----:B------:R-:W-:Y:S02]  /*16c40*/  IMAD.MOV.U32 R223, RZ, RZ, R197 ;  /* 0x000000ffffdf7224 */ /* 0x000fe400078e00c5 */
[----:B------:R-:W-:Y:S02]  /*16c50*/  IMAD.MOV.U32 R220, RZ, RZ, R193 ;  /* 0x000000ffffdc7224 */ /* 0x000fe400078e00c1 */
[----:B------:R-:W-:Y:S01]  /*16c60*/  IMAD.MOV.U32 R173, RZ, RZ, R110 ;  /* 0x000000ffffad7224 */ /* 0x000fe200078e006e */
[----:B0-----:R-:W-:Y:S06]  /*16c70*/  @P2 BRA `(.L_x_3167) ;  /* 0xffffffbc00442947 */ /* 0x001fec000383ffff */
.L_x_3155:
[----:B------:R-:W-:-:S13]  /*16c80*/  ISETP.GE.AND P0, PT, R219, RZ, PT ;  /* 0x000000ffdb00720c */ /* 0x000fda0003f06270 */
[----:B------:R-:W-:Y:S05]  /*16c90*/  @!P0 BRA `(.L_x_3168) ;  /* 0x0000003400f08947 */ /* 0x000fea0003800000 */
[----:B------:R-:W-:Y:S01]  /*16ca0*/  IMAD.MOV.U32 R13, RZ, RZ, R90 ;  /* 0x000000ffff0d7224 */ /* 0x000fe200078e005a */
[----:B------:R-:W-:Y:S01]  /*16cb0*/  MOV R189, R14 ;  /* 0x0000000e00bd7202 */ /* 0x000fe20000000f00 */
[----:B------:R-:W-:Y:S02]  /*16cc0*/  IMAD.MOV.U32 R217, RZ, RZ, R197 ;  /* 0x000000ffffd97224 */ /* 0x000fe400078e00c5 */
[----:B------:R-:W-:-:S07]  /*16cd0*/  IMAD.MOV.U32 R191, RZ, RZ, R193 ;  /* 0x000000ffffbf7224 */ /* 0x000fce00078e00c1 */
.L_x_3180:
        /* <DEDUP_REMOVED lines=10> */
.L_x_3170:
[----:B------:R-:W-:Y:S01]  /*16d80*/  IMAD R14, R193, 0x8, R18 ;  /* 0x00000008c10e7824 */ /* 0x000fe200078e0212 */
[----:B------:R-:W-:-:S04]  /*16d90*/  SHF.L.U32 R15, R197, 0x1f, RZ ;  /* 0x0000001fc50f7819 */ /* 0x000fc800000006ff */
[----:B------:R0:W1:Y:S01]  /*16da0*/  SYNCS.PHASECHK.TRANS64.TRYWAIT P0, [R14+URZ+0x22830], R15 ;  /* 0x0228300f0e0075a7 */ /* 0x000062000800017f */
[----:B------:R-:W-:Y:S05]  /*16db0*/  @!P1 BRA `(.L_x_3171) ;  /* 0x0000000000049947 */ /* 0x000fea0003800000 */
[----:B------:R-:W-:Y:S01]  /*16dc0*/  BPT.TRAP 0x1 ;  /* 0x000000040000795c */ /* 0x000fe20000300000 */
.L_x_3171:
[----:B------:R-:W-:Y:S04]  /*16dd0*/  BSSY B0, `(.L_x_3169) ;  /* 0x0000004000007945 */ /* 0x000fe80003800000 */
[----:B-1----:R-:W-:Y:S05]  /*16de0*/  @P0 BRA `(.L_x_3172) ;  /* 0x0000000000080947 */ /* 0x002fea0003800000 */
[----:B------:R-:W1:Y:S02]  /*16df0*/  SYNCS.PHASECHK.TRANS64.TRYWAIT P0, [R14+URZ+0x22830], R15 ;  /* 0x0228300f0e0075a7 */ /* 0x000e64000800017f */
[----:B-1----:R-:W-:Y:S05]  /*16e00*/  @!P0 BRA `(.L_x_3173) ;  /* 0x000000fc008c8947 */ /* 0x002fea0003800000 */
.L_x_3172:
[----:B------:R-:W-:Y:S05]  /*16e10*/  BSYNC B0 ;  /* 0x0000000000007941 */ /* 0x000fea0003800000 */
.L_x_3169:
        /* <DEDUP_REMOVED lines=17> */
[----:B------:R-:W-:Y:S01]  /*16f30*/  MOV R89, 0x40000040 ;  /* 0x4000004000597802 */ /* 0x000fe20000000f00 */
        /* <DEDUP_REMOVED lines=9> */
[----:B0-----:R-:W-:Y:S02]  /*16fd0*/  SHF.R.U32.HI R14, RZ, 0x7, R14 ;  /* 0x00000007ff0e7819 */ /* 0x001fe4000001160e */
[----:B------:R-:W-:Y:S02]  /*16fe0*/  R2UR UR51, R91 ;  /* 0x000000005b3372ca */ /* 0x000fe400000e0000 */
[----:B------:R-:W-:Y:S01]  /*16ff0*/  R2UR UR50, R90 ;  /* 0x000000005a3272ca */ /* 0x000fe200000e0000 */
[----:B------:R-:W-:Y:S01]  /*17000*/  VIADD R92, R14, 0x8 ;  /* 0x000000080e5c7836 */ /* 0x000fe20000000000 */
[----:B------:R-:W-:-:S02]  /*17010*/  IADD3 R14, R20, 0x100, RZ ;  /* 0x00000100140e7810 */ /* 0x000fc40007ffe0ff */
[----:B------:R-:W-:Y:S02]  /*17020*/  R2UR UR7, R91 ;  /* 0x000000005b0772ca */ /* 0x000fe400000e0000 */
[----:B------:R0:W-:Y:S01]  /*17030*/  BAR.SYNC.DEFER_BLOCKING R92, 0x100 ;  /* 0x0004005c0000751d */ /* 0x0001e20000010000 */
[----:B------:R-:W-:Y:S01]  /*17040*/  R2UR UR34, R14 ;  /* 0x000000000e2272ca */ /* 0x000fe200000e0000 */
[----:B------:R-:W-:Y:S01]  /*17050*/  VIADD R14, R20, 0x400 ;  /* 0x00000400140e7836 */ /* 0x000fe20000000000 */
[----:B------:R-:W-:Y:S02]  /*17060*/  R2UR UR48, R8 ;  /* 0x00000000083072ca */ /* 0x000fe400000e0000 */
[----:B------:R-:W-:Y:S02]  /*17070*/  R2UR UR49, R9 ;  /* 0x00000000093172ca */ /* 0x000fe400000e0000 */
[----:B------:R-:W-:Y:S02]  /*17080*/  MOV R90, UR51 ;  /* 0x00000033005a7c02 */ /* 0x000fe40008000f00 */
[----:B------:R-:W-:Y:S01]  /*17090*/  MOV R91, UR50 ;  /* 0x00000032005b7c02 */ /* 0x000fe20008000f00 */
[----:B------:R-:W-:Y:S01]  /*170a0*/  UMOV UR50, UR6 ;  /* 0x0000000600327c82 */ /* 0x000fe20008000000 */
[----:B------:R-:W-:Y:S01]  /*170b0*/  UMOV UR51, UR7 ;  /* 0x0000000700337c82 */ /* 0x000fe20008000000 */
[----:B------:R-:W-:Y:S01]  /*170c0*/  R2UR UR4, R88 ;  /* 0x00000000580472ca */ /* 0x000fe200000e0000 */
[----:B------:R-:W-:Y:S01]  /*170d0*/  VIADD R88, R20, 0x302 ;  /* 0x0000030214587836 */ /* 0x000fe20000000000 */
[----:B------:R-:W-:Y:S01]  /*170e0*/  R2UR UR8, R14 ;  /* 0x000000000e0872ca */ /* 0x000fe200000e0000 */
[C---:B------:R-:W-:Y:S01]  /*170f0*/  VIADD R14, R20.reuse, 0x102 ;  /* 0x00000102140e7836 */ /* 0x040fe20000000000 */
[----:B0-----:R-:W-:-:S02]  /*17100*/  IADD3 R92, R20, 0x402, RZ ;  /* 0x00000402145c7810 */ /* 0x001fc40007ffe0ff */
[----:B------:R-:W-:Y:S01]  /*17110*/  R2UR UR54, R88 ;  /* 0x00000000583672ca */ /* 0x000fe200000e0000 */
[----:B------:R-:W-:Y:S01]  /*17120*/  VIADD R88, R20, 0x204 ;  /* 0x0000020414587836 */ /* 0x000fe20000000000 */
[----:B------:R-:W-:Y:S01]  /*17130*/  R2UR UR46, R14 ;  /* 0x000000000e2e72ca */ /* 0x000fe200000e0000 */
[----:B------:R-:W-:Y:S01]  /*17140*/  VIADD R14, R20, 0x104 ;  /* 0x00000104140e7836 */ /* 0x000fe20000000000 */
[C---:B------:R-:W-:Y:S01]  /*17150*/  R2UR UR47, R15.reuse ;  /* 0x000000000f2f72ca */ /* 0x040fe200000e0000 */
[----:B------:R-:W-:Y:S01]  /*17160*/  WARPGROUP.ARRIVE ;  /* 0x00000000000079c5 */ /* 0x000fe20000000000 */
[----:B------:R-:W-:Y:S01]  /*17170*/  R2UR UR14, R88 ;  /* 0x00000000580e72ca */ /* 0x000fe200000e0000 */
[----:B------:R-:W-:Y:S01]  /*17180*/  VIADD R88, R20, 0x404 ;  /* 0x0000040414587836 */ /* 0x000fe20000000000 */
[----:B------:R-:W-:Y:S02]  /*17190*/  R2UR UR9, R15 ;  /* 0x000000000f0972ca */ /* 0x000fe400000e0000 */
[C---:B------:R-:W-:Y:S01]  /*171a0*/  R2UR UR5, R89.reuse ;  /* 0x00000000590572ca */ /* 0x040fe200000e0000 */
[----:B------:R-:W-:Y:S01]  /*171b0*/  QGMMA.64x32x32.F32.E4M3.E4M3 R152, gdesc[UR28], RZ, !UPT, gsb0 ;  /* 0x006000001c9879f3 */ /* 0x000fe2000c0008ff */
        /* <DEDUP_REMOVED lines=10> */
[----:B------:R-:W-:Y:S02]  /*17260*/  R2UR UR59, R93 ;  /* 0x000000005d3b72ca */ /* 0x000fe400000e0000 */
        /* <DEDUP_REMOVED lines=9> */
[----:B------:R-:W-:Y:S01]  /*17300*/  MOV R224, UR6 ;  /* 0x0000000600e07c02 */ /* 0x000fe20008000f00 */
[----:B------:R-:W-:Y:S01]  /*17310*/  UMOV UR6, UR4 ;  /* 0x0000000400067c82 */ /* 0x000fe20008000000 */
[----:B------:R-:W-:Y:S01]  /*17320*/  MOV R223, UR7 ;  /* 0x0000000700df7c02 */ /* 0x000fe20008000f00 */
[----:B------:R-:W-:Y:S01]  /*17330*/  UMOV UR7, UR5 ;  /* 0x0000000500077c82 */ /* 0x000fe20008000000 */
[C---:B------:R-:W-:Y:S02]  /*17340*/  R2UR UR4, R10.reuse ;  /* 0x000000000a0472ca */ /* 0x040fe400000e0000 */
[C---:B------:R-:W-:Y:S02]  /*17350*/  R2UR UR5, R11.reuse ;  /* 0x000000000b0572ca */ /* 0x040fe400000e0000 */
[----:B------:R-:W-:Y:S02]  /*17360*/  R2UR UR53, R11 ;  /* 0x000000000b3572ca */ /* 0x000fe400000e0000 */
[----:B------:R-:W-:-:S02]  /*17370*/  R2UR UR56, R10 ;  /* 0x000000000a3872ca */ /* 0x000fc400000e0000 */
[----:B------:R-:W-:Y:S02]  /*17380*/  R2UR UR57, R11 ;  /* 0x000000000b3972ca */ /* 0x000fe400000e0000 */
[----:B------:R-:W-:Y:S02]  /*17390*/  R2UR UR10, R14 ;  /* 0x000000000e0a72ca */ /* 0x000fe400000e0000 */
[----:B------:R-:W-:Y:S02]  /*173a0*/  R2UR UR11, R15 ;  /* 0x000000000f0b72ca */ /* 0x000fe400000e0000 */
[C---:B------:R-:W-:Y:S02]  /*173b0*/  R2UR UR8, R6.reuse ;  /* 0x00000000060872ca */ /* 0x040fe400000e0000 */
[----:B------:R-:W-:Y:S02]  /*173c0*/  R2UR UR9, R7 ;  /* 0x00000000070972ca */ /* 0x000fe400000e0000 */
[----:B------:R-:W-:-:S02]  /*173d0*/  R2UR UR12, R6 ;  /* 0x00000000060c72ca */ /* 0x000fc400000e0000 */
[----:B------:R-:W-:Y:S02]  /*173e0*/  R2UR UR13, R7 ;  /* 0x00000000070d72ca */ /* 0x000fe400000e0000 */
[----:B------:R-:W-:Y:S02]  /*173f0*/  IADD3 R14, R20, 0x304, RZ ;  /* 0x00000304140e7810 */ /* 0x000fe40007ffe0ff */
[----:B------:R-:W-:Y:S01]  /*17400*/  R2UR UR19, R15 ;  /* 0x000000000f1372ca */ /* 0x000fe200000e0000 */
[----:B------:R-:W-:Y:S02]  /*17410*/  WARPGROUP.DEPBAR.LE gsb0, 0x0 ;  /* 0x00008000000079c5 */ /* 0x000fe40000010000 */
[----:B------:R-:W-:Y:S01]  /*17420*/  WARPGROUP.ARRIVE ;  /* 0x00000000000079c5 */ /* 0x000fe20000000000 */
[----:B------:R-:W-:Y:S01]  /*17430*/  R2UR UR18, R14 ;  /* 0x000000000e1272ca */ /* 0x000fe200000e0000 */
[----:B------:R-:W-:Y:S01]  /*17440*/  VIADD R14, R20, 0x106 ;  /* 0x00000106140e7836 */ /* 0x000fe20000000000 */
[----:B------:R-:W-:-:S02]  /*17450*/  R2UR UR16, R6 ;  /* 0x00000000061072ca */ /* 0x000fc400000e0000 */
[----:B------:R-:W-:Y:S01]  /*17460*/  R2UR UR17, R7 ;  /* 0x00000000071172ca */ /* 0x000fe200000e0000 */
[----:B------:R-:W-:Y:S01]  /*17470*/  QGMMA.64x32x32.F32.E4M3.E4M3 R136, gdesc[UR32], RZ, !UPT, gsb0 ;  /* 0x00600000208879f3 */ /* 0x000fe2000c0008ff */
[----:B------:R-:W-:Y:S02]  /*17480*/  R2UR UR34, R88 ;  /* 0x00000000582272ca */ /* 0x000fe400000e0000 */
[----:B------:R-:W-:Y:S02]  /*17490*/  R2UR UR35, R89 ;  /* 0x00000000592372ca */ /* 0x000fe400000e0000 */
[----:B------:R-:W-:Y:S02]  /*174a0*/  R2UR UR20, R6 ;  /* 0x00000000061472ca */ /* 0x000fe400000e0000 */
[----:B------:R-:W-:Y:S02]  /*174b0*/  R2UR UR21, R7 ;  /* 0x00000000071572ca */ /* 0x000fe400000e0000 */
[----:B------:R-:W-:-:S02]  /*174c0*/  R2UR UR24, R4 ;  /* 0x00000000041872ca */ /* 0x000fc400000e0000 */
[----:B------:R-:W-:Y:S02]  /*174d0*/  R2UR UR25, R5 ;  /* 0x00000000051972ca */ /* 0x000fe400000e0000 */
[----:B------:R-:W-:Y:S01]  /*174e0*/  R2UR UR30, R14 ;  /* 0x000000000e1e72ca */ /* 0x000fe200000e0000 */
[----:B------:R-:W-:Y:S01]  /*174f0*/  VIADD R14, R20, 0x306 ;  /* 0x00000306140e7836 */ /* 0x000fe20000000000 */
[----:B------:R-:W-:Y:S01]  /*17500*/  R2UR UR31, R15 ;  /* 0x000000000f1f72ca */ /* 0x000fe200000e0000 */
[----:B------:R-:W-:Y:S01]  /*17510*/  IMAD.MOV.U32 R15, RZ, RZ, 0x40000040 ;  /* 0x40000040ff0f7424 */ /* 0x000fe200078e00ff */
[C---:B------:R-:W-:Y:S02]  /*17520*/  R2UR UR28, R4.reuse ;  /* 0x00000000041c72ca */ /* 0x040fe400000e0000 */
[----:B------:R-:W-:Y:S02]  /*17530*/  R2UR UR29, R5 ;  /* 0x00000000051d72ca */ /* 0x000fe400000e0000 */
[----:B------:R-:W-:-:S02]  /*17540*/  R2UR UR32, R4 ;  /* 0x00000000042072ca */ /* 0x000fc400000e0000 */
[----:B------:R-:W-:Y:S02]  /*17550*/  R2UR UR33, R5 ;  /* 0x00000000052172ca */ /* 0x000fe400000e0000 */
[----:B------:R-:W-:Y:S02]  /*17560*/  IADD3 R20, R20, 0x406, RZ ;  /* 0x0000040614147810 */ /* 0x000fe40007ffe0ff */
[----:B------:R-:W-:Y:S02]  /*17570*/  R2UR UR43, R21 ;  /* 0x00000000152b72ca */ /* 0x000fe400000e0000 */
[----:B------:R-:W-:Y:S02]  /*17580*/  R2UR UR42, R20 ;  /* 0x00000000142a72ca */ /* 0x000fe400000e0000 */
[----:B------:R-:W-:Y:S02]  /*17590*/  R2UR UR40, R4 ;  /* 0x00000000042872ca */ /* 0x000fe400000e0000 */
[----:B------:R-:W-:Y:S01]  /*175a0*/  R2UR UR41, R5 ;  /* 0x00000000052972ca */ /* 0x000fe200000e0000 */
[----:B------:R-:W-:-:S02]  /*175b0*/  WARPGROUP.DEPBAR.LE gsb0, 0x0 ;  /* 0x00008000000079c5 */ /* 0x000fc40000010000 */
        /* <DEDUP_REMOVED lines=73> */
.L_x_3175:
[----:B------:R-:W-:Y:S01]  /*17a50*/  SHF.L.U32 R14, R217, 0x1f, RZ ;  /* 0x0000001fd90e7819 */ /* 0x000fe200000006ff */
[----:B------:R-:W-:-:S04]  /*17a60*/  IMAD R15, R191, 0x8, R18 ;  /* 0x00000008bf0f7824 */ /* 0x000fc800078e0212 */
[----:B------:R0:W1:Y:S01]  /*17a70*/  SYNCS.PHASECHK.TRANS64.TRYWAIT P0, [R15+URZ+0x22850], R14 ;  /* 0x0228500e0f0075a7 */ /* 0x000062000800017f */
[----:B------:R-:W-:Y:S05]  /*17a80*/  @!P1 BRA `(.L_x_3176) ;  /* 0x0000000000049947 */ /* 0x000fea0003800000 */
[----:B------:R-:W-:Y:S01]  /*17a90*/  BPT.TRAP 0x1 ;  /* 0x000000040000795c */ /* 0x000fe20000300000 */
.L_x_3176:
[----:B-1----:R-:W-:Y:S05]  /*17aa0*/  @P0 BRA `(.L_x_3174) ;  /* 0x0000000000080947 */ /* 0x002fea0003800000 */
[----:B------:R-:W1:Y:S02]  /*17ab0*/  SYNCS.PHASECHK.TRANS64.TRYWAIT P0, [R15+URZ+0x22850], R14 ;  /* 0x0228500e0f0075a7 */ /* 0x000e64000800017f */
[----:B-1----:R-:W-:Y:S05]  /*17ac0*/  @!P0 BRA `(.L_x_3177) ;  /* 0x000000f000708947 */ /* 0x002fea0003800000 */
.L_x_3174:
        /* <DEDUP_REMOVED lines=46> */
.L_x_3178:
        /* <DEDUP_REMOVED lines=39> */
[----:B---3--:R-:W-:Y:S01]  /*18020*/  FMNMX.FTZ R135, R152, R135, !PT ;  /* 0x0000008798877209 */ /* 0x008fe20007810000 */
        /* <DEDUP_REMOVED lines=59> */
[----:B------:R-:W-:Y:S01]  /*183e0*/  FMUL.FTZ R103, R2, R103 ;  /* 0x0000006702677220 */ /* 0x000fe20000410000 */
[----:B------:R-:W1:Y:S02]  /*183f0*/  S2R R217, SR_CgaCtaId ;  /* 0x0000000000d97919 */ /* 0x000e640000008800 */
[----:B------:R-:W4:Y:S01]  /*18400*/  MUFU.TANH R164, R164 ;  /* 0x000000a400a47308 */ /* 0x000f220000002400 */
[----:B--2---:R-:W-:-:S07]  /*18410*/  FMNMX.FTZ R135, R174, R135, !PT ;  /* 0x00000087ae877209 */ /* 0x004fce0007810000 */
[----:B------:R-:W2:Y:S01]  /*18420*/  MUFU.TANH R166, R166 ;  /* 0x000000a600a67308 */ /* 0x000ea20000002400 */
[----:B---3--:R-:W-:-:S07]  /*18430*/  FMNMX.FTZ R137, R176, R137, !PT ;  /* 0x00000089b0897209 */ /* 0x008fce0007810000 */
[----:B------:R-:W3:Y:S01]  /*18440*/  MUFU.TANH R178, R178 ;  /* 0x000000b200b27308 */ /* 0x000ee20000002400 */
[----:B----4-:R-:W-:-:S07]  /*18450*/  FMNMX.FTZ R135, R164, R135, !PT ;  /* 0x00000087a4877209 */ /* 0x010fce0007810000 */
[----:B------:R-:W4:Y:S01]  /*18460*/  MUFU.TANH R180, R180 ;  /* 0x000000b400b47308 */ /* 0x000f220000002400 */
[----:B--2---:R-:W-:-:S07]  /*18470*/  FMNMX.FTZ R137, R166, R137, !PT ;  /* 0x00000089a6897209 */ /* 0x004fce0007810000 */
[----:B------:R-:W2:Y:S01]  /*18480*/  MUFU.TANH R136, R136 ;  /* 0x0000008800887308 */ /* 0x000ea20000002400 */
[----:B---3--:R-:W-:-:S07]  /*18490*/  FMNMX.FTZ R135, R178, R135, !PT ;  /* 0x00000087b2877209 */ /* 0x008fce0007810000 */
[----:B------:R-:W3:Y:S01]  /*184a0*/  MUFU.TANH R138, R138 ;  /* 0x0000008a008a7308 */ /* 0x000ee20000002400 */
[----:B----4-:R-:W-:-:S07]  /*184b0*/  FMNMX.FTZ R137, R180, R137, !PT ;  /* 0x00000089b4897209 */ /* 0x010fce0007810000 */
[----:B------:R-:W4:Y:S01]  /*184c0*/  MUFU.TANH R182, R182 ;  /* 0x000000b600b67308 */ /* 0x000f220000002400 */
[----:B--2---:R-:W-:Y:S01]  /*184d0*/  FMNMX.FTZ R139, R136, R135, !PT ;  /* 0x00000087888b7209 */ /* 0x004fe20007810000 */
[----:B------:R-:W-:-:S06]  /*184e0*/  FMUL.FTZ R135, R2, R90 ;  /* 0x0000005a02877220 */ /* 0x000fcc0000410000 */
        /* <DEDUP_REMOVED lines=21> */
[----:B------:R-:W0:Y:S01]  /*18640*/  MUFU.TANH R150, R150 ;  /* 0x0000009600967308 */ /* 0x000e220000002400 */
[----:B----4-:R-:W-:-:S07]  /*18650*/  FMNMX.FTZ R141, R224, R141, !PT ;  /* 0x0000008de08d7209 */ /* 0x010fce0007810000 */
        /* <DEDUP_REMOVED lines=97> */
[----:B--2---:R-:W-:Y:S02]  /*18c70*/  FMNMX.FTZ R14, R100, R91, !PT ;  /* 0x0000005b640e7209 */ /* 0x004fe40007810000 */
[----:B------:R-:W2:Y:S05]  /*18c80*/  LDC R91, c[0x0][0x988] ;  /* 0x00026200ff5b7b82 */ /* 0x000eaa0000000800 */
[----:B------:R-:W4:Y:S01]  /*18c90*/  MUFU.TANH R103, R103 ;  /* 0x0000006700677308 */ /* 0x000f220000002400 */
[----:B0-----:R-:W-:Y:S02]  /*18ca0*/  FMNMX.FTZ R90, R102, R139, !PT ;  /* 0x0000008b665a7209 */ /* 0x001fe40007810000 */
[----:B---3--:R-:W-:-:S05]  /*18cb0*/  FMNMX.FTZ R139, R101, R14, !PT ;  /* 0x0000000e658b7209 */ /* 0x008fca0007810000 */
[----:B------:R-:W0:Y:S01]  /*18cc0*/  SHFL.BFLY PT, R14, R139, 0x2, 0x1f ;  /* 0x0c401f008b0e7f89 */ /* 0x000e2200000e0000 */
[----:B----4-:R-:W-:-:S05]  /*18cd0*/  FMNMX.FTZ R141, R103, R90, !PT ;  /* 0x0000005a678d7209 */ /* 0x010fca0007810000 */
[----:B------:R-:W3:Y:S01]  /*18ce0*/  SHFL.BFLY PT, R90, R141, 0x2, 0x1f ;  /* 0x0c401f008d5a7f89 */ /* 0x000ee200000e0000 */
[----:B0-----:R-:W-:-:S05]  /*18cf0*/  FMNMX.FTZ R143, R139, R14, !PT ;  /* 0x0000000e8b8f7209 */ /* 0x001fca0007810000 */
[----:B------:R-:W0:Y:S01]  /*18d00*/  SHFL.BFLY PT, R14, R143, 0x1, 0x1f ;  /* 0x0c201f008f0e7f89 */ /* 0x000e2200000e0000 */
[----:B---3--:R-:W-:-:S05]  /*18d10*/  FMNMX.FTZ R145, R141, R90, !PT ;  /* 0x0000005a8d917209 */ /* 0x008fca0007810000 */
[----:B------:R-:W3:Y:S01]  /*18d20*/  SHFL.BFLY PT, R90, R145, 0x1, 0x1f ;  /* 0x0c201f00915a7f89 */ /* 0x000ee200000e0000 */
[----:B0-----:R-:W-:-:S05]  /*18d30*/  FMNMX.FTZ R14, R143, R14, !PT ;  /* 0x0000000e8f0e7209 */ /* 0x001fca0007810000 */
[C---:B--2---:R-:W-:Y:S01]  /*18d40*/  FFMA.FTZ R141, R14.reuse, R91, -8 ;  /* 0xc10000000e8d7423 */ /* 0x044fe2000001005b */
[----:B------:R-:W-:-:S01]  /*18d50*/  FADD.FTZ R147, -R14, R189 ;  /* 0x000000bd0e937221 */ /* 0x000fc20000010100 */
[----:B---3--:R-:W-:Y:S02]  /*18d60*/  FMNMX.FTZ R90, R145, R90, !PT ;  /* 0x0000005a915a7209 */ /* 0x008fe40007810000 */
[----:B------:R-:W-:-:S01]  /*18d70*/  FFMA.FTZ R149, R164, R91, -R141 ;  /* 0x0000005ba4957223 */ /* 0x000fc2000001088d */
[-C--:B------:R-:W-:Y:S01]  /*18d80*/  FMUL.FTZ R147, R147, R91.reuse ;  /* 0x0000005b93937220 */ /* 0x080fe20000410000 */
[----:B------:R-:W-:-:S01]  /*18d90*/  FFMA.FTZ R20, R20, R91, -R141 ;  /* 0x0000005b14147223 */ /* 0x000fc2000001088d */
[----:B------:R-:W-:Y:S01]  /*18da0*/  FFMA.FTZ R143, R152, R91, -R141 ;  /* 0x0000005b988f7223 */ /* 0x000fe2000001088d */
[----:B------:R-:W-:-:S01]  /*18db0*/  FADD.FTZ R13, -R90, R13 ;  /* 0x0000000d5a0d7221 */ /* 0x000fc20000010100 */
[-C--:B------:R-:W-:Y:S01]  /*18dc0*/  FFMA.FTZ R164, R90, R91.reuse, -8 ;  /* 0xc10000005aa47423 */ /* 0x080fe2000001005b */
[----:B------:R0:W-:Y:S01]  /*18dd0*/  MUFU.EX2 R139, R147 ;  /* 0x00000093008b7308 */ /* 0x0001e20000000800 */
        /* <DEDUP_REMOVED lines=84> */
[----:B------:R-:W-:Y:S01]  /*19320*/  FFMA.FTZ R103, R103, R91, -R164 ;  /* 0x0000005b67677223 */ /* 0x000fe200000108a4 */
[----:B------:R-:W-:-:S03]  /*19330*/  IMAD R168, R193, 0x8, R18 ;  /* 0x00000008c1a87824 */ /* 0x000fc600078e0212 */
[----:B------:R-:W0:Y:S01]  /*19340*/  MUFU.EX2 R158, R158 ;  /* 0x0000009e009e7308 */ /* 0x000e220000000800 */
[----:B------:R-:W-:-:S05]  /*19350*/  VIADD R168, R168, 0x22840 ;  /* 0x00022840a8a87836 */ /* 0x000fca0000000000 */
[----:B-1----:R-:W-:Y:S02]  /*19360*/  PRMT R168, R217, 0x654, R168 ;  /* 0x00000654d9a87816 */ /* 0x002fe400000000a8 */
[----:B------:R-:W-:Y:S02]  /*19370*/  MUFU.EX2 R152, R152 ;  /* 0x0000009800987308 */ /* 0x000fe40000000800 */
[----:B------:R1:W-:Y:S06]  /*19380*/  SYNCS.ARRIVE.TRANS64.RED.A1T0 RZ, [R168+URZ], RZ ;  /* 0x000000ffa8ff79a7 */ /* 0x0003ec000810043f */
[----:B------:R-:W3:Y:S08]  /*19390*/  MUFU.EX2 R159, R159 ;  /* 0x0000009f009f7308 */ /* 0x000ef00000000800 */
[----:B------:R-:W4:Y:S08]  /*193a0*/  MUFU.EX2 R147, R147 ;  /* 0x0000009300937308 */ /* 0x000f300000000800 */
[----:B------:R5:W-:Y:S08]  /*193b0*/  MUFU.EX2 R114, R130 ;  /* 0x0000008200727308 */ /* 0x000bf00000000800 */
[----:B------:R-:W1:Y:S01]  /*193c0*/  MUFU.EX2 R161, R161 ;  /* 0x000000a100a17308 */ /* 0x000e620000000800 */
[----:B-----5:R-:W-:-:S01]  /*193d0*/  FFMA.FTZ R130, R139, R3, R20 ;  /* 0x000000038b827223 */ /* 0x020fc20000010014 */
[----:B--2---:R-:W-:-:S03]  /*193e0*/  FADD.FTZ R3, R141, R0 ;  /* 0x000000008d037221 */ /* 0x004fc60000010000 */
[----:B------:R-:W-:Y:S01]  /*193f0*/  FADD.FTZ R130, R143, R130 ;  /* 0x000000828f827221 */ /* 0x000fe20000010000 */
[----:B0-----:R-:W-:-:S02]  /*19400*/  FADD.FTZ R0, R158, R3 ;  /* 0x000000039e007221 */ /* 0x001fc40000010000 */
[----:B------:R-:W0:Y:S01]  /*19410*/  MUFU.EX2 R156, R156 ;  /* 0x0000009c009c7308 */ /* 0x000e220000000800 */
[----:B------:R-:W-:-:S01]  /*19420*/  FADD.FTZ R173, R145, R130 ;  /* 0x0000008291ad7221 */ /* 0x000fc20000010000 */
[----:B---3--:R-:W-:-:S03]  /*19430*/  FADD.FTZ R0, R159, R0 ;  /* 0x000000009f007221 */ /* 0x008fc60000010000 */
[----:B------:R-:W-:-:S03]  /*19440*/  FADD.FTZ R130, R152, R173 ;  /* 0x000000ad98827221 */ /* 0x000fc60000010000 */
[----:B------:R-:W2:Y:S01]  /*19450*/  MUFU.EX2 R162, R162 ;  /* 0x000000a200a27308 */ /* 0x000ea20000000800 */
[----:B----4-:R-:W-:-:S01]  /*19460*/  FADD.FTZ R3, R147, R130 ;  /* 0x0000008293037221 */ /* 0x010fc20000010000 */
[----:B-1----:R-:W-:-:S06]  /*19470*/  FADD.FTZ R173, R161, R0 ;  /* 0x00000000a1ad7221 */ /* 0x002fcc0000010000 */
        /* <DEDUP_REMOVED lines=58> */
[----:B------:R-:W1:Y:S08]  /*19820*/  MUFU.EX2 R127, R127 ;  /* 0x0000007f007f7308 */ /* 0x000e700000000800 */
[----:B------:R-:W-:Y:S01]  /*19830*/  MUFU.EX2 R171, R171 ;  /* 0x000000ab00ab7308 */ /* 0x000fe20000000800 */
[----:B0-----:R-:W-:-:S07]  /*19840*/  FADD.FTZ R0, R128, R3 ;  /* 0x0000000380007221 */ /* 0x001fce0000010000 */
[----:B------:R-:W0:Y:S01]  /*19850*/  MUFU.EX2 R132, R132 ;  /* 0x0000008400847308 */ /* 0x000e220000000800 */
[----:B-1----:R-:W-:-:S07]  /*19860*/  FADD.FTZ R3, R127, R0 ;  /* 0x000000007f037221 */ /* 0x002fce0000010000 */
[----:B------:R-:W-:Y:S08]  /*19870*/  MUFU.EX2 R134, R134 ;  /* 0x0000008600867308 */ /* 0x000ff00000000800 */
[----:B------:R-:W1:Y:S01]  /*19880*/  MUFU.EX2 R131, R131 ;  /* 0x0000008300837308 */ /* 0x000e620000000800 */
[----:B0-----:R-:W-:-:S07]  /*19890*/  FADD.FTZ R0, R132, R3 ;  /* 0x0000000384007221 */ /* 0x001fce0000010000 */
[----:B------:R-:W0:Y:S08]  /*198a0*/  MUFU.EX2 R133, R133 ;  /* 0x0000008500857308 */ /* 0x000e300000000800 */
[----:B------:R2:W-:Y:S01]  /*198b0*/  MUFU.EX2 R130, R115 ;  /* 0x0000007300827308 */ /* 0x0005e20000000800 */
[----:B-1----:R-:W-:-:S07]  /*198c0*/  FADD.FTZ R3, R131, R0 ;  /* 0x0000000083037221 */ /* 0x002fce0000010000 */
[----:B------:R-:W1:Y:S01]  /*198d0*/  MUFU.EX2 R104, R104 ;  /* 0x0000006800687308 */ /* 0x000e620000000800 */
[----:B--2---:R-:W-:-:S04]  /*198e0*/  FADD.FTZ R115, R125, R164 ;  /* 0x000000a47d737221 */ /* 0x004fc80000010000 */
[----:B------:R-:W-:-:S03]  /*198f0*/  FADD.FTZ R164, R114, R115 ;  /* 0x0000007372a47221 */ /* 0x000fc60000010000 */
[----:B------:R-:W2:Y:S01]  /*19900*/  MUFU.EX2 R106, R106 ;  /* 0x0000006a006a7308 */ /* 0x000ea20000000800 */
[----:B------:R-:W-:-:S04]  /*19910*/  FADD.FTZ R115, R171, R164 ;  /* 0x000000a4ab737221 */ /* 0x000fc80000010000 */
[----:B------:R-:W-:-:S03]  /*19920*/  FADD.FTZ R168, R134, R115 ;  /* 0x0000007386a87221 */ /* 0x000fc60000010000 */
[----:B------:R-:W3:Y:S01]  /*19930*/  MUFU.EX2 R105, R105 ;  /* 0x0000006900697308 */ /* 0x000ee20000000800 */
[----:B0-----:R-:W-:-:S01]  /*19940*/  FADD.FTZ R115, R133, R168 ;  /* 0x000000a885737221 */ /* 0x001fc20000010000 */
[----:B-1----:R-:W-:-:S06]  /*19950*/  FADD.FTZ R0, R104, R3 ;  /* 0x0000000368007221 */ /* 0x002fcc0000010000 */
        /* <DEDUP_REMOVED lines=61> */
.L_x_3179:
[----:B------:R-:W-:Y:S01]  /*19d30*/  F2FP.SATFINITE.E4M3.F32.PACK_AB_MERGE_C R15, R15, R150, RZ ;  /* 0x000000960f0f723e */ /* 0x000fe200048070ff */
[-C--:B------:R-:W-:Y:S01]  /*19d40*/  FMUL.FTZ R26, R26, R13.reuse ;  /* 0x0000000d1a1a7220 */ /* 0x080fe20000410000 */
[----:B------:R-:W-:Y:S01]  /*19d50*/  ISETP.GT.AND P0, PT, R219, RZ, PT ;  /* 0x000000ffdb00720c */ /* 0x000fe20003f04270 */
[-C--:B------:R-:W-:Y:S01]  /*19d60*/  FMUL.FTZ R27, R27, R13.reuse ;  /* 0x0000000d1b1b7220 */ /* 0x080fe20000410000 */
[----:B------:R-:W-:Y:S01]  /*19d70*/  F2FP.SATFINITE.E4M3.F32.PACK_AB_MERGE_C R183, R169, R146, R15 ;  /* 0x00000092a9b7723e */ /* 0x000fe2000480700f */
[----:B------:R-:W-:Y:S01]  /*19d80*/  IMAD R15, R191, 0x8, R18 ;  /* 0x00000008bf0f7824 */ /* 0x000fe200078e0212 */
[----:B------:R-:W-:Y:S01]  /*19d90*/  F2FP.SATFINITE.E4M3.F32.PACK_AB_MERGE_C R133, R133, R134, RZ ;  /* 0x000000868585723e */ /* 0x000fe200048070ff */
[----:B------:R-:W-:Y:S01]  /*19da0*/  FMUL.FTZ R30, R30, R13 ;  /* 0x0000000d1e1e7220 */ /* 0x000fe20000410000 */
[----:B------:R-:W-:Y:S01]  /*19db0*/  F2FP.SATFINITE.E4M3.F32.PACK_AB_MERGE_C R145, R152, R145, RZ ;  /* 0x000000919891723e */ /* 0x000fe200048070ff */
[-C--:B------:R-:W-:Y:S01]  /*19dc0*/  FMUL.FTZ R31, R31, R13.reuse ;  /* 0x0000000d1f1f7220 */ /* 0x080fe20000410000 */
[----:B------:R-:W-:Y:S01]  /*19dd0*/  IADD3 R15, R15, 0x22860, RZ ;  /* 0x000228600f0f7810 */ /* 0x000fe20007ffe0ff */
        /* <DEDUP_REMOVED lines=104> */
.L_x_3168:
[----:B------:R-:W-:Y:S05]  /*1a460*/  WARPSYNC.ALL ;  /* 0x0000000000007948 */ /* 0x000fea0003800000 */
[----:B------:R-:W-:Y:S06]  /*1a470*/  BAR.ARV 0x8, 0x180 ;  /* 0x0206000000007b1d */ /* 0x000fec0000002000 */
[----:B------:R-:W-:Y:S05]  /*1a480*/  @!P1 BRA `(.L_x_3181) ;  /* 0x0000000000049947 */ /* 0x000fea0003800000 */
[----:B------:R-:W-:Y:S01]  /*1a490*/  BPT.TRAP 0x1 ;  /* 0x000000040000795c */ /* 0x000fe20000300000 */
.L_x_3181:
[----:B------:R-:W-:Y:S02]  /*1a4a0*/  LEA R11, R193, R18, 0x3 ;  /* 0x00000012c10b7211 */ /* 0x000fe400078e18ff */
[----:B------:R-:W-:-:S04]  /*1a4b0*/  SHF.L.U32 R2, R197, 0x1f, RZ ;  /* 0x0000001fc5027819 */ /* 0x000fc800000006ff */
[----:B------:R0:W1:Y:S01]  /*1a4c0*/  SYNCS.PHASECHK.TRANS64.TRYWAIT P0, [R11+URZ+0x22850], R2 ;  /* 0x022850020b0075a7 */ /* 0x000062000800017f */
[----:B------:R-:W-:Y:S05]  /*1a4d0*/  @!P1 BRA `(.L_x_3182) ;  /* 0x0000000000049947 */ /* 0x000fea0003800000 */
[----:B------:R-:W-:Y:S01]  /*1a4e0*/  BPT.TRAP 0x1 ;  /* 0x000000040000795c */ /* 0x000fe20000300000 */
.L_x_3182:
[----:B------:R-:W-:-:S05]  /*1a4f0*/  VIADD R18, R18, 0x400 ;  /* 0x0000040012127836 */ /* 0x000fca0000000000 */
[----:B------:R-:W-:-:S04]  /*1a500*/  SHF.R.U32.HI R18, RZ, 0x4, R18 ;  /* 0x00000004ff127819 */ /* 0x000fc80000011612 */
[----:B------:R-:W-:-:S04]  /*1a510*/  LOP3.LUT R18, R18, 0x3fff, RZ, 0xc0, !PT ;  /* 0x00003fff12127812 */ /* 0x000fc800078ec0ff */
[----:B------:R-:W-:Y:S01]  /*1a520*/  LOP3.LUT R18, R18, 0x10000, RZ, 0xfc, !PT ;  /* 0x0001000012127812 */ /* 0x000fe200078efcff */
[----:B-1----:R-:W-:Y:S06]  /*1a530*/  @P0 BRA `(.L_x_3183) ;  /* 0x0000000000080947 */ /* 0x002fec0003800000 */
[----:B------:R-:W1:Y:S02]  /*1a540*/  SYNCS.PHASECHK.TRANS64.TRYWAIT P0, [R11+URZ+0x22850], R2 ;  /* 0x022850020b0075a7 */ /* 0x000e64000800017f */
[----:B-1----:R-:W-:Y:S05]  /*1a550*/  @!P0 BRA `(.L_x_3184) ;  /* 0x000000c400e08947 */ /* 0x002fea0003800000 */
.L_x_3183:
        /* <DEDUP_REMOVED lines=10> */
[----:B------:R-:W-:-:S03]  /*1a600*/  VIADD R12, R4, 0x200 ;  /* 0x00000200040c7836 */ /* 0x000fc60000000000 */
[----:B------:R-:W-:-:S07]  /*1a610*/  ISETP.NE.AND.EX P0, PT, RZ, UR5, PT, P0 ;  /* 0x00000005ff007c0c */ /* 0x000fce000bf05300 */
[----:B------:R-:W-:Y:S01]  /*1a620*/  QGMMA.64x128x32.F32.E4M3.E4M3 R24, R184, gdesc[UR4], R24, gsb0 ;  /* 0x01e00004b8187df3 */ /* 0x000fe20008000818 */
[----:B------:R-:W-:Y:S02]  /*1a630*/  R2UR UR6, R6 ;  /* 0x00000000060672ca */ /* 0x000fe400000e0000 */
[----:B------:R-:W-:-:S03]  /*1a640*/  R2UR UR7, R7 ;  /* 0x00000000070772ca */ /* 0x000fc600000e0000 */
        /* <DEDUP_REMOVED lines=28> */
[----:B------:R-:W-:Y:S01]  /*1a810*/  IMAD.MOV.U32 R5, RZ, RZ, -0x3ffffff0 ;  /* 0xc0000010ff057424 */ /* 0x000fe200078e00ff */
[----:B------:R-:W-:Y:S01]  /*1a820*/  IADD3 R4, R4, 0x400, RZ ;  /* 0x0000040004047810 */ /* 0x000fe20007ffe0ff */
        /* <DEDUP_REMOVED lines=9> */
[----:B------:R-:W0:Y:S04]  /*1a8c0*/  SHFL.BFLY PT, R5, R6, 0x1, 0x1f ;  /* 0x0c201f0006057f89 */ /* 0x000e2800000e0000 */
        /* <DEDUP_REMOVED lines=19> */
[----:B------:R-:W-:Y:S01]  /*1aa00*/  @P3 FMUL.FTZ R6, R91, 0.69314718246459960938 ;  /* 0x3f3172185b063820 */ /* 0x000fe20000410000 */
[----:B0-----:R-:W-:Y:S01]  /*1aa10*/  @P2 FMUL.FTZ R0, R0, 0.69314718246459960938 ;  /* 0x3f31721800002820 */ /* 0x001fe20000410000 */
        /* <DEDUP_REMOVED lines=10> */
.L_x_3185:
        /* <DEDUP_REMOVED lines=42> */
[----:B------:R-:W-:Y:S01]  /*1ad60*/  FMUL.FTZ R85, R85, R3 ;  /* 0x0000000355557220 */ /* 0x000fe20000410000 */
[-C--:B------:R-:W-:Y:S01]  /*1ad70*/  FMUL.FTZ R34, R35, R2.reuse ;  /* 0x0000000223227220 */ /* 0x080fe20000410000 */
[----:B0-----:R-:W-:Y:S01]  /*1ad80*/  SEL R0, RZ, 0x1, P0 ;  /* 0x00000001ff007807 */ /* 0x001fe20000000000 */
        /* <DEDUP_REMOVED lines=30> */
.L_x_3115:
        /* <DEDUP_REMOVED lines=41> */
[----:B------:R-:W-:Y:S02]  /*1b200*/  F2FP.BF16.F32.PACK_AB R39, R76, R11 ;  /* 0x0000000b4c27723e */ /* 0x000fe400000010ff */
[----:B------:R-:W-:-:S02]  /*1b210*/  F2FP.BF16.F32.PACK_AB R67, R63, R20 ;  /* 0x000000143f43723e */ /* 0x000fc400000010ff */
[----:B------:R-:W-:Y:S02]  /*1b220*/  F2FP.BF16.F32.PACK_AB R95, R95, R96 ;  /* 0x000000605f5f723e */ /* 0x000fe400000010ff */
[----:B------:R-:W-:Y:S02]  /*1b230*/  F2FP.BF16.F32.PACK_AB R94, R93, R94 ;  /* 0x0000005e5d5e723e */ /* 0x000fe400000010ff */
[----:B------:R-:W-:Y:S02]  /*1b240*/  ISETP.EQ.OR P0, PT, R2, 0x3, !P0 ;  /* 0x000000030200780c */ /* 0x000fe40004702670 */
        /* <DEDUP_REMOVED lines=21> */
[----:B------:R-:W-:Y:S01]  /*1b3a0*/  IMAD.X R7, RZ, RZ, R5, P5 ;  /* 0x000000ffff077224 */ /* 0x000fe200028e0605 */
[----:B------:R-:W-:Y:S02]  /*1b3b0*/  LOP3.LUT R8, R8, R9, RZ, 0x3c, !PT ;  /* 0x0000000908087212 */ /* 0x000fe400078e3cff */
[----:B------:R-:W-:Y:S02]  /*1b3c0*/  SHF.R.U64 R14, R14, 0x3, RZ ;  /* 0x000000030e0e7819 */ /* 0x000fe400000012ff */
[----:B------:R-:W-:-:S02]  /*1b3d0*/  IADD3.X R9, RZ, R5, RZ, P1, !PT ;  /* 0x00000005ff097210 */ /* 0x000fc40000ffe4ff */
        /* <DEDUP_REMOVED lines=57> */
[----:B------:R-:W0:Y:S01]  /*1b770*/  SHFL.IDX PT, R10, R5, R0, 0x1c1f ;  /* 0x001c1f00050a7589 */ /* 0x000e2200000e0000 */
[----:B------:R-:W-:Y:S02]  /*1b780*/  SEL R45, R48, R49, P0 ;  /* 0x00000031302d7207 */ /* 0x000fe40000000000 */
[----:B------:R-:W-:Y:S01]  /*1b790*/  SEL R47, R49, R48, P0 ;  /* 0x00000030312f7207 */ /* 0x000fe20000000000 */
[----:B------:R-:W-:Y:S01]  /*1b7a0*/  SHFL.IDX PT, R34, R29, R0, 0x1c1f ;  /* 0x001c1f001d227589 */ /* 0x000fe200000e0000 */
[----:B------:R-:W-:-:S02]  /*1b7b0*/  SEL R63, R62, R67, P0 ;  /* 0x000000433e3f7207 */ /* 0x000fc40000000000 */
[----:B------:R-:W-:Y:S01]  /*1b7c0*/  SEL R65, R67, R62, P0 ;  /* 0x0000003e43417207 */ /* 0x000fe20000000000 */
[----:B------:R-:W2:Y:S01]  /*1b7d0*/  SHFL.IDX PT, R31, R31, R2, 0x1c1f ;  /* 0x001c1f021f1f7589 */ /* 0x000ea200000e0000 */
        /* <DEDUP_REMOVED lines=8> */
[----:B------:R-:W3:Y:S01]  /*1b860*/  SHFL.IDX PT, R20, R39, R2, 0x1c1f ;  /* 0x001c1f0227147589 */ /* 0x000ee200000e0000 */
[----:B------:R-:W-:Y:S02]  /*1b870*/  SEL R57, R57, R46, P0 ;  /* 0x0000002e39397207 */ /* 0x000fe40000000000 */
[----:B------:R-:W-:Y:S01]  /*1b880*/  SEL R69, R69, R70, P0 ;  /* 0x0000004645457207 */ /* 0x000fe20000000000 */
[----:B------:R-:W4:Y:S01]  /*1b890*/  SHFL.IDX PT, R38, R33, R0, 0x1c1f ;  /* 0x001c1f0021267589 */ /* 0x000f2200000e0000 */
[----:B------:R-:W-:Y:S02]  /*1b8a0*/  SEL R73, R42, R73, P0 ;  /* 0x000000492a497207 */ /* 0x000fe40000000000 */
[----:B------:R-:W-:Y:S01]  /*1b8b0*/  SEL R75, R77, R50, P0 ;  /* 0x000000324d4b7207 */ /* 0x000fe20000000000 */
[----:B------:R-:W-:Y:S01]  /*1b8c0*/  SHFL.IDX PT, R42, R41, R0, 0x1c1f ;  /* 0x001c1f00292a7589 */ /* 0x000fe200000e0000 */
[----:B------:R-:W-:-:S02]  /*1b8d0*/  SEL R77, R50, R77, P0 ;  /* 0x0000004d324d7207 */ /* 0x000fc40000000000 */
[----:B0-----:R-:W-:Y:S01]  /*1b8e0*/  SEL R8, R10, R7, P0 ;  /* 0x000000070a087207 */ /* 0x001fe20000000000 */
[----:B------:R-:W0:Y:S01]  /*1b8f0*/  SHFL.IDX PT, R43, R43, R2, 0x1c1f ;  /* 0x001c1f022b2b7589 */ /* 0x000e2200000e0000 */
[----:B------:R-:W-:Y:S02]  /*1b900*/  SEL R28, R30, R27, P0 ;  /* 0x0000001b1e1c7207 */ /* 0x000fe40000000000 */
[----:B--2---:R-:W-:Y:S01]  /*1b910*/  SEL R32, R34, R31, P0 ;  /* 0x0000001f22207207 */ /* 0x004fe20000000000 */
        /* <DEDUP_REMOVED lines=8> */
[----:B---3--:R-:W-:Y:S01]  /*1b9a0*/  SEL R12, R37, R20, P0 ;  /* 0x00000014250c7207 */ /* 0x008fe20000000000 */
[----:B------:R-:W-:Y:S01]  /*1b9b0*/  SHFL.IDX PT, R59, R59, R0, 0x1c1f ;  /* 0x001c1f003b3b7589 */ /* 0x000fe200000e0000 */
[----:B----4-:R-:W-:Y:S02]  /*1b9c0*/  SEL R36, R38, R35, P0 ;  /* 0x0000002326247207 */ /* 0x010fe40000000000 */
[----:B------:R-:W-:Y:S01]  /*1b9d0*/  SEL R38, R35, R38, P0 ;  /* 0x0000002623267207 */ /* 0x000fe20000000000 */
[----:B------:R-:W-:Y:S01]  /*1b9e0*/  SHFL.IDX PT, R63, R63, R0, 0x1c1f ;  /* 0x001c1f003f3f7589 */ /* 0x000fe200000e0000 */
[----:B------:R-:W-:-:S02]  /*1b9f0*/  SEL R14, R20, R37, P0 ;  /* 0x00000025140e7207 */ /* 0x000fc40000000000 */
[----:B------:R-:W-:Y:S01]  /*1ba00*/  SEL R6, R3, R6, P0 ;  /* 0x0000000603067207 */ /* 0x000fe20000000000 */
[----:B------:R-:W-:Y:S01]  /*1ba10*/  SHFL.IDX PT, R67, R67, R0, 0x1c1f ;  /* 0x001c1f0043437589 */ /* 0x000fe200000e0000 */
[----:B0-----:R-:W-:Y:S02]  /*1ba20*/  SEL R40, R42, R43, P0 ;  /* 0x0000002b2a287207 */ /* 0x001fe40000000000 */
[----:B------:R-:W-:Y:S01]  /*1ba30*/  SEL R26, R21, R26, P0 ;  /* 0x0000001a151a7207 */ /* 0x000fe20000000000 */
[----:B------:R-:W-:Y:S01]  /*1ba40*/  SHFL.IDX PT, R71, R71, R0, 0x1c1f ;  /* 0x001c1f0047477589 */ /* 0x000fe200000e0000 */
[----:B------:R-:W-:-:S03]  /*1ba50*/  SEL R42, R43, R42, P0 ;  /* 0x0000002a2b2a7207 */ /* 0x000fc60000000000 */
[----:B------:R0:W2:Y:S04]  /*1ba60*/  SHFL.IDX PT, R44, R47, R2, 0x1c1f ;  /* 0x001c1f022f2c7589 */ /* 0x0000a800000e0000 */
[----:B------:R-:W3:Y:S04]  /*1ba70*/  SHFL.IDX PT, R46, R51, R2, 0x1c1f ;  /* 0x001c1f02332e7589 */ /* 0x000ee800000e0000 */
[----:B------:R-:W4:Y:S01]  /*1ba80*/  SHFL.IDX PT, R48, R57, R2, 0x1c1f ;  /* 0x001c1f0239307589 */ /* 0x000f2200000e0000 */
[----:B0-----:R-:W-:-:S03]  /*1ba90*/  MOV R47, RZ ;  /* 0x000000ff002f7202 */ /* 0x001fc60000000f00 */
        /* <DEDUP_REMOVED lines=20> */
.L_x_3442:
[----:B------:R-:W-:Y:S05]  /*1bbe0*/  WARPSYNC.ALL ;  /* 0x0000000000007948 */ /* 0x000fea0003800000 */
[----:B------:R-:W-:Y:S01]  /*1bbf0*/  BAR.SYNC.DEFER_BLOCKING 0x1, 0x100 ;  /* 0x0044000000007b1d */ /* 0x000fe20000010000 */
[----:B--2---:R-:W-:Y:S02]  /*1bc00*/  SEL R41, R75, R60, P0 ;  /* 0x0000003c4b297207 */ /* 0x004fe40000000000 */
[----:B------:R-:W-:-:S03]  /*1bc10*/  SEL R43, R60, R75, P0 ;  /* 0x0000004b3c2b7207 */ /* 0x000fc60000000000 */
[----:B------:R-:W-:Y:S02]  /*1bc20*/  ULDC.64 UR4, c[0x0][0xc00] ;  /* 0x0003000000047ab9 */ /* 0x000fe40000000a00 */
[----:B------:R-:W0:Y:S01]  /*1bc30*/  LDC R49, c[0x0][0xbe8] ;  /* 0x0002fa00ff317b82 */ /* 0x000e220000000800 */
[----:B------:R-:W-:Y:S02]  /*1bc40*/  ISETP.NE.U32.AND P1, PT, RZ, UR4, PT ;  /* 0x00000004ff007c0c */ /* 0x000fe4000bf25070 */
[----:B------:R-:W-:Y:S02]  /*1bc50*/  IADD3 R2, P2, R214, UR4, RZ ;  /* 0x00000004d6027c10 */ /* 0x000fe4000ff5e0ff */
[----:B------:R-:W-:Y:S02]  /*1bc60*/  ISETP.NE.AND.EX P1, PT, RZ, UR5, PT, P1 ;  /* 0x00000005ff007c0c */ /* 0x000fe4000bf25310 */
[----:B------:R-:W-:Y:S01]  /*1bc70*/  IADD3.X R3, R215, UR5, RZ, P2, !PT ;  /* 0x00000005d7037c10 */ /* 0x000fe200097fe4ff */
[----:B------:R-:W-:-:S02]  /*1bc80*/  ULDC.64 UR4, c[0x0][0xc08] ;  /* 0x0003020000047ab9 */ /* 0x000fc40000000a00 */
[----:B------:R-:W-:Y:S01]  /*1bc90*/  ISETP.NE.U32.AND P0, PT, RZ, UR4, PT ;  /* 0x00000004ff007c0c */ /* 0x000fe2000bf05070 */
[----:B------:R-:W-:Y:S04]  /*1bca0*/  STSM.16.M88.4 [R79], R4 ;  /* 0x000000044f007844 */ /* 0x000fe80000000200 */
        /* <DEDUP_REMOVED lines=14> */
[----:B0-----:R-:W-:Y:S01]  /*1bd90*/  ISETP.NE.AND P2, PT, R49, 0x1, PT ;  /* 0x000000013100780c */ /* 0x001fe20003f45270 */
[----:B-1----:R-:W-:Y:S02]  /*1bda0*/  IMAD.IADD R13, R208, 0x1, R200 ;  /* 0x00000001d00d7824 */ /* 0x002fe400078e02c8 */
[----:B------:R2:W5:Y:S10]  /*1bdb0*/  @P0 LDG.E R0, desc[UR60][R214.64] ;  /* 0x0000003cd6000981 */ /* 0x000574000c1e1900 */
[----:B------:R-:W0:Y:S08]  /*1bdc0*/  @P2 LDC R4, c[0x0][0xbec] ;  /* 0x0002fb00ff042b82 */ /* 0x000e300000000800 */
[----:B------:R-:W1:Y:S01]  /*1bdd0*/  @P2 LDC R5, c[0x0][0xbf0] ;  /* 0x0002fc00ff052b82 */ /* 0x000e620000000800 */
[----:B--2---:R-:W-:Y:S05]  /*1bde0*/  @P0 BRA `(.L_x_3189) ;  /* 0x0000000000100947 */ /* 0x004fea0003800000 */
[----:B------:R-:W-:Y:S05]  /*1bdf0*/  @!P1 BRA `(.L_x_3189) ;  /* 0x00000000000c9947 */ /* 0x000fea0003800000 */
[----:B------:R-:W2:Y:S04]  /*1be00*/  LDG.E R7, desc[UR60][R2.64] ;  /* 0x0000003c02077981 */ /* 0x000ea8000c1e1900 */
[----:B-----5:R-:W2:Y:S02]  /*1be10*/  LDG.E R0, desc[UR60][R2.64+0x4] ;  /* 0x0000043c02007981 */ /* 0x020ea4000c1e1900 */
[----:B--2---:R-:W-:-:S07]  /*1be20*/  IMAD.IADD R0, R0, 0x1, -R7 ;  /* 0x0000000100007824 */ /* 0x004fce00078e0a07 */
.L_x_3189:
        /* <DEDUP_REMOVED lines=10> */
[----:B------:R-:W-:Y:S01]  /*1bed0*/  SEL R221, R221, RZ, !P1 ;  /* 0x000000ffdddd7207 */ /* 0x000fe20004800000 */
[C---:B------:R-:W-:Y:S01]  /*1bee0*/  IMAD R9, R213.reuse, UR5, R6 ;  /* 0x00000005d5097c24 */ /* 0x040fe2000f8e0206 */
[----:B------:R-:W-:Y:S01]  /*1bef0*/  SEL R51, R210, RZ, !P1 ;  /* 0x000000ffd2337207 */ /* 0x000fe20004800000 */
[----:B------:R-:W-:Y:S01]  /*1bf00*/  IMAD.WIDE.U32 R4, R213, UR4, R2 ;  /* 0x00000004d5047c25 */ /* 0x000fe2000f8e0002 */
[----:B------:R-:W-:Y:S01]  /*1bf10*/  ULDC.64 UR4, c[0x0][0xb98] ;  /* 0x0002e60000047ab9 */ /* 0x000fe20000000a00 */
[----:B------:R-:W-:Y:S01]  /*1bf20*/  LEA R11, R222, R203, 0x6 ;  /* 0x000000cbde0b7211 */ /* 0x000fe200078e30ff */
[----:B------:R-:W1:Y:S01]  /*1bf30*/  @P2 LDC R57, c[0x0][0xbec] ;  /* 0x0002fb00ff392b82 */ /* 0x000e620000000800 */
[----:B------:R-:W-:-:S02]  /*1bf40*/  IMAD.MOV R2, RZ, RZ, -R7 ;  /* 0x000000ffff027224 */ /* 0x000fc400078e0a07 */
[----:B------:R-:W-:Y:S02]  /*1bf50*/  IMAD.IADD R5, R5, 0x1, R9 ;  /* 0x0000000105057824 */ /* 0x000fe400078e0209 */
[----:B------:R-:W-:Y:S02]  /*1bf60*/  IMAD R9, R49, R2, R13 ;  /* 0x0000000231097224 */ /* 0x000fe400078e020d */
        /* <DEDUP_REMOVED lines=21> */
[----:B------:R-:W-:Y:S02]  /*1c0c0*/  LEA R2, P1, R4, UR4, 0x2 ;  /* 0x0000000404027c11 */ /* 0x000fe4000f8210ff */
[----:B------:R-:W-:-:S02]  /*1c0d0*/  LOP3.LUT R14, R14, 0xffffff80, RZ, 0xc0, !PT ;  /* 0xffffff800e0e7812 */ /* 0x000fc400078ec0ff */
[----:B------:R-:W-:Y:S01]  /*1c0e0*/  LEA.HI.X R4, R4, UR5, R5, 0x2, P1 ;  /* 0x0000000504047c11 */ /* 0x000fe200088f1405 */
[----:B------:R-:W-:Y:S01]  /*1c0f0*/  SHFL.IDX PT, R20, R2, RZ, 0x1c1f ;  /* 0x001c1fff02147589 */ /* 0x000fe200000e0000 */
[----:B------:R-:W-:Y:S01]  /*1c100*/  IADD3 R25, P1, R54, 0x3000, RZ ;  /* 0x0000300036197810 */ /* 0x000fe20007f3e0ff */
[----:B------:R-:W-:Y:S01]  /*1c110*/  IMAD.IADD R14, R15, 0x1, -R14 ;  /* 0x000000010f0e7824 */ /* 0x000fe200078e0a0e */
[----:B------:R-:W-:Y:S01]  /*1c120*/  IADD3.X R9, RZ, R55, RZ, P0, !PT ;  /* 0x00000037ff097210 */ /* 0x000fe200007fe4ff */
[----:B------:R-:W0:Y:S01]  /*1c130*/  SHFL.IDX PT, R21, R4, RZ, 0x1c1f ;  /* 0x001c1fff04157589 */ /* 0x000e2200000e0000 */
[----:B------:R-:W-:Y:S01]  /*1c140*/  LOP3.LUT R24, R25, 0x380, RZ, 0xc0, !PT ;  /* 0x0000038019187812 */ /* 0x000fe200078ec0ff */
[----:B------:R-:W-:Y:S01]  /*1c150*/  ULDC.64 UR4, c[0x0][0xaa0] ;  /* 0x0002a80000047ab9 */ /* 0x000fe20000000a00 */
[----:B------:R-:W-:Y:S01]  /*1c160*/  LOP3.LUT P0, RZ, R14, 0x3, RZ, 0xc0, !PT ;  /* 0x000000030eff7812 */ /* 0x000fe2000780c0ff */
[----:B------:R-:W-:Y:S01]  /*1c170*/  SHFL.IDX PT, R44, R2, 0x1, 0x1c1f ;  /* 0x003c1f00022c7f89 */ /* 0x000fe200000e0000 */
[----:B------:R-:W-:-:S02]  /*1c180*/  SHF.R.U64 R24, R24, 0x3, RZ ;  /* 0x0000000318187819 */ /* 0x000fc400000012ff */
[----:B------:R-:W-:Y:S01]  /*1c190*/  SHF.R.U64 R28, R28, 0x3, RZ ;  /* 0x000000031c1c7819 */ /* 0x000fe200000012ff */
[----:B------:R-:W3:Y:S01]  /*1c1a0*/  SHFL.IDX PT, R45, R4, 0x1, 0x1c1f ;  /* 0x003c1f00042d7f89 */ /* 0x000ee200000e0000 */
[----:B------:R-:W-:Y:S01]  /*1c1b0*/  LOP3.LUT R24, R24, R25, RZ, 0x3c, !PT ;  /* 0x0000001918187212 */ /* 0x000fe200078e3cff */
[--C-:B------:R-:W-:Y:S01]  /*1c1c0*/  IMAD.X R25, RZ, RZ, R55.reuse, P1 ;  /* 0x000000ffff197224 */ /* 0x100fe200008e0637 */
[----:B------:R-:W-:Y:S01]  /*1c1d0*/  LOP3.LUT R28, R28, R29, RZ, 0x3c, !PT ;  /* 0x0000001d1c1c7212 */ /* 0x000fe200078e3cff */
[--C-:B------:R-:W-:Y:S01]  /*1c1e0*/  IMAD.X R29, RZ, RZ, R55.reuse, P3 ;  /* 0x000000ffff1d7224 */ /* 0x100fe200018e0637 */
[C---:B------:R-:W-:Y:S02]  /*1c1f0*/  IADD3 R5, P3, R54.reuse, 0x7000, RZ ;  /* 0x0000700036057810 */ /* 0x040fe40007f7e0ff */
[----:B------:R-:W-:Y:S02]  /*1c200*/  IADD3 R13, P4, R54, 0x2000, RZ ;  /* 0x00002000360d7810 */ /* 0x000fe40007f9e0ff */
[----:B------:R-:W-:Y:S01]  /*1c210*/  LOP3.LUT R8, R7, 0x380, RZ, 0xc0, !PT ;  /* 0x0000038007087812 */ /* 0x000fe200078ec0ff */
[----:B------:R-:W-:Y:S01]  /*1c220*/  IMAD.X R41, RZ, RZ, R55, P3 ;  /* 0x000000ffff297224 */ /* 0x000fe200018e0637 */
[----:B------:R-:W-:-:S02]  /*1c230*/  LOP3.LUT R12, R13, 0x380, RZ, 0xc0, !PT ;  /* 0x000003800d0c7812 */ /* 0x000fc400078ec0ff */
[----:B------:R-:W-:Y:S02]  /*1c240*/  IADD3 R33, P5, R54, 0x5000, RZ ;  /* 0x0000500036217810 */ /* 0x000fe40007fbe0ff */
[----:B------:R-:W-:Y:S02]  /*1c250*/  SHF.R.U64 R12, R12, 0x3, RZ ;  /* 0x000000030c0c7819 */ /* 0x000fe400000012ff */
[----:B------:R-:W-:Y:S02]  /*1c260*/  SHF.R.U64 R8, R8, 0x3, RZ ;  /* 0x0000000308087819 */ /* 0x000fe400000012ff */
[----:B------:R-:W-:Y:S01]  /*1c270*/  LOP3.LUT R12, R12, R13, RZ, 0x3c, !PT ;  /* 0x0000000d0c0c7212 */ /* 0x000fe200078e3cff */
[----:B------:R-:W-:Y:S01]  /*1c280*/  IMAD.X R13, RZ, RZ, R55, P4 ;  /* 0x000000ffff0d7224 */ /* 0x000fe200020e0637 */
[----:B------:R-:W-:Y:S02]  /*1c290*/  IADD3 R37, P4, R54, 0x6000, RZ ;  /* 0x0000600036257810 */ /* 0x000fe40007f9e0ff */
[----:B------:R-:W-:-:S02]  /*1c2a0*/  LOP3.LUT R32, R33, 0x380, RZ, 0xc0, !PT ;  /* 0x0000038021207812 */ /* 0x000fc400078ec0ff */
[----:B------:R-:W-:Y:S02]  /*1c2b0*/  LOP3.LUT R36, R37, 0x380, RZ, 0xc0, !PT ;  /* 0x0000038025247812 */ /* 0x000fe400078ec0ff */
[----:B------:R-:W-:Y:S02]  /*1c2c0*/  LOP3.LUT R8, R8, R7, RZ, 0x3c, !PT ;  /* 0x0000000708087212 */ /* 0x000fe400078e3cff */
[----:B------:R-:W-:Y:S02]  /*1c2d0*/  LOP3.LUT R7, R54, 0x380, RZ, 0xc0, !PT ;  /* 0x0000038036077812 */ /* 0x000fe400078ec0ff */
[----:B------:R-:W-:Y:S02]  /*1c2e0*/  SHF.R.U64 R32, R32, 0x3, RZ ;  /* 0x0000000320207819 */ /* 0x000fe400000012ff */
[----:B------:R-:W-:Y:S02]  /*1c2f0*/  SHF.R.U64 R36, R36, 0x3, RZ ;  /* 0x0000000324247819 */ /* 0x000fe400000012ff */
[----:B------:R-:W-:-:S02]  /*1c300*/  SHF.R.U64 R7, R7, 0x3, RZ ;  /* 0x0000000307077819 */ /* 0x000fc400000012ff */
[----:B------:R-:W-:Y:S02]  /*1c310*/  LOP3.LUT R32, R32, R33, RZ, 0x3c, !PT ;  /* 0x0000002120207212 */ /* 0x000fe400078e3cff */
[----:B------:R-:W-:Y:S01]  /*1c320*/  LOP3.LUT R36, R36, R37, RZ, 0x3c, !PT ;  /* 0x0000002524247212 */ /* 0x000fe200078e3cff */
[----:B------:R-:W-:Y:S01]  /*1c330*/  IMAD.X R37, RZ, RZ, R55, P4 ;  /* 0x000000ffff257224 */ /* 0x000fe200020e0637 */
[----:B------:R-:W-:Y:S02]  /*1c340*/  IADD3.X R33, RZ, R55, RZ, P5, !PT ;  /* 0x00000037ff217210 */ /* 0x000fe40002ffe4ff */
[----:B------:R-:W-:Y:S01]  /*1c350*/  LOP3.LUT R54, R7, R54, RZ, 0x3c, !PT ;  /* 0x0000003607367212 */ /* 0x000fe200078e3cff */
[----:B------:R-:W-:Y:S01]  /*1c360*/  BSSY B1, `(.L_x_3190) ;  /* 0x0000054000017945 */ /* 0x000fe20003800000 */
[----:B------:R-:W-:Y:S02]  /*1c370*/  SHF.R.S32.HI R48, RZ, 0x1f, R211 ;  /* 0x0000001fff307819 */ /* 0x000fe400000114d3 */
        /* <DEDUP_REMOVED lines=27> */
[----:B-1----:R-:W-:Y:S01]  /*1c530*/  @P2 IMAD.HI.U32 R0, R44, R57, RZ ;  /* 0x000000392c002227 */ /* 0x002fe200078e00ff */
[----:B------:R-:W-:Y:S01]  /*1c540*/  IADD3 R3, R3, R21, RZ ;  /* 0x0000001503037210 */ /* 0x000fe20007ffe0ff */
[----:B------:R-:W5:Y:S02]  /*1c550*/  LD.E.128 R32, desc[UR60][R32.64] ;  /* 0x0000003c20207980 */ /* 0x000f64000c101d00 */
[----:B------:R-:W-:Y:S01]  /*1c560*/  IMAD.MOV.U32 R21, RZ, RZ, R44 ;  /* 0x000000ffff157224 */ /* 0x000fe200078e002c */
[----:B0-----:R-:W-:Y:S01]  /*1c570*/  @P2 SHF.R.U32.HI R21, RZ, R45, R0 ;  /* 0x0000002dff152219 */ /* 0x001fe20000011600 */
[----:B------:R-:W-:Y:S01]  /*1c580*/  IMAD R20, R221, UR4, RZ ;  /* 0x00000004dd147c24 */ /* 0x000fe2000f8e02ff */
[----:B------:R-:W5:Y:S01]  /*1c590*/  LD.E.128 R36, desc[UR60][R36.64] ;  /* 0x0000003c24247980 */ /* 0x000f62000c101d00 */
[----:B------:R-:W-:Y:S01]  /*1c5a0*/  IMAD.WIDE.U32 R2, R51, UR4, R2 ;  /* 0x0000000433027c25 */ /* 0x000fe2000f8e0002 */
[----:B------:R-:W-:-:S02]  /*1c5b0*/  SHF.R.S32.HI R0, RZ, 0x1f, R21 ;  /* 0x0000001fff007819 */ /* 0x000fc40000011415 */
        /* <DEDUP_REMOVED lines=32> */
[----:B------:R-:W-:Y:S01]  /*1c7c0*/  ISETP.GE.AND P1, PT, R20, R53, PT ;  /* 0x000000351400720c */ /* 0x000fe20003f26270 */
[----:B0-----:R0:W-:Y:S01]  /*1c7d0*/  SYNCS.ARRIVE.TRANS64.RED.A1T0 RZ, [R0+URZ], RZ ;  /* 0x000000ff00ff79a7 */ /* 0x0011e2000810043f */
[----:B------:R2:W1:Y:S04]  /*1c7e0*/  SHFL.IDX PT, R20, R44, RZ, 0x181f ;  /* 0x00181fff2c147589 */ /* 0x00046800000e0000 */
[----:B0-----:R2:W0:Y:S01]  /*1c7f0*/  SHFL.IDX PT, R0, R45, RZ, 0x181f ;  /* 0x00181fff2d007589 */ /* 0x00142200000e0000 */
[----:B------:R-:W-:Y:S06]  /*1c800*/  @P2 BRA `(.L_x_3191) ;  /* 0x0000000000242947 */ /* 0x000fec0003800000 */
[----:B------:R-:W-:Y:S02]  /*1c810*/  ULDC UR4, c[0x0][0xac8] ;  /* 0x0002b20000047ab9 */ /* 0x000fe40000000800 */
[----:B------:R-:W-:Y:S02]  /*1c820*/  ISETP.GE.AND P2, PT, R203, UR4, PT ;  /* 0x00000004cb007c0c */ /* 0x000fe4000bf46270 */
[----:B------:R-:W-:-:S11]  /*1c830*/  ISETP.GE.AND P3, PT, R211, UR4, PT ;  /* 0x00000004d3007c0c */ /* 0x000fd6000bf66270 */
[-C--:B-1----:R-:W-:Y:S02]  /*1c840*/  @!P2 LEA R2, P4, R203, R20.reuse, 0x1 ;  /* 0x00000014cb02a211 */ /* 0x082fe400078808ff */
[----:B------:R-:W-:Y:S02]  /*1c850*/  @!P3 LEA R20, P5, R211, R20, 0x1 ;  /* 0x00000014d314b211 */ /* 0x000fe400078a08ff */
[-C--:B0-----:R-:W-:Y:S02]  /*1c860*/  @!P2 LEA.HI.X R3, R203, R0.reuse, R50, 0x1, P4 ;  /* 0x00000000cb03a211 */ /* 0x081fe400020f0c32 */
[----:B------:R-:W-:-:S03]  /*1c870*/  @!P3 LEA.HI.X R21, R211, R0, R48, 0x1, P5 ;  /* 0x00000000d315b211 */ /* 0x000fc600028f0c30 */
[----:B-----5:R3:W-:Y:S04]  /*1c880*/  @!P2 ST.E.128 desc[UR60][R2.64], R4 ;  /* 0x000000040200a985 */ /* 0x0207e8000c101d3c */
[----:B------:R3:W-:Y:S02]  /*1c890*/  @!P3 ST.E.128 desc[UR60][R20.64], R28 ;  /* 0x0000001c1400b985 */ /* 0x0007e4000c101d3c */
.L_x_3191:
[----:B------:R-:W-:Y:S05]  /*1c8a0*/  BSYNC B1 ;  /* 0x0000000000017941 */ /* 0x000fea0003800000 */
.L_x_3190:
[----:B0-----:R0:W4:Y:S01]  /*1c8b0*/  SHFL.IDX PT, R0, R45, 0x1, 0x181f ;  /* 0x00381f002d007f89 */ /* 0x00112200000e0000 */
[----:B------:R-:W-:Y:S03]  /*1c8c0*/  BSSY B1, `(.L_x_3192) ;  /* 0x000000c000017945 */ /* 0x000fe60003800000 */
[----:B---3-5:R0:W3:Y:S01]  /*1c8d0*/  SHFL.IDX PT, R4, R44, 0x1, 0x181f ;  /* 0x00381f002c047f89 */ /* 0x0280e200000e0000 */
[----:B------:R-:W-:Y:S05]  /*1c8e0*/  @P0 BRA `(.L_x_3193) ;  /* 0x0000000000240947 */ /* 0x000fea0003800000 */
[----:B------:R-:W-:Y:S02]  /*1c8f0*/  ULDC UR4, c[0x0][0xac8] ;  /* 0x0002b20000047ab9 */ /* 0x000fe40000000800 */
[----:B------:R-:W-:Y:S02]  /*1c900*/  ISETP.GE.AND P3, PT, R203, UR4, PT ;  /* 0x00000004cb007c0c */ /* 0x000fe4000bf66270 */
[----:B------:R-:W-:-:S11]  /*1c910*/  ISETP.GE.AND P4, PT, R211, UR4, PT ;  /* 0x00000004d3007c0c */ /* 0x000fd6000bf86270 */
[-C--:B---3--:R-:W-:Y:S02]  /*1c920*/  @!P3 LEA R2, P0, R203, R4.reuse, 0x1 ;  /* 0x00000004cb02b211 */ /* 0x088fe400078008ff */
[----:B------:R-:W-:Y:S02]  /*1c930*/  @!P4 LEA R4, P2, R211, R4, 0x1 ;  /* 0x00000004d304c211 */ /* 0x000fe400078408ff */
[-C--:B----4-:R-:W-:Y:S02]  /*1c940*/  @!P3 LEA.HI.X R3, R203, R0.reuse, R50, 0x1, P0 ;  /* 0x00000000cb03b211 */ /* 0x090fe400000f0c32 */
[----:B------:R-:W-:-:S03]  /*1c950*/  @!P4 LEA.HI.X R5, R211, R0, R48, 0x1, P2 ;  /* 0x00000000d305c211 */ /* 0x000fc600010f0c30 */
[----:B------:R3:W-:Y:S04]  /*1c960*/  @!P3 ST.E.128 desc[UR60][R2.64], R8 ;  /* 0x000000080200b985 */ /* 0x0007e8000c101d3c */
[----:B------:R3:W-:Y:S02]  /*1c970*/  @!P4 ST.E.128 desc[UR60][R4.64], R32 ;  /* 0x000000200400c985 */ /* 0x0007e4000c101d3c */
.L_x_3193:
[----:B------:R-:W-:Y:S05]  /*1c980*/  BSYNC B1 ;  /* 0x0000000000017941 */ /* 0x000fea0003800000 */
.L_x_3192:
[----:B----4-:R4:W0:Y:S01]  /*1c990*/  SHFL.IDX PT, R0, R45, 0x2, 0x181f ;  /* 0x00581f002d007f89 */ /* 0x01082200000e0000 */
[----:B------:R-:W-:Y:S03]  /*1c9a0*/  BSSY B1, `(.L_x_3194) ;  /* 0x000000c000017945 */ /* 0x000fe60003800000 */
[----:B---3--:R4:W3:Y:S01]  /*1c9b0*/  SHFL.IDX PT, R4, R44, 0x2, 0x181f ;  /* 0x00581f002c047f89 */ /* 0x0088e200000e0000 */
[----:B------:R-:W-:Y:S05]  /*1c9c0*/  @P1 BRA `(.L_x_3195) ;  /* 0x0000000000241947 */ /* 0x000fea0003800000 */
[----:B------:R-:W-:Y:S02]  /*1c9d0*/  ULDC UR4, c[0x0][0xac8] ;  /* 0x0002b20000047ab9 */ /* 0x000fe40000000800 */
[----:B------:R-:W-:Y:S02]  /*1c9e0*/  ISETP.GE.AND P2, PT, R203, UR4, PT ;  /* 0x00000004cb007c0c */ /* 0x000fe4000bf46270 */
[----:B------:R-:W-:-:S11]  /*1c9f0*/  ISETP.GE.AND P3, PT, R211, UR4, PT ;  /* 0x00000004d3007c0c */ /* 0x000fd6000bf66270 */
[-C--:B---3--:R-:W-:Y:S02]  /*1ca00*/  @!P2 LEA R2, P0, R203, R4.reuse, 0x1 ;  /* 0x00000004cb02a211 */ /* 0x088fe400078008ff */
[----:B------:R-:W-:Y:S02]  /*1ca10*/  @!P3 LEA R4, P1, R211, R4, 0x1 ;  /* 0x00000004d304b211 */ /* 0x000fe400078208ff */
[-C--:B0-----:R-:W-:Y:S02]  /*1ca20*/  @!P2 LEA.HI.X R3, R203, R0.reuse, R50, 0x1, P0 ;  /* 0x00000000cb03a211 */ /* 0x081fe400000f0c32 */
[----:B------:R-:W-:-:S03]  /*1ca30*/  @!P3 LEA.HI.X R5, R211, R0, R48, 0x1, P1 ;  /* 0x00000000d305b211 */ /* 0x000fc600008f0c30 */
[----:B------:R0:W-:Y:S04]  /*1ca40*/  @!P2 ST.E.128 desc[UR60][R2.64], R12 ;  /* 0x0000000c0200a985 */ /* 0x0001e8000c101d3c */
[----:B------:R0:W-:Y:S02]  /*1ca50*/  @!P3 ST.E.128 desc[UR60][R4.64], R36 ;  /* 0x000000240400b985 */ /* 0x0001e4000c101d3c */
.L_x_3195:
[----:B------:R-:W-:Y:S05]  /*1ca60*/  BSYNC B1 ;  /* 0x0000000000017941 */ /* 0x000fea0003800000 */
.L_x_3194:
[----:B0-----:R-:W-:Y:S01]  /*1ca70*/  VIADD R0, R200, 0x60 ;  /* 0x00000060c8007836 */ /* 0x001fe20000000000 */
[----:B---3--:R3:W0:Y:S04]  /*1ca80*/  SHFL.IDX PT, R4, R45, 0x3, 0x181f ;  /* 0x00781f002d047f89 */ /* 0x00862800000e0000 */
[----:B------:R-:W-:Y:S01]  /*1ca90*/  ISETP.GE.AND P0, PT, R0, R53, PT ;  /* 0x000000350000720c */ /* 0x000fe20003f06270 */
[----:B--2-4-:R-:W2:-:S12]  /*1caa0*/  SHFL.IDX PT, R44, R44, 0x3, 0x181f ;  /* 0x00781f002c2c7f89 */ /* 0x014e9800000e0000 */
[----:B---3--:R-:W-:Y:S05]  /*1cab0*/  @P0 BRA `(.L_x_3196) ;  /* 0x0000000c00200947 */ /* 0x008fea0003800000 */
[----:B------:R-:W-:Y:S02]  /*1cac0*/  ULDC UR4, c[0x0][0xac8] ;  /* 0x0002b20000047ab9 */ /* 0x000fe40000000800 */
[----:B------:R-:W-:-:S13]  /*1cad0*/  ISETP.GE.AND P1, PT, R203, UR4, PT ;  /* 0x00000004cb007c0c */ /* 0x000fda000bf26270 */
[----:B--2---:R-:W-:-:S04]  /*1cae0*/  @!P1 LEA R2, P0, R203, R44, 0x1 ;  /* 0x0000002ccb029211 */ /* 0x004fc800078008ff */
[----:B0-----:R-:W-:Y:S02]  /*1caf0*/  @!P1 LEA.HI.X R3, R203, R4, R50, 0x1, P0 ;  /* 0x00000004cb039211 */ /* 0x001fe400000f0c32 */
[----:B------:R-:W-:-:S03]  /*1cb00*/  ISETP.GE.AND P0, PT, R211, UR4, PT ;  /* 0x00000004d3007c0c */ /* 0x000fc6000bf06270 */
[----:B------:R3:W-:Y:S10]  /*1cb10*/  @!P1 ST.E.128 desc[UR60][R2.64], R24 ;  /* 0x0000001802009985 */ /* 0x0007f4000c101d3c */
[----:B------:R-:W-:Y:S05]  /*1cb20*/  @P0 BRA `(.L_x_3196) ;  /* 0x0000000c00040947 */ /* 0x000fea0003800000 */
[----:B---3--:R-:W-:-:S04]  /*1cb30*/  LEA R2, P0, R211, R44, 0x1 ;  /* 0x0000002cd3027211 */ /* 0x008fc800078008ff */
[----:B------:R-:W-:-:S05]  /*1cb40*/  LEA.HI.X R3, R211, R4, R48, 0x1, P0 ;  /* 0x00000004d3037211 */ /* 0x000fca00000f0c30 */
[----:B------:R4:W-:Y:S01]  /*1cb50*/  ST.E.128 desc[UR60][R2.64], R40 ;  /* 0x0000002802007985 */ /* 0x0009e2000c101d3c */
[----:B------:R-:W-:Y:S05]  /*1cb60*/  BRA `(.L_x_3196) ;  /* 0x0000000800f47947 */ /* 0x000fea0003800000 */
.L_x_3187:
        /* <DEDUP_REMOVED lines=14> */
[----:B------:R-:W-:Y:S02]  /*1cc50*/  MOV R6, UR4 ;  /* 0x0000000400067c02 */ /* 0x000fe40008000f00 */
        /* <DEDUP_REMOVED lines=11> */
[----:B---3--:R-:W-:-:S07]  /*1cd10*/  IMAD.IADD R6, R6, 0x1, -R5 ;  /* 0x0000000106067824 */ /* 0x008fce00078e0a05 */
.L_x_3197:
        /* <DEDUP_REMOVED lines=8> */
[----:B-----5:R-:W-:Y:S01]  /*1cda0*/  IMAD R2, R6, R12, RZ ;  /* 0x0000000c06027224 */ /* 0x020fe200078e02ff */
        /* <DEDUP_REMOVED lines=12> */
[----:B------:R-:W-:-:S04]  /*1ce70*/  ULDC.64 UR4, c[0x0][0xb98] ;  /* 0x0002e60000047ab9 */ /* 0x000fc80000000a00 */
[----:B------:R-:W-:Y:S02]  /*1ce80*/  IADD3 R3, R3, R7, RZ ;  /* 0x0000000703037210 */ /* 0x000fe40007ffe0ff */
[----:B------:R-:W5:Y:S01]  /*1ce90*/  @P0 LDC R15, c[0x0][0xbf0] ;  /* 0x0002fc00ff0f0b82 */ /* 0x000f620000000800 */
[----:B------:R-:W-:-:S04]  /*1cea0*/  IMAD.WIDE.U32 R2, R13, UR4, R2 ;  /* 0x000000040d027c25 */ /* 0x000fc8000f8e0002 */
[----:B---3--:R-:W-:-:S05]  /*1ceb0*/  @P0 IMAD.HI.U32 R4, R9, R4, RZ ;  /* 0x0000000409040227 */ /* 0x008fca00078e00ff */
[----:B-----5:R-:W-:Y:S01]  /*1cec0*/  @P0 SHF.R.U32.HI R5, RZ, R15, R4 ;  /* 0x0000000fff050219 */ /* 0x020fe20000011604 */
        /* <DEDUP_REMOVED lines=18> */
.L_x_3199:
[----:B------:R-:W-:Y:S05]  /*1cff0*/  BSYNC B1 ;  /* 0x0000000000017941 */ /* 0x000fea0003800000 */
.L_x_3198:
[----:B------:R-:W-:Y:S01]  /*1d000*/  ULDC.64 UR4, c[0x0][0xaa0] ;  /* 0x0002a80000047ab9 */ /* 0x000fe20000000a00 */
[----:B------:R-:W-:Y:S02]  /*1d010*/  IMAD R7, R212, 0x20, R222 ;  /* 0x00000020d4077824 */ /* 0x000fe400078e02de */
[----:B---3--:R-:W-:-:S03]  /*1d020*/  IMAD R3, R11, UR4, RZ ;  /* 0x000000040b037c24 */ /* 0x008fc6000f8e02ff */
[----:B------:R-:W-:Y:S01]  /*1d030*/  IADD3 R9, R200, R7, RZ ;  /* 0x00000007c8097210 */ /* 0x000fe20007ffe0ff */
[C---:B------:R-:W-:Y:S02]  /*1d040*/  IMAD R5, R0.reuse, UR5, R3 ;  /* 0x0000000500057c24 */ /* 0x040fe4000f8e0203 */
[----:B------:R-:W-:Y:S01]  /*1d050*/  IMAD.WIDE.U32 R2, R0, UR4, RZ ;  /* 0x0000000400027c25 */ /* 0x000fe2000f8e00ff */
[----:B------:R-:W-:-:S03]  /*1d060*/  ULDC.64 UR4, c[0x0][0xae8] ;  /* 0x0002ba0000047ab9 */ /* 0x000fc60000000a00 */
[----:B------:R-:W-:Y:S02]  /*1d070*/  IMAD.IADD R3, R3, 0x1, R5 ;  /* 0x0000000103037824 */ /* 0x000fe400078e0205 */
[----:B------:R-:W-:Y:S02]  /*1d080*/  IMAD R4, R10, UR4, RZ ;  /* 0x000000040a047c24 */ /* 0x000fe4000f8e02ff */
[----:B--2---:R-:W-:-:S04]  /*1d090*/  @P2 IMAD.HI.U32 R0, R9, R14, RZ ;  /* 0x0000000e09002227 */ /* 0x004fc800078e00ff */
[C---:B------:R-:W-:Y:S02]  /*1d0a0*/  IMAD R7, R213.reuse, UR5, R4 ;  /* 0x00000005d5077c24 */ /* 0x040fe4000f8e0204 */
[----:B------:R-:W-:Y:S01]  /*1d0b0*/  IMAD.WIDE.U32 R2, R213, UR4, R2 ;  /* 0x00000004d5027c25 */ /* 0x000fe2000f8e0002 */
[----:B------:R-:W-:-:S03]  /*1d0c0*/  ULDC.64 UR4, c[0x0][0xaf0] ;  /* 0x0002bc0000047ab9 */ /* 0x000fc60000000a00 */
        /* <DEDUP_REMOVED lines=22> */
[----:B------:R-:W-:Y:S01]  /*1d230*/  UMOV UR4, 0xffffffff ;  /* 0xffffffff00047882 */ /* 0x000fe20000000000 */
[----:B------:R-:W-:-:S04]  /*1d240*/  IADD3 R3, R5, R3, RZ ;  /* 0x0000000305037210 */ /* 0x000fc80007ffe0ff */
[----:B------:R-:W-:Y:S01]  /*1d250*/  LEA.HI.X R3, R4, UR5, R3, 0x1, P0 ;  /* 0x0000000504037c11 */ /* 0x000fe200080f0c03 */
[----:B------:R-:W-:Y:S06]  /*1d260*/  BRA.DIV UR4, `(.L_x_3200) ;  /* 0x000000aa04ac7947 */ /* 0x000fec000b800000 */
[----:B------:R2:W3:Y:S04]  /*1d270*/  SHFL.IDX PT, R0, R3, RZ, 0x181f ;  /* 0x00181fff03007589 */ /* 0x0004e800000e0000 */
[----:B------:R2:W4:Y:S02]  /*1d280*/  SHFL.IDX PT, R14, R2, RZ, 0x181f ;  /* 0x00181fff020e7589 */ /* 0x00052400000e0000 */
.L_x_3445:
        /* <DEDUP_REMOVED lines=16> */
.L_x_3202:
[----:B------:R-:W-:Y:S05]  /*1d390*/  BSYNC B1 ;  /* 0x0000000000017941 */ /* 0x000fea0003800000 */
.L_x_3201:
[----:B------:R-:W-:-:S03]  /*1d3a0*/  UMOV UR4, 0xffffffff ;  /* 0xffffffff00047882 */ /* 0x000fc60000000000 */
[----:B------:R-:W-:Y:S05]  /*1d3b0*/  BRA.DIV UR4, `(.L_x_3203) ;  /* 0x000000aa048c7947 */ /* 0x000fea000b800000 */
[----:B---3--:R3:W0:Y:S04]  /*1d3c0*/  SHFL.IDX PT, R0, R3, 0x1, 0x181f ;  /* 0x00381f0003007f89 */ /* 0x00862800000e0000 */
[----:B----4-:R3:W4:Y:S02]  /*1d3d0*/  SHFL.IDX PT, R14, R2, 0x1, 0x181f ;  /* 0x00381f00020e7f89 */ /* 0x01072400000e0000 */
.L_x_3449:
        /* <DEDUP_REMOVED lines=15> */
.L_x_3205:
[----:B------:R-:W-:Y:S05]  /*1d4d0*/  BSYNC B1 ;  /* 0x0000000000017941 */ /* 0x000fea0003800000 */
.L_x_3204:
[----:B------:R-:W-:-:S03]  /*1d4e0*/  UMOV UR4, 0xffffffff ;  /* 0xffffffff00047882 */ /* 0x000fc60000000000 */
[----:B------:R-:W-:Y:S05]  /*1d4f0*/  BRA.DIV UR4, `(.L_x_3206) ;  /* 0x000000aa04847947 */ /* 0x000fea000b800000 */
[----:B0-----:R0:W0:Y:S04]  /*1d500*/  SHFL.IDX PT, R0, R3, 0x2, 0x181f ;  /* 0x00581f0003007f89 */ /* 0x00102800000e0000 */
[----:B----4-:R4:W0:Y:S02]  /*1d510*/  SHFL.IDX PT, R14, R2, 0x2, 0x181f ;  /* 0x00581f00020e7f89 */ /* 0x01082400000e0000 */
.L_x_3453:
        /* <DEDUP_REMOVED lines=15> */
.L_x_3208:
[----:B------:R-:W-:Y:S05]  /*1d610*/  BSYNC B1 ;  /* 0x0000000000017941 */ /* 0x000fea0003800000 */
.L_x_3207:
[----:B------:R-:W-:-:S03]  /*1d620*/  UMOV UR4, 0xffffffff ;  /* 0xffffffff00047882 */ /* 0x000fc60000000000 */
[----:B------:R-:W-:Y:S05]  /*1d630*/  BRA.DIV UR4, `(.L_x_3209) ;  /* 0x000000aa047c7947 */ /* 0x000fea000b800000 */
[----:B0-----:R0:W0:Y:S04]  /*1d640*/  SHFL.IDX PT, R0, R3, 0x3, 0x181f ;  /* 0x00781f0003007f89 */ /* 0x00102800000e0000 */
[----:B------:R0:W0:Y:S02]  /*1d650*/  SHFL.IDX PT, R14, R2, 0x3, 0x181f ;  /* 0x00781f00020e7f89 */ /* 0x00002400000e0000 */
.L_x_3457:
        /* <DEDUP_REMOVED lines=14> */
.L_x_3196:
[----:B------:R-:W-:Y:S05]  /*1d740*/  BSYNC B0 ;  /* 0x0000000000007941 */ /* 0x000fea0003800000 */
.L_x_3186:
[----:B------:R-:W-:Y:S02]  /*1d750*/  ULDC UR4, c[0x0][0xc3c] ;  /* 0x00030f0000047ab9 */ /* 0x000fe40000000800 */
[----:B-1----:R-:W-:-:S13]  /*1d760*/  ISETP.GE.AND P0, PT, R191, UR4, PT ;  /* 0x00000004bf007c0c */ /* 0x002fda000bf06270 */
[----:B------:R-:W-:Y:S05]  /*1d770*/  @!P0 BRA `(.L_x_3210) ;  /* 0xfffffe38002c8947 */ /* 0x000fea000383ffff */
[----:B------:R-:W-:Y:S05]  /*1d780*/  BRA `(.L_x_3030) ;  /* 0x0000007c009c7947 */ /* 0x000fea0003800000 */
.L_x_3028:
        /* <DEDUP_REMOVED lines=47> */
[----:B-1----:R-:W-:-:S05]  /*1da80*/  IMAD R4, R4, UR5, RZ ;  /* 0x0000000504047c24 */ /* 0x002fca000f8e02ff */
[----:B0-----:R-:W-:Y:S02]  /*1da90*/  ISETP.GT.AND P6, PT, R4, UR6, PT ;  /* 0x0000000604007c0c */ /* 0x001fe4000bfc4270 */
[----:B------:R-:W-:-:S11]  /*1daa0*/  MOV R3, R4 ;  /* 0x0000000400037202 */ /* 0x000fd60000000f00 */
[----:B------:R-:W-:Y:S05]  /*1dab0*/  @P6 BRA `(.L_x_3212) ;  /* 0x0000000000986947 */ /* 0x000fea0003800000 */
[----:B------:R-:W0:Y:S01]  /*1dac0*/  LDC R10, c[0x0][0xc3c] ;  /* 0x00030f00ff0a7b82 */ /* 0x000e220000000800 */
[----:B------:R-:W-:Y:S01]  /*1dad0*/  IMAD.MOV.U32 R4, RZ, RZ, R3 ;  /* 0x000000ffff047224 */ /* 0x000fe200078e0003 */
[----:B------:R-:W-:Y:S01]  /*1dae0*/  UMOV UR4, URZ ;  /* 0x0000003f00047c82 */ /* 0x000fe20008000000 */
[----:B------:R-:W-:Y:S01]  /*1daf0*/  ULDC UR7, c[0x0][0xc3c] ;  /* 0x00030f0000077ab9 */ /* 0x000fe20000000800 */
[----:B------:R-:W-:-:S05]  /*1db00*/  ULDC UR5, c[0x0][0xc38] ;  /* 0x00030e0000057ab9 */ /* 0x000fca0000000800 */
.L_x_3216:
        /* <DEDUP_REMOVED lines=12> */
.L_x_3215:
[----:B------:R-:W-:Y:S05]  /*1dbd0*/  BSYNC B0 ;  /* 0x0000000000007941 */ /* 0x000fea0003800000 */
.L_x_3214:
        /* <DEDUP_REMOVED lines=20> */
.L_x_3212:
[----:B------:R-:W-:-:S04]  /*1dd20*/  IMAD.IADD R11, R4, 0x1, -R3 ;  /* 0x00000001040b7824 */ /* 0x000fc800078e0a03 */
[----:B------:R-:W-:-:S05]  /*1dd30*/  IMAD R2, R6, UR5, R11 ;  /* 0x0000000506027c24 */ /* 0x000fca000f8e020b */
[----:B------:R-:W-:Y:S02]  /*1dd40*/  ISETP.GT.AND P0, PT, R2, UR6, PT ;  /* 0x0000000602007c0c */ /* 0x000fe4000bf04270 */
[----:B------:R-:W0:Y:S11]  /*1dd50*/  LDC.64 R2, c[0x0][0xc90] ;  /* 0x00032400ff027b82 */ /* 0x000e360000000a00 */
[----:B------:R-:W-:-:S04]  /*1dd60*/  VOTE.ANY R8, PT, !P0 ;  /* 0x0000000000087806 */ /* 0x000fc800040e0100 */
[----:B------:R-:W1:Y:S02]  /*1dd70*/  POPC R13, R8 ;  /* 0x00000008000d7309 */ /* 0x000e640000000000 */
[----:B-1----:R-:W-:-:S05]  /*1dd80*/  IADD3 R19, R13, UR4, RZ ;  /* 0x000000040d137c10 */ /* 0x002fca000fffe0ff */
        /* <DEDUP_REMOVED lines=13> */
.L_x_3217:
[----:B-1----:R-:W-:Y:S02]  /*1de60*/  IMAD.MOV R2, RZ, RZ, -R3 ;  /* 0x000000ffff027224 */ /* 0x002fe400078e0a03 */
[----:B---3--:R-:W-:Y:S02]  /*1de70*/  IMAD R16, R16, UR5, R11 ;  /* 0x0000000510107c24 */ /* 0x008fe4000f8e020b */
[----:B------:R-:W-:Y:S01]  /*1de80*/  IMAD.MOV.U32 R11, RZ, RZ, R2 ;  /* 0x000000ffff0b7224 */ /* 0x000fe200078e0002 */
[----:B------:R-:W-:Y:S02]  /*1de90*/  IABS R2, R4 ;  /* 0x0000000400027213 */ /* 0x000fe40000000000 */
[----:B--2---:R-:W-:Y:S01]  /*1dea0*/  IADD3 R9, -R16, UR6, RZ ;  /* 0x0000000610097c10 */ /* 0x004fe2000fffe1ff */
[----:B------:R-:W-:Y:S02]  /*1deb0*/  IMAD R11, R11, R12, RZ ;  /* 0x0000000c0b0b7224 */ /* 0x000fe400078e02ff */
[----:B------:R-:W-:Y:S01]  /*1dec0*/  IMAD.MOV R8, RZ, RZ, -R2 ;  /* 0x000000ffff087224 */ /* 0x000fe200078e0a02 */
[----:B------:R-:W-:-:S02]  /*1ded0*/  MOV R2, RZ ;  /* 0x000000ff00027202 */ /* 0x000fc40000000f00 */
[----:B------:R-:W-:-:S03]  /*1dee0*/  IABS R6, R9 ;  /* 0x0000000900067213 */ /* 0x000fc60000000000 */
        /* <DEDUP_REMOVED lines=13> */
[----:B------:R-:W-:Y:S02]  /*1dfc0*/  @!P2 IADD3 R2, -R2, RZ, RZ ;  /* 0x000000ff0202a210 */ /* 0x000fe40007ffe1ff */
[----:B------:R-:W-:-:S05]  /*1dfd0*/  @!P1 LOP3.LUT R2, RZ, R4, RZ, 0x33, !PT ;  /* 0x00000004ff029212 */ /* 0x000fca00078e33ff */
[----:B------:R-:W-:Y:S02]  /*1dfe0*/  IMAD R6, R7, R2, RZ ;  /* 0x0000000207067224 */ /* 0x000fe400078e02ff */
[----:B------:R-:W-:Y:S02]  /*1dff0*/  IMAD.MOV R2, RZ, RZ, -R2 ;  /* 0x000000ffff027224 */ /* 0x000fe400078e0a02 */
[----:B------:R-:W-:Y:S02]  /*1e000*/  IMAD.MOV R8, RZ, RZ, -R6 ;  /* 0x000000ffff087224 */ /* 0x000fe400078e0a06 */
[----:B------:R-:W-:Y:S01]  /*1e010*/  IMAD R13, R4, R2, R9 ;  /* 0x00000002040d7224 */ /* 0x000fe200078e0209 */
[----:B------:R-:W-:Y:S02]  /*1e020*/  MOV R2, RZ ;  /* 0x000000ff00027202 */ /* 0x000fe40000000f00 */
        /* <DEDUP_REMOVED lines=21> */
[----:B------:R-:W-:Y:S02]  /*1e180*/  ISETP.GE.AND P2, PT, R3, RZ, PT ;  /* 0x000000ff0300720c */ /* 0x000fe40003f46270 */
[----:B------:R-:W-:-:S05]  /*1e190*/  IADD3 R3, R13, R6, RZ ;  /* 0x000000060d037210 */ /* 0x000fca0007ffe0ff */
        /* <DEDUP_REMOVED lines=8> */
.L_x_3213:
[----:B------:R-:W-:Y:S02]  /*1e220*/  IMAD.MOV.U32 R17, RZ, RZ, RZ ;  /* 0x000000ffff117224 */ /* 0x000fe400078e00ff */
[----:B------:R-:W-:Y:S02]  /*1e230*/  IMAD.U32 R16, RZ, RZ, UR6 ;  /* 0x00000006ff107e24 */ /* 0x000fe4000f8e00ff */
[----:B------:R-:W-:-:S07]  /*1e240*/  IMAD.MOV.U32 R18, RZ, RZ, RZ ;  /* 0x000000ffff127224 */ /* 0x000fce00078e00ff */
.L_x_3218:
[----:B------:R-:W-:-:S13]  /*1e250*/  ISETP.NE.AND P0, PT, R5, RZ, PT ;  /* 0x000000ff0500720c */ /* 0x000fda0003f05270 */
[----:B------:R-:W0:Y:S01]  /*1e260*/  @!P0 S2R R3, SR_CgaCtaId ;  /* 0x0000000000038919 */ /* 0x000e220000008800 */
[----:B------:R-:W-:-:S04]  /*1e270*/  @!P0 MOV R0, 0x400 ;  /* 0x0000040000008802 */ /* 0x000fc80000000f00 */
[----:B0-----:R-:W-:-:S05]  /*1e280*/  @!P0 LEA R0, R3, R0, 0x18 ;  /* 0x0000000003008211 */ /* 0x001fca00078ec0ff */
[----:B------:R2:W-:Y:S01]  /*1e290*/  @!P0 STS.128 [R0+0x228d0], R16 ;  /* 0x0228d01000008388 */ /* 0x0005e20000000c00 */
[----:B------:R-:W-:Y:S06]  /*1e2a0*/  BAR.ARV 0x5, 0x180 ;  /* 0x0146000000007b1d */ /* 0x000fec0000002000 */
.L_x_3211:
        /* <DEDUP_REMOVED lines=11> */
[C---:B------:R-:W-:Y:S02]  /*1e360*/  IMAD.SHL.U32 R5, R15.reuse, 0x20, RZ ;  /* 0x000000200f057824 */ /* 0x040fe400078e00ff */
[----:B------:R-:W-:Y:S02]  /*1e370*/  IMAD.SHL.U32 R2, R15, 0x80, RZ ;  /* 0x000000800f027824 */ /* 0x000fe400078e00ff */
[----:B------:R-:W-:Y:S01]  /*1e380*/  IMAD.SHL.U32 R7, R14, 0x10, RZ ;  /* 0x000000100e077824 */ /* 0x000fe200078e00ff */
[----:B------:R-:W-:-:S02]  /*1e390*/  LOP3.LUT R6, R5, 0x80, RZ, 0xc0, !PT ;  /* 0x0000008005067812 */ /* 0x000fc400078ec0ff */
[----:B0-2---:R-:W-:Y:S02]  /*1e3a0*/  SHF.L.U32 R0, R15, 0x4, RZ ;  /* 0x000000040f007819 */ /* 0x005fe400000006ff */
[----:B------:R-:W-:Y:S01]  /*1e3b0*/  LOP3.LUT R8, R7, 0x600, RZ, 0xc0, !PT ;  /* 0x0000060007087812 */ /* 0x000fe200078ec0ff */
[C---:B------:R-:W-:Y:S01]  /*1e3c0*/  IMAD.SHL.U32 R11, R15.reuse, 0x4, RZ ;  /* 0x000000040f0b7824 */ /* 0x040fe200078e00ff */
[--C-:B------:R-:W-:Y:S02]  /*1e3d0*/  SHF.R.U32.HI R4, RZ, 0x1, R15.reuse ;  /* 0x00000001ff047819 */ /* 0x100fe4000001160f */
[----:B------:R-:W-:Y:S01]  /*1e3e0*/  LOP3.LUT R3, R2, 0x380, RZ, 0xc0, !PT ;  /* 0x0000038002037812 */ /* 0x000fe200078ec0ff */
[----:B------:R-:W-:Y:S01]  /*1e3f0*/  IMAD.SHL.U32 R10, R15, 0x2, RZ ;  /* 0x000000020f0a7824 */ /* 0x000fe200078e00ff */
[----:B------:R-:W-:Y:S02]  /*1e400*/  LOP3.LUT R6, R6, 0x10, R15, 0xf8, !PT ;  /* 0x0000001006067812 */ /* 0x000fe400078ef80f */
[----:B------:R-:W-:-:S02]  /*1e410*/  LOP3.LUT R8, R8, 0x60, R5, 0xf8, !PT ;  /* 0x0000006008087812 */ /* 0x000fc400078ef805 */
[----:B------:R-:W-:Y:S02]  /*1e420*/  LOP3.LUT R9, R0, 0x3f0, RZ, 0xc0, !PT ;  /* 0x000003f000097812 */ /* 0x000fe400078ec0ff */
[----:B------:R-:W-:Y:S02]  /*1e430*/  LOP3.LUT R3, R3, 0x30, R4, 0xf8, !PT ;  /* 0x0000003003037812 */ /* 0x000fe400078ef804 */
[----:B------:R-:W-:Y:S02]  /*1e440*/  LOP3.LUT R6, R6, 0x10, R11, 0x78, !PT ;  /* 0x0000001006067812 */ /* 0x000fe400078e780b */
[----:B------:R-:W-:Y:S02]  /*1e450*/  LOP3.LUT R5, R8, 0x100, R5, 0xf8, !PT ;  /* 0x0000010008057812 */ /* 0x000fe400078ef805 */
[----:B------:R-:W-:Y:S02]  /*1e460*/  LOP3.LUT R10, R9, 0x70, R10, 0x78, !PT ;  /* 0x00000070090a7812 */ /* 0x000fe400078e780a */
[----:B------:R-:W-:-:S02]  /*1e470*/  LOP3.LUT R3, R3, 0x70, R0, 0x78, !PT ;  /* 0x0000007003037812 */ /* 0x000fc400078e7800 */
[----:B------:R-:W-:Y:S02]  /*1e480*/  LOP3.LUT R4, R5, R6, RZ, 0xfc, !PT ;  /* 0x0000000605047212 */ /* 0x000fe400078efcff */
[----:B------:R-:W-:Y:S02]  /*1e490*/  LOP3.LUT R12, R10, 0x400, R7, 0xf8, !PT ;  /* 0x000004000a0c7812 */ /* 0x000fe400078ef807 */
[----:B------:R-:W-:Y:S01]  /*1e4a0*/  LOP3.LUT R2, R3, 0xc00, R2, 0xf8, !PT ;  /* 0x00000c0003027812 */ /* 0x000fe200078ef802 */
[----:B------:R4:W-:Y:S01]  /*1e4b0*/  STL [R1+0x18], R4 ;  /* 0x0000180401007387 */ /* 0x0009e20000100800 */
[----:B------:R-:W-:-:S03]  /*1e4c0*/  LOP3.LUT P0, RZ, R15, 0x4, RZ, 0xc0, !PT ;  /* 0x000000040fff7812 */ /* 0x000fc6000780c0ff */
[----:B------:R-:W-:Y:S04]  /*1e4d0*/  STL [R1+0x14], R12 ;  /* 0x0000140c01007387 */ /* 0x000fe80000100800 */
[----:B------:R0:W-:Y:S01]  /*1e4e0*/  STL [R1+0x1c], R2 ;  /* 0x00001c0201007387 */ /* 0x0001e20000100800 */
[----:B----4-:R-:W-:Y:S01]  /*1e4f0*/  IMAD.U32 R4, RZ, RZ, UR4 ;  /* 0x00000004ff047e24 */ /* 0x010fe2000f8e00ff */
[----:B------:R-:W-:-:S04]  /*1e500*/  SHF.R.U32.HI R3, RZ, 0x3, R14 ;  /* 0x00000003ff037819 */ /* 0x000fc8000001160e */
[----:B------:R-:W-:Y:S01]  /*1e510*/  LEA R22, R4, R22, 0x18 ;  /* 0x0000001604167211 */ /* 0x000fe200078ec0ff */
[----:B0-----:R-:W-:Y:S01]  /*1e520*/  IMAD.MOV.U32 R2, RZ, RZ, 0x40 ;  /* 0x00000040ff027424 */ /* 0x001fe200078e00ff */
[----:B------:R-:W-:Y:S02]  /*1e530*/  LOP3.LUT R31, R0, 0x70, RZ, 0xc0, !PT ;  /* 0x00000070001f7812 */ /* 0x000fe400078ec0ff */
        /* <DEDUP_REMOVED lines=19> */
.L_x_3327:
[----:B0-----:R-:W0:Y:S02]  /*1e670*/  LDC.64 R24, c[0x0][0xc88] ;  /* 0x00032200ff187b82 */ /* 0x001e240000000a00 */
[----:B0-----:R-:W-:-:S06]  /*1e680*/  IMAD.WIDE R24, R19, 0x4, R24 ;  /* 0x0000000413187825 */ /* 0x001fcc00078e0218 */
[----:B-1----:R-:W1:Y:S01]  /*1e690*/  LDG.E R24, desc[UR60][R24.64] ;  /* 0x0000003c18187981 */ /* 0x002e62000c1e1900 */
[----:B------:R-:W-:Y:S05]  /*1e6a0*/  YIELD ;  /* 0x0000000000007946 */ /* 0x000fea0003800000 */
[----:B------:R-:W-:Y:S01]  /*1e6b0*/  ULDC.64 UR4, c[0x0][0xa28] ;  /* 0x00028a0000047ab9 */ /* 0x000fe20000000a00 */
[----:B------:R-:W-:Y:S01]  /*1e6c0*/  IMAD.MOV.U32 R8, RZ, RZ, RZ ;  /* 0x000000ffff087224 */ /* 0x000fe200078e00ff */
[----:B------:R-:W-:Y:S01]  /*1e6d0*/  ISETP.NE.U32.AND P0, PT, RZ, UR4, PT ;  /* 0x00000004ff007c0c */ /* 0x000fe2000bf05070 */
[----:B------:R-:W-:Y:S01]  /*1e6e0*/  ULDC.64 UR6, c[0x0][0xa10] ;  /* 0x0002840000067ab9 */ /* 0x000fe20000000a00 */
[----:B------:R-:W-:Y:S01]  /*1e6f0*/  IMAD.MOV.U32 R28, RZ, RZ, RZ ;  /* 0x000000ffff1c7224 */ /* 0x000fe200078e00ff */
[----:B------:R-:W-:Y:S01]  /*1e700*/  ULDC.64 UR8, c[0x0][0xa18] ;  /* 0x0002860000087ab9 */ /* 0x000fe20000000a00 */
[----:B------:R-:W-:-:S02]  /*1e710*/  ISETP.NE.AND.EX P0, PT, RZ, UR5, PT, P0 ;  /* 0x00000005ff007c0c */ /* 0x000fc4000bf05300 */
[----:B-12---:R-:W-:-:S11]  /*1e720*/  SHF.R.S32.HI R0, RZ, 0x1f, R24 ;  /* 0x0000001fff007819 */ /* 0x006fd60000011418 */
[C---:B------:R-:W-:Y:S01]  /*1e730*/  @P0 LEA R2, P1, R24.reuse, UR4, 0x2 ;  /* 0x0000000418020c11 */ /* 0x040fe2000f8210ff */
[C---:B------:R-:W-:Y:S01]  /*1e740*/  IMAD.SHL.U32 R25, R24.reuse, 0x4, RZ ;  /* 0x0000000418197824 */ /* 0x040fe200078e00ff */
[C-C-:B------:R-:W-:Y:S01]  /*1e750*/  SHF.L.U64.HI R26, R24.reuse, 0x2, R0.reuse ;  /* 0x00000002181a7819 */ /* 0x140fe20000010200 */
[----:B------:R0:W-:Y:S01]  /*1e760*/  STL [R1+0x38], R0 ;  /* 0x0000380001007387 */ /* 0x0001e20000100800 */
[----:B------:R-:W-:Y:S01]  /*1e770*/  @P0 LEA.HI.X R3, R24, UR5, R0, 0x2, P1 ;  /* 0x0000000518030c11 */ /* 0x000fe200088f1400 */
[----:B------:R-:W-:-:S04]  /*1e780*/  ULDC.64 UR4, c[0x0][0xa00] ;  /* 0x0002800000047ab9 */ /* 0x000fc80000000a00 */
[----:B------:R1:W2:Y:S01]  /*1e790*/  @P0 LDG.E R8, desc[UR60][R2.64] ;  /* 0x0000003c02080981 */ /* 0x0002a2000c1e1900 */
[----:B------:R-:W-:Y:S02]  /*1e7a0*/  ISETP.NE.U32.AND P0, PT, RZ, UR4, PT ;  /* 0x00000004ff007c0c */ /* 0x000fe4000bf05070 */
[----:B------:R-:W-:Y:S02]  /*1e7b0*/  ISETP.NE.U32.AND P1, PT, RZ, UR6, PT ;  /* 0x00000006ff007c0c */ /* 0x000fe4000bf25070 */
[----:B------:R-:W-:Y:S02]  /*1e7c0*/  ISETP.NE.AND.EX P0, PT, RZ, UR5, PT, P0 ;  /* 0x00000005ff007c0c */ /* 0x000fe4000bf05300 */
[----:B------:R-:W-:Y:S02]  /*1e7d0*/  ISETP.NE.AND.EX P1, PT, RZ, UR7, PT, P1 ;  /* 0x00000007ff007c0c */ /* 0x000fe4000bf25310 */
[C---:B------:R-:W-:Y:S02]  /*1e7e0*/  IADD3 R4, P4, R25.reuse, UR6, RZ ;  /* 0x0000000619047c10 */ /* 0x040fe4000ff9e0ff */
[----:B-1----:R-:W-:-:S02]  /*1e7f0*/  IADD3 R2, P3, R25, UR4, RZ ;  /* 0x0000000419027c10 */ /* 0x002fc4000ff7e0ff */
[----:B0-----:R-:W-:Y:S02]  /*1e800*/  MOV R0, RZ ;  /* 0x000000ff00007202 */ /* 0x001fe40000000f00 */
[C---:B------:R-:W-:Y:S02]  /*1e810*/  IADD3.X R3, R26.reuse, UR5, RZ, P3, !PT ;  /* 0x000000051a037c10 */ /* 0x040fe40009ffe4ff */
[----:B------:R-:W-:Y:S02]  /*1e820*/  IADD3.X R5, R26, UR7, RZ, P4, !PT ;  /* 0x000000071a057c10 */ /* 0x000fe4000a7fe4ff */
[----:B------:R-:W-:Y:S01]  /*1e830*/  ISETP.NE.U32.AND P2, PT, RZ, UR8, PT ;  /* 0x00000008ff007c0c */ /* 0x000fe2000bf45070 */
[----:B------:R-:W5:Y:S01]  /*1e840*/  @P0 LDG.E R28, desc[UR60][R2.64] ;  /* 0x0000003c021c0981 */ /* 0x000f62000c1e1900 */
[----:B------:R-:W-:Y:S02]  /*1e850*/  ULDC UR4, c[0x0][0x288] ;  /* 0x0000a20000047ab9 */ /* 0x000fe40000000800 */
[----:B------:R-:W-:Y:S01]  /*1e860*/  ISETP.NE.AND.EX P2, PT, RZ, UR9, PT, P2 ;  /* 0x00000009ff007c0c */ /* 0x000fe2000bf45320 */
[----:B------:R-:W5:Y:S01]  /*1e870*/  @P1 LDG.E R0, desc[UR60][R4.64] ;  /* 0x0000003c04001981 */ /* 0x000f62000c1e1900 */
[----:B------:R-:W-:Y:S01]  /*1e880*/  IMAD.U32 R29, RZ, RZ, UR4 ;  /* 0x00000004ff1d7e24 */ /* 0x000fe2000f8e00ff */
[----:B------:R-:W-:-:S02]  /*1e890*/  ULDC.64 UR4, c[0x0][0x418] ;  /* 0x0001060000047ab9 */ /* 0x000fc40000000a00 */
[----:B------:R-:W-:-:S03]  /*1e8a0*/  UISETP.NE.U32.AND UP0, UPT, UR4, URZ, UPT ;  /* 0x0000003f0400728c */ /* 0x000fc6000bf05070 */
[----:B------:R-:W-:Y:S01]  /*1e8b0*/  ULDC UR4, c[0x0][0x424] ;  /* 0x0001090000047ab9 */ /* 0x000fe20000000800 */
[----:B------:R-:W-:-:S03]  /*1e8c0*/  UISETP.NE.AND.EX UP0, UPT, UR5, URZ, UPT, UP0 ;  /* 0x0000003f0500728c */ /* 0x000fc6000bf05300 */
[----:B------:R-:W-:Y:S01]  /*1e8d0*/  ULDC UR5, c[0x0][0x2f0] ;  /* 0x0000bc0000057ab9 */ /* 0x000fe20000000800 */
[----:B------:R-:W-:Y:S01]  /*1e8e0*/  @P2 IADD3 R6, P3, R25, UR8, RZ ;  /* 0x0000000819062c10 */ /* 0x000fe2000ff7e0ff */
[----:B------:R-:W-:-:S03]  /*1e8f0*/  USEL UR4, UR4, 0x1, UP0 ;  /* 0x0000000104047887 */ /* 0x000fc60008000000 */
[----:B------:R-:W-:Y:S01]  /*1e900*/  @P2 IADD3.X R7, R26, UR9, RZ, P3, !PT ;  /* 0x000000091a072c10 */ /* 0x000fe20009ffe4ff */
[----:B------:R-:W-:-:S03]  /*1e910*/  UIMAD UR4, UR4, UR5, URZ ;  /* 0x00000005040472a4 */ /* 0x000fc6000f8e023f */
[----:B------:R-:W-:Y:S01]  /*1e920*/  ULDC UR5, c[0x0][0x348] ;  /* 0x0000d20000057ab9 */ /* 0x000fe20000000800 */
[----:B------:R0:W5:Y:S02]  /*1e930*/  @P2 LDG.E R29, desc[UR60][R6.64] ;  /* 0x0000003c061d2981 */ /* 0x000164000c1e1900 */
[----:B0-----:R-:W-:Y:S02]  /*1e940*/  IMAD.U32 R6, RZ, RZ, UR5 ;  /* 0x00000005ff067e24 */ /* 0x001fe4000f8e00ff */
[----:B------:R-:W-:Y:S01]  /*1e950*/  IMAD.U32 R7, RZ, RZ, UR4 ;  /* 0x00000004ff077e24 */ /* 0x000fe2000f8e00ff */
[----:B--2---:R0:W-:Y:S01]  /*1e960*/  STL [R1+0x4], R8 ;  /* 0x0000040801007387 */ /* 0x0041e20000100800 */
[----:B------:R-:W-:Y:S05]  /*1e970*/  @P2 BRA `(.L_x_3220) ;  /* 0x0000000000102947 */ /* 0x000fea0003800000 */
[----:B------:R-:W-:Y:S05]  /*1e980*/  @!P0 BRA `(.L_x_3220) ;  /* 0x00000000000c8947 */ /* 0x000fea0003800000 */
[----:B-----5:R-:W2:Y:S04]  /*1e990*/  LDG.E R29, desc[UR60][R2.64] ;  /* 0x0000003c021d7981 */ /* 0x020ea8000c1e1900 */
[----:B------:R-:W2:Y:S02]  /*1e9a0*/  LDG.E R2, desc[UR60][R2.64+0x4] ;  /* 0x0000043c02027981 */ /* 0x000ea4000c1e1900 */
[----:B--2---:R-:W-:-:S07]  /*1e9b0*/  IMAD.IADD R29, R2, 0x1, -R29 ;  /* 0x00000001021d7824 */ /* 0x004fce00078e0a1d */
.L_x_3220:
        /* <DEDUP_REMOVED lines=9> */
.L_x_3221:
        /* <DEDUP_REMOVED lines=8> */
[----:B--2---:R-:W-:-:S07]  /*1ead0*/  IADD3 R7, -R7, R2, RZ ;  /* 0x0000000207077210 */ /* 0x004fce0007ffe1ff */
.L_x_3222:
[----:B-1----:R-:W2:Y:S01]  /*1eae0*/  @P1 LDG.E R2, desc[UR60][R4.64] ;  /* 0x0000003c04021981 */ /* 0x002ea2000c1e1900 */
[----:B------:R-:W1:Y:S03]  /*1eaf0*/  LDC R3, c[0x0][0x448] ;  /* 0x00011200ff037b82 */ /* 0x000e660000000800 */
[----:B------:R3:W2:Y:S01]  /*1eb00*/  @P1 LDG.E R5, desc[UR60][R4.64+0x4] ;  /* 0x0000043c04051981 */ /* 0x0006a2000c1e1900 */
[----:B-----5:R-:W-:Y:S01]  /*1eb10*/  IMAD.IADD R7, R7, 0x1, -R8 ;  /* 0x0000000107077824 */ /* 0x020fe200078e0a08 */
[----:B------:R-:W-:Y:S01]  /*1eb20*/  BSSY B0, `(.L_x_3223) ;  /* 0x00000e8000007945 */ /* 0x000fe20003800000 */
[----:B-1----:R-:W-:-:S13]  /*1eb30*/  ISETP.NE.AND P0, PT, R3, 0x1, PT ;  /* 0x000000010300780c */ /* 0x002fda0003f05270 */
[----:B------:R-:W1:Y:S08]  /*1eb40*/  @P0 LDC R3, c[0x0][0x44c] ;  /* 0x00011300ff030b82 */ /* 0x000e700000000800 */
[----:B---3--:R-:W3:Y:S01]  /*1eb50*/  @P0 LDC R4, c[0x0][0x450] ;  /* 0x00011400ff040b82 */ /* 0x008ee20000000800 */
[----:B--2---:R-:W-:Y:S02]  /*1eb60*/  @P1 IMAD.IADD R6, R5, 0x1, -R2 ;  /* 0x0000000105061824 */ /* 0x004fe400078e0a02 */
[----:B------:R-:W-:-:S03]  /*1eb70*/  IMAD.SHL.U32 R2, R17, 0x80, RZ ;  /* 0x0000008011027824 */ /* 0x000fc600078e00ff */
[----:B------:R-:W-:Y:S01]  /*1eb80*/  IADD3 R27, R7, R6, RZ ;  /* 0x00000006071b7210 */ /* 0x000fe20007ffe0ff */
[----:B------:R-:W-:-:S04]  /*1eb90*/  VIADD R2, R2, 0x7f ;  /* 0x0000007f02027836 */ /* 0x000fc80000000000 */
[----:B------:R-:W-:Y:S02]  /*1eba0*/  VIADD R33, R27, 0x9f ;  /* 0x0000009f1b217836 */ /* 0x000fe40000000000 */
[----:B-1----:R-:W-:-:S04]  /*1ebb0*/  @P0 IMAD.HI.U32 R5, R2, R3, RZ ;  /* 0x0000000302050227 */ /* 0x002fc800078e00ff */
[----:B------:R-:W-:-:S04]  /*1ebc0*/  IMAD.HI R33, R33, 0x66666667, RZ ;  /* 0x6666666721217827 */ /* 0x000fc800078e02ff */
[----:B------:R-:W-:Y:S01]  /*1ebd0*/  IMAD.MOV.U32 R3, RZ, RZ, R2 ;  /* 0x000000ffff037224 */ /* 0x000fe200078e0002 */
[----:B------:R-:W-:Y:S02]  /*1ebe0*/  SHF.R.U32.HI R2, RZ, 0x1f, R33 ;  /* 0x0000001fff027819 */ /* 0x000fe40000011621 */
[----:B---3--:R-:W-:Y:S02]  /*1ebf0*/  @P0 SHF.R.U32.HI R3, RZ, R4, R5 ;  /* 0x00000004ff030219 */ /* 0x008fe40000011605 */
[----:B------:R-:W-:Y:S02]  /*1ec00*/  LEA.HI.SX32 R33, R33, R2, 0x1a ;  /* 0x0000000221217211 */ /* 0x000fe400078fd2ff */
[----:B------:R-:W-:-:S05]  /*1ec10*/  IADD3 R2, R27, 0xa0, -R29 ;  /* 0x000000a01b027810 */ /* 0x000fca0007ffe81d */
[----:B------:R-:W-:-:S04]  /*1ec20*/  IMAD.IADD R3, R2, 0x1, R3 ;  /* 0x0000000102037824 */ /* 0x000fc800078e0203 */
[----:B------:R-:W-:-:S05]  /*1ec30*/  IMAD.HI R3, R3, 0x66666667, RZ ;  /* 0x6666666703037827 */ /* 0x000fca00078e02ff */
[----:B------:R-:W-:-:S04]  /*1ec40*/  SHF.R.U32.HI R4, RZ, 0x1f, R3 ;  /* 0x0000001fff047819 */ /* 0x000fc80000011603 */
[----:B------:R-:W-:-:S04]  /*1ec50*/  LEA.HI.SX32 R4, R3, R4, 0x1a ;  /* 0x0000000403047211 */ /* 0x000fc800078fd2ff */
[----:B------:R-:W-:-:S05]  /*1ec60*/  VIMNMX R3, R33, R4, PT ;  /* 0x0000000421037248 */ /* 0x000fca0003fe0100 */
        /* <DEDUP_REMOVED lines=22> */
.L_x_3460:
[----:B--2---:R-:W-:Y:S02]  /*1edd0*/  ISETP.NE.AND P0, PT, R14, RZ, PT ;  /* 0x000000ff0e00720c */ /* 0x004fe40003f05270 */
[----:B------:R-:W-:-:S11]  /*1ede0*/  PLOP3.LUT P6, PT, PT, PT, PT, 0x8, 0x0 ;  /* 0x000000000000781c */ /* 0x000fd60003fce170 */
[----:B------:R-:W-:Y:S05]  /*1edf0*/  @P0 BRA `(.L_x_3226) ;  /* 0x00000000000c0947 */ /* 0x000fea0003800000 */
[----:B------:R-:W-:-:S03]  /*1ee00*/  UMOV UR4, 0xffffffff ;  /* 0xffffffff00047882 */ /* 0x000fc60000000000 */
[----:B------:R-:W-:Y:S05]  /*1ee10*/  BRA.DIV UR4, `(.L_x_3227) ;  /* 0x0000009604007947 */ /* 0x000fea000b800000 */
[----:B------:R-:W-:-:S13]  /*1ee20*/  ELECT P6, URZ, PT ;  /* 0x00000000003f782f */ /* 0x000fda00038c0000 */
.L_x_3226:
        /* <DEDUP_REMOVED lines=9> */
.L_x_3463:
[----:B------:R-:W-:Y:S05]  /*1eec0*/  BSYNC B1 ;  /* 0x0000000000017941 */ /* 0x000fea0003800000 */
.L_x_3228:
[----:B------:R-:W-:Y:S04]  /*1eed0*/  BSSY B1, `(.L_x_3230) ;  /* 0x000004d000017945 */ /* 0x000fe80003800000 */
[----:B------:R-:W-:Y:S05]  /*1eee0*/  @!P6 BRA `(.L_x_3231) ;  /* 0x00000004002ce947 */ /* 0x000fea0003800000 */
[----:B------:R-:W0:Y:S01]  /*1eef0*/  S2R R7, SR_TID.X ;  /* 0x0000000000077919 */ /* 0x000e220000002100 */
[----:B-1----:R-:W-:Y:S01]  /*1ef00*/  IMAD R6, R34, 0x8, R22 ;  /* 0x0000000822067824 */ /* 0x002fe200078e0216 */
[----:B------:R-:W-:Y:S01]  /*1ef10*/  BSSY B2, `(.L_x_3232) ;  /* 0x0000006000027945 */ /* 0x000fe20003800000 */
[----:B0-----:R-:W-:Y:S02]  /*1ef20*/  LOP3.LUT R8, R7, 0x7f, RZ, 0xc0, !PT ;  /* 0x0000007f07087812 */ /* 0x001fe400078ec0ff */
[----:B------:R-:W-:Y:S02]  /*1ef30*/  SHF.L.U32 R7, R37, 0x1f, RZ ;  /* 0x0000001f25077819 */ /* 0x000fe400000006ff */
[----:B------:R-:W-:Y:S02]  /*1ef40*/  ISETP.NE.AND P1, PT, R8, RZ, PT ;  /* 0x000000ff0800720c */ /* 0x000fe40003f25270 */
[----:B------:R-:W0:Y:S02]  /*1ef50*/  SYNCS.PHASECHK.TRANS64.TRYWAIT P0, [R6+URZ+0x228a0], R7 ;  /* 0x0228a007060075a7 */ /* 0x000e24000800017f */
[----:B0-----:R-:W-:Y:S09]  /*1ef60*/  @!P0 BRA `(.L_x_3233) ;  /* 0x0000009000e08947 */ /* 0x001ff20003800000 */
.L_x_3464:
[----:B------:R-:W-:Y:S05]  /*1ef70*/  BSYNC B2 ;  /* 0x0000000000027941 */ /* 0x000fea0003800000 */
.L_x_3232:
        /* <DEDUP_REMOVED lines=9> */
.L_x_3235:
[----:B------:R-:W-:Y:S05]  /*1f010*/  BSYNC B2 ;  /* 0x0000000000027941 */ /* 0x000fea0003800000 */
.L_x_3234:
[----:B------:R-:W-:Y:S01]  /*1f020*/  IMAD.MOV.U32 R12, RZ, RZ, RZ ;  /* 0x000000ffff0c7224 */ /* 0x000fe200078e00ff */
[----:B------:R-:W-:Y:S01]  /*1f030*/  UIADD3 UR4, UP0, UR36, 0x570, URZ ;  /* 0x0000057024047890 */ /* 0x000fe2000ff1e03f */
[----:B------:R-:W-:Y:S01]  /*1f040*/  IMAD R9, R4, 0xa0, R0 ;  /* 0x000000a004097824 */ /* 0x000fe200078e0200 */
[----:B------:R-:W-:Y:S01]  /*1f050*/  PLOP3.LUT P0, PT, PT, PT, PT, 0x80, 0x0 ;  /* 0x000000000000781c */ /* 0x000fe20003f0f070 */
[----:B------:R-:W-:Y:S01]  /*1f060*/  IMAD R8, R34, 0x5000, R22 ;  /* 0x0000500022087824 */ /* 0x000fe200078e0216 */
[----:B------:R-:W-:Y:S01]  /*1f070*/  R2UR UR10, R12 ;  /* 0x000000000c0a72ca */ /* 0x000fe200000e0000 */
[----:B------:R-:W-:Y:S01]  /*1f080*/  VIADD R9, R9, 0xffffff60 ;  /* 0xffffff6009097836 */ /* 0x000fe20000000000 */
[----:B------:R-:W-:Y:S01]  /*1f090*/  IADD3 R10, R6, 0x22890, RZ ;  /* 0x00022890060a7810 */ /* 0x000fe20007ffe0ff */
[----:B------:R-:W-:Y:S01]  /*1f0a0*/  VIADD R11, R8, 0x18400 ;  /* 0x00018400080b7836 */ /* 0x000fe20000000000 */
[----:B------:R-:W-:Y:S01]  /*1f0b0*/  UIADD3.X UR5, URZ, UR37, URZ, UP0, !UPT ;  /* 0x000000253f057290 */ /* 0x000fe200087fe43f */
[----:B------:R-:W-:Y:S01]  /*1f0c0*/  UMOV UR6, 0x0 ;  /* 0x0000000000067882 */ /* 0x000fe20000000000 */
[----:B------:R-:W-:-:S10]  /*1f0d0*/  UMOV UR7, 0x12f00000 ;  /* 0x12f0000000077882 */ /* 0x000fd40000000000 */
.L_x_3236:
        /* <DEDUP_REMOVED lines=13> */
.L_x_3465:
[----:B------:R-:W-:Y:S05]  /*1f1b0*/  BSYNC B2 ;  /* 0x0000000000027941 */ /* 0x000fea0003800000 */
.L_x_3237:
        /* <DEDUP_REMOVED lines=11> */
.L_x_3240:
[----:B------:R-:W-:Y:S05]  /*1f270*/  BSYNC B2 ;  /* 0x0000000000027941 */ /* 0x000fea0003800000 */
.L_x_3239:
        /* <DEDUP_REMOVED lines=8> */
.L_x_3241:
        /* <DEDUP_REMOVED lines=10> */
.L_x_3231:
[----:B------:R-:W-:Y:S05]  /*1f3a0*/  BSYNC B1 ;  /* 0x0000000000017941 */ /* 0x000fea0003800000 */
.L_x_3230:
        /* <DEDUP_REMOVED lines=9> */
.L_x_3254:
[----:B------:R-:W-:Y:S05]  /*1f440*/  YIELD ;  /* 0x0000000000007946 */ /* 0x000fea0003800000 */
[----:B------:R-:W-:Y:S04]  /*1f450*/  BSSY B1, `(.L_x_3242) ;  /* 0x000004c000017945 */ /* 0x000fe80003800000 */
[----:B------:R-:W-:Y:S05]  /*1f460*/  @!P6 BRA `(.L_x_3243) ;  /* 0x000000040028e947 */ /* 0x000fea0003800000 */
[----:B------:R-:W0:Y:S01]  /*1f470*/  S2R R6, SR_TID.X ;  /* 0x0000000000067919 */ /* 0x000e220000002100 */
[----:B------:R-:W-:Y:S01]  /*1f480*/  SHF.L.U32 R7, R37, 0x1f, RZ ;  /* 0x0000001f25077819 */ /* 0x000fe200000006ff */
[----:B------:R-:W-:Y:S01]  /*1f490*/  BSSY B2, `(.L_x_3244) ;  /* 0x0000006000027945 */ /* 0x000fe20003800000 */
[----:B0-----:R-:W-:Y:S01]  /*1f4a0*/  LOP3.LUT R8, R6, 0x7f, RZ, 0xc0, !PT ;  /* 0x0000007f06087812 */ /* 0x001fe200078ec0ff */
[----:B------:R-:W-:-:S03]  /*1f4b0*/  IMAD R6, R34, 0x8, R22 ;  /* 0x0000000822067824 */ /* 0x000fc600078e0216 */
[----:B------:R-:W-:Y:S01]  /*1f4c0*/  ISETP.NE.AND P2, PT, R8, RZ, PT ;  /* 0x000000ff0800720c */ /* 0x000fe20003f45270 */
[----:B------:R-:W0:Y:S02]  /*1f4d0*/  SYNCS.PHASECHK.TRANS64.TRYWAIT P1, [R6+URZ+0x228a0], R7 ;  /* 0x0228a007060075a7 */ /* 0x000e24000802017f */
[----:B0-----:R-:W-:Y:S10]  /*1f4e0*/  @!P1 BRA `(.L_x_3245) ;  /* 0x0000008c00a89947 */ /* 0x001ff40003800000 */
.L_x_3466:
[----:B------:R-:W-:Y:S05]  /*1f4f0*/  BSYNC B2 ;  /* 0x0000000000027941 */ /* 0x000fea0003800000 */
.L_x_3244:
        /* <DEDUP_REMOVED lines=9> */
.L_x_3247:
[----:B------:R-:W-:Y:S05]  /*1f590*/  BSYNC B2 ;  /* 0x0000000000027941 */ /* 0x000fea0003800000 */
.L_x_3246:
        /* <DEDUP_REMOVED lines=8> */
[----:B------:R-:W-:Y:S01]  /*1f620*/  UIADD3.X UR5, URZ, UR37, URZ, UP0, !UPT ;  /* 0x000000253f057290 */ /* 0x000fe200087fe43f */
[----:B------:R-:W-:Y:S01]  /*1f630*/  UMOV UR6, 0x0 ;  /* 0x0000000000067882 */ /* 0x000fe20000000000 */
[----:B------:R-:W-:-:S10]  /*1f640*/  UMOV UR7, 0x12f00000 ;  /* 0x12f0000000077882 */ /* 0x000fd40000000000 */
.L_x_3248:
        /* <DEDUP_REMOVED lines=13> */
.L_x_3467:
[----:B------:R-:W-:Y:S05]  /*1f720*/  BSYNC B2 ;  /* 0x0000000000027941 */ /* 0x000fea0003800000 */
.L_x_3249:
        /* <DEDUP_REMOVED lines=11> */
.L_x_3252:
[----:B------:R-:W-:Y:S05]  /*1f7e0*/  BSYNC B2 ;  /* 0x0000000000027941 */ /* 0x000fea0003800000 */
.L_x_3251:
        /* <DEDUP_REMOVED lines=8> */
.L_x_3253:
        /* <DEDUP_REMOVED lines=10> */
.L_x_3243:
[----:B------:R-:W-:Y:S05]  /*1f910*/  BSYNC B1 ;  /* 0x0000000000017941 */ /* 0x000fea0003800000 */
.L_x_3242:
[----:B------:R-:W-:Y:S01]  /*1f920*/  ISETP.GT.AND P2, PT, R4, R5, PT ;  /* 0x000000050400720c */ /* 0x000fe20003f44270 */
[----:B------:R-:W-:Y:S02]  /*1f930*/  VIADD R34, R34, 0x1 ;  /* 0x0000000122227836 */ /* 0x000fe40000000000 */
[----:B------:R-:W-:-:S03]  /*1f940*/  VIADD R4, R4, 0xffffffff ;  /* 0xffffffff04047836 */ /* 0x000fc60000000000 */
[----:B------:R-:W-:-:S04]  /*1f950*/  ISETP.NE.AND P1, PT, R34, 0x2, PT ;  /* 0x000000022200780c */ /* 0x000fc80003f25270 */
[----:B------:R-:W-:Y:S02]  /*1f960*/  SEL R6, RZ, 0x1, P1 ;  /* 0x00000001ff067807 */ /* 0x000fe40000800000 */
[----:B------:R-:W-:Y:S02]  /*1f970*/  SEL R34, R34, RZ, P1 ;  /* 0x000000ff22227207 */ /* 0x000fe40000800000 */
[----:B------:R-:W-:Y:S01]  /*1f980*/  LOP3.LUT R37, R37, R6, RZ, 0x3c, !PT ;  /* 0x0000000625257212 */ /* 0x000fe200078e3cff */
[----:B------:R-:W-:Y:S06]  /*1f990*/  @P2 BRA `(.L_x_3254) ;  /* 0xfffffff800a82947 */ /* 0x000fec000383ffff */
.L_x_3224:
[----:B------:R-:W-:Y:S05]  /*1f9a0*/  BSYNC B0 ;  /* 0x0000000000007941 */ /* 0x000fea0003800000 */
.L_x_3223:
[----:B------:R-:W1:Y:S01]  /*1f9b0*/  LDC R0, c[0x0][0x448] ;  /* 0x00011200ff007b82 */ /* 0x000e620000000800 */
[----:B------:R-:W-:Y:S01]  /*1f9c0*/  LEA R3, R17, 0x7f, 0x7 ;  /* 0x0000007f11037811 */ /* 0x000fe200078e38ff */
[----:B------:R-:W-:Y:S06]  /*1f9d0*/  @!P0 WARPSYNC.ALL ;  /* 0x0000000000008948 */ /* 0x000fec0003800000 */
[----:B------:R-:W-:Y:S01]  /*1f9e0*/  @!P0 BAR.SYNC.DEFER_BLOCKING 0xc, 0x180 ;  /* 0x0306000000008b1d */ /* 0x000fe20000010000 */
[----:B-1----:R-:W-:-:S13]  /*1f9f0*/  ISETP.NE.AND P1, PT, R0, 0x1, PT ;  /* 0x000000010000780c */ /* 0x002fda0003f25270 */
[----:B------:R-:W1:Y:S08]  /*1fa00*/  @P1 LDC R4, c[0x0][0x44c] ;  /* 0x00011300ff041b82 */ /* 0x000e700000000800 */
[----:B------:R-:W2:Y:S01]  /*1fa10*/  @P1 LDC R0, c[0x0][0x450] ;  /* 0x00011400ff001b82 */ /* 0x000ea20000000800 */
[----:B-1----:R-:W-:-:S05]  /*1fa20*/  @P1 IMAD.HI.U32 R4, R3, R4, RZ ;  /* 0x0000000403041227 */ /* 0x002fca00078e00ff */
[----:B--2---:R-:W-:-:S05]  /*1fa30*/  @P1 SHF.R.U32.HI R3, RZ, R0, R4 ;  /* 0x00000000ff031219 */ /* 0x004fca0000011604 */
[----:B------:R-:W-:-:S04]  /*1fa40*/  IMAD.IADD R0, R2, 0x1, R3 ;  /* 0x0000000102007824 */ /* 0x000fc800078e0203 */
[----:B------:R-:W-:-:S05]  /*1fa50*/  IMAD.HI R0, R0, 0x66666667, RZ ;  /* 0x6666666700007827 */ /* 0x000fca00078e02ff */
[----:B------:R-:W-:-:S04]  /*1fa60*/  SHF.R.U32.HI R2, RZ, 0x1f, R0 ;  /* 0x0000001fff027819 */ /* 0x000fc80000011600 */
[----:B------:R-:W-:-:S04]  /*1fa70*/  LEA.HI.SX32 R2, R0, R2, 0x1a ;  /* 0x0000000200027211 */ /* 0x000fc800078fd2ff */
[----:B------:R-:W-:-:S04]  /*1fa80*/  VIMNMX R33, R33, R2, PT ;  /* 0x0000000221217248 */ /* 0x000fc80003fe0100 */
        /* <DEDUP_REMOVED lines=19> */
.L_x_3255:
        /* <DEDUP_REMOVED lines=20> */
.L_x_3258:
[----:B------:R-:W-:Y:S05]  /*1fd00*/  BSYNC B6 ;  /* 0x0000000000067941 */ /* 0x000fea0003800000 */
.L_x_3257:
        /* <DEDUP_REMOVED lines=17> */
[----:B0-----:R-:W-:Y:S02]  /*1fe20*/  IMAD.MOV.U32 R8, RZ, RZ, 0x70 ;  /* 0x00000070ff087424 */ /* 0x001fe400078e00ff */
[----:B------:R-:W-:Y:S02]  /*1fe30*/  IMAD.MOV.U32 R12, RZ, RZ, 0x1 ;  /* 0x00000001ff0c7424 */ /* 0x000fe400078e00ff */
[----:B------:R-:W-:-:S07]  /*1fe40*/  IMAD.MOV.U32 R13, RZ, RZ, RZ ;  /* 0x000000ffff0d7224 */ /* 0x000fce00078e00ff */
[----:B------:R-:W-:-:S07]  /*1fe50*/  LEPC R20, `(.L_x_3260) ;  /* 0x000000001014794e */ /* 0x000fce0000000000 */
[----:B-1----:R-:W-:Y:S05]  /*1fe60*/  CALL.ABS.NOINC R2 ;  /* 0x0000000002007343 */ /* 0x002fea0003c00000 */
.L_x_3260:
[----:B------:R-:W-:Y:S05]  /*1fe70*/  BSYNC B6 ;  /* 0x0000000000067941 */ /* 0x000fea0003800000 */
.L_x_3259:
[----:B------:R-:W-:Y:S01]  /*1fe80*/  IADD3 R0, R22, 0x400, RZ ;  /* 0x0000040016007810 */ /* 0x000fe20007ffe0ff */
[----:B------:R-:W-:Y:S03]  /*1fe90*/  BSSY B6, `(.L_x_3261) ;  /* 0x0000013000067945 */ /* 0x000fe60003800000 */
        /* <DEDUP_REMOVED lines=18> */
.L_x_3262:
[----:B------:R-:W-:Y:S05]  /*1ffc0*/  BSYNC B6 ;  /* 0x0000000000067941 */ /* 0x000fea0003800000 */
.L_x_3261:
        /* <DEDUP_REMOVED lines=11> */
[----:B------:R-:W-:Y:S01]  /*20080*/  MOV R13, RZ ;  /* 0x000000ff000d7202 */ /* 0x000fe20000000f00 */
[----:B------:R-:W-:Y:S02]  /*20090*/  IMAD.U32 R7, RZ, RZ, UR7 ;  /* 0x00000007ff077e24 */ /* 0x000fe4000f8e00ff */
[----:B------:R-:W-:-:S02]  /*200a0*/  IMAD.U32 R10, RZ, RZ, UR8 ;  /* 0x00000008ff0a7e24 */ /* 0x000fc4000f8e00ff */
[----:B------:R-:W-:Y:S02]  /*200b0*/  IMAD.U32 R11, RZ, RZ, UR9 ;  /* 0x00000009ff0b7e24 */ /* 0x000fe4000f8e00ff */
[----:B0-----:R-:W-:Y:S02]  /*200c0*/  IMAD.MOV.U32 R8, RZ, RZ, 0x70 ;  /* 0x00000070ff087424 */ /* 0x001fe400078e00ff */
[----:B------:R-:W-:-:S07]  /*200d0*/  IMAD.MOV.U32 R12, RZ, RZ, 0x1 ;  /* 0x00000001ff0c7424 */ /* 0x000fce00078e00ff */
[----:B------:R-:W-:-:S07]  /*200e0*/  LEPC R20, `(.L_x_3264) ;  /* 0x000000001014794e */ /* 0x000fce0000000000 */
[----:B-1----:R-:W-:Y:S05]  /*200f0*/  CALL.ABS.NOINC R2 ;  /* 0x0000000002007343 */ /* 0x002fea0003c00000 */
.L_x_3264:
[----:B------:R-:W-:Y:S05]  /*20100*/  BSYNC B6 ;  /* 0x0000000000067941 */ /* 0x000fea0003800000 */
.L_x_3263:
        /* <DEDUP_REMOVED lines=9> */
[----:B------:R0:W3:Y:S01]  /*201a0*/  @P0 LDG.E R35, desc[UR60][R2.64] ;  /* 0x0000003c02230981 */ /* 0x0000e2000c1e1900 */
[----:B-1----:R-:W-:Y:S01]  /*201b0*/  ISETP.NE.AND P2, PT, R11, 0x1, PT ;  /* 0x000000010b00780c */ /* 0x002fe20003f45270 */
[----:B------:R-:W-:Y:S01]  /*201c0*/  IMAD.MOV.U32 R9, RZ, RZ, 0xa0 ;  /* 0x000000a0ff097424 */ /* 0x000fe200078e00ff */
[C---:B----4-:R-:W-:Y:S01]  /*201d0*/  LOP3.LUT R30, R20.reuse, 0x7f, RZ, 0xc0, !PT ;  /* 0x0000007f141e7812 */ /* 0x050fe200078ec0ff */
[----:B------:R-:W-:-:S10]  /*201e0*/  IMAD.SHL.U32 R20, R20, 0x10, RZ ;  /* 0x0000001014147824 */ /* 0x000fd400078e00ff */
[----:B0-----:R-:W0:Y:S01]  /*201f0*/  @P2 LDC R3, c[0x0][0x434] ;  /* 0x00010d00ff032b82 */ /* 0x001e220000000800 */
[----:B------:R-:W-:Y:S01]  /*20200*/  SHF.R.U32.HI R30, RZ, 0x3, R30 ;  /* 0x00000003ff1e7819 */ /* 0x000fe2000001161e */
[----:B------:R-:W-:-:S03]  /*20210*/  IMAD R9, R33, R9, -0xa0 ;  /* 0xffffff6021097424 */ /* 0x000fc600078e0209 */
[----:B------:R-:W-:-:S03]  /*20220*/  LOP3.LUT R20, R30, 0x70, R20, 0xf8, !PT ;  /* 0x000000701e147812 */ /* 0x000fc600078ef814 */
[----:B------:R-:W1:Y:S02]  /*20230*/  @P2 LDC R2, c[0x0][0x438] ;  /* 0x00010e00ff022b82 */ /* 0x000e640000000800 */
[----:B------:R-:W-:Y:S02]  /*20240*/  IMAD.IADD R8, R20, 0x1, R9 ;  /* 0x0000000114087824 */ /* 0x000fe400078e0209 */
[----:B------:R-:W4:Y:S03]  /*20250*/  S2R R20, SR_TID.X ;  /* 0x0000000000147919 */ /* 0x000f260000002100 */
[----:B------:R-:W-:-:S13]  /*20260*/  ISETP.GE.AND P1, PT, R8, R27, PT ;  /* 0x0000001b0800720c */ /* 0x000fda0003f26270 */
[----:B------:R-:W3:Y:S01]  /*20270*/  @!P1 LDC.64 R4, c[0x0][0x418] ;  /* 0x00010600ff049b82 */ /* 0x000ee20000000a00 */
[C---:B----4-:R-:W-:Y:S01]  /*20280*/  LOP3.LUT R30, R20.reuse, 0x7f, RZ, 0xc0, !PT ;  /* 0x0000007f141e7812 */ /* 0x050fe200078ec0ff */
        /* <DEDUP_REMOVED lines=8> */
[----:B0-----:R-:W-:-:S04]  /*20310*/  @P2 IMAD.HI.U32 R3, R8, R3, RZ ;  /* 0x0000000308032227 */ /* 0x001fc800078e00ff */
[----:B------:R-:W-:Y:S01]  /*20320*/  IMAD.MOV.U32 R0, RZ, RZ, R8 ;  /* 0x000000ffff007224 */ /* 0x000fe200078e0008 */
[----:B-1----:R-:W-:Y:S02]  /*20330*/  @P2 SHF.R.U32.HI R0, RZ, R2, R3 ;  /* 0x00000002ff002219 */ /* 0x002fe40000011603 */
[----:B------:R-:W0:Y:S02]  /*20340*/  @!P1 LDC.64 R2, c[0x0][0x428] ;  /* 0x00010a00ff029b82 */ /* 0x000e240000000a00 */
[----:B------:R-:W-:Y:S02]  /*20350*/  @!P1 SHF.R.S32.HI R7, RZ, 0x1f, R0 ;  /* 0x0000001fff079819 */ /* 0x000fe40000011400 */
[----:B------:R-:W-:Y:S02]  /*20360*/  @!P1 MOV R6, R0 ;  /* 0x0000000000069202 */ /* 0x000fe40000000f00 */
        /* <DEDUP_REMOVED lines=12> */
[----:B------:R2:W5:Y:S06]  /*20430*/  @!P1 LDG.E R5, desc[UR60][R2.64] ;  /* 0x0000003c02059981 */ /* 0x00056c000c1e1900 */
[----:B--2---:R-:W2:Y:S01]  /*20440*/  @!P0 LDC.64 R2, c[0x0][0x428] ;  /* 0x00010a00ff028b82 */ /* 0x004ea20000000a00 */
[----:B------:R-:W-:-:S04]  /*20450*/  IMAD.IADD R9, R9, 0x1, R21 ;  /* 0x0000000109097824 */ /* 0x000fc800078e0215 */
[----:B0-----:R-:W-:Y:S01]  /*20460*/  @P2 IMAD.HI.U32 R4, R9, R4, RZ ;  /* 0x0000000409042227 */ /* 0x001fe200078e00ff */
[----:B------:R-:W-:-:S04]  /*20470*/  MOV R10, R9 ;  /* 0x00000009000a7202 */ /* 0x000fc80000000f00 */
[----:B-1----:R-:W-:Y:S01]  /*20480*/  @P2 SHF.R.U32.HI R10, RZ, R6, R4 ;  /* 0x00000006ff0a2219 */ /* 0x002fe20000011604 */
[----:B------:R-:W-:-:S03]  /*20490*/  IMAD.MOV R4, RZ, RZ, -R0 ;  /* 0x000000ffff047224 */ /* 0x000fc600078e0a00 */
[--C-:B------:R-:W-:Y:S01]  /*204a0*/  @!P0 SHF.R.S32.HI R7, RZ, 0x1f, R10.reuse ;  /* 0x0000001fff078819 */ /* 0x100fe2000001140a */
[----:B------:R-:W-:Y:S02]  /*204b0*/  @!P0 IMAD.MOV.U32 R6, RZ, RZ, R10 ;  /* 0x000000ffff068224 */ /* 0x000fe400078e000a */
[-C--:B--2---:R-:W-:Y:S02]  /*204c0*/  @!P0 IMAD R0, R13, R2.reuse, RZ ;  /* 0x000000020d008224 */ /* 0x084fe400078e02ff */
        /* <DEDUP_REMOVED lines=18> */
.L_x_3470:
[----:B------:R-:W-:Y:S02]  /*205f0*/  SHF.R.S32.HI R0, RZ, 0x1f, R18 ;  /* 0x0000001fff007819 */ /* 0x000fe40000011412 */
[----:B------:R-:W-:-:S03]  /*20600*/  IADD3 R9, R33, -0x1, RZ ;  /* 0xffffffff21097810 */ /* 0x000fc60007ffe0ff */
[----:B------:R0:W-:Y:S01]  /*20610*/  STL [R1], R0 ;  /* 0x0000000001007387 */ /* 0x0001e20000100800 */
[----:B------:R-:W-:Y:S05]  /*20620*/  @!P0 BRA `(.L_x_3266) ;  /* 0x0000000000048947 */ /* 0x000fea0003800000 */
[----:B------:R-:W-:Y:S01]  /*20630*/  BPT.TRAP 0x1 ;  /* 0x000000040000795c */ /* 0x000fe20000300000 */
.L_x_3266:
[----:B------:R-:W-:Y:S01]  /*20640*/  IMAD R6, R32, 0x8, R22 ;  /* 0x0000000820067824 */ /* 0x000fe200078e0216 */
[----:B0-----:R-:W-:Y:S01]  /*20650*/  SHF.L.U32 R0, R36, 0x1f, RZ ;  /* 0x0000001f24007819 */ /* 0x001fe200000006ff */
[----:B------:R-:W-:Y:S03]  /*20660*/  BSSY B0, `(.L_x_3267) ;  /* 0x0000006000007945 */ /* 0x000fe60003800000 */
[----:B------:R0:W1:Y:S01]  /*20670*/  SYNCS.PHASECHK.TRANS64.TRYWAIT P0, [R6+URZ+0x22880], R0 ;  /* 0x02288000060075a7 */ /* 0x000062000800017f */
[----:B------:R0:W-:Y:S02]  /*20680*/  STL [R1+0x30], R0 ;  /* 0x0000300001007387 */ /* 0x0001e40000100800 */
[----:B0-----:R-:W-:-:S05]  /*20690*/  SHF.R.S32.HI R0, RZ, 0x1f, R4 ;  /* 0x0000001fff007819 */ /* 0x001fca0000011404 */
[----:B------:R0:W-:Y:S02]  /*206a0*/  STL [R1+0x24], R0 ;  /* 0x0000240001007387 */ /* 0x0001e40000100800 */
[----:B01----:R-:W-:Y:S05]  /*206b0*/  @!P0 BRA `(.L_x_3268) ;  /* 0x0000007c00908947 */ /* 0x003fea0003800000 */
.L_x_3471:
[----:B------:R-:W-:Y:S05]  /*206c0*/  BSYNC B0 ;  /* 0x0000000000007941 */ /* 0x000fea0003800000 */
.L_x_3267:
        /* <DEDUP_REMOVED lines=17> */
[----:B------:R-:W-:Y:S01]  /*207e0*/  SHF.R.S32.HI R25, RZ, 0x1f, R8 ;  /* 0x0000001fff197819 */ /* 0x000fe20000011408 */
[----:B------:R-:W-:Y:S01]  /*207f0*/  IMAD R9, R9, -0xa0, R27 ;  /* 0xffffff6009097824 */ /* 0x000fe200078e021b */
[----:B-1----:R-:W-:-:S04]  /*20800*/  LOP3.LUT R14, R14, 0x7f, RZ, 0xc0, !PT ;  /* 0x0000007f0e0e7812 */ /* 0x002fc800078ec0ff */
[----:B------:R-:W-:-:S04]  /*20810*/  SHF.R.U32.HI R14, RZ, 0x3, R14 ;  /* 0x00000003ff0e7819 */ /* 0x000fc8000001160e */
[----:B------:R-:W-:-:S04]  /*20820*/  IADD3 R9, -R14, R9, RZ ;  /* 0x000000090e097210 */ /* 0x000fc80007ffe1ff */
        /* <DEDUP_REMOVED lines=26> */
[----:B----4-:R-:W-:-:S03]  /*209d0*/  IMAD R21, R32, 0x5000, R13 ;  /* 0x0000500020157824 */ /* 0x010fc600078e020d */
[----:B------:R-:W-:Y:S01]  /*209e0*/  IADD3.X R10, R12, UR11, R11, P1, !PT ;  /* 0x0000000b0c0a7c10 */ /* 0x000fe20008ffe40b */
[----:B------:R-:W-:Y:S08]  /*209f0*/  BRA.DIV UR4, `(.L_x_3269) ;  /* 0x0000007a04d87947 */ /* 0x000ff0000b800000 */
[----:B------:R-:W0:Y:S01]  /*20a00*/  SHFL.IDX PT, R12, R2, RZ, 0x181f ;  /* 0x00181fff020c7589 */ /* 0x000e2200000e0000 */
[----:B------:R-:W-:Y:S02]  /*20a10*/  ISETP.GE.AND P2, PT, R9, 0x21, PT ;  /* 0x000000210900780c */ /* 0x000fe40003f46270 */
        /* <DEDUP_REMOVED lines=74> */
.L_x_3493:
        /* <DEDUP_REMOVED lines=9> */
.L_x_3270:
        /* <DEDUP_REMOVED lines=11> */
.L_x_3271:
[----:B------:R1:W-:Y:S01]  /*21000*/  SYNCS.ARRIVE.TRANS64.A1T0 RZ, [R6+URZ+0x22870], RZ ;  /* 0x022870ff06ff79a7 */ /* 0x0003e2000810003f */
[----:B------:R-:W-:Y:S05]  /*21010*/  @!P6 BRA `(.L_x_3272) ;  /* 0x000000000004e947 */ /* 0x000fea0003800000 */
[----:B------:R-:W-:Y:S01]  /*21020*/  BPT.TRAP 0x1 ;  /* 0x000000040000795c */ /* 0x000fe20000300000 */
.L_x_3272:
[----:B------:R-:W2:Y:S01]  /*21030*/  LDL R0, [R1+0x30] ;  /* 0x0000300001007983 */ /* 0x000ea20000100800 */
[----:B------:R-:W-:Y:S01]  /*21040*/  BSSY B0, `(.L_x_3273) ;  /* 0x0000003000007945 */ /* 0x000fe20003800000 */
[----:B--2---:R-:W2:Y:S03]  /*21050*/  SYNCS.PHASECHK.TRANS64.TRYWAIT P0, [R6+URZ+0x22840], R0 ;  /* 0x02284000060075a7 */ /* 0x004ea6000800017f */
[----:B--2---:R-:W-:Y:S05]  /*21060*/  @!P0 BRA `(.L_x_3274) ;  /* 0x0000008000608947 */ /* 0x004fea0003800000 */
.L_x_3494:
[----:B------:R-:W-:Y:S05]  /*21070*/  BSYNC B0 ;  /* 0x0000000000007941 */ /* 0x000fea0003800000 */
.L_x_3273:
[----:B--2---:R-:W2:Y:S01]  /*21080*/  LDL.LU R0, [R1+0x24] ;  /* 0x0000240001007983 */ /* 0x004ea20000300800 */
[----:B------:R-:W-:Y:S01]  /*21090*/  ULDC.64 UR4, c[0x0][0x300] ;  /* 0x0000c00000047ab9 */ /* 0x000fe20000000a00 */
[----:B------:R-:W-:Y:S02]  /*210a0*/  ULDC.64 UR6, c[0x0][0x310] ;  /* 0x0000c40000067ab9 */ /* 0x000fe40000000a00 */
[----:B------:R-:W3:Y:S04]  /*210b0*/  LDL.LU R9, [R1+0x2c] ;  /* 0x00002c0001097983 */ /* 0x000ee80000300800 */
[----:B------:R-:W4:Y:S01]  /*210c0*/  LDL R2, [R1] ;  /* 0x0000000001027983 */ /* 0x000f220000100800 */
[----:B0-----:R-:W-:-:S04]  /*210d0*/  IMAD.WIDE.U32 R10, R4, UR4, RZ ;  /* 0x00000004040a7c25 */ /* 0x001fc8000f8e00ff */
[----:B--2---:R-:W-:-:S04]  /*210e0*/  IMAD R0, R0, UR4, RZ ;  /* 0x0000000400007c24 */ /* 0x004fc8000f8e02ff */
[----:B------:R-:W-:-:S05]  /*210f0*/  IMAD R0, R4, UR5, R0 ;  /* 0x0000000504007c24 */ /* 0x000fca000f8e0200 */
[----:B------:R-:W-:Y:S01]  /*21100*/  IADD3 R11, R11, R0, RZ ;  /* 0x000000000b0b7210 */ /* 0x000fe20007ffe0ff */
[----:B---3--:R-:W-:Y:S02]  /*21110*/  IMAD R0, R9, UR6, RZ ;  /* 0x0000000609007c24 */ /* 0x008fe4000f8e02ff */
[----:B------:R-:W0:Y:S01]  /*21120*/  LDC R9, c[0x0][0x2f4] ;  /* 0x0000bd00ff097b82 */ /* 0x000e220000000800 */
[----:B------:R-:W-:-:S04]  /*21130*/  IMAD.WIDE.U32 R10, R5, UR6, R10 ;  /* 0x00000006050a7c25 */ /* 0x000fc8000f8e000a */
[----:B------:R-:W-:Y:S02]  /*21140*/  IMAD R0, R5, UR7, R0 ;  /* 0x0000000705007c24 */ /* 0x000fe4000f8e0200 */
[----:B------:R-:W-:-:S04]  /*21150*/  IMAD.WIDE.U32 R4, R7, UR4, RZ ;  /* 0x0000000407047c25 */ /* 0x000fc8000f8e00ff */
[----:B------:R-:W-:Y:S02]  /*21160*/  IMAD.IADD R11, R11, 0x1, R0 ;  /* 0x000000010b0b7824 */ /* 0x000fe400078e0200 */
[----:B------:R-:W-:-:S04]  /*21170*/  IMAD R0, R30, UR4, RZ ;  /* 0x000000041e007c24 */ /* 0x000fc8000f8e02ff */
[----:B------:R-:W-:Y:S01]  /*21180*/  IMAD R0, R7, UR5, R0 ;  /* 0x0000000507007c24 */ /* 0x000fe2000f8e0200 */
[----:B------:R-:W-:Y:S02]  /*21190*/  ULDC.64 UR4, c[0x0][0x308] ;  /* 0x0000c20000047ab9 */ /* 0x000fe40000000a00 */
[----:B------:R-:W-:Y:S01]  /*211a0*/  IMAD.WIDE.U32 R10, R18, UR4, R10 ;  /* 0x00000004120a7c25 */ /* 0x000fe2000f8e000a */
[----:B0-----:R-:W-:-:S03]  /*211b0*/  ISETP.GE.AND P3, PT, R31, R9, PT ;  /* 0x000000091f00720c */ /* 0x001fc60003f66270 */
        /* <DEDUP_REMOVED lines=95> */
[----:B--2---:R-:W-:-:S04]  /*217b0*/  @P2 IADD3 R4, P0, R31, R8, RZ ;  /* 0x000000081f042210 */ /* 0x004fc80007f1e0ff */
[----:B0-----:R-:W-:-:S05]  /*217c0*/  @P2 IADD3.X R5, RZ, R7, RZ, P0, !PT ;  /* 0x00000007ff052210 */ /* 0x001fca00007fe4ff */
[----:B------:R0:W-:Y:S04]  /*217d0*/  @P2 LDGSTS.E.BYPASS.LTC128B.128 [R3+0x1c400], desc[UR60][R4.64], !P3 ;  /* 0x1c40000004032fae */ /* 0x0001e8000d901d7c */
.L_x_3516:
        /* <DEDUP_REMOVED lines=11> */
.L_x_3276:
        /* <DEDUP_REMOVED lines=11> */
.L_x_3277:
        /* <DEDUP_REMOVED lines=23> */
[----:B------:R-:W-:Y:S01]  /*21ab0*/  MOV R4, UR4 ;  /* 0x0000000400047c02 */ /* 0x000fe20008000f00 */
[----:B------:R-:W-:Y:S01]  /*21ac0*/  IMAD.U32 R5, RZ, RZ, UR5 ;  /* 0x00000005ff057e24 */ /* 0x000fe2000f8e00ff */
[----:B------:R-:W2:Y:S01]  /*21ad0*/  LDC.64 R2, c[0x4][R2] ;  /* 0x0100000002027b82 */ /* 0x000ea20000000a00 */
[----:B01----:R-:W-:Y:S01]  /*21ae0*/  IMAD.U32 R6, RZ, RZ, UR6 ;  /* 0x00000006ff067e24 */ /* 0x003fe2000f8e00ff */
[----:B------:R-:W-:Y:S01]  /*21af0*/  MOV R8, 0x70 ;  /* 0x0000007000087802 */ /* 0x000fe20000000f00 */
[----:B------:R-:W-:Y:S02]  /*21b00*/  IMAD.U32 R7, RZ, RZ, UR7 ;  /* 0x00000007ff077e24 */ /* 0x000fe4000f8e00ff */
[----:B------:R-:W-:-:S02]  /*21b10*/  IMAD.U32 R10, RZ, RZ, UR8 ;  /* 0x00000008ff0a7e24 */ /* 0x000fc4000f8e00ff */
[----:B------:R-:W-:Y:S02]  /*21b20*/  IMAD.U32 R11, RZ, RZ, UR9 ;  /* 0x00000009ff0b7e24 */ /* 0x000fe4000f8e00ff */
[----:B------:R-:W-:Y:S02]  /*21b30*/  IMAD.MOV.U32 R12, RZ, RZ, 0x1 ;  /* 0x00000001ff0c7424 */ /* 0x000fe400078e00ff */
[----:B------:R-:W-:-:S07]  /*21b40*/  IMAD.MOV.U32 R13, RZ, RZ, RZ ;  /* 0x000000ffff0d7224 */ /* 0x000fce00078e00ff */
[----:B------:R-:W-:-:S07]  /*21b50*/  LEPC R20, `(.L_x_3279) ;  /* 0x000000001014794e */ /* 0x000fce0000000000 */
[----:B--2---:R-:W-:Y:S05]  /*21b60*/  CALL.ABS.NOINC R2 ;  /* 0x0000000002007343 */ /* 0x004fea0003c00000 */
.L_x_3279:
[----:B------:R-:W-:Y:S05]  /*21b70*/  BSYNC B6 ;  /* 0x0000000000067941 */ /* 0x000fea0003800000 */
.L_x_3278:
[----:B------:R-:W2:Y:S01]  /*21b80*/  LDL R20, [R1] ;  /* 0x0000000001147983 */ /* 0x000ea20000100800 */
[----:B------:R-:W3:Y:S01]  /*21b90*/  LDC R7, c[0x0][0x448] ;  /* 0x00011200ff077b82 */ /* 0x000ee20000000800 */
[----:B------:R-:W-:Y:S01]  /*21ba0*/  ULDC.64 UR4, c[0x0][0x2d8] ;  /* 0x0000b60000047ab9 */ /* 0x000fe20000000a00 */
[----:B------:R-:W-:Y:S01]  /*21bb0*/  IMAD.MOV.U32 R2, RZ, RZ, R26 ;  /* 0x000000ffff027224 */ /* 0x000fe200078e001a */
[----:B------:R4:W5:Y:S01]  /*21bc0*/  LDL R8, [R1+0x28] ;  /* 0x0000280001087983 */ /* 0x0009620000100800 */
[----:B------:R-:W-:Y:S01]  /*21bd0*/  IMAD.MOV.U32 R3, RZ, RZ, R25 ;  /* 0x000000ffff037224 */ /* 0x000fe200078e0019 */
[----:B------:R-:W-:Y:S01]  /*21be0*/  ULDC.64 UR6, c[0x0][0x280] ;  /* 0x0000a00000067ab9 */ /* 0x000fe20000000a00 */
[----:B------:R-:W-:Y:S01]  /*21bf0*/  IMAD.WIDE.U32 R2, R18, UR4, R2 ;  /* 0x0000000412027c25 */ /* 0x000fe2000f8e0002 */
[----:B---3--:R-:W-:-:S13]  /*21c00*/  ISETP.NE.AND P0, PT, R7, 0x1, PT ;  /* 0x000000010700780c */ /* 0x008fda0003f05270 */
[----:B01----:R-:W0:Y:S01]  /*21c10*/  @P0 LDC R6, c[0x0][0x44c] ;  /* 0x00011300ff060b82 */ /* 0x003e220000000800 */
[----:B--2---:R-:W-:Y:S02]  /*21c20*/  IMAD R0, R20, UR4, RZ ;  /* 0x0000000414007c24 */ /* 0x004fe4000f8e02ff */
[----:B------:R-:W1:Y:S02]  /*21c30*/  S2R R20, SR_TID.X ;  /* 0x0000000000147919 */ /* 0x000e640000002100 */
[----:B------:R-:W-:Y:S01]  /*21c40*/  IMAD R0, R18, UR5, R0 ;  /* 0x0000000512007c24 */ /* 0x000fe2000f8e0200 */
[----:B------:R-:W-:-:S03]  /*21c50*/  ULDC.64 UR4, c[0x0][0x2e0] ;  /* 0x0000b80000047ab9 */ /* 0x000fc60000000a00 */
[----:B------:R-:W-:Y:S02]  /*21c60*/  IMAD.IADD R3, R3, 0x1, R0 ;  /* 0x0000000103037824 */ /* 0x000fe400078e0200 */
[----:B------:R-:W-:Y:S02]  /*21c70*/  IMAD R0, R28, UR4, RZ ;  /* 0x000000041c007c24 */ /* 0x000fe4000f8e02ff */
[----:B------:R-:W-:-:S04]  /*21c80*/  IMAD.WIDE.U32 R2, R24, UR4, R2 ;  /* 0x0000000418027c25 */ /* 0x000fc8000f8e0002 */
[----:B------:R-:W-:Y:S01]  /*21c90*/  IMAD R0, R24, UR5, R0 ;  /* 0x0000000518007c24 */ /* 0x000fe2000f8e0200 */
[----:B------:R-:W-:-:S04]  /*21ca0*/  ULDC.64 UR4, c[0x0][0x2d0] ;  /* 0x0000b40000047ab9 */ /* 0x000fc80000000a00 */
[----:B------:R-:W-:Y:S02]  /*21cb0*/  IADD3 R3, R3, R0, RZ ;  /* 0x0000000003037210 */ /* 0x000fe40007ffe0ff */
[----:B------:R-:W2:Y:S01]  /*21cc0*/  @P0 LDC R0, c[0x0][0x450] ;  /* 0x00011400ff000b82 */ /* 0x000ea20000000800 */
[C---:B-1----:R-:W-:Y:S01]  /*21cd0*/  LOP3.LUT R21, R20.reuse, 0x7f, RZ, 0xc0, !PT ;  /* 0x0000007f14157812 */ /* 0x042fe200078ec0ff */
[----:B------:R-:W-:-:S03]  /*21ce0*/  IMAD.SHL.U32 R20, R20, 0x10, RZ ;  /* 0x0000001014147824 */ /* 0x000fc600078e00ff */
[----:B------:R-:W-:-:S04]  /*21cf0*/  SHF.R.U32.HI R21, RZ, 0x3, R21 ;  /* 0x00000003ff157819 */ /* 0x000fc80000011615 */
[----:B------:R-:W-:-:S05]  /*21d00*/  LOP3.LUT R20, R21, 0x70, R20, 0xf8, !PT ;  /* 0x0000007015147812 */ /* 0x000fca00078ef814 */
[----:B------:R-:W-:-:S04]  /*21d10*/  IMAD R5, R17, 0x80, R20 ;  /* 0x0000008011057824 */ /* 0x000fc800078e0214 */
        /* <DEDUP_REMOVED lines=23> */
[----:B----4-:R-:W-:Y:S06]  /*21e90*/  BRA.DIV UR4, `(.L_x_3280) ;  /* 0x0000008204047947 */ /* 0x010fec000b800000 */
[----:B------:R-:W-:Y:S01]  /*21ea0*/  LEA R17, R17, R9, 0x7 ;  /* 0x0000000911117211 */ /* 0x000fe200078e38ff */
[----:B------:R-:W-:Y:S01]  /*21eb0*/  IMAD R29, R29, R7, RZ ;  /* 0x000000071d1d7224 */ /* 0x000fe200078e02ff */
[----:B------:R-:W0:Y:S03]  /*21ec0*/  SHFL.IDX PT, R3, R0, RZ, 0x181f ;  /* 0x00181fff00037589 */ /* 0x000e2600000e0000 */
[C---:B------:R-:W-:Y:S01]  /*21ed0*/  VIADD R2, R17.reuse, 0x10 ;  /* 0x0000001011027836 */ /* 0x040fe20000000000 */
[-C--:B------:R-:W-:Y:S01]  /*21ee0*/  ISETP.GE.AND P2, PT, R17, R29.reuse, PT ;  /* 0x0000001d1100720c */ /* 0x080fe20003f46270 */
[----:B------:R-:W-:Y:S03]  /*21ef0*/  SHFL.IDX PT, R5, R0, 0x1, 0x181f ;  /* 0x00381f0000057f89 */ /* 0x000fe600000e0000 */
[----:B------:R-:W-:Y:S01]  /*21f00*/  ISETP.GE.AND P1, PT, R2, R29, PT ;  /* 0x0000001d0200720c */ /* 0x000fe20003f26270 */
[----:B------:R-:W-:Y:S04]  /*21f10*/  SHFL.IDX PT, R14, R0, 0x7, 0x181f ;  /* 0x00f81f00000e7f89 */ /* 0x000fe800000e0000 */
[----:B------:R-:W1:Y:S04]  /*21f20*/  SHFL.IDX PT, R2, R4, RZ, 0x181f ;  /* 0x00181fff04027589 */ /* 0x000e6800000e0000 */
        /* <DEDUP_REMOVED lines=8> */
[----:B0-----:R-:W-:Y:S01]  /*21fb0*/  @!P1 MOV R2, R5 ;  /* 0x0000000500029202 */ /* 0x001fe20000000f00 */
[----:B------:R-:W-:Y:S02]  /*21fc0*/  @!P1 IMAD.MOV.U32 R3, RZ, RZ, R6 ;  /* 0x000000ffff039224 */ /* 0x000fe400078e0006 */
[----:B------:R-:W-:-:S03]  /*21fd0*/  VIADD R6, R17, 0x20 ;  /* 0x0000002011067836 */ /* 0x000fc60000000000 */
[----:B------:R0:W-:Y:S02]  /*21fe0*/  @!P1 LDGSTS.E.BYPASS.LTC128B.128 [R8+0x14c00], desc[UR60][R2.64], !P0 ;  /* 0x14c0000002089fae */ /* 0x0001e4000c101d7c */
[----:B------:R-:W-:Y:S01]  /*21ff0*/  ISETP.GE.AND P1, PT, R6, R29, PT ;  /* 0x0000001d0600720c */ /* 0x000fe20003f26270 */
[----:B------:R-:W-:Y:S01]  /*22000*/  VIADD R6, R17, 0x30 ;  /* 0x0000003011067836 */ /* 0x000fe20000000000 */
[----:B0-----:R-:W0:Y:S04]  /*22010*/  SHFL.IDX PT, R3, R0, 0x2, 0x181f ;  /* 0x00581f0000037f89 */ /* 0x001e2800000e0000 */
[----:B------:R-:W1:Y:S07]  /*22020*/  SHFL.IDX PT, R2, R4, 0x2, 0x181f ;  /* 0x00581f0004027f89 */ /* 0x000e6e00000e0000 */
[----:B0-----:R-:W-:-:S05]  /*22030*/  @!P1 IADD3 R3, P2, R31, R3, RZ ;  /* 0x000000031f039210 */ /* 0x001fca0007f5e0ff */
[----:B-1----:R-:W-:-:S05]  /*22040*/  @!P1 IMAD.X R2, RZ, RZ, R2, P2 ;  /* 0x000000ffff029224 */ /* 0x002fca00010e0602 */
[----:B------:R-:W-:-:S04]  /*22050*/  @!P1 LOP3.LUT R3, R3, R2, RZ, 0x3c, !PT ;  /* 0x0000000203039212 */ /* 0x000fc800078e3cff */
[----:B------:R-:W-:-:S04]  /*22060*/  @!P1 LOP3.LUT R2, R3, R2, RZ, 0x3c, !PT ;  /* 0x0000000203029212 */ /* 0x000fc800078e3cff */
[----:B------:R-:W-:-:S05]  /*22070*/  @!P1 LOP3.LUT R3, R3, R2, RZ, 0x3c, !PT ;  /* 0x0000000203039212 */ /* 0x000fca00078e3cff */
[----:B------:R0:W-:Y:S01]  /*22080*/  @!P1 LDGSTS.E.BYPASS.LTC128B.128 [R8+0x15400], desc[UR60][R2.64], !P0 ;  /* 0x1540000002089fae */ /* 0x0001e2000c101d7c */
[----:B------:R-:W-:Y:S02]  /*22090*/  ISETP.GE.AND P1, PT, R6, R29, PT ;  /* 0x0000001d0600720c */ /* 0x000fe40003f26270 */
[----:B------:R-:W-:Y:S01]  /*220a0*/  IADD3 R6, R17, 0x40, RZ ;  /* 0x0000004011067810 */ /* 0x000fe20007ffe0ff */
[----:B0-----:R-:W0:Y:S04]  /*220b0*/  SHFL.IDX PT, R3, R0, 0x3, 0x181f ;  /* 0x00781f0000037f89 */ /* 0x001e2800000e0000 */
[----:B------:R-:W1:Y:S06]  /*220c0*/  SHFL.IDX PT, R2, R4, 0x3, 0x181f ;  /* 0x00781f0004027f89 */ /* 0x000e6c00000e0000 */
[----:B0-----:R-:W-:-:S05]  /*220d0*/  @!P1 IADD3 R3, P2, R31, R3, RZ ;  /* 0x000000031f039210 */ /* 0x001fca0007f5e0ff */
[----:B-1----:R-:W-:-:S05]  /*220e0*/  @!P1 IMAD.X R2, RZ, RZ, R2, P2 ;  /* 0x000000ffff029224 */ /* 0x002fca00010e0602 */
[----:B------:R-:W-:-:S04]  /*220f0*/  @!P1 LOP3.LUT R3, R3, R2, RZ, 0x3c, !PT ;  /* 0x0000000203039212 */ /* 0x000fc800078e3cff */
[----:B------:R-:W-:-:S04]  /*22100*/  @!P1 LOP3.LUT R2, R3, R2, RZ, 0x3c, !PT ;  /* 0x0000000203029212 */ /* 0x000fc800078e3cff */
[----:B------:R-:W-:-:S05]  /*22110*/  @!P1 LOP3.LUT R3, R3, R2, RZ, 0x3c, !PT ;  /* 0x0000000203039212 */ /* 0x000fca00078e3cff */
[----:B------:R0:W-:Y:S01]  /*22120*/  @!P1 LDGSTS.E.BYPASS.LTC128B.128 [R8+0x15c00], desc[UR60][R2.64], !P0 ;  /* 0x15c0000002089fae */ /* 0x0001e2000c101d7c */
[----:B------:R-:W-:Y:S01]  /*22130*/  ISETP.GE.AND P1, PT, R6, R29, PT ;  /* 0x0000001d0600720c */ /* 0x000fe20003f26270 */
[----:B------:R-:W-:Y:S02]  /*22140*/  VIADD R6, R17, 0x50 ;  /* 0x0000005011067836 */ /* 0x000fe40000000000 */
        /* <DEDUP_REMOVED lines=13> */
[----:B-1----:R-:W-:Y:S01]  /*22220*/  @!P1 IMAD.X R2, RZ, RZ, R2, P2 ;  /* 0x000000ffff029224 */ /* 0x002fe200010e0602 */
[----:B------:R-:W-:-:S04]  /*22230*/  ISETP.GE.AND P2, PT, R6, R29, PT ;  /* 0x0000001d0600720c */ /* 0x000fc80003f46270 */
[----:B------:R-:W-:-:S04]  /*22240*/  @!P1 LOP3.LUT R3, R3, R2, RZ, 0x3c, !PT ;  /* 0x0000000203039212 */ /* 0x000fc800078e3cff */
[----:B------:R-:W-:-:S04]  /*22250*/  @!P1 LOP3.LUT R2, R3, R2, RZ, 0x3c, !PT ;  /* 0x0000000203029212 */ /* 0x000fc800078e3cff */
[----:B------:R-:W-:-:S05]  /*22260*/  @!P1 LOP3.LUT R3, R3, R2, RZ, 0x3c, !PT ;  /* 0x0000000203039212 */ /* 0x000fca00078e3cff */
[----:B------:R0:W-:Y:S04]  /*22270*/  @!P1 LDGSTS.E.BYPASS.LTC128B.128 [R8+0x16c00], desc[UR60][R2.64], !P0 ;  /* 0x16c0000002089fae */ /* 0x0001e8000c101d7c */
[----:B0-----:R-:W0:Y:S04]  /*22280*/  SHFL.IDX PT, R3, R0, 0x6, 0x181f ;  /* 0x00d81f0000037f89 */ /* 0x001e2800000e0000 */
[----:B------:R-:W1:Y:S04]  /*22290*/  SHFL.IDX PT, R2, R4, 0x6, 0x181f ;  /* 0x00d81f0004027f89 */ /* 0x000e6800000e0000 */
[----:B------:R-:W2:Y:S01]  /*222a0*/  SHFL.IDX PT, R4, R4, 0x7, 0x181f ;  /* 0x00f81f0004047f89 */ /* 0x000ea200000e0000 */
[----:B0-----:R-:W-:-:S05]  /*222b0*/  @!P2 IADD3 R3, P1, R31, R3, RZ ;  /* 0x000000031f03a210 */ /* 0x001fca0007f3e0ff */
[----:B-1----:R-:W-:-:S05]  /*222c0*/  @!P2 IMAD.X R2, RZ, RZ, R2, P1 ;  /* 0x000000ffff02a224 */ /* 0x002fca00008e0602 */
[----:B------:R-:W-:-:S04]  /*222d0*/  @!P2 LOP3.LUT R3, R3, R2, RZ, 0x3c, !PT ;  /* 0x000000020303a212 */ /* 0x000fc800078e3cff */
[----:B------:R-:W-:-:S04]  /*222e0*/  @!P2 LOP3.LUT R2, R3, R2, RZ, 0x3c, !PT ;  /* 0x000000020302a212 */ /* 0x000fc800078e3cff */
[----:B------:R-:W-:-:S05]  /*222f0*/  @!P2 LOP3.LUT R3, R3, R2, RZ, 0x3c, !PT ;  /* 0x000000020303a212 */ /* 0x000fca00078e3cff */
[----:B--2---:R0:W-:Y:S02]  /*22300*/  @!P2 LDGSTS.E.BYPASS.LTC128B.128 [R8+0x17400], desc[UR60][R2.64], !P0 ;  /* 0x174000000208afae */ /* 0x0041e4000c101d7c */
.L_x_3533:
[----:B------:R-:W-:-:S04]  /*22310*/  IADD3 R0, R17, 0x70, RZ ;  /* 0x0000007011007810 */ /* 0x000fc80007ffe0ff */
[----:B------:R-:W-:-:S13]  /*22320*/  ISETP.GE.AND P1, PT, R0, R29, PT ;  /* 0x0000001d0000720c */ /* 0x000fda0003f26270 */
[----:B0-----:R-:W-:-:S05]  /*22330*/  @!P1 IADD3 R2, P2, R31, R14, RZ ;  /* 0x0000000e1f029210 */ /* 0x001fca0007f5e0ff */
[----:B------:R-:W-:-:S05]  /*22340*/  @!P1 IMAD.X R3, RZ, RZ, R4, P2 ;  /* 0x000000ffff039224 */ /* 0x000fca00010e0604 */
[----:B------:R-:W-:Y:S01]  /*22350*/  @!PT LDS RZ, [RZ] ;  /* 0x00000000fffff984 */ /* 0x000fe20000000800 */
[----:B------:R-:W-:Y:S01]  /*22360*/  @!PT LDS RZ, [RZ] ;  /* 0x00000000fffff984 */ /* 0x000fe20000000800 */
[----:B------:R-:W-:Y:S01]  /*22370*/  @!PT LDS RZ, [RZ] ;  /* 0x00000000fffff984 */ /* 0x000fe20000000800 */
[----:B------:R0:W-:Y:S01]  /*22380*/  @!P1 LDGSTS.E.BYPASS.LTC128B.128 [R8+0x17c00], desc[UR60][R2.64], !P0 ;  /* 0x17c0000002089fae */ /* 0x0001e2000c101d7c */
[----:B------:R-:W-:Y:S01]  /*22390*/  PLOP3.LUT P0, PT, PT, PT, PT, 0x80, 0x0 ;  /* 0x000000000000781c */ /* 0x000fe20003f0f070 */
[----:B------:R-:W-:-:S12]  /*223a0*/  NOP ;  /* 0x0000000000007918 */ /* 0x000fd80000000000 */
.L_x_3281:
        /* <DEDUP_REMOVED lines=19> */
.L_x_3534:
[----:B------:R-:W-:Y:S05]  /*224e0*/  BSYNC B0 ;  /* 0x0000000000007941 */ /* 0x000fea0003800000 */
.L_x_3282:
[----:B------:R-:W-:Y:S05]  /*224f0*/  @!P1 BRA `(.L_x_3284) ;  /* 0x00000018002c9947 */ /* 0x000fea0003800000 */
[----:B------:R-:W-:Y:S01]  /*22500*/  VIADD R33, R33, 0xfffffffe ;  /* 0xfffffffe21217836 */ /* 0x000fe20000000000 */
[----:B------:R-:W-:Y:S01]  /*22510*/  MOV R25, R36 ;  /* 0x0000002400197202 */ /* 0x000fe20000000f00 */
[----:B------:R-:W-:-:S07]  /*22520*/  IMAD.MOV.U32 R24, RZ, RZ, R32 ;  /* 0x000000ffff187224 */ /* 0x000fce00078e0020 */
.L_x_3304:
        /* <DEDUP_REMOVED lines=25> */
[----:B-1----:R-:W-:-:S04]  /*226c0*/  @P0 IMAD.HI.U32 R5, R4, R5, RZ ;  /* 0x0000000504050227 */ /* 0x002fc800078e00ff */
[----:B------:R-:W-:Y:S01]  /*226d0*/  IMAD.MOV.U32 R2, RZ, RZ, R4 ;  /* 0x000000ffff027224 */ /* 0x000fe200078e0004 */
[----:B0-----:R-:W-:Y:S02]  /*226e0*/  @P0 SHF.R.U32.HI R2, RZ, R3, R5 ;  /* 0x00000003ff020219 */ /* 0x001fe40000011605 */
[----:B------:R-:W0:Y:S01]  /*226f0*/  @P0 LDC R3, c[0x0][0x438] ;  /* 0x00010e00ff030b82 */ /* 0x000e220000000800 */
[----:B------:R-:W-:-:S04]  /*22700*/  IMAD.IADD R0, R8, 0x1, R0 ;  /* 0x0000000108007824 */ /* 0x000fc800078e0200 */
[----:B----4-:R-:W-:Y:S01]  /*22710*/  @P0 IMAD.HI.U32 R6, R0, R6, RZ ;  /* 0x0000000600060227 */ /* 0x010fe200078e00ff */
[----:B------:R-:W-:-:S04]  /*22720*/  MOV R5, R0 ;  /* 0x0000000000057202 */ /* 0x000fc80000000f00 */
        /* <DEDUP_REMOVED lines=19> */
[----:B------:R-:W-:Y:S01]  /*22860*/  VIADD R32, R24, 0x1 ;  /* 0x0000000118207836 */ /* 0x000fe20000000000 */
[----:B0-----:R-:W-:Y:S02]  /*22870*/  MOV R8, RZ ;  /* 0x000000ff00087202 */ /* 0x001fe40000000f00 */
        /* <DEDUP_REMOVED lines=11> */
.L_x_3285:
[----:B------:R-:W-:Y:S01]  /*22930*/  IMAD R0, R32, 0x8, R22 ;  /* 0x0000000820007824 */ /* 0x000fe200078e0216 */
[----:B------:R-:W-:Y:S01]  /*22940*/  SHF.L.U32 R30, R36, 0x1f, RZ ;  /* 0x0000001f241e7819 */ /* 0x000fe200000006ff */
[----:B------:R-:W-:Y:S01]  /*22950*/  BSSY B0, `(.L_x_3286) ;  /* 0x0000004000007945 */ /* 0x000fe20003800000 */
[----:B------:R-:W-:Y:S02]  /*22960*/  SHF.R.S32.HI R28, RZ, 0x1f, R4 ;  /* 0x0000001fff1c7819 */ /* 0x000fe40000011404 */
[----:B------:R-:W0:Y:S02]  /*22970*/  SYNCS.PHASECHK.TRANS64.TRYWAIT P0, [R0+URZ+0x22880], R30 ;  /* 0x0228801e000075a7 */ /* 0x000e24000800017f */
[----:B0-----:R-:W-:Y:S05]  /*22980*/  @!P0 BRA `(.L_x_3287) ;  /* 0x0000007c00f48947 */ /* 0x001fea0003800000 */
.L_x_3535:
[----:B------:R-:W-:Y:S05]  /*22990*/  BSYNC B0 ;  /* 0x0000000000007941 */ /* 0x000fea0003800000 */
.L_x_3286:
        /* <DEDUP_REMOVED lines=26> */
[----:B------:R-:W-:-:S04]  /*22b40*/  UMOV UR4, 0xffffffff ;  /* 0xffffffff00047882 */ /* 0x000fc80000000000 */
[----:B------:R-:W-:Y:S01]  /*22b50*/  IADD3 R3, R3, R6, RZ ;  /* 0x0000000603037210 */ /* 0x000fe20007ffe0ff */
[----:B------:R-:W-:-:S04]  /*22b60*/  IMAD R6, R26, UR6, RZ ;  /* 0x000000061a067c24 */ /* 0x000fc8000f8e02ff */
[C---:B------:R-:W-:Y:S02]  /*22b70*/  IMAD R6, R8.reuse, UR7, R6 ;  /* 0x0000000708067c24 */ /* 0x040fe4000f8e0206 */
[----:B------:R-:W-:-:S04]  /*22b80*/  IMAD.WIDE.U32 R2, R8, UR6, R2 ;  /* 0x0000000608027c25 */ /* 0x000fc8000f8e0002 */
        /* <DEDUP_REMOVED lines=54> */
.L_x_3557:
[----:B--2---:R-:W-:-:S04]  /*22ef0*/  IADD3 R2, P0, R31, R2, RZ ;  /* 0x000000021f027210 */ /* 0x004fc80007f1e0ff */
[----:B------:R-:W-:Y:S02]  /*22f00*/  IADD3.X R3, RZ, R17, RZ, P0, !PT ;  /* 0x00000011ff037210 */ /* 0x000fe400007fe4ff */
[----:B------:R-:W-:-:S03]  /*22f10*/  PLOP3.LUT P0, PT, PT, PT, PT, 0x80, 0x0 ;  /* 0x000000000000781c */ /* 0x000fc60003f0f070 */
[----:B------:R-:W-:Y:S01]  /*22f20*/  @!PT LDS RZ, [RZ] ;  /* 0x00000000fffff984 */ /* 0x000fe20000000800 */
[----:B------:R-:W-:Y:S01]  /*22f30*/  @!PT LDS RZ, [RZ] ;  /* 0x00000000fffff984 */ /* 0x000fe20000000800 */
[----:B------:R-:W-:Y:S01]  /*22f40*/  @!PT LDS RZ, [RZ] ;  /* 0x00000000fffff984 */ /* 0x000fe20000000800 */
[----:B------:R2:W-:Y:S01]  /*22f50*/  LDGSTS.E.BYPASS.LTC128B.128 [R6+0xec00], desc[UR60][R2.64], !P2 ;  /* 0x0ec0000002067fae */ /* 0x0005e2000d101d7c */
[----:B------:R-:W-:-:S09]  /*22f60*/  NOP ;  /* 0x0000000000007918 */ /* 0x000fd20000000000 */
.L_x_3289:
        /* <DEDUP_REMOVED lines=11> */
.L_x_3290:
[----:B------:R2:W-:Y:S01]  /*23020*/  SYNCS.ARRIVE.TRANS64.A1T0 RZ, [R0+URZ+0x22870], RZ ;  /* 0x022870ff00ff79a7 */ /* 0x0005e2000810003f */
[----:B------:R-:W-:Y:S05]  /*23030*/  @!P3 BRA `(.L_x_3291) ;  /* 0x000000000004b947 */ /* 0x000fea0003800000 */
[----:B------:R-:W-:Y:S01]  /*23040*/  BPT.TRAP 0x1 ;  /* 0x000000040000795c */ /* 0x000fe20000300000 */
.L_x_3291:
[----:B------:R-:W3:Y:S01]  /*23050*/  SYNCS.PHASECHK.TRANS64.TRYWAIT P0, [R0+URZ+0x22840], R30 ;  /* 0x0228401e000075a7 */ /* 0x000ee2000800017f */
[----:B------:R-:W-:Y:S04]  /*23060*/  BSSY B0, `(.L_x_3292) ;  /* 0x0000002000007945 */ /* 0x000fe80003800000 */
[----:B---3--:R-:W-:Y:S05]  /*23070*/  @!P0 BRA `(.L_x_3293) ;  /* 0x0000008400088947 */ /* 0x008fea0003800000 */
.L_x_3558:
[----:B------:R-:W-:Y:S05]  /*23080*/  BSYNC B0 ;  /* 0x0000000000007941 */ /* 0x000fea0003800000 */
.L_x_3292:
[----:B------:R-:W4:Y:S01]  /*23090*/  LDL R10, [R1] ;  /* 0x00000000010a7983 */ /* 0x000f220000100800 */
        /* <DEDUP_REMOVED lines=37> */
[----:B-1----:R-:W-:-:S04]  /*232f0*/  IADD3 R2, P0, R31, R2, RZ ;  /* 0x000000021f027210 */ /* 0x002fc80007f1e0ff */
[----:B----4-:R-:W-:-:S05]  /*23300*/  IADD3.X R3, RZ, R3, RZ, P0, !PT ;  /* 0x00000003ff037210 */ /* 0x010fca00007fe4ff */
        /* <DEDUP_REMOVED lines=29> */
[----:B0-----:R-:W-:-:S04]  /*234e0*/  IADD3 R2, P0, R31, R2, RZ ;  /* 0x000000021f027210 */ /* 0x001fc80007f1e0ff */
[----:B------:R-:W-:-:S05]  /*234f0*/  IADD3.X R3, RZ, R9, RZ, P0, !PT ;  /* 0x00000009ff037210 */ /* 0x000fca00007fe4ff */
        /* <DEDUP_REMOVED lines=10> */
.L_x_3580:
        /* <DEDUP_REMOVED lines=8> */
.L_x_3295:
        /* <DEDUP_REMOVED lines=11> */
.L_x_3296:
[----:B------:R-:W4:Y:S01]  /*236d0*/  LDL R2, [R1+0x34] ;  /* 0x0000340001027983 */ /* 0x000f220000100800 */
[----:B------:R1:W-:Y:S01]  /*236e0*/  SYNCS.ARRIVE.TRANS64.A1T0 RZ, [R0+URZ+0x22830], RZ ;  /* 0x022830ff00ff79a7 */ /* 0x0003e2000810003f */
[----:B----4-:R-:W-:-:S13]  /*236f0*/  ISETP.NE.AND P0, PT, R2, 0x3, PT ;  /* 0x000000030200780c */ /* 0x010fda0003f05270 */
[----:B-1----:R-:W-:Y:S05]  /*23700*/  @!P0 BRA `(.L_x_3297) ;  /* 0x0000000000048947 */ /* 0x002fea0003800000 */
[----:B------:R-:W-:Y:S01]  /*23710*/  BPT.TRAP 0x1 ;  /* 0x000000040000795c */ /* 0x000fe20000300000 */
.L_x_3297:
[----:B------:R-:W-:Y:S01]  /*23720*/  LOP3.LUT R3, R25, 0x1, RZ, 0x3c, !PT ;  /* 0x0000000119037812 */ /* 0x000fe200078e3cff */
[----:B--23--:R-:W-:Y:S01]  /*23730*/  IMAD R0, R24, 0x8, R22 ;  /* 0x0000000818007824 */ /* 0x00cfe200078e0216 */
[----:B------:R-:W-:Y:S02]  /*23740*/  BSSY B0, `(.L_x_3298) ;  /* 0x0000004000007945 */ /* 0x000fe40003800000 */
[----:B------:R-:W-:-:S04]  /*23750*/  SHF.L.U32 R3, R3, 0x1f, RZ ;  /* 0x0000001f03037819 */ /* 0x000fc800000006ff */
[----:B------:R-:W1:Y:S02]  /*23760*/  SYNCS.PHASECHK.TRANS64.TRYWAIT P2, [R0+URZ+0x22870], R3 ;  /* 0x02287003000075a7 */ /* 0x000e64000804017f */
[----:B-1----:R-:W-:Y:S05]  /*23770*/  @!P2 BRA `(.L_x_3299) ;  /* 0x00000088000ca947 */ /* 0x002fea0003800000 */
.L_x_3581:
[----:B------:R-:W-:Y:S05]  /*23780*/  BSYNC B0 ;  /* 0x0000000000007941 */ /* 0x000fea0003800000 */
.L_x_3298:
[----:B------:R-:W2:Y:S02]  /*23790*/  LDL R2, [R1+0x40] ;  /* 0x0000400001027983 */ /* 0x000ea40000100800 */
[----:B--2---:R-:W-:-:S13]  /*237a0*/  ISETP.NE.AND P2, PT, R2, 0x3, PT ;  /* 0x000000030200780c */ /* 0x004fda0003f45270 */
[----:B------:R-:W-:Y:S05]  /*237b0*/  @!P2 BRA `(.L_x_3300) ;  /* 0x000000000004a947 */ /* 0x000fea0003800000 */
[----:B------:R-:W-:Y:S01]  /*237c0*/  BPT.TRAP 0x1 ;  /* 0x000000040000795c */ /* 0x000fe20000300000 */
.L_x_3300:
[----:B-1----:R-:W-:Y:S01]  /*237d0*/  SHF.L.U32 R3, R25, 0x1f, RZ ;  /* 0x0000001f19037819 */ /* 0x002fe200000006ff */
[----:B------:R-:W-:-:S03]  /*237e0*/  IMAD R12, R24, 0x5000, RZ ;  /* 0x00005000180c7824 */ /* 0x000fc600078e02ff */
[----:B------:R-:W1:Y:S02]  /*237f0*/  SYNCS.PHASECHK.TRANS64.TRYWAIT P2, [R0+URZ+0x22860], R3 ;  /* 0x02286003000075a7 */ /* 0x000e64000804017f */
[----:B-1----:R-:W-:Y:S05]  /*23800*/  @!P2 BRA `(.L_x_3301) ;  /* 0x0000008400fca947 */ /* 0x002fea0003800000 */
.L_x_3582:
[----:B------:R-:W1:Y:S04]  /*23810*/  LDL R2, [R1+0x1c] ;  /* 0x00001c0001027983 */ /* 0x000e680000100800 */
[----:B------:R-:W2:Y:S04]  /*23820*/  LDL R14, [R1+0x20] ;  /* 0x00002000010e7983 */ /* 0x000ea80000100800 */
[----:B------:R-:W3:Y:S01]  /*23830*/  LDL R13, [R1+0x18] ;  /* 0x00001800010d7983 */ /* 0x000ee20000100800 */
[----:B------:R-:W-:Y:S05]  /*23840*/  WARPSYNC.ALL ;  /* 0x0000000000007948 */ /* 0x000fea0003800000 */
[----:B------:R-:W4:Y:S01]  /*23850*/  LDL R20, [R1+0x40] ;  /* 0x0000400001147983 */ /* 0x000f220000100800 */
[----:B-1----:R-:W-:-:S05]  /*23860*/  LOP3.LUT R3, R12, R2, RZ, 0xfc, !PT ;  /* 0x000000020c037212 */ /* 0x002fca00078efcff */
[----:B------:R-:W-:Y:S01]  /*23870*/  IMAD.IADD R2, R22, 0x1, R3 ;  /* 0x0000000116027824 */ /* 0x000fe200078e0203 */
[----:B---3--:R-:W-:-:S04]  /*23880*/  LOP3.LUT R17, R12, R13, RZ, 0xfc, !PT ;  /* 0x0000000d0c117212 */ /* 0x008fc800078efcff */
[----:B0-----:R-:W0:Y:S01]  /*23890*/  LDSM.16.MT88.4 R4, [R2+0xa400] ;  /* 0x00a400000204783b */ /* 0x001e220000004200 */
[----:B--2---:R-:W-:Y:S02]  /*238a0*/  IADD3 R3, R14, R2, RZ ;  /* 0x000000020e037210 */ /* 0x004fe40007ffe0ff */
        /* <DEDUP_REMOVED lines=69> */
.L_x_3302:
[----:B-1----:R1:W-:Y:S01]  /*23d00*/  SYNCS.ARRIVE.TRANS64.A1T0 RZ, [R0+URZ+0x22850], RZ ;  /* 0x022850ff00ff79a7 */ /* 0x0023e2000810003f */
[----:B------:R-:W-:Y:S06]  /*23d10*/  BAR.SYNC.DEFER_BLOCKING 0x2, 0x80 ;  /* 0x0082000000007b1d */ /* 0x000fec0000010000 */
[----:B------:R-:W-:Y:S05]  /*23d20*/  @!P0 BRA `(.L_x_3303) ;  /* 0x0000000000048947 */ /* 0x000fea0003800000 */
[----:B------:R-:W-:Y:S01]  /*23d30*/  BPT.TRAP 0x1 ;  /* 0x000000040000795c */ /* 0x000fe20000300000 */
.L_x_3303:
[----:B------:R-:W2:Y:S01]  /*23d40*/  LDL R2, [R1+0xc] ;  /* 0x00000c0001027983 */ /* 0x000ea20000100800 */
[----:B-1----:R-:W-:Y:S02]  /*23d50*/  VIADD R0, R0, 0x22880 ;  /* 0x0002288000007836 */ /* 0x002fe40000000000 */
[----:B------:R-:W-:Y:S02]  /*23d60*/  IMAD.MOV.U32 R24, RZ, RZ, R32 ;  /* 0x000000ffff187224 */ /* 0x000fe400078e0020 */
[----:B------:R-:W-:Y:S01]  /*23d70*/  IMAD.MOV.U32 R25, RZ, RZ, R36 ;  /* 0x000000ffff197224 */ /* 0x000fe200078e0024 */
[----:B--2---:R-:W-:-:S04]  /*23d80*/  PRMT R0, R2, 0x654, R0 ;  /* 0x0000065402007816 */ /* 0x004fc80000000000 */
[----:B------:R1:W-:Y:S01]  /*23d90*/  SYNCS.ARRIVE.TRANS64.RED.A1T0 RZ, [R0+URZ], RZ ;  /* 0x000000ff00ff79a7 */ /* 0x0003e2000810043f */
[----:B------:R-:W-:Y:S05]  /*23da0*/  @P1 BRA `(.L_x_3304) ;  /* 0xffffffe400e01947 */ /* 0x000fea000383ffff */
.L_x_3284:
        /* <DEDUP_REMOVED lines=19> */
.L_x_3306:
[----:B------:R-:W-:Y:S05]  /*23ee0*/  BSYNC B0 ;  /* 0x0000000000007941 */ /* 0x000fea0003800000 */
.L_x_3305:
[----:B------:R-:W-:Y:S05]  /*23ef0*/  @!P0 BRA `(.L_x_3307) ;  /* 0x0000000000048947 */ /* 0x000fea0003800000 */
[----:B------:R-:W-:Y:S01]  /*23f00*/  BPT.TRAP 0x1 ;  /* 0x000000040000795c */ /* 0x000fe20000300000 */
.L_x_3307:
[----:B------:R-:W-:Y:S01]  /*23f10*/  LOP3.LUT R0, R36, 0x1, RZ, 0x3c, !PT ;  /* 0x0000000124007812 */ /* 0x000fe200078e3cff */
[----:B0-----:R-:W-:Y:S01]  /*23f20*/  IMAD R17, R32, 0x8, R22 ;  /* 0x0000000820117824 */ /* 0x001fe200078e0216 */
[----:B------:R-:W-:Y:S02]  /*23f30*/  BSSY B0, `(.L_x_3308) ;  /* 0x0000004000007945 */ /* 0x000fe40003800000 */
[----:B------:R-:W-:-:S04]  /*23f40*/  SHF.L.U32 R0, R0, 0x1f, RZ ;  /* 0x0000001f00007819 */ /* 0x000fc800000006ff */
[----:B------:R-:W0:Y:S02]  /*23f50*/  SYNCS.PHASECHK.TRANS64.TRYWAIT P1, [R17+URZ+0x22870], R0 ;  /* 0x02287000110075a7 */ /* 0x000e24000802017f */
[----:B0-----:R-:W-:Y:S05]  /*23f60*/  @!P1 BRA `(.L_x_3309) ;  /* 0x0000008000389947 */ /* 0x001fea0003800000 */
.L_x_3583:
[----:B------:R-:W-:Y:S05]  /*23f70*/  BSYNC B0 ;  /* 0x0000000000007941 */ /* 0x000fea0003800000 */
.L_x_3308:
[----:B------:R-:W2:Y:S02]  /*23f80*/  LDL R2, [R1+0x40] ;  /* 0x0000400001027983 */ /* 0x000ea40000100800 */
[----:B--2---:R-:W-:-:S13]  /*23f90*/  ISETP.NE.AND P1, PT, R2, 0x3, PT ;  /* 0x000000030200780c */ /* 0x004fda0003f25270 */
[----:B------:R-:W-:Y:S05]  /*23fa0*/  @!P1 BRA `(.L_x_3310) ;  /* 0x0000000000049947 */ /* 0x000fea0003800000 */
[----:B------:R-:W-:Y:S01]  /*23fb0*/  BPT.TRAP 0x1 ;  /* 0x000000040000795c */ /* 0x000fe20000300000 */
.L_x_3310:
[----:B0-----:R-:W-:-:S04]  /*23fc0*/  SHF.L.U32 R0, R36, 0x1f, RZ ;  /* 0x0000001f24007819 */ /* 0x001fc800000006ff */
[----:B------:R-:W0:Y:S02]  /*23fd0*/  SYNCS.PHASECHK.TRANS64.TRYWAIT P1, [R17+URZ+0x22860], R0 ;  /* 0x02286000110075a7 */ /* 0x000e24000802017f */
[----:B0-----:R-:W-:Y:S05]  /*23fe0*/  @!P1 BRA `(.L_x_3311) ;  /* 0x00000080002c9947 */ /* 0x001fea0003800000 */
.L_x_3584:
[----:B------:R-:W2:Y:S04]  /*23ff0*/  LDL R2, [R1+0x1c] ;  /* 0x00001c0001027983 */ /* 0x000ea80000100800 */
[----:B------:R-:W3:Y:S04]  /*24000*/  LDL R13, [R1+0x20] ;  /* 0x00002000010d7983 */ /* 0x000ee80000100800 */
[----:B------:R-:W4:Y:S01]  /*24010*/  LDL R12, [R1+0x18] ;  /* 0x00001800010c7983 */ /* 0x000f220000100800 */
[----:B0-----:R-:W-:Y:S01]  /*24020*/  IMAD R0, R32, 0x5000, RZ ;  /* 0x0000500020007824 */ /* 0x001fe200078e02ff */
[----:B------:R-:W-:Y:S05]  /*24030*/  WARPSYNC.ALL ;  /* 0x0000000000007948 */ /* 0x000fea0003800000 */
[----:B------:R-:W5:Y:S01]  /*24040*/  LDL R18, [R1+0x40] ;  /* 0x0000400001127983 */ /* 0x000f620000100800 */
[----:B--2---:R-:W-:-:S04]  /*24050*/  LOP3.LUT R3, R0, R2, RZ, 0xfc, !PT ;  /* 0x0000000200037212 */ /* 0x004fc800078efcff */
[----:B------:R-:W-:-:S05]  /*24060*/  IADD3 R2, R22, R3, RZ ;  /* 0x0000000316027210 */ /* 0x000fca0007ffe0ff */
[----:B------:R-:W0:Y:S01]  /*24070*/  LDSM.16.MT88.4 R4, [R2+0xa400] ;  /* 0x00a400000204783b */ /* 0x000e220000004200 */
[----:B---3--:R-:W-:Y:S01]  /*24080*/  IMAD.IADD R3, R13, 0x1, R2 ;  /* 0x000000010d037824 */ /* 0x008fe200078e0202 */
        /* <DEDUP_REMOVED lines=70> */
.L_x_3312:
[----:B0-----:R0:W-:Y:S01]  /*244f0*/  SYNCS.ARRIVE.TRANS64.A1T0 RZ, [R17+URZ+0x22850], RZ ;  /* 0x022850ff11ff79a7 */ /* 0x0011e2000810003f */
[----:B------:R-:W-:Y:S06]  /*24500*/  BAR.SYNC.DEFER_BLOCKING 0x2, 0x80 ;  /* 0x0082000000007b1d */ /* 0x000fec0000010000 */
[----:B------:R-:W-:Y:S05]  /*24510*/  @!P0 BRA `(.L_x_3313) ;  /* 0x0000000000048947 */ /* 0x000fea0003800000 */
[----:B------:R-:W-:Y:S01]  /*24520*/  BPT.TRAP 0x1 ;  /* 0x000000040000795c */ /* 0x000fe20000300000 */
.L_x_3313:
        /* <DEDUP_REMOVED lines=9> */
.L_x_3256:
[----:B------:R-:W-:-:S13]  /*245c0*/  LOP3.LUT P0, RZ, R23, 0x200, RZ, 0xc0, !PT ;  /* 0x0000020017ff7812 */ /* 0x000fda000780c0ff */
[----:B------:R-:W-:Y:S05]  /*245d0*/  @!P0 BRA `(.L_x_3314) ;  /* 0x0000000000288947 */ /* 0x000fea0003800000 */
[----:B------:R-:W-:Y:S05]  /*245e0*/  WARPSYNC.ALL ;  /* 0x0000000000007948 */ /* 0x000fea0003800000 */
[----:B------:R-:W1:Y:S08]  /*245f0*/  S2UR UR4, SR_CgaCtaId ;  /* 0x00000000000479c3 */ /* 0x000e700000008800 */
[----:B------:R-:W-:Y:S01]  /*24600*/  BAR.SYNC.DEFER_BLOCKING 0x5, 0x180 ;  /* 0x0146000000007b1d */ /* 0x000fe20000010000 */
[----:B------:R-:W-:Y:S01]  /*24610*/  MOV R22, 0x400 ;  /* 0x0000040000167802 */ /* 0x000fe20000000f00 */
[----:B-1----:R-:W-:-:S05]  /*24620*/  IMAD.U32 R0, RZ, RZ, UR4 ;  /* 0x00000004ff007e24 */ /* 0x002fca000f8e00ff */
[----:B------:R-:W-:Y:S01]  /*24630*/  LEA R22, R0, R22, 0x18 ;  /* 0x0000001600167211 */ /* 0x000fe200078ec0ff */
[----:B------:R2:W-:Y:S04]  /*24640*/  STL [R1+0xc], R0 ;  /* 0x00000c0001007387 */ /* 0x0005e80000100800 */
[----:B0-----:R2:W3:Y:S01]  /*24650*/  LDS.128 R16, [R22+0x228d0] ;  /* 0x0228d00016107984 */ /* 0x0014e20000000c00 */
[----:B------:R-:W-:Y:S06]  /*24660*/  BAR.ARV 0x4, 0x180 ;  /* 0x0106000000007b1d */ /* 0x000fec0000002000 */
[----:B------:R-:W-:Y:S05]  /*24670*/  BRA `(.L_x_3315) ;  /* 0x0000000800d47947 */ /* 0x000fea0003800000 */
.L_x_3314:
[----:B------:R-:W0:Y:S01]  /*24680*/  S2R R0, SR_TID.X ;  /* 0x0000000000007919 */ /* 0x000e220000002100 */
[----:B------:R-:W-:Y:S01]  /*24690*/  UMOV UR4, 0xffffffff ;  /* 0xffffffff00047882 */ /* 0x000fe20000000000 */
[----:B0-----:R-:W-:-:S04]  /*246a0*/  LOP3.LUT R8, R0, 0x1f, RZ, 0xc0, !PT ;  /* 0x0000001f00087812 */ /* 0x001fc800078ec0ff */
[----:B------:R-:W-:Y:S01]  /*246b0*/  ISETP.NE.AND P0, PT, R8, 0x1f, PT ;  /* 0x0000001f0800780c */ /* 0x000fe20003f05270 */
[----:B------:R-:W-:-:S12]  /*246c0*/  BRA.DIV UR4, `(.L_x_3316) ;  /* 0x0000007a04887947 */ /* 0x000fd8000b800000 */
[----:B------:R-:W-:Y:S01]  /*246d0*/  IADD3 R5, R19, R8, RZ ;  /* 0x0000000813057210 */ /* 0x000fe20007ffe0ff */
[----:B------:R-:W-:-:S03]  /*246e0*/  ULDC UR4, c[0x0][0xc3c] ;  /* 0x00030f0000047ab9 */ /* 0x000fc60000000800 */
        /* <DEDUP_REMOVED lines=10> */
[----:B--2---:R-:W-:Y:S01]  /*24790*/  @!P1 IMAD.MOV.U32 R17, RZ, RZ, R2 ;  /* 0x000000ffff119224 */ /* 0x004fe200078e0002 */
[----:B------:R-:W-:-:S04]  /*247a0*/  ISETP.NE.AND P1, PT, R8, RZ, PT ;  /* 0x000000ff0800720c */ /* 0x000fc80003f25270 */
[----:B------:R-:W0:Y:S02]  /*247b0*/  SHFL.UP PT, R14, R17, 0x1, RZ ;  /* 0x04200000110e7989 */ /* 0x000e2400000e00ff */
[----:B0-----:R-:W-:-:S05]  /*247c0*/  SEL R4, R14, RZ, P1 ;  /* 0x000000ff0e047207 */ /* 0x001fca0000800000 */
[----:B------:R-:W-:-:S05]  /*247d0*/  IMAD.IADD R4, R17, 0x1, R4 ;  /* 0x0000000111047824 */ /* 0x000fca00078e0204 */
[----:B------:R-:W0:Y:S02]  /*247e0*/  SHFL.UP PT, R14, R4, 0x2, RZ ;  /* 0x04400000040e7989 */ /* 0x000e2400000e00ff */
[----:B0-----:R-:W-:-:S05]  /*247f0*/  SEL R5, R14, RZ, P2 ;  /* 0x000000ff0e057207 */ /* 0x001fca0001000000 */
[----:B------:R-:W-:Y:S02]  /*24800*/  IMAD.IADD R6, R4, 0x1, R5 ;  /* 0x0000000104067824 */ /* 0x000fe400078e0205 */
[----:B------:R-:W-:Y:S04]  /*24810*/  SHFL.IDX PT, R5, R16, 0x1, 0x1f ;  /* 0x00201f0010057f89 */ /* 0x000fe800000e0000 */
        /* <DEDUP_REMOVED lines=9> */
[----:B------:R0:W1:Y:S02]  /*248b0*/  SHFL.IDX PT, R14, R3, 0x1f, 0x1f ;  /* 0x03e01f00030e7f89 */ /* 0x00006400000e0000 */
.L_x_3594:
[----:B------:R-:W-:Y:S02]  /*248c0*/  ULDC UR4, c[0x0][0xc38] ;  /* 0x00030e0000047ab9 */ /* 0x000fe40000000800 */
[----:B------:R-:W-:-:S04]  /*248d0*/  IMAD.U32 R4, RZ, RZ, UR4 ;  /* 0x00000004ff047e24 */ /* 0x000fc8000f8e00ff */
[----:B-1----:R-:W-:-:S04]  /*248e0*/  IMAD R14, R14, R4, RZ ;  /* 0x000000040e0e7224 */ /* 0x002fc800078e02ff */
[----:B------:R-:W-:-:S05]  /*248f0*/  IMAD.IADD R5, R5, 0x1, R14 ;  /* 0x0000000105057824 */ /* 0x000fca00078e020e */
[----:B------:R-:W-:-:S13]  /*24900*/  ISETP.GT.AND P6, PT, R5, R0, PT ;  /* 0x000000000500720c */ /* 0x000fda0003fc4270 */
[----:B------:R-:W-:Y:S05]  /*24910*/  @P6 BRA `(.L_x_3317) ;  /* 0x00000000009c6947 */ /* 0x000fea0003800000 */
.L_x_3322:
[----:B------:R-:W1:Y:S01]  /*24920*/  LDC R2, c[0x0][0xc3c] ;  /* 0x00030f00ff027b82 */ /* 0x000e620000000800 */
[----:B------:R-:W-:-:S05]  /*24930*/  VIADD R19, R19, 0x1f ;  /* 0x0000001f13137836 */ /* 0x000fca0000000000 */
[----:B-1----:R-:W-:-:S13]  /*24940*/  ISETP.GE.AND P6, PT, R19, R2, PT ;  /* 0x000000021300720c */ /* 0x002fda0003fc6270 */
[----:B------:R-:W-:Y:S05]  /*24950*/  @P6 BRA `(.L_x_3318) ;  /* 0x0000000400d06947 */ /* 0x000fea0003800000 */
[----:B0-----:R-:W0:Y:S01]  /*24960*/  S2R R3, SR_TID.X ;  /* 0x0000000000037919 */ /* 0x001e220000002100 */
[----:B------:R-:W-:Y:S01]  /*24970*/  BSSY B0, `(.L_x_3319) ;  /* 0x0000009000007945 */ /* 0x000fe20003800000 */
[----:B------:R-:W-:Y:S02]  /*24980*/  MOV R17, RZ ;  /* 0x000000ff00117202 */ /* 0x000fe40000000f00 */
[----:B0-----:R-:W-:-:S05]  /*24990*/  LOP3.LUT R3, R3, 0x1f, RZ, 0xc0, !PT ;  /* 0x0000001f03037812 */ /* 0x001fca00078ec0ff */
[----:B------:R-:W-:-:S05]  /*249a0*/  IMAD.IADD R7, R19, 0x1, R3 ;  /* 0x0000000113077824 */ /* 0x000fca00078e0203 */
[----:B------:R-:W-:-:S13]  /*249b0*/  ISETP.GE.OR P6, PT, R7, R2, !P0 ;  /* 0x000000020700720c */ /* 0x000fda00047c6670 */
[----:B------:R-:W-:Y:S05]  /*249c0*/  @P6 BRA `(.L_x_3320) ;  /* 0x00000000000c6947 */ /* 0x000fea0003800000 */
[----:B------:R-:W0:Y:S02]  /*249d0*/  LDC.64 R2, c[0x0][0xc80] ;  /* 0x00032000ff027b82 */ /* 0x000e240000000a00 */
[----:B0-----:R-:W-:-:S05]  /*249e0*/  IMAD.WIDE R2, R7, 0x4, R2 ;  /* 0x0000000407027825 */ /* 0x001fca00078e0202 */
[----:B------:R0:W5:Y:S02]  /*249f0*/  LDG.E R17, desc[UR60][R2.64] ;  /* 0x0000003c02117981 */ /* 0x000164000c1e1900 */
.L_x_3320:
[----:B------:R-:W-:Y:S05]  /*24a00*/  BSYNC B0 ;  /* 0x0000000000007941 */ /* 0x000fea0003800000 */
.L_x_3319:
        /* <DEDUP_REMOVED lines=18> */
.L_x_3602:
[----:B------:R-:W-:Y:S02]  /*24b30*/  ULDC UR4, c[0x0][0xc38] ;  /* 0x00030e0000047ab9 */ /* 0x000fe40000000800 */
[----:B------:R-:W-:-:S05]  /*24b40*/  MOV R4, UR4 ;  /* 0x0000000400047c02 */ /* 0x000fca0008000f00 */
[----:B-1----:R-:W-:-:S04]  /*24b50*/  IMAD R14, R14, R4, RZ ;  /* 0x000000040e0e7224 */ /* 0x002fc800078e02ff */
[----:B------:R-:W-:-:S05]  /*24b60*/  IMAD.IADD R5, R14, 0x1, R5 ;  /* 0x000000010e057824 */ /* 0x000fca00078e0205 */
[----:B------:R-:W-:-:S13]  /*24b70*/  ISETP.GT.AND P6, PT, R5, R0, PT ;  /* 0x000000000500720c */ /* 0x000fda0003fc4270 */
[----:B------:R-:W-:Y:S05]  /*24b80*/  @!P6 BRA `(.L_x_3322) ;  /* 0xfffffffc0064e947 */ /* 0x000fea000383ffff */
.L_x_3317:
        /* <DEDUP_REMOVED lines=8> */
.L_x_3606:
[----:B------:R-:W-:Y:S01]  /*24c10*/  ISETP.NE.AND P0, PT, R2, RZ, PT ;  /* 0x000000ff0200720c */ /* 0x000fe20003f05270 */
[----:B------:R-:W-:-:S12]  /*24c20*/  IMAD.MOV.U32 R14, RZ, RZ, RZ ;  /* 0x000000ffff0e7224 */ /* 0x000fd800078e00ff */
[----:B------:R-:W-:Y:S05]  /*24c30*/  @!P0 BRA `(.L_x_3324) ;  /* 0x0000000000108947 */ /* 0x000fea0003800000 */
[----:B------:R-:W-:Y:S01]  /*24c40*/  UMOV UR4, 0xffffffff ;  /* 0xffffffff00047882 */ /* 0x000fe20000000000 */
[----:B------:R-:W-:Y:S02]  /*24c50*/  VIADD R12, R6, 0xffffffff ;  /* 0xffffffff060c7836 */ /* 0x000fe40000000000 */
[----:B------:R-:W-:Y:S05]  /*24c60*/  BRA.DIV UR4, `(.L_x_3325) ;  /* 0x0000007e04487947 */ /* 0x000fea000b800000 */
[----:B------:R3:W4:Y:S02]  /*24c70*/  SHFL.IDX PT, R14, R3, R12, 0x1f ;  /* 0x00001f0c030e7589 */ /* 0x00072400000e0000 */
.L_x_3324:
[----:B0--3--:R-:W0:Y:S01]  /*24c80*/  LDC.64 R2, c[0x0][0xc90] ;  /* 0x00032400ff027b82 */ /* 0x009e220000000a00 */
[----:B------:R-:W-:-:S04]  /*24c90*/  IMAD.IADD R19, R6, 0x1, R19 ;  /* 0x0000000106137824 */ /* 0x000fc800078e0213 */
[----:B0-----:R-:W-:-:S05]  /*24ca0*/  IMAD.WIDE R2, R19, 0x4, R2 ;  /* 0x0000000413027825 */ /* 0x001fca00078e0202 */
[----:B-1----:R0:W2:Y:S01]  /*24cb0*/  LDG.E R6, desc[UR60][R2.64] ;  /* 0x0000003c02067981 */ /* 0x0020a2000c1e1900 */
[----:B----4-:R-:W-:-:S04]  /*24cc0*/  IMAD R16, R14, R4, R16 ;  /* 0x000000040e107224 */ /* 0x010fc800078e0210 */
[----:B------:R-:W-:Y:S02]  /*24cd0*/  IMAD.IADD R0, R0, 0x1, -R16 ;  /* 0x0000000100007824 */ /* 0x000fe400078e0a10 */
[----:B0-----:R-:W-:Y:S02]  /*24ce0*/  IMAD.MOV.U32 R2, RZ, RZ, RZ ;  /* 0x000000ffff027224 */ /* 0x001fe400078e00ff */
[----:B--2---:R-:W-:-:S05]  /*24cf0*/  IMAD R5, R17, R6, RZ ;  /* 0x0000000611057224 */ /* 0x004fca00078e02ff */
[----:B------:R-:W-:-:S04]  /*24d00*/  IABS R7, R5 ;  /* 0x0000000500077213 */ /* 0x000fc80000000000 */
[----:B------:R-:W0:Y:S08]  /*24d10*/  I2F.RP R8, R7 ;  /* 0x0000000700087306 */ /* 0x000e300000209400 */
[----:B0-----:R-:W0:Y:S02]  /*24d20*/  MUFU.RCP R8, R8 ;  /* 0x0000000800087308 */ /* 0x001e240000001000 */
[----:B0-----:R-:W-:-:S02]  /*24d30*/  IADD3 R9, R8, 0xffffffe, RZ ;  /* 0x0ffffffe08097810 */ /* 0x001fc40007ffe0ff */
[----:B------:R-:W-:-:S04]  /*24d40*/  IABS R8, R5 ;  /* 0x0000000500087213 */ /* 0x000fc80000000000 */
[----:B------:R-:W0:Y:S01]  /*24d50*/  F2I.FTZ.U32.TRUNC.NTZ R3, R9 ;  /* 0x0000000900037305 */ /* 0x000e22000021f000 */
[----:B------:R-:W-:Y:S02]  /*24d60*/  IMAD.MOV R8, RZ, RZ, -R8 ;  /* 0x000000ffff087224 */ /* 0x000fe400078e0a08 */
[----:B0-----:R-:W-:-:S04]  /*24d70*/  IMAD.MOV R10, RZ, RZ, -R3 ;  /* 0x000000ffff0a7224 */ /* 0x001fc800078e0a03 */
[----:B------:R-:W-:-:S04]  /*24d80*/  IMAD R11, R10, R7, RZ ;  /* 0x000000070a0b7224 */ /* 0x000fc800078e02ff */
[----:B------:R-:W-:Y:S01]  /*24d90*/  IMAD.HI.U32 R2, R3, R11, R2 ;  /* 0x0000000b03027227 */ /* 0x000fe200078e0002 */
[----:B------:R-:W-:-:S05]  /*24da0*/  IABS R3, R0 ;  /* 0x0000000000037213 */ /* 0x000fca0000000000 */
[----:B------:R-:W-:-:S04]  /*24db0*/  IMAD.HI.U32 R9, R2, R3, RZ ;  /* 0x0000000302097227 */ /* 0x000fc800078e00ff */
[----:B------:R-:W-:-:S05]  /*24dc0*/  IMAD R2, R9, R8, R3 ;  /* 0x0000000809027224 */ /* 0x000fca00078e0203 */
[----:B------:R-:W-:-:S13]  /*24dd0*/  ISETP.GT.U32.AND P1, PT, R7, R2, PT ;  /* 0x000000020700720c */ /* 0x000fda0003f24070 */
[----:B------:R-:W-:Y:S01]  /*24de0*/  @!P1 IMAD.IADD R2, R2, 0x1, -R7 ;  /* 0x0000000102029824 */ /* 0x000fe200078e0a07 */
[----:B------:R-:W-:Y:S02]  /*24df0*/  @!P1 IADD3 R9, R9, 0x1, RZ ;  /* 0x0000000109099810 */ /* 0x000fe40007ffe0ff */
        /* <DEDUP_REMOVED lines=11> */
[----:B------:R-:W-:-:S04]  /*24eb0*/  VIADDMNMX R4, R3, R4, R6, PT ;  /* 0x0000000403047246 */ /* 0x000fc80003800106 */
[----:B------:R-:W-:-:S04]  /*24ec0*/  IABS R6, R4 ;  /* 0x0000000400067213 */ /* 0x000fc80000000000 */
[----:B------:R-:W0:Y:S08]  /*24ed0*/  I2F.RP R8, R6 ;  /* 0x0000000600087306 */ /* 0x000e300000209400 */
[----:B0-----:R-:W0:Y:S02]  /*24ee0*/  MUFU.RCP R8, R8 ;  /* 0x0000000800087308 */ /* 0x001e240000001000 */
[----:B0-----:R-:W-:Y:S01]  /*24ef0*/  VIADD R2, R8, 0xffffffe ;  /* 0x0ffffffe08027836 */ /* 0x001fe20000000000 */
[----:B------:R-:W-:-:S05]  /*24f00*/  IABS R8, R0 ;  /* 0x0000000000087213 */ /* 0x000fca0000000000 */
[----:B------:R0:W1:Y:S02]  /*24f10*/  F2I.FTZ.U32.TRUNC.NTZ R3, R2 ;  /* 0x0000000200037305 */ /* 0x000064000021f000 */
[----:B0-----:R-:W-:Y:S01]  /*24f20*/  IMAD.MOV.U32 R2, RZ, RZ, RZ ;  /* 0x000000ffff027224 */ /* 0x001fe200078e00ff */
[----:B-1----:R-:W-:-:S05]  /*24f30*/  IADD3 R5, RZ, -R3, RZ ;  /* 0x80000003ff057210 */ /* 0x002fca0007ffe0ff */
[----:B------:R-:W-:-:S04]  /*24f40*/  IMAD R5, R5, R6, RZ ;  /* 0x0000000605057224 */ /* 0x000fc800078e02ff */
[----:B------:R-:W-:Y:S01]  /*24f50*/  IMAD.HI.U32 R3, R3, R5, R2 ;  /* 0x0000000503037227 */ /* 0x000fe200078e0002 */
[-C--:B------:R-:W-:Y:S02]  /*24f60*/  IABS R5, R4.reuse ;  /* 0x0000000400057213 */ /* 0x080fe40000000000 */
[C---:B------:R-:W-:Y:S01]  /*24f70*/  LOP3.LUT R2, R0.reuse, R4, RZ, 0x3c, !PT ;  /* 0x0000000400027212 */ /* 0x040fe200078e3cff */
[----:B------:R-:W-:Y:S02]  /*24f80*/  IMAD.IADD R0, R0, 0x1, R7 ;  /* 0x0000000100007824 */ /* 0x000fe400078e0207 */
[----:B------:R-:W-:Y:S01]  /*24f90*/  IMAD.MOV R5, RZ, RZ, -R5 ;  /* 0x000000ffff057224 */ /* 0x000fe200078e0a05 */
[----:B------:R-:W-:Y:S01]  /*24fa0*/  ISETP.GE.AND P2, PT, R2, RZ, PT ;  /* 0x000000ff0200720c */ /* 0x000fe20003f46270 */
[----:B------:R-:W-:-:S04]  /*24fb0*/  IMAD.HI.U32 R3, R3, R8, RZ ;  /* 0x0000000803037227 */ /* 0x000fc800078e00ff */
[----:B------:R-:W-:-:S05]  /*24fc0*/  IMAD R5, R3, R5, R8 ;  /* 0x0000000503057224 */ /* 0x000fca00078e0208 */
[----:B------:R-:W-:-:S13]  /*24fd0*/  ISETP.GT.U32.AND P1, PT, R6, R5, PT ;  /* 0x000000050600720c */ /* 0x000fda0003f24070 */
[----:B------:R-:W-:Y:S02]  /*24fe0*/  @!P1 IMAD.IADD R5, R5, 0x1, -R6 ;  /* 0x0000000105059824 */ /* 0x000fe400078e0a06 */
[----:B------:R-:W-:Y:S01]  /*24ff0*/  @!P1 VIADD R3, R3, 0x1 ;  /* 0x0000000103039836 */ /* 0x000fe20000000000 */
[----:B------:R-:W-:Y:S02]  /*25000*/  ISETP.NE.AND P1, PT, R4, RZ, PT ;  /* 0x000000ff0400720c */ /* 0x000fe40003f25270 */
[----:B------:R-:W-:-:S13]  /*25010*/  ISETP.GE.U32.AND P0, PT, R5, R6, PT ;  /* 0x000000060500720c */ /* 0x000fda0003f06070 */
[----:B------:R-:W-:-:S05]  /*25020*/  @P0 VIADD R3, R3, 0x1 ;  /* 0x0000000103030836 */ /* 0x000fca0000000000 */
[----:B------:R-:W-:Y:S02]  /*25030*/  @!P2 IADD3 R3, -R3, RZ, RZ ;  /* 0x000000ff0303a210 */ /* 0x000fe40007ffe1ff */
[----:B------:R-:W-:Y:S01]  /*25040*/  @!P1 LOP3.LUT R3, RZ, R4, RZ, 0x33, !PT ;  /* 0x00000004ff039212 */ /* 0x000fe200078e33ff */
[----:B------:R-:W-:-:S04]  /*25050*/  IMAD.MOV R4, RZ, RZ, -R4 ;  /* 0x000000ffff047224 */ /* 0x000fc800078e0a04 */
[----:B------:R-:W-:Y:S01]  /*25060*/  IMAD R18, R3, R4, R0 ;  /* 0x0000000403127224 */ /* 0x000fe200078e0200 */
[----:B------:R-:W-:-:S05]  /*25070*/  LOP3.LUT R0, RZ, R3, RZ, 0x33, !PT ;  /* 0x00000003ff007212 */ /* 0x000fca00078e33ff */
[----:B------:R-:W-:Y:S01]  /*25080*/  IMAD.IADD R17, R17, 0x1, R0 ;  /* 0x0000000111117824 */ /* 0x000fe200078e0200 */
[----:B------:R-:W-:Y:S06]  /*25090*/  BRA `(.L_x_3326) ;  /* 0x00000000001c7947 */ /* 0x000fec0003800000 */
.L_x_3318:
[----:B------:R-:W-:Y:S01]  /*250a0*/  UMOV UR4, URZ ;  /* 0x0000003f00047c82 */ /* 0x000fe20008000000 */
[----:B------:R-:W-:Y:S01]  /*250b0*/  UMOV UR5, URZ ;  /* 0x0000003f00057c82 */ /* 0x000fe20008000000 */
[----:B------:R-:W-:Y:S01]  /*250c0*/  ULDC UR6, c[0x0][0xc3c] ;  /* 0x00030f0000067ab9 */ /* 0x000fe20000000800 */
[----:B------:R-:W-:Y:S01]  /*250d0*/  IMAD.MOV.U32 R16, RZ, RZ, R0 ;  /* 0x000000ffff107224 */ /* 0x000fe200078e0000 */
[----:B------:R-:W-:Y:S01]  /*250e0*/  MOV R18, UR5 ;  /* 0x0000000500127c02 */ /* 0x000fe20008000f00 */
[----:B------:R-:W-:Y:S02]  /*250f0*/  IMAD.U32 R17, RZ, RZ, UR4 ;  /* 0x00000004ff117e24 */ /* 0x000fe4000f8e00ff */
[----:B------:R-:W-:-:S07]  /*25100*/  IMAD.U32 R19, RZ, RZ, UR6 ;  /* 0x00000006ff137e24 */ /* 0x000fce000f8e00ff */
.L_x_3326:
        /* <DEDUP_REMOVED lines=12> */
.L_x_3315:
[----:B------:R-:W-:Y:S02]  /*251d0*/  ULDC UR4, c[0x0][0xc3c] ;  /* 0x00030f0000047ab9 */ /* 0x000fe40000000800 */
[----:B---3--:R-:W-:-:S13]  /*251e0*/  ISETP.GE.AND P0, PT, R19, UR4, PT ;  /* 0x0000000413007c0c */ /* 0x008fda000bf06270 */
[----:B------:R-:W-:Y:S05]  /*251f0*/  @!P0 BRA `(.L_x_3327) ;  /* 0xffffff94001c8947 */ /* 0x000fea000383ffff */
[----:B------:R-:W-:Y:S05]  /*25200*/  BSYNC B7 ;  /* 0x0000000000077941 */ /* 0x000fea0003800000 */
.L_x_3219:
        /* <DEDUP_REMOVED lines=12> */
.L_x_3609:
[----:B------:R-:W-:Y:S05]  /*252d0*/  BSYNC B0 ;  /* 0x0000000000007941 */ /* 0x000fea0003800000 */
.L_x_3328:
[----:B------:R-:W-:-:S03]  /*252e0*/  UMOV UR4, 0xffffffff ;  /* 0xffffffff00047882 */ /* 0x000fc60000000000 */
[----:B------:R-:W-:Y:S05]  /*252f0*/  BRA.DIV UR4, `(.L_x_3330) ;  /* 0x0000007604dc7947 */ /* 0x000fea000b800000 */
[----:B0-----:R-:W0:Y:S02]  /*25300*/  S2R R0, SR_TID.X ;  /* 0x0000000000007919 */ /* 0x001e240000002100 */
[----:B0-----:R-:W-:-:S04]  /*25310*/  SHF.R.U32.HI R0, RZ, 0x5, R0 ;  /* 0x00000005ff007819 */ /* 0x001fc80000011600 */
[----:B------:R-:W-:-:S05]  /*25320*/  LOP3.LUT R0, R0, 0x3, RZ, 0xc0, !PT ;  /* 0x0000000300007812 */ /* 0x000fca00078ec0ff */
[----:B------:R0:W1:Y:S02]  /*25330*/  SHFL.IDX PT, R14, R0, RZ, 0x1f ;  /* 0x00001fff000e7589 */ /* 0x00006400000e0000 */
.L_x_3612:
[----:B-1----:R-:W-:-:S13]  /*25340*/  ISETP.NE.AND P0, PT, R14, RZ, PT ;  /* 0x000000ff0e00720c */ /* 0x002fda0003f05270 */
[----:B------:R-:W-:Y:S05]  /*25350*/  @P0 BRA `(.L_x_3030) ;  /* 0x0000000000a80947 */ /* 0x000fea0003800000 */
[----:B------:R-:W-:-:S03]  /*25360*/  UMOV UR4, 0xffffffff ;  /* 0xffffffff00047882 */ /* 0x000fc60000000000 */
[----:B------:R-:W-:Y:S05]  /*25370*/  BRA.DIV UR4, `(.L_x_3331) ;  /* 0x0000007604f07947 */ /* 0x000fea000b800000 */
[----:B------:R-:W-:-:S13]  /*25380*/  ELECT P6, URZ, PT ;  /* 0x00000000003f782f */ /* 0x000fda00038c0000 */
.L_x_3615:
[----:B------:R-:W-:Y:S05]  /*25390*/  @!P6 BRA `(.L_x_3030) ;  /* 0x000000000098e947 */ /* 0x000fea0003800000 */
[----:B0-----:R-:W2:Y:S02]  /*253a0*/  LDL.LU R0, [R1+0x10] ;  /* 0x0000100001007983 */ /* 0x001ea40000300800 */
[----:B--2---:R-:W-:-:S04]  /*253b0*/  LOP3.LUT R0, R0, 0x2, RZ, 0xfc, !PT ;  /* 0x0000000200007812 */ /* 0x004fc800078efcff */
[----:B------:R-:W-:-:S13]  /*253c0*/  ISETP.NE.AND P0, PT, R0, 0x3, PT ;  /* 0x000000030000780c */ /* 0x000fda0003f05270 */
[----:B------:R-:W-:Y:S05]  /*253d0*/  @!P0 BRA `(.L_x_3332) ;  /* 0x0000000000048947 */ /* 0x000fea0003800000 */
[----:B------:R-:W-:Y:S01]  /*253e0*/  BPT.TRAP 0x1 ;  /* 0x000000040000795c */ /* 0x000fe20000300000 */
.L_x_3332:
[----:B------:R-:W-:Y:S01]  /*253f0*/  IMAD R5, R32, 0x8, R7 ;  /* 0x0000000820057824 */ /* 0x000fe200078e0207 */
[----:B------:R-:W-:Y:S01]  /*25400*/  SHF.L.U32 R0, R36, 0x1f, RZ ;  /* 0x0000001f24007819 */ /* 0x000fe200000006ff */
[----:B------:R-:W-:-:S03]  /*25410*/  VIADD R32, R32, 0x1 ;  /* 0x0000000120207836 */ /* 0x000fc60000000000 */
[----:B------:R-:W0:Y:S02]  /*25420*/  SYNCS.PHASECHK.TRANS64.TRYWAIT P1, [R5+URZ+0x22840], R0 ;  /* 0x02284000050075a7 */ /* 0x000e24000802017f */
[----:B------:R-:W-:-:S04]  /*25430*/  ISETP.NE.AND P2, PT, R32, 0x2, PT ;  /* 0x000000022000780c */ /* 0x000fc80003f45270 */
[----:B------:R-:W-:Y:S01]  /*25440*/  SEL R3, RZ, 0x1, P2 ;  /* 0x00000001ff037807 */ /* 0x000fe20001000000 */
[----:B0-----:R-:W-:Y:S08]  /*25450*/  @!P1 BRA `(.L_x_3333) ;  /* 0x0000007400d89947 */ /* 0x001ff00003800000 */
.L_x_3616:
[----:B------:R-:W-:Y:S02]  /*25460*/  SEL R32, R32, RZ, P2 ;  /* 0x000000ff20207207 */ /* 0x000fe40001000000 */
[----:B------:R-:W-:Y:S01]  /*25470*/  LOP3.LUT R2, R36, R3, RZ, 0x3c, !PT ;  /* 0x0000000324027212 */ /* 0x000fe200078e3cff */
[----:B------:R-:W-:Y:S06]  /*25480*/  @!P0 BRA `(.L_x_3334) ;  /* 0x0000000000048947 */ /* 0x000fec0003800000 */
[----:B------:R-:W-:Y:S01]  /*25490*/  BPT.TRAP 0x1 ;  /* 0x000000040000795c */ /* 0x000fe20000300000 */
.L_x_3334:
[----:B------:R-:W-:Y:S02]  /*254a0*/  LEA R3, R32, R7, 0x3 ;  /* 0x0000000720037211 */ /* 0x000fe400078e18ff */
[----:B------:R-:W-:-:S04]  /*254b0*/  SHF.L.U32 R2, R2, 0x1f, RZ ;  /* 0x0000001f02027819 */ /* 0x000fc800000006ff */
[----:B------:R-:W1:Y:S02]  /*254c0*/  SYNCS.PHASECHK.TRANS64.TRYWAIT P1, [R3+URZ+0x22840], R2 ;  /* 0x02284002030075a7 */ /* 0x000e64000802017f */
[----:B-1----:R-:W-:Y:S05]  /*254d0*/  @!P1 BRA `(.L_x_3335) ;  /* 0x0000007400cc9947 */ /* 0x002fea0003800000 */
.L_x_3617:
[----:B------:R-:W-:Y:S05]  /*254e0*/  @!P0 BRA `(.L_x_3336) ;  /* 0x0000000000048947 */ /* 0x000fea0003800000 */
[----:B------:R-:W-:Y:S01]  /*254f0*/  BPT.TRAP 0x1 ;  /* 0x000000040000795c */ /* 0x000fe20000300000 */
.L_x_3336:
[----:B------:R-:W2:Y:S02]  /*25500*/  SYNCS.PHASECHK.TRANS64.TRYWAIT P1, [R5+URZ+0x22860], R0 ;  /* 0x02286000050075a7 */ /* 0x000ea4000802017f */
[----:B--2---:R-:W-:Y:S05]  /*25510*/  @!P1 BRA `(.L_x_3337) ;  /* 0x0000007400d09947 */ /* 0x004fea0003800000 */
.L_x_3618:
[----:B------:R-:W-:Y:S05]  /*25520*/  @!P0 BRA `(.L_x_3338) ;  /* 0x0000000000048947 */ /* 0x000fea0003800000 */
[----:B------:R-:W-:Y:S01]  /*25530*/  BPT.TRAP 0x1 ;  /* 0x000000040000795c */ /* 0x000fe20000300000 */
.L_x_3338:
[----:B------:R-:W3:Y:S02]  /*25540*/  SYNCS.PHASECHK.TRANS64.TRYWAIT P1, [R3+URZ+0x22860], R2 ;  /* 0x02286002030075a7 */ /* 0x000ee4000802017f */
[----:B---3--:R-:W-:Y:S05]  /*25550*/  @!P1 BRA `(.L_x_3339) ;  /* 0x0000007400d49947 */ /* 0x008fea0003800000 */
.L_x_3619:
[----:B------:R-:W-:Y:S05]  /*25560*/  @!P0 BRA `(.L_x_3340) ;  /* 0x0000000000048947 */ /* 0x000fea0003800000 */
[----:B------:R-:W-:Y:S01]  /*25570*/  BPT.TRAP 0x1 ;  /* 0x000000040000795c */ /* 0x000fe20000300000 */
.L_x_3340:
[----:B------:R-:W4:Y:S02]  /*25580*/  SYNCS.PHASECHK.TRANS64.TRYWAIT P1, [R5+URZ+0x22880], R0 ;  /* 0x02288000050075a7 */ /* 0x000f24000802017f */
[----:B----4-:R-:W-:Y:S05]  /*25590*/  @!P1 BRA `(.L_x_3341) ;  /* 0x0000007400d89947 */ /* 0x010fea0003800000 */
.L_x_3620:
[----:B------:R-:W-:Y:S05]  /*255a0*/  @!P0 BRA `(.L_x_3342) ;  /* 0x0000000000048947 */ /* 0x000fea0003800000 */
[----:B------:R-:W-:Y:S01]  /*255b0*/  BPT.TRAP 0x1 ;  /* 0x000000040000795c */ /* 0x000fe20000300000 */
.L_x_3342:
[----:B------:R0:W0:Y:S02]  /*255c0*/  SYNCS.PHASECHK.TRANS64.TRYWAIT P0, [R3+URZ+0x22880], R2 ;  /* 0x02288002030075a7 */ /* 0x000024000800017f */
[----:B0-----:R-:W-:Y:S05]  /*255d0*/  @!P0 NANOSLEEP.SYNCS 0x989680 ;  /* 0x009896800000895d */ /* 0x001fea0003900000 */
[----:B------:R-:W0:Y:S02]  /*255e0*/  @!P0 SYNCS.PHASECHK.TRANS64 P0, [R3+URZ+0x22880], R2 ;  /* 0x02288002030085a7 */ /* 0x000e24000800007f */
[----:B0-----:R-:W-:Y:S05]  /*255f0*/  @!P0 BRA `(.L_x_3342) ;  /* 0xfffffffc00f08947 */ /* 0x001fea000383ffff */
.L_x_3030:
[----:B------:R-:W-:Y:S05]  /*25600*/  BSYNC B8 ;  /* 0x0000000000087941 */ /* 0x000fea0003800000 */
.L_x_3027:
[----:B------:R-:W-:Y:S05]  /*25610*/  EXIT ;  /* 0x000000000000794d */ /* 0x000fea0003800000 */
.L_x_3050:
[----:B-1----:R1:W2:Y:S02]  /*25620*/  SYNCS.PHASECHK.TRANS64.TRYWAIT P6, [R88+URZ+0x22890], R100 ;  /* 0x02289064580075a7 */ /* 0x0022a400080c017f */
[----:B--2---:R-:W-:Y:S05]  /*25630*/  @!P6 NANOSLEEP.SYNCS 0x989680 ;  /* 0x009896800000e95d */ /* 0x004fea0003900000 */
[----:B------:R-:W2:Y:S02]  /*25640*/  @!P6 SYNCS.PHASECHK.TRANS64 P6, [R88+URZ+0x22890], R100 ;  /* 0x022890645800e5a7 */ /* 0x000ea400080c007f */
[----:B--2---:R-:W-:Y:S05]  /*25650*/  @!P6 BRA `(.L_x_3050) ;  /* 0xfffffffc00f0e947 */ /* 0x004fea000383ffff */
[----:B------:R-:W-:Y:S05]  /*25660*/  BRA `(.L_x_3343) ;  /* 0xfffffdd000f87947 */ /* 0x000fea000383ffff */
.L_x_3051:
        /* <DEDUP_REMOVED lines=8> */
.L_x_3345:
[----:B------:R-:W-:Y:S05]  /*256f0*/  BSYNC B1 ;  /* 0x0000000000017941 */ /* 0x000fea0003800000 */
.L_x_3344:
        /* <DEDUP_REMOVED lines=8> */
.L_x_3346:
[----:B------:R-:W-:Y:S05]  /*25780*/  BRA `(.L_x_3347) ;  /* 0xfffffdd000c47947 */ /* 0x000fea000383ffff */
.L_x_3060:
[----:B------:R-:W-:Y:S01]  /*25790*/  BSSY B1, `(.L_x_3348) ;  /* 0x0000008000017945 */ /* 0x000fe20003800000 */
[----:B------:R-:W-:Y:S01]  /*257a0*/  IMAD.MOV.U32 R13, RZ, RZ, R102 ;  /* 0x000000ffff0d7224 */ /* 0x000fe200078e0066 */
[----:B0-----:R-:W-:Y:S01]  /*257b0*/  MOV R11, 0x1c1f ;  /* 0x00001c1f000b7802 */ /* 0x001fe20000000f00 */
[----:B------:R-:W-:Y:S02]  /*257c0*/  IMAD.MOV.U32 R12, RZ, RZ, 0x1 ;  /* 0x00000001ff0c7424 */ /* 0x000fe400078e00ff */
[----:B------:R-:W-:-:S07]  /*257d0*/  IMAD.MOV.U32 R15, RZ, RZ, -0x1 ;  /* 0xffffffffff0f7424 */ /* 0x000fce00078e00ff */
[----:B-1234-:R-:W-:Y:S05]  /*257e0*/  WARPSYNC.COLLECTIVE R15, `(.L_x_3349) ;  /* 0x000000000f087348 */ /* 0x01efea0003c00000 */
[----:B----4-:R0:W4:Y:S02]  /*257f0*/  SHFL.IDX P6, R14, R13, R12, R11 ;  /* 0x0000000c0d0e7389 */ /* 0x01012400000c000b */
[----:B01234-:R-:W-:Y:S01]  /*25800*/  ENDCOLLECTIVE ;  /* 0x000000000000791b */ /* 0x01ffe20003800000 */
.L_x_3349:
[----:B------:R-:W-:Y:S05]  /*25810*/  BSYNC B1 ;  /* 0x0000000000017941 */ /* 0x000fea0003800000 */
.L_x_3348:
[----:B------:R-:W-:Y:S01]  /*25820*/  IMAD.MOV.U32 R13, RZ, RZ, R101 ;  /* 0x000000ffff0d7224 */ /* 0x000fe200078e0065 */
[----:B------:R-:W-:Y:S01]  /*25830*/  MOV R15, 0xffffffff ;  /* 0xffffffff000f7802 */ /* 0x000fe20000000f00 */
[----:B------:R-:W-:Y:S02]  /*25840*/  IMAD.MOV.U32 R12, RZ, RZ, 0x1 ;  /* 0x00000001ff0c7424 */ /* 0x000fe400078e00ff */
[----:B------:R-:W-:Y:S02]  /*25850*/  IMAD.MOV.U32 R11, RZ, RZ, 0x1c1f ;  /* 0x00001c1fff0b7424 */ /* 0x000fe400078e00ff */
[----:B------:R-:W-:-:S07]  /*25860*/  IMAD.MOV.U32 R43, RZ, RZ, R14 ;  /* 0x000000ffff2b7224 */ /* 0x000fce00078e000e */
[----:B------:R-:W-:Y:S05]  /*25870*/  WARPSYNC.COLLECTIVE R15, `(.L_x_3350) ;  /* 0x000000000f087348 */ /* 0x000fea0003c00000 */
[----:B------:R0:W1:Y:S02]  /*25880*/  SHFL.IDX P6, R14, R13, R12, R11 ;  /* 0x0000000c0d0e7389 */ /* 0x00006400000c000b */
[----:B01----:R-:W-:Y:S01]  /*25890*/  ENDCOLLECTIVE ;  /* 0x000000000000791b */ /* 0x003fe20003800000 */
.L_x_3350:
[----:B------:R-:W-:Y:S05]  /*258a0*/  BRA `(.L_x_3351) ;  /* 0xfffffde0002c7947 */ /* 0x000fea000383ffff */
.L_x_3069:
        /* <DEDUP_REMOVED lines=8> */
.L_x_3353:
[----:B------:R-:W-:Y:S05]  /*25930*/  BSYNC B1 ;  /* 0x0000000000017941 */ /* 0x000fea0003800000 */
.L_x_3352:
        /* <DEDUP_REMOVED lines=8> */
.L_x_3354:
[----:B------:R-:W-:Y:S05]  /*259c0*/  BRA `(.L_x_3355) ;  /* 0xfffffdec00987947 */ /* 0x000fea000383ffff */
.L_x_3079:
[----:B-1----:R1:W2:Y:S02]  /*259d0*/  SYNCS.PHASECHK.TRANS64.TRYWAIT P3, [R88+URZ+0x22890], R100 ;  /* 0x02289064580075a7 */ /* 0x0022a4000806017f */
[----:B--2---:R-:W-:Y:S05]  /*259e0*/  @!P3 NANOSLEEP.SYNCS 0x989680 ;  /* 0x009896800000b95d */ /* 0x004fea0003900000 */
[----:B------:R-:W2:Y:S02]  /*259f0*/  @!P3 SYNCS.PHASECHK.TRANS64 P3, [R88+URZ+0x22890], R100 ;  /* 0x022890645800b5a7 */ /* 0x000ea4000806007f */
[----:B--2---:R-:W-:Y:S05]  /*25a00*/  @!P3 BRA `(.L_x_3079) ;  /* 0xfffffffc00f0b947 */ /* 0x004fea000383ffff */
[----:B------:R-:W-:Y:S05]  /*25a10*/  BRA `(.L_x_3356) ;  /* 0xfffffe00004c7947 */ /* 0x000fea000383ffff */
.L_x_3080:
[----:B------:R-:W-:Y:S01]  /*25a20*/  BSSY B1, `(.L_x_3357) ;  /* 0x0000008000017945 */ /* 0x000fe20003800000 */
[----:B------:R-:W-:Y:S01]  /*25a30*/  IMAD.MOV.U32 R13, RZ, RZ, R102 ;  /* 0x000000ffff0d7224 */ /* 0x000fe200078e0066 */
[----:B------:R-:W-:Y:S01]  /*25a40*/  MOV R11, 0x1c1f ;  /* 0x00001c1f000b7802 */ /* 0x000fe20000000f00 */
[----:B------:R-:W-:Y:S02]  /*25a50*/  IMAD.MOV.U32 R12, RZ, RZ, RZ ;  /* 0x000000ffff0c7224 */ /* 0x000fe400078e00ff */
[----:B------:R-:W-:-:S07]  /*25a60*/  IMAD.MOV.U32 R15, RZ, RZ, -0x1 ;  /* 0xffffffffff0f7424 */ /* 0x000fce00078e00ff */
[----:B-1----:R-:W-:Y:S05]  /*25a70*/  WARPSYNC.COLLECTIVE R15, `(.L_x_3358) ;  /* 0x000000000f087348 */ /* 0x002fea0003c00000 */
[----:B------:R0:W2:Y:S02]  /*25a80*/  SHFL.IDX P6, R14, R13, R12, R11 ;  /* 0x0000000c0d0e7389 */ /* 0x0000a400000c000b */
[----:B012---:R-:W-:Y:S01]  /*25a90*/  ENDCOLLECTIVE ;  /* 0x000000000000791b */ /* 0x007fe20003800000 */
.L_x_3358:
[----:B------:R-:W-:Y:S05]  /*25aa0*/  BSYNC B1 ;  /* 0x0000000000017941 */ /* 0x000fea0003800000 */
.L_x_3357:
[----:B------:R-:W-:Y:S01]  /*25ab0*/  IMAD.MOV.U32 R13, RZ, RZ, R101 ;  /* 0x000000ffff0d7224 */ /* 0x000fe200078e0065 */
[----:B------:R-:W-:Y:S01]  /*25ac0*/  MOV R15, 0xffffffff ;  /* 0xffffffff000f7802 */ /* 0x000fe20000000f00 */
[----:B------:R-:W-:Y:S02]  /*25ad0*/  IMAD.MOV.U32 R12, RZ, RZ, RZ ;  /* 0x000000ffff0c7224 */ /* 0x000fe400078e00ff */
[----:B------:R-:W-:Y:S02]  /*25ae0*/  IMAD.MOV.U32 R11, RZ, RZ, 0x1c1f ;  /* 0x00001c1fff0b7424 */ /* 0x000fe400078e00ff */
[----:B------:R-:W-:-:S07]  /*25af0*/  IMAD.MOV.U32 R104, RZ, RZ, R14 ;  /* 0x000000ffff687224 */ /* 0x000fce00078e000e */
[----:B------:R-:W-:Y:S05]  /*25b00*/  WARPSYNC.COLLECTIVE R15, `(.L_x_3359) ;  /* 0x000000000f087348 */ /* 0x000fea0003c00000 */
[----:B------:R0:W1:Y:S02]  /*25b10*/  SHFL.IDX P6, R14, R13, R12, R11 ;  /* 0x0000000c0d0e7389 */ /* 0x00006400000c000b */
[----:B01----:R-:W-:Y:S01]  /*25b20*/  ENDCOLLECTIVE ;  /* 0x000000000000791b */ /* 0x003fe20003800000 */
.L_x_3359:
[----:B------:R-:W-:Y:S01]  /*25b30*/  IMAD.MOV.U32 R106, RZ, RZ, R14 ;  /* 0x000000ffff6a7224 */ /* 0x000fe200078e000e */
[----:B------:R-:W-:Y:S06]  /*25b40*/  BRA `(.L_x_3360) ;  /* 0xfffffe0000187947 */ /* 0x000fec000383ffff */
.L_x_3085:
        /* <DEDUP_REMOVED lines=8> */
.L_x_3362:
[----:B------:R-:W-:Y:S05]  /*25bd0*/  BSYNC B1 ;  /* 0x0000000000017941 */ /* 0x000fea0003800000 */
.L_x_3361:
[----:B------:R-:W-:Y:S01]  /*25be0*/  IMAD.MOV.U32 R13, RZ, RZ, R101 ;  /* 0x000000ffff0d7224 */ /* 0x000fe200078e0065 */
[----:B------:R-:W-:Y:S01]  /*25bf0*/  MOV R28, R14 ;  /* 0x0000000e001c7202 */ /* 0x000fe20000000f00 */
[----:B------:R-:W-:Y:S02]  /*25c00*/  IMAD.MOV.U32 R12, RZ, RZ, 0x1 ;  /* 0x00000001ff0c7424 */ /* 0x000fe400078e00ff */
[----:B------:R-:W-:Y:S02]  /*25c10*/  IMAD.MOV.U32 R11, RZ, RZ, 0x1c1f ;  /* 0x00001c1fff0b7424 */ /* 0x000fe400078e00ff */
[----:B------:R-:W-:-:S07]  /*25c20*/  IMAD.MOV.U32 R15, RZ, RZ, -0x1 ;  /* 0xffffffffff0f7424 */ /* 0x000fce00078e00ff */
[----:B------:R-:W-:Y:S05]  /*25c30*/  WARPSYNC.COLLECTIVE R15, `(.L_x_3363) ;  /* 0x000000000f087348 */ /* 0x000fea0003c00000 */
[----:B------:R0:W1:Y:S02]  /*25c40*/  SHFL.IDX P6, R14, R13, R12, R11 ;  /* 0x0000000c0d0e7389 */ /* 0x00006400000c000b */
[----:B01----:R-:W-:Y:S01]  /*25c50*/  ENDCOLLECTIVE ;  /* 0x000000000000791b */ /* 0x003fe20003800000 */
.L_x_3363:
[----:B------:R-:W-:Y:S05]  /*25c60*/  BRA `(.L_x_3364) ;  /* 0xfffffe0c008c7947 */ /* 0x000fea000383ffff */
.L_x_3090:
        /* <DEDUP_REMOVED lines=8> */
.L_x_3366:
[----:B------:R-:W-:Y:S05]  /*25cf0*/  BSYNC B1 ;  /* 0x0000000000017941 */ /* 0x000fea0003800000 */
.L_x_3365:
        /* <DEDUP_REMOVED lines=8> */
.L_x_3367:
[----:B------:R-:W-:Y:S05]  /*25d80*/  BRA `(.L_x_3368) ;  /* 0xfffffe1c001c7947 */ /* 0x000fea000383ffff */
.L_x_3095:
[----:B0-----:R0:W1:Y:S02]  /*25d90*/  SYNCS.PHASECHK.TRANS64.TRYWAIT P2, [R88+URZ+0x22890], R100 ;  /* 0x02289064580075a7 */ /* 0x001064000804017f */
[----:B-1----:R-:W-:Y:S05]  /*25da0*/  @!P2 NANOSLEEP.SYNCS 0x989680 ;  /* 0x009896800000a95d */ /* 0x002fea0003900000 */
[----:B------:R-:W1:Y:S02]  /*25db0*/  @!P2 SYNCS.PHASECHK.TRANS64 P2, [R88+URZ+0x22890], R100 ;  /* 0x022890645800a5a7 */ /* 0x000e64000804007f */
[----:B-1----:R-:W-:Y:S05]  /*25dc0*/  @!P2 BRA `(.L_x_3095) ;  /* 0xfffffffc00f0a947 */ /* 0x002fea000383ffff */
[----:B------:R-:W-:Y:S05]  /*25dd0*/  BRA `(.L_x_3369) ;  /* 0xfffffe2800f07947 */ /* 0x000fea000383ffff */
.L_x_3096:
        /* <DEDUP_REMOVED lines=8> */
.L_x_3371:
[----:B------:R-:W-:Y:S05]  /*25e60*/  BSYNC B1 ;  /* 0x0000000000017941 */ /* 0x000fea0003800000 */
.L_x_3370:
        /* <DEDUP_REMOVED lines=8> */
.L_x_3372:
[----:B------:R-:W-:Y:S05]  /*25ef0*/  BRA `(.L_x_3373) ;  /* 0xfffffe2c00147947 */ /* 0x000fea000383ffff */
.L_x_3099:
[----:B------:R-:W-:Y:S01]  /*25f00*/  BSSY B1, `(.L_x_3374) ;  /* 0x0000008000017945 */ /* 0x000fe20003800000 */
[----:B------:R-:W-:Y:S01]  /*25f10*/  IMAD.MOV.U32 R13, RZ, RZ, R9 ;  /* 0x000000ffff0d7224 */ /* 0x000fe200078e0009 */
[----:B------:R-:W-:Y:S01]  /*25f20*/  MOV R12, 0x1 ;  /* 0x00000001000c7802 */ /* 0x000fe20000000f00 */
[----:B------:R-:W-:Y:S02]  /*25f30*/  IMAD.MOV.U32 R11, RZ, RZ, 0x1c1f ;  /* 0x00001c1fff0b7424 */ /* 0x000fe400078e00ff */
[----:B----4-:R-:W-:-:S07]  /*25f40*/  IMAD.MOV.U32 R15, RZ, RZ, -0x1 ;  /* 0xffffffffff0f7424 */ /* 0x010fce00078e00ff */
[----:B0123--:R-:W-:Y:S05]  /*25f50*/  WARPSYNC.COLLECTIVE R15, `(.L_x_3375) ;  /* 0x000000000f087348 */ /* 0x00ffea0003c00000 */
[----:B---3--:R3:W4:Y:S02]  /*25f60*/  SHFL.IDX P6, R14, R13, R12, R11 ;  /* 0x0000000c0d0e7389 */ /* 0x00872400000c000b */
[----:B01234-:R-:W-:Y:S01]  /*25f70*/  ENDCOLLECTIVE ;  /* 0x000000000000791b */ /* 0x01ffe20003800000 */
.L_x_3375:
[----:B------:R-:W-:Y:S05]  /*25f80*/  BSYNC B1 ;  /* 0x0000000000017941 */ /* 0x000fea0003800000 */
.L_x_3374:
        /* <DEDUP_REMOVED lines=8> */
.L_x_3376:
[----:B------:R-:W-:Y:S05]  /*26010*/  BRA `(.L_x_3377) ;  /* 0xfffffe2c00147947 */ /* 0x000fea000383ffff */
.L_x_3102:
        /* <DEDUP_REMOVED lines=8> */
.L_x_3379:
[----:B------:R-:W-:Y:S05]  /*260a0*/  BSYNC B1 ;  /* 0x0000000000017941 */ /* 0x000fea0003800000 */
.L_x_3378:
        /* <DEDUP_REMOVED lines=8> */
.L_x_3380:
[----:B------:R-:W-:Y:S05]  /*26130*/  BRA `(.L_x_3381) ;  /* 0xfffffe2c00187947 */ /* 0x000fea000383ffff */
.L_x_3106:
[----:B------:R0:W0:Y:S02]  /*26140*/  SYNCS.PHASECHK.TRANS64.TRYWAIT P3, [R88+URZ+0x228b0], R100 ;  /* 0x0228b064580075a7 */ /* 0x000024000806017f */
[----:B0-----:R-:W-:Y:S05]  /*26150*/  @!P3 NANOSLEEP.SYNCS 0x989680 ;  /* 0x009896800000b95d */ /* 0x001fea0003900000 */
[----:B------:R-:W0:Y:S02]  /*26160*/  @!P3 SYNCS.PHASECHK.TRANS64 P3, [R88+URZ+0x228b0], R100 ;  /* 0x0228b0645800b5a7 */ /* 0x000e24000806007f */
[----:B0-----:R-:W-:Y:S05]  /*26170*/  @!P3 BRA `(.L_x_3106) ;  /* 0xfffffffc00f0b947 */ /* 0x001fea000383ffff */
[----:B------:R-:W-:Y:S05]  /*26180*/  BRA `(.L_x_3382) ;  /* 0xfffffe2c008c7947 */ /* 0x000fea000383ffff */
.L_x_3116:
        /* <DEDUP_REMOVED lines=8> */
[----:B------:R-:W-:-:S04]  /*26210*/  SHF.R.S32.HI R0, RZ, 0x7, R0 ;  /* 0x00000007ff007819 */ /* 0x000fc80000011400 */
[----:B------:R-:W-:-:S07]  /*26220*/  MOV R13, R0 ;  /* 0x00000000000d7202 */ /* 0x000fce0000000f00 */
[----:B-----5:R-:W-:Y:S05]  /*26230*/  WARPSYNC.COLLECTIVE R15, `(.L_x_3384) ;  /* 0x000000000f087348 */ /* 0x020fea0003c00000 */
[----:B------:R0:W1:Y:S02]  /*26240*/  SHFL.IDX P6, R14, R13, R12, R11 ;  /* 0x0000000c0d0e7389 */ /* 0x00006400000c000b */
[----:B01---5:R-:W-:Y:S01]  /*26250*/  ENDCOLLECTIVE ;  /* 0x000000000000791b */ /* 0x023fe20003800000 */
.L_x_3384:
[----:B------:R-:W-:Y:S05]  /*26260*/  BSYNC B0 ;  /* 0x0000000000007941 */ /* 0x000fea0003800000 */
.L_x_3383:
[----:B------:R-:W-:Y:S01]  /*26270*/  IMAD.MOV.U32 R188, RZ, RZ, R14 ;  /* 0x000000ffffbc7224 */ /* 0x000fe200078e000e */
[----:B------:R-:W-:Y:S06]  /*26280*/  BRA `(.L_x_3385) ;  /* 0xfffffe3400b87947 */ /* 0x000fec000383ffff */
.L_x_3128:
[----:B------:R-:W-:Y:S01]  /*26290*/  BSSY B1, `(.L_x_3386) ;  /* 0x0000008000017945 */ /* 0x000fe20003800000 */
[----:B------:R-:W-:Y:S01]  /*262a0*/  IMAD.MOV.U32 R13, RZ, RZ, R4 ;  /* 0x000000ffff0d7224 */ /* 0x000fe200078e0004 */
[----:B------:R-:W-:Y:S01]  /*262b0*/  MOV R12, RZ ;  /* 0x000000ff000c7202 */ /* 0x000fe20000000f00 */
[----:B------:R-:W-:Y:S02]  /*262c0*/  IMAD.MOV.U32 R11, RZ, RZ, 0x1c1f ;  /* 0x00001c1fff0b7424 */ /* 0x000fe400078e00ff */
[----:B------:R-:W-:-:S07]  /*262d0*/  IMAD.MOV.U32 R15, RZ, RZ, -0x1 ;  /* 0xffffffffff0f7424 */ /* 0x000fce00078e00ff */
[----:B------:R-:W-:Y:S05]  /*262e0*/  WARPSYNC.COLLECTIVE R15, `(.L_x_3387) ;  /* 0x000000000f087348 */ /* 0x000fea0003c00000 */
[----:B------:R0:W1:Y:S02]  /*262f0*/  SHFL.IDX P6, R14, R13, R12, R11 ;  /* 0x0000000c0d0e7389 */ /* 0x00006400000c000b */
[----:B01----:R-:W-:Y:S01]  /*26300*/  ENDCOLLECTIVE ;  /* 0x000000000000791b */ /* 0x003fe20003800000 */
.L_x_3387:
[----:B------:R-:W-:Y:S05]  /*26310*/  BSYNC B1 ;  /* 0x0000000000017941 */ /* 0x000fea0003800000 */
.L_x_3386:
        /* <DEDUP_REMOVED lines=8> */
.L_x_3388:
[----:B------:R-:W-:Y:S02]  /*263a0*/  IMAD.MOV.U32 R13, RZ, RZ, R8 ;  /* 0x000000ffff0d7224 */ /* 0x000fe400078e0008 */
[----:B------:R-:W-:-:S07]  /*263b0*/  IMAD.MOV.U32 R5, RZ, RZ, R14 ;  /* 0x000000ffff057224 */ /* 0x000fce00078e000e */
[----:B------:R-:W-:Y:S05]  /*263c0*/  WARPSYNC.COLLECTIVE R15, `(.L_x_3389) ;  /* 0x000000000f087348 */ /* 0x000fea0003c00000 */
[----:B------:R0:W1:Y:S02]  /*263d0*/  SHFL.IDX P6, R14, R13, R12, R11 ;  /* 0x0000000c0d0e7389 */ /* 0x00006400000c000b */
[----:B01----:R-:W-:Y:S01]  /*263e0*/  ENDCOLLECTIVE ;  /* 0x000000000000791b */ /* 0x003fe20003800000 */
.L_x_3389:
[----:B------:R-:W-:Y:S02]  /*263f0*/  IMAD.MOV.U32 R13, RZ, RZ, R6 ;  /* 0x000000ffff0d7224 */ /* 0x000fe400078e0006 */
[----:B------:R-:W-:-:S07]  /*26400*/  IMAD.MOV.U32 R7, RZ, RZ, R14 ;  /* 0x000000ffff077224 */ /* 0x000fce00078e000e */
[----:B------:R-:W-:Y:S05]  /*26410*/  WARPSYNC.COLLECTIVE R15, `(.L_x_3390) ;  /* 0x000000000f087348 */ /* 0x000fea0003c00000 */
[----:B------:R0:W1:Y:S02]  /*26420*/  SHFL.IDX P6, R14, R13, R12, R11 ;  /* 0x0000000c0d0e7389 */ /* 0x00006400000c000b */
[----:B01----:R-:W-:Y:S01]  /*26430*/  ENDCOLLECTIVE ;  /* 0x000000000000791b */ /* 0x003fe20003800000 */
.L_x_3390:
[----:B------:R-:W-:Y:S05]  /*26440*/  BRA `(.L_x_3391) ;  /* 0xfffffe3c00a87947 */ /* 0x000fea000383ffff */
.L_x_3131:
[----:B------:R-:W-:Y:S01]  /*26450*/  BSSY B1, `(.L_x_3392) ;  /* 0x0000008000017945 */ /* 0x000fe20003800000 */
[----:B-1----:R-:W-:Y:S01]  /*26460*/  MOV R13, R4 ;  /* 0x00000004000d7202 */ /* 0x002fe20000000f00 */
[----:B------:R-:W-:Y:S02]  /*26470*/  IMAD.MOV.U32 R12, RZ, RZ, 0x1 ;  /* 0x00000001ff0c7424 */ /* 0x000fe400078e00ff */
[----:B------:R-:W-:Y:S02]  /*26480*/  IMAD.MOV.U32 R11, RZ, RZ, 0x1c1f ;  /* 0x00001c1fff0b7424 */ /* 0x000fe400078e00ff */
[----:B------:R-:W-:-:S07]  /*26490*/  IMAD.MOV.U32 R15, RZ, RZ, -0x1 ;  /* 0xffffffffff0f7424 */ /* 0x000fce00078e00ff */
[----:B0-2345:R-:W-:Y:S05]  /*264a0*/  WARPSYNC.COLLECTIVE R15, `(.L_x_3393) ;  /* 0x000000000f087348 */ /* 0x03dfea0003c00000 */
[----:B----4-:R1:W4:Y:S02]  /*264b0*/  SHFL.IDX P6, R14, R13, R12, R11 ;  /* 0x0000000c0d0e7389 */ /* 0x01032400000c000b */
[----:B012345:R-:W-:Y:S01]  /*264c0*/  ENDCOLLECTIVE ;  /* 0x000000000000791b */ /* 0x03ffe20003800000 */
.L_x_3393:
[----:B------:R-:W-:Y:S05]  /*264d0*/  BSYNC B1 ;  /* 0x0000000000017941 */ /* 0x000fea0003800000 */
.L_x_3392:
        /* <DEDUP_REMOVED lines=8> */
.L_x_3394:
[----:B------:R-:W-:Y:S02]  /*26560*/  IMAD.MOV.U32 R13, RZ, RZ, R8 ;  /* 0x000000ffff0d7224 */ /* 0x000fe400078e0008 */
[----:B------:R-:W-:-:S07]  /*26570*/  IMAD.MOV.U32 R5, RZ, RZ, R14 ;  /* 0x000000ffff057224 */ /* 0x000fce00078e000e */
[----:B------:R-:W-:Y:S05]  /*26580*/  WARPSYNC.COLLECTIVE R15, `(.L_x_3395) ;  /* 0x000000000f087348 */ /* 0x000fea0003c00000 */
[----:B------:R0:W1:Y:S02]  /*26590*/  SHFL.IDX P6, R14, R13, R12, R11 ;  /* 0x0000000c0d0e7389 */ /* 0x00006400000c000b */
[----:B01----:R-:W-:Y:S01]  /*265a0*/  ENDCOLLECTIVE ;  /* 0x000000000000791b */ /* 0x003fe20003800000 */
.L_x_3395:
[----:B------:R-:W-:Y:S01]  /*265b0*/  MOV R13, R6 ;  /* 0x00000006000d7202 */ /* 0x000fe20000000f00 */
[----:B------:R-:W-:-:S07]  /*265c0*/  IMAD.MOV.U32 R7, RZ, RZ, R14 ;  /* 0x000000ffff077224 */ /* 0x000fce00078e000e */
[----:B------:R-:W-:Y:S05]  /*265d0*/  WARPSYNC.COLLECTIVE R15, `(.L_x_3396) ;  /* 0x000000000f087348 */ /* 0x000fea0003c00000 */
[----:B------:R0:W1:Y:S02]  /*265e0*/  SHFL.IDX P6, R14, R13, R12, R11 ;  /* 0x0000000c0d0e7389 */ /* 0x00006400000c000b */
[----:B01----:R-:W-:Y:S01]  /*265f0*/  ENDCOLLECTIVE ;  /* 0x000000000000791b */ /* 0x003fe20003800000 */
.L_x_3396:
[----:B------:R-:W-:Y:S05]  /*26600*/  BRA `(.L_x_3397) ;  /* 0xfffffe3c00c87947 */ /* 0x000fea000383ffff */
.L_x_3135:
[----:B0-----:R0:W1:Y:S02]  /*26610*/  SYNCS.PHASECHK.TRANS64.TRYWAIT P0, [R18+URZ+0x22800], R35 ;  /* 0x02280023120075a7 */ /* 0x001064000800017f */
[----:B-1----:R-:W-:Y:S05]  /*26620*/  @!P0 NANOSLEEP.SYNCS 0x989680 ;  /* 0x009896800000895d */ /* 0x002fea0003900000 */
[----:B------:R-:W1:Y:S02]  /*26630*/  @!P0 SYNCS.PHASECHK.TRANS64 P0, [R18+URZ+0x22800], R35 ;  /* 0x02280023120085a7 */ /* 0x000e64000800007f */
[----:B-1----:R-:W-:Y:S05]  /*26640*/  @!P0 BRA `(.L_x_3135) ;  /* 0xfffffffc00f08947 */ /* 0x002fea000383ffff */
[----:B------:R-:W-:Y:S05]  /*26650*/  BRA `(.L_x_3398) ;  /* 0xfffffe40006c7947 */ /* 0x000fea000383ffff */
.L_x_3143:
        /* <DEDUP_REMOVED lines=9> */
.L_x_3400:
[----:B------:R-:W-:Y:S05]  /*266f0*/  BSYNC B1 ;  /* 0x0000000000017941 */ /* 0x000fea0003800000 */
.L_x_3399:
[----:B------:R-:W-:Y:S01]  /*26700*/  MOV R13, R35 ;  /* 0x00000023000d7202 */ /* 0x000fe20000000f00 */
[----:B------:R-:W-:Y:S01]  /*26710*/  IMAD.MOV.U32 R12, RZ, RZ, RZ ;  /* 0x000000ffff0c7224 */ /* 0x000fe200078e00ff */
[----:B------:R-:W-:Y:S01]  /*26720*/  ISETP.GE.AND P0, PT, R16, R41, PT ;  /* 0x000000291000720c */ /* 0x000fe20003f06270 */
[----:B------:R-:W-:Y:S02]  /*26730*/  IMAD.MOV.U32 R11, RZ, RZ, 0x1c1f ;  /* 0x00001c1fff0b7424 */ /* 0x000fe400078e00ff */
[----:B------:R-:W-:Y:S02]  /*26740*/  IMAD.MOV.U32 R15, RZ, RZ, -0x1 ;  /* 0xffffffffff0f7424 */ /* 0x000fe400078e00ff */
[----:B------:R-:W-:Y:S02]  /*26750*/  IMAD.MOV.U32 R3, RZ, RZ, R14 ;  /* 0x000000ffff037224 */ /* 0x000fe400078e000e */
[----:B------:R-:W-:-:S07]  /*26760*/  IMAD R39, R191, R10, RZ ;  /* 0x0000000abf277224 */ /* 0x000fce00078e02ff */
[----:B------:R-:W-:Y:S05]  /*26770*/  WARPSYNC.COLLECTIVE R15, `(.L_x_3401) ;  /* 0x000000000f087348 */ /* 0x000fea0003c00000 */
[----:B------:R0:W1:Y:S02]  /*26780*/  SHFL.IDX P6, R14, R13, R12, R11 ;  /* 0x0000000c0d0e7389 */ /* 0x00006400000c000b */
[----:B01----:R-:W-:Y:S01]  /*26790*/  ENDCOLLECTIVE ;  /* 0x000000000000791b */ /* 0x003fe20003800000 */
.L_x_3401:
[----:B------:R-:W-:Y:S01]  /*267a0*/  ISETP.GE.OR P1, PT, R36, R39, P0 ;  /* 0x000000272400720c */ /* 0x000fe20000726670 */
[----:B------:R-:W-:Y:S02]  /*267b0*/  IMAD.MOV.U32 R13, RZ, RZ, R37 ;  /* 0x000000ffff0d7224 */ /* 0x000fe400078e0025 */
[----:B------:R-:W-:-:S10]  /*267c0*/  IMAD.MOV.U32 R5, RZ, RZ, R14 ;  /* 0x000000ffff057224 */ /* 0x000fd400078e000e */
[----:B------:R-:W-:Y:S05]  /*267d0*/  WARPSYNC.COLLECTIVE R15, `(.L_x_3402) ;  /* 0x000000000f087348 */ /* 0x000fea0003c00000 */
[----:B------:R0:W1:Y:S02]  /*267e0*/  SHFL.IDX P6, R14, R13, R12, R11 ;  /* 0x0000000c0d0e7389 */ /* 0x00006400000c000b */
[----:B01----:R-:W-:Y:S01]  /*267f0*/  ENDCOLLECTIVE ;  /* 0x000000000000791b */ /* 0x003fe20003800000 */
.L_x_3402:
[----:B------:R-:W-:-:S05]  /*26800*/  @!P1 IADD3 R0, P2, R16, R5, RZ ;  /* 0x0000000510009210 */ /* 0x000fca0007f5e0ff */
[----:B------:R-:W-:Y:S02]  /*26810*/  @!P1 IMAD.X R5, R3, 0x1, R17, P2 ;  /* 0x0000000103059824 */ /* 0x000fe400010e0611 */
[----:B------:R-:W-:Y:S02]  /*26820*/  @!P1 IMAD.MOV.U32 R4, RZ, RZ, R0 ;  /* 0x000000ffff049224 */ /* 0x000fe400078e0000 */
[----:B------:R-:W-:Y:S01]  /*26830*/  IMAD.MOV.U32 R13, RZ, RZ, R9 ;  /* 0x000000ffff0d7224 */ /* 0x000fe200078e0009 */
[----:B------:R-:W-:-:S07]  /*26840*/  MOV R7, R14 ;  /* 0x0000000e00077202 */ /* 0x000fce0000000f00 */
[----:B------:R-:W-:Y:S05]  /*26850*/  WARPSYNC.COLLECTIVE R15, `(.L_x_3403) ;  /* 0x000000000f087348 */ /* 0x000fea0003c00000 */
[----:B------:R0:W1:Y:S02]  /*26860*/  SHFL.IDX P6, R14, R13, R12, R11 ;  /* 0x0000000c0d0e7389 */ /* 0x00006400000c000b */
[----:B01----:R-:W-:Y:S01]  /*26870*/  ENDCOLLECTIVE ;  /* 0x000000000000791b */ /* 0x003fe20003800000 */
.L_x_3403:
[----:B------:R-:W-:-:S05]  /*26880*/  @!P1 IADD3 R14, P3, R16, R14, RZ ;  /* 0x0000000e100e9210 */ /* 0x000fca0007f7e0ff */
[----:B------:R-:W-:Y:S02]  /*26890*/  @!P1 IMAD.X R3, R7, 0x1, R17, P3 ;  /* 0x0000000107039824 */ /* 0x000fe400018e0611 */
[----:B------:R-:W-:Y:S01]  /*268a0*/  @!P1 IMAD.MOV.U32 R24, RZ, RZ, R14 ;  /* 0x000000ffff189224 */ /* 0x000fe200078e000e */
[----:B------:R-:W5:Y:S02]  /*268b0*/  @!P1 LD.E.128 R4, desc[UR60][R4.64] ;  /* 0x0000003c04049980 */ /* 0x000f64000c101d00 */
[----:B------:R-:W-:-:S06]  /*268c0*/  @!P1 MOV R25, R3 ;  /* 0x0000000300199202 */ /* 0x000fcc0000000f00 */
        /* <DEDUP_REMOVED lines=10> */
.L_x_3404:
[----:B------:R-:W-:Y:S02]  /*26970*/  IMAD.MOV.U32 R13, RZ, RZ, R35 ;  /* 0x000000ffff0d7224 */ /* 0x000fe400078e0023 */
[----:B------:R-:W-:-:S07]  /*26980*/  IMAD.MOV.U32 R3, RZ, RZ, R14 ;  /* 0x000000ffff037224 */ /* 0x000fce00078e000e */
[----:B------:R-:W-:Y:S05]  /*26990*/  WARPSYNC.COLLECTIVE R15, `(.L_x_3405) ;  /* 0x000000000f087348 */ /* 0x000fea0003c00000 */
[----:B------:R0:W1:Y:S02]  /*269a0*/  SHFL.IDX P6, R14, R13, R12, R11 ;  /* 0x0000000c0d0e7389 */ /* 0x00006400000c000b */
[----:B01----:R-:W-:Y:S01]  /*269b0*/  ENDCOLLECTIVE ;  /* 0x000000000000791b */ /* 0x003fe20003800000 */
.L_x_3405:
[----:B------:R-:W-:Y:S01]  /*269c0*/  MOV R13, R37 ;  /* 0x00000025000d7202 */ /* 0x000fe20000000f00 */
[----:B------:R-:W-:-:S07]  /*269d0*/  IMAD.MOV.U32 R35, RZ, RZ, R14 ;  /* 0x000000ffff237224 */ /* 0x000fce00078e000e */
[----:B------:R-:W-:Y:S05]  /*269e0*/  WARPSYNC.COLLECTIVE R15, `(.L_x_3406) ;  /* 0x000000000f087348 */ /* 0x000fea0003c00000 */
[----:B------:R0:W1:Y:S02]  /*269f0*/  SHFL.IDX P6, R14, R13, R12, R11 ;  /* 0x0000000c0d0e7389 */ /* 0x00006400000c000b */
[----:B01----:R-:W-:Y:S01]  /*26a00*/  ENDCOLLECTIVE ;  /* 0x000000000000791b */ /* 0x003fe20003800000 */
.L_x_3406:
[----:B------:R-:W-:Y:S02]  /*26a10*/  IMAD.MOV.U32 R13, RZ, RZ, R9 ;  /* 0x000000ffff0d7224 */ /* 0x000fe400078e0009 */
[----:B------:R-:W-:-:S07]  /*26a20*/  IMAD.MOV.U32 R37, RZ, RZ, R14 ;  /* 0x000000ffff257224 */ /* 0x000fce00078e000e */
[----:B------:R-:W-:Y:S05]  /*26a30*/  WARPSYNC.COLLECTIVE R15, `(.L_x_3407) ;  /* 0x000000000f087348 */ /* 0x000fea0003c00000 */
[----:B------:R0:W1:Y:S02]  /*26a40*/  SHFL.IDX P6, R14, R13, R12, R11 ;  /* 0x0000000c0d0e7389 */ /* 0x00006400000c000b */
[----:B01----:R-:W-:Y:S01]  /*26a50*/  ENDCOLLECTIVE ;  /* 0x000000000000791b */ /* 0x003fe20003800000 */
.L_x_3407:
[----:B------:R-:W-:Y:S01]  /*26a60*/  @!P1 IMAD.MOV.U32 R32, RZ, RZ, R4 ;  /* 0x000000ffff209224 */ /* 0x000fe200078e0004 */
[----:B------:R-:W-:Y:S01]  /*26a70*/  @!P1 MOV R31, R7 ;  /* 0x00000007001f9202 */ /* 0x000fe20000000f00 */
[----:B------:R-:W-:Y:S01]  /*26a80*/  @!P1 IMAD.MOV.U32 R33, RZ, RZ, R5 ;  /* 0x000000ffff219224 */ /* 0x000fe200078e0005 */
[----:B------:R-:W-:Y:S01]  /*26a90*/  CS2R R4, SRZ ;  /* 0x0000000000047805 */ /* 0x000fe2000001ff00 */
[----:B------:R-:W-:Y:S02]  /*26aa0*/  @!P1 IMAD.MOV.U32 R30, RZ, RZ, R6 ;  /* 0x000000ffff1e9224 */ /* 0x000fe400078e0006 */
[----:B------:R-:W-:Y:S02]  /*26ab0*/  @!P1 IMAD.MOV.U32 R28, RZ, RZ, R24 ;  /* 0x000000ffff1c9224 */ /* 0x000fe400078e0018 */
[----:B------:R-:W-:Y:S02]  /*26ac0*/  @!P1 IMAD.MOV.U32 R29, RZ, RZ, R25 ;  /* 0x000000ffff1d9224 */ /* 0x000fe400078e0019 */
[----:B------:R-:W-:-:S02]  /*26ad0*/  @!P1 IMAD.MOV.U32 R20, RZ, RZ, R26 ;  /* 0x000000ffff149224 */ /* 0x000fc400078e001a */
[----:B------:R-:W-:Y:S01]  /*26ae0*/  @!P1 IMAD.MOV.U32 R21, RZ, RZ, R27 ;  /* 0x000000ffff159224 */ /* 0x000fe200078e001b */
[----:B------:R-:W-:Y:S06]  /*26af0*/  BRA `(.L_x_3408) ;  /* 0xfffffe6000187947 */ /* 0x000fec000383ffff */
.L_x_3147:
[----:B0-----:R0:W1:Y:S02]  /*26b00*/  SYNCS.PHASECHK.TRANS64.TRYWAIT P1, [R18+URZ+0x22800], R13 ;  /* 0x0228000d120075a7 */ /* 0x001064000802017f */
[----:B-1----:R-:W-:Y:S05]  /*26b10*/  @!P1 NANOSLEEP.SYNCS 0x989680 ;  /* 0x009896800000995d */ /* 0x002fea0003900000 */
[----:B------:R-:W1:Y:S02]  /*26b20*/  @!P1 SYNCS.PHASECHK.TRANS64 P1, [R18+URZ+0x22800], R13 ;  /* 0x0228000d120095a7 */ /* 0x000e64000802007f */
[----:B-1----:R-:W-:Y:S05]  /*26b30*/  @!P1 BRA `(.L_x_3147) ;  /* 0xfffffffc00f09947 */ /* 0x002fea000383ffff */
[----:B------:R-:W-:Y:S05]  /*26b40*/  BRA `(.L_x_3409) ;  /* 0xfffffe6000787947 */ /* 0x000fea000383ffff */
.L_x_3153:
[----:B0-----:R0:W2:Y:S02]  /*26b50*/  SYNCS.PHASECHK.TRANS64.TRYWAIT P0, [R0+URZ+0x22830], R5 ;  /* 0x02283005000075a7 */ /* 0x0010a4000800017f */
[----:B--2---:R-:W-:Y:S05]  /*26b60*/  @!P0 NANOSLEEP.SYNCS 0x989680 ;  /* 0x009896800000895d */ /* 0x004fea0003900000 */
[----:B------:R-:W2:Y:S02]  /*26b70*/  @!P0 SYNCS.PHASECHK.TRANS64 P0, [R0+URZ+0x22830], R5 ;  /* 0x02283005000085a7 */ /* 0x000ea4000800007f */
[----:B--2---:R-:W-:Y:S05]  /*26b80*/  @!P0 BRA `(.L_x_3153) ;  /* 0xfffffffc00f08947 */ /* 0x004fea000383ffff */
[----:B------:R-:W-:Y:S05]  /*26b90*/  BRA `(.L_x_3152) ;  /* 0xfffffe80009c7947 */ /* 0x000fea000383ffff */
.L_x_3160:
[----:B-1----:R1:W2:Y:S02]  /*26ba0*/  SYNCS.PHASECHK.TRANS64.TRYWAIT P3, [R15+URZ+0x22830], R14 ;  /* 0x0228300e0f0075a7 */ /* 0x0022a4000806017f */
[----:B--2---:R-:W-:Y:S05]  /*26bb0*/  @!P3 NANOSLEEP.SYNCS 0x989680 ;  /* 0x009896800000b95d */ /* 0x004fea0003900000 */
[----:B------:R-:W2:Y:S02]  /*26bc0*/  @!P3 SYNCS.PHASECHK.TRANS64 P3, [R15+URZ+0x22830], R14 ;  /* 0x0228300e0f00b5a7 */ /* 0x000ea4000806007f */
[----:B--2---:R-:W-:Y:S05]  /*26bd0*/  @!P3 BRA `(.L_x_3160) ;  /* 0xfffffffc00f0b947 */ /* 0x004fea000383ffff */
[----:B------:R-:W-:Y:S05]  /*26be0*/  BRA `(.L_x_3159) ;  /* 0xfffffebc00b87947 */ /* 0x000fea000383ffff */
.L_x_3164:
[----:B-1----:R1:W2:Y:S02]  /*26bf0*/  SYNCS.PHASECHK.TRANS64.TRYWAIT P2, [R15+URZ+0x22850], R14 ;  /* 0x0228500e0f0075a7 */ /* 0x0022a4000804017f */
[----:B--2---:R-:W-:Y:S05]  /*26c00*/  @!P2 NANOSLEEP.SYNCS 0x989680 ;  /* 0x009896800000a95d */ /* 0x004fea0003900000 */
[----:B------:R-:W2:Y:S02]  /*26c10*/  @!P2 SYNCS.PHASECHK.TRANS64 P2, [R15+URZ+0x22850], R14 ;  /* 0x0228500e0f00a5a7 */ /* 0x000ea4000804007f */
[----:B--2---:R-:W-:Y:S05]  /*26c20*/  @!P2 BRA `(.L_x_3164) ;  /* 0xfffffffc00f0a947 */ /* 0x004fea000383ffff */
[----:B------:R-:W-:Y:S05]  /*26c30*/  BRA `(.L_x_3161) ;  /* 0xfffffec800dc7947 */ /* 0x000fea000383ffff */
.L_x_3173:
[----:B-1----:R1:W2:Y:S02]  /*26c40*/  SYNCS.PHASECHK.TRANS64.TRYWAIT P0, [R14+URZ+0x22830], R15 ;  /* 0x0228300f0e0075a7 */ /* 0x0022a4000800017f */
[----:B--2---:R-:W-:Y:S05]  /*26c50*/  @!P0 NANOSLEEP.SYNCS 0x989680 ;  /* 0x009896800000895d */ /* 0x004fea0003900000 */
[----:B------:R-:W2:Y:S02]  /*26c60*/  @!P0 SYNCS.PHASECHK.TRANS64 P0, [R14+URZ+0x22830], R15 ;  /* 0x0228300f0e0085a7 */ /* 0x000ea4000800007f */
[----:B--2---:R-:W-:Y:S05]  /*26c70*/  @!P0 BRA `(.L_x_3173) ;  /* 0xfffffffc00f08947 */ /* 0x004fea000383ffff */
[----:B------:R-:W-:Y:S05]  /*26c80*/  BRA `(.L_x_3172) ;  /* 0xffffff0000607947 */ /* 0x000fea000383ffff */
.L_x_3177:
[----:B-1----:R1:W2:Y:S02]  /*26c90*/  SYNCS.PHASECHK.TRANS64.TRYWAIT P0, [R15+URZ+0x22850], R14 ;  /* 0x0228500e0f0075a7 */ /* 0x0022a4000800017f */
[----:B--2---:R-:W-:Y:S05]  /*26ca0*/  @!P0 NANOSLEEP.SYNCS 0x989680 ;  /* 0x009896800000895d */ /* 0x004fea0003900000 */
[----:B------:R-:W2:Y:S02]  /*26cb0*/  @!P0 SYNCS.PHASECHK.TRANS64 P0, [R15+URZ+0x22850], R14 ;  /* 0x0228500e0f0085a7 */ /* 0x000ea4000800007f */
[----:B--2---:R-:W-:Y:S05]  /*26cc0*/  @!P0 BRA `(.L_x_3177) ;  /* 0xfffffffc00f08947 */ /* 0x004fea000383ffff */
[----:B------:R-:W-:Y:S05]  /*26cd0*/  BRA `(.L_x_3174) ;  /* 0xffffff0c007c7947 */ /* 0x000fea000383ffff */
.L_x_3184:
[----:B-1----:R1:W2:Y:S02]  /*26ce0*/  SYNCS.PHASECHK.TRANS64.TRYWAIT P0, [R11+URZ+0x22850], R2 ;  /* 0x022850020b0075a7 */ /* 0x0022a4000800017f */
[----:B--2---:R-:W-:Y:S05]  /*26cf0*/  @!P0 NANOSLEEP.SYNCS 0x989680 ;  /* 0x009896800000895d */ /* 0x004fea0003900000 */
[----:B------:R-:W2:Y:S02]  /*26d00*/  @!P0 SYNCS.PHASECHK.TRANS64 P0, [R11+URZ+0x22850], R2 ;  /* 0x022850020b0085a7 */ /* 0x000ea4000800007f */
[----:B--2---:R-:W-:Y:S05]  /*26d10*/  @!P0 BRA `(.L_x_3184) ;  /* 0xfffffffc00f08947 */ /* 0x004fea000383ffff */
[----:B------:R-:W-:Y:S05]  /*26d20*/  BRA `(.L_x_3183) ;  /* 0xffffff38000c7947 */ /* 0x000fea000383ffff */
.L_x_3188:
        /* <DEDUP_REMOVED lines=8> */
.L_x_3410:
        /* <DEDUP_REMOVED lines=19> */
.L_x_3411:
        /* <DEDUP_REMOVED lines=18> */
.L_x_3412:
[----:B------:R-:W-:Y:S02]  /*27000*/  SEL R65, R67, R62, P0 ;  /* 0x0000003e43417207 */ /* 0x000fe40000000000 */
[----:B------:R-:W-:Y:S02]  /*27010*/  SEL R67, R70, R69, P0 ;  /* 0x0000004546437207 */ /* 0x000fe40000000000 */
[----:B------:R-:W-:Y:S02]  /*27020*/  SEL R69, R69, R70, P0 ;  /* 0x0000004645457207 */ /* 0x000fe40000000000 */
[----:B------:R-:W-:Y:S02]  /*27030*/  SEL R4, R6, R3, P0 ;  /* 0x0000000306047207 */ /* 0x000fe40000000000 */
[----:B------:R-:W-:Y:S01]  /*27040*/  SEL R6, R3, R6, P0 ;  /* 0x0000000603067207 */ /* 0x000fe20000000000 */
[----:B------:R-:W-:Y:S02]  /*27050*/  IMAD.MOV.U32 R13, RZ, RZ, R7 ;  /* 0x000000ffff0d7224 */ /* 0x000fe400078e0007 */
[----:B------:R-:W-:-:S02]  /*27060*/  IMAD.MOV.U32 R12, RZ, RZ, R2 ;  /* 0x000000ffff0c7224 */ /* 0x000fc400078e0002 */
[----:B------:R-:W-:-:S07]  /*27070*/  IMAD.MOV.U32 R10, RZ, RZ, R14 ;  /* 0x000000ffff0a7224 */ /* 0x000fce00078e000e */
[----:B------:R-:W-:Y:S05]  /*27080*/  WARPSYNC.COLLECTIVE R15, `(.L_x_3413) ;  /* 0x000000000f087348 */ /* 0x000fea0003c00000 */
[----:B------:R0:W1:Y:S02]  /*27090*/  SHFL.IDX P6, R14, R13, R12, R11 ;  /* 0x0000000c0d0e7389 */ /* 0x00006400000c000b */
[----:B01----:R-:W-:Y:S01]  /*270a0*/  ENDCOLLECTIVE ;  /* 0x000000000000791b */ /* 0x003fe20003800000 */
.L_x_3413:
[----:B------:R-:W-:Y:S02]  /*270b0*/  IMAD.MOV.U32 R13, RZ, RZ, R9 ;  /* 0x000000ffff0d7224 */ /* 0x000fe400078e0009 */
[----:B------:R-:W-:Y:S01]  /*270c0*/  IMAD.MOV.U32 R12, RZ, RZ, R0 ;  /* 0x000000ffff0c7224 */ /* 0x000fe200078e0000 */
[----:B------:R-:W-:-:S07]  /*270d0*/  MOV R7, R14 ;  /* 0x0000000e00077202 */ /* 0x000fce0000000f00 */
[----:B------:R-:W-:Y:S05]  /*270e0*/  WARPSYNC.COLLECTIVE R15, `(.L_x_3414) ;  /* 0x000000000f087348 */ /* 0x000fea0003c00000 */
[----:B------:R0:W1:Y:S02]  /*270f0*/  SHFL.IDX P6, R14, R13, R12, R11 ;  /* 0x0000000c0d0e7389 */ /* 0x00006400000c000b */
[----:B01----:R-:W-:Y:S01]  /*27100*/  ENDCOLLECTIVE ;  /* 0x000000000000791b */ /* 0x003fe20003800000 */
.L_x_3414:
        /* <DEDUP_REMOVED lines=8> */
.L_x_3415:
[----:B------:R-:W-:Y:S02]  /*27190*/  IMAD.MOV.U32 R13, RZ, RZ, R25 ;  /* 0x000000ffff0d7224 */ /* 0x000fe400078e0019 */
[----:B------:R-:W-:Y:S02]  /*271a0*/  IMAD.MOV.U32 R12, RZ, RZ, R0 ;  /* 0x000000ffff0c7224 */ /* 0x000fe400078e0000 */
[----:B------:R-:W-:-:S07]  /*271b0*/  IMAD.MOV.U32 R21, RZ, RZ, R14 ;  /* 0x000000ffff157224 */ /* 0x000fce00078e000e */
[----:B------:R-:W-:Y:S05]  /*271c0*/  WARPSYNC.COLLECTIVE R15, `(.L_x_3416) ;  /* 0x000000000f087348 */ /* 0x000fea0003c00000 */
[----:B------:R0:W1:Y:S02]  /*271d0*/  SHFL.IDX P6, R14, R13, R12, R11 ;  /* 0x0000000c0d0e7389 */ /* 0x00006400000c000b */
[----:B01----:R-:W-:Y:S01]  /*271e0*/  ENDCOLLECTIVE ;  /* 0x000000000000791b */ /* 0x003fe20003800000 */
.L_x_3416:
[----:B------:R-:W-:Y:S02]  /*271f0*/  SEL R24, R26, R21, P0 ;  /* 0x000000151a187207 */ /* 0x000fe40000000000 */
[----:B------:R-:W-:Y:S02]  /*27200*/  SEL R26, R21, R26, P0 ;  /* 0x0000001a151a7207 */ /* 0x000fe40000000000 */
[----:B------:R-:W-:Y:S01]  /*27210*/  MOV R13, R27 ;  /* 0x0000001b000d7202 */ /* 0x000fe20000000f00 */
[----:B------:R-:W-:Y:S02]  /*27220*/  IMAD.MOV.U32 R12, RZ, RZ, R2 ;  /* 0x000000ffff0c7224 */ /* 0x000fe400078e0002 */
[----:B------:R-:W-:-:S07]  /*27230*/  IMAD.MOV.U32 R30, RZ, RZ, R14 ;  /* 0x000000ffff1e7224 */ /* 0x000fce00078e000e */
[----:B------:R-:W-:Y:S05]  /*27240*/  WARPSYNC.COLLECTIVE R15, `(.L_x_3417) ;  /* 0x000000000f087348 */ /* 0x000fea0003c00000 */
[----:B------:R0:W1:Y:S02]  /*27250*/  SHFL.IDX P6, R14, R13, R12, R11 ;  /* 0x0000000c0d0e7389 */ /* 0x00006400000c000b */
[----:B01----:R-:W-:Y:S01]  /*27260*/  ENDCOLLECTIVE ;  /* 0x000000000000791b */ /* 0x003fe20003800000 */
.L_x_3417:
[----:B------:R-:W-:Y:S02]  /*27270*/  IMAD.MOV.U32 R13, RZ, RZ, R29 ;  /* 0x000000ffff0d7224 */ /* 0x000fe400078e001d */
[----:B------:R-:W-:Y:S02]  /*27280*/  IMAD.MOV.U32 R12, RZ, RZ, R0 ;  /* 0x000000ffff0c7224 */ /* 0x000fe400078e0000 */
[----:B------:R-:W-:-:S07]  /*27290*/  IMAD.MOV.U32 R27, RZ, RZ, R14 ;  /* 0x000000ffff1b7224 */ /* 0x000fce00078e000e */
[----:B------:R-:W-:Y:S05]  /*272a0*/  WARPSYNC.COLLECTIVE R15, `(.L_x_3418) ;  /* 0x000000000f087348 */ /* 0x000fea0003c00000 */
[----:B------:R0:W1:Y:S02]  /*272b0*/  SHFL.IDX P6, R14, R13, R12, R11 ;  /* 0x0000000c0d0e7389 */ /* 0x00006400000c000b */
[----:B01----:R-:W-:Y:S01]  /*272c0*/  ENDCOLLECTIVE ;  /* 0x000000000000791b */ /* 0x003fe20003800000 */
.L_x_3418:
        /* <DEDUP_REMOVED lines=8> */
.L_x_3419:
[----:B------:R-:W-:Y:S01]  /*27350*/  IMAD.MOV.U32 R13, RZ, RZ, R33 ;  /* 0x000000ffff0d7224 */ /* 0x000fe200078e0021 */
[----:B------:R-:W-:Y:S01]  /*27360*/  MOV R12, R0 ;  /* 0x00000000000c7202 */ /* 0x000fe20000000f00 */
[----:B------:R-:W-:-:S07]  /*27370*/  IMAD.MOV.U32 R31, RZ, RZ, R14 ;  /* 0x000000ffff1f7224 */ /* 0x000fce00078e000e */
[----:B------:R-:W-:Y:S05]  /*27380*/  WARPSYNC.COLLECTIVE R15, `(.L_x_3420) ;  /* 0x000000000f087348 */ /* 0x000fea0003c00000 */
[----:B------:R0:W1:Y:S02]  /*27390*/  SHFL.IDX P6, R14, R13, R12, R11 ;  /* 0x0000000c0d0e7389 */ /* 0x00006400000c000b */
[----:B01----:R-:W-:Y:S01]  /*273a0*/  ENDCOLLECTIVE ;  /* 0x000000000000791b */ /* 0x003fe20003800000 */
.L_x_3420:
        /* <DEDUP_REMOVED lines=8> */
.L_x_3421:
[----:B------:R-:W-:Y:S01]  /*27430*/  MOV R13, R37 ;  /* 0x00000025000d7202 */ /* 0x000fe20000000f00 */
[----:B------:R-:W-:Y:S02]  /*27440*/  IMAD.MOV.U32 R12, RZ, RZ, R0 ;  /* 0x000000ffff0c7224 */ /* 0x000fe400078e0000 */
[----:B------:R-:W-:-:S07]  /*27450*/  IMAD.MOV.U32 R35, RZ, RZ, R14 ;  /* 0x000000ffff237224 */ /* 0x000fce00078e000e */
[----:B------:R-:W-:Y:S05]  /*27460*/  WARPSYNC.COLLECTIVE R15, `(.L_x_3422) ;  /* 0x000000000f087348 */ /* 0x000fea0003c00000 */
[----:B------:R0:W1:Y:S02]  /*27470*/  SHFL.IDX P6, R14, R13, R12, R11 ;  /* 0x0000000c0d0e7389 */ /* 0x00006400000c000b */
[----:B01----:R-:W-:Y:S01]  /*27480*/  ENDCOLLECTIVE ;  /* 0x000000000000791b */ /* 0x003fe20003800000 */
.L_x_3422:
        /* <DEDUP_REMOVED lines=8> */
.L_x_3423:
[----:B------:R-:W-:Y:S02]  /*27510*/  IMAD.MOV.U32 R13, RZ, RZ, R41 ;  /* 0x000000ffff0d7224 */ /* 0x000fe400078e0029 */
[----:B------:R-:W-:Y:S01]  /*27520*/  IMAD.MOV.U32 R12, RZ, RZ, R0 ;  /* 0x000000ffff0c7224 */ /* 0x000fe200078e0000 */
[----:B------:R-:W-:-:S07]  /*27530*/  MOV R20, R14 ;  /* 0x0000000e00147202 */ /* 0x000fce0000000f00 */
[----:B------:R-:W-:Y:S05]  /*27540*/  WARPSYNC.COLLECTIVE R15, `(.L_x_3424) ;  /* 0x000000000f087348 */ /* 0x000fea0003c00000 */
[----:B------:R0:W1:Y:S02]  /*27550*/  SHFL.IDX P6, R14, R13, R12, R11 ;  /* 0x0000000c0d0e7389 */ /* 0x00006400000c000b */
[----:B01----:R-:W-:Y:S01]  /*27560*/  ENDCOLLECTIVE ;  /* 0x000000000000791b */ /* 0x003fe20003800000 */
.L_x_3424:
[----:B------:R-:W-:Y:S01]  /*27570*/  IMAD.MOV.U32 R13, RZ, RZ, R43 ;  /* 0x000000ffff0d7224 */ /* 0x000fe200078e002b */
[----:B------:R-:W-:Y:S01]  /*27580*/  MOV R12, R2 ;  /* 0x00000002000c7202 */ /* 0x000fe20000000f00 */
[----:B------:R-:W-:-:S07]  /*27590*/  IMAD.MOV.U32 R42, RZ, RZ, R14 ;  /* 0x000000ffff2a7224 */ /* 0x000fce00078e000e */
[----:B------:R-:W-:Y:S05]  /*275a0*/  WARPSYNC.COLLECTIVE R15, `(.L_x_3425) ;  /* 0x000000000f087348 */ /* 0x000fea0003c00000 */
[----:B------:R0:W1:Y:S02]  /*275b0*/  SHFL.IDX P6, R14, R13, R12, R11 ;  /* 0x0000000c0d0e7389 */ /* 0x00006400000c000b */
[----:B01----:R-:W-:Y:S01]  /*275c0*/  ENDCOLLECTIVE ;  /* 0x000000000000791b */ /* 0x003fe20003800000 */
.L_x_3425:
[----:B------:R-:W-:Y:S02]  /*275d0*/  IMAD.MOV.U32 R13, RZ, RZ, R45 ;  /* 0x000000ffff0d7224 */ /* 0x000fe400078e002d */
[----:B------:R-:W-:Y:S02]  /*275e0*/  IMAD.MOV.U32 R12, RZ, RZ, R0 ;  /* 0x000000ffff0c7224 */ /* 0x000fe400078e0000 */
[----:B------:R-:W-:-:S07]  /*275f0*/  IMAD.MOV.U32 R43, RZ, RZ, R14 ;  /* 0x000000ffff2b7224 */ /* 0x000fce00078e000e */
[----:B------:R-:W-:Y:S05]  /*27600*/  WARPSYNC.COLLECTIVE R15, `(.L_x_3426) ;  /* 0x000000000f087348 */ /* 0x000fea0003c00000 */
[----:B------:R0:W1:Y:S02]  /*27610*/  SHFL.IDX P6, R14, R13, R12, R11 ;  /* 0x0000000c0d0e7389 */ /* 0x00006400000c000b */
[----:B01----:R-:W-:Y:S01]  /*27620*/  ENDCOLLECTIVE ;  /* 0x000000000000791b */ /* 0x003fe20003800000 */
.L_x_3426:
[----:B------:R-:W-:Y:S02]  /*27630*/  SEL R40, R42, R43, P0 ;  /* 0x0000002b2a287207 */ /* 0x000fe40000000000 */
[----:B------:R-:W-:Y:S02]  /*27640*/  SEL R42, R43, R42, P0 ;  /* 0x0000002a2b2a7207 */ /* 0x000fe40000000000 */
[----:B------:R-:W-:Y:S01]  /*27650*/  MOV R13, R47 ;  /* 0x0000002f000d7202 */ /* 0x000fe20000000f00 */
[----:B------:R-:W-:Y:S01]  /*27660*/  IMAD.MOV.U32 R12, RZ, RZ, R2 ;  /* 0x000000ffff0c7224 */ /* 0x000fe200078e0002 */
[----:B------:R-:W-:Y:S01]  /*27670*/  MOV R47, RZ ;  /* 0x000000ff002f7202 */ /* 0x000fe20000000f00 */
[----:B------:R-:W-:-:S07]  /*27680*/  IMAD.MOV.U32 R45, RZ, RZ, R14 ;  /* 0x000000ffff2d7224 */ /* 0x000fce00078e000e */
[----:B------:R-:W-:Y:S05]  /*27690*/  WARPSYNC.COLLECTIVE R15, `(.L_x_3427) ;  /* 0x000000000f087348 */ /* 0x000fea0003c00000 */
[----:B------:R0:W1:Y:S02]  /*276a0*/  SHFL.IDX P6, R14, R13, R12, R11 ;  /* 0x0000000c0d0e7389 */ /* 0x00006400000c000b */
[----:B01----:R-:W-:Y:S01]  /*276b0*/  ENDCOLLECTIVE ;  /* 0x000000000000791b */ /* 0x003fe20003800000 */
.L_x_3427:
[----:B------:R-:W-:Y:S02]  /*276c0*/  IMAD.MOV.U32 R13, RZ, RZ, R49 ;  /* 0x000000ffff0d7224 */ /* 0x000fe400078e0031 */
[----:B------:R-:W-:Y:S02]  /*276d0*/  IMAD.MOV.U32 R12, RZ, RZ, R0 ;  /* 0x000000ffff0c7224 */ /* 0x000fe400078e0000 */
[----:B------:R-:W-:-:S07]  /*276e0*/  IMAD.MOV.U32 R44, RZ, RZ, R14 ;  /* 0x000000ffff2c7224 */ /* 0x000fce00078e000e */
[----:B------:R-:W-:Y:S05]  /*276f0*/  WARPSYNC.COLLECTIVE R15, `(.L_x_3428) ;  /* 0x000000000f087348 */ /* 0x000fea0003c00000 */
[----:B------:R0:W1:Y:S02]  /*27700*/  SHFL.IDX P6, R14, R13, R12, R11 ;  /* 0x0000000c0d0e7389 */ /* 0x00006400000c000b */
[----:B01----:R-:W-:Y:S01]  /*27710*/  ENDCOLLECTIVE ;  /* 0x000000000000791b */ /* 0x003fe20003800000 */
.L_x_3428:
        /* <DEDUP_REMOVED lines=8> */
.L_x_3429:
[----:B------:R-:W-:Y:S01]  /*277a0*/  IMAD.MOV.U32 R13, RZ, RZ, R53 ;  /* 0x000000ffff0d7224 */ /* 0x000fe200078e0035 */
[----:B------:R-:W-:Y:S01]  /*277b0*/  MOV R12, R0 ;  /* 0x00000000000c7202 */ /* 0x000fe20000000f00 */
[----:B------:R-:W-:-:S07]  /*277c0*/  IMAD.MOV.U32 R46, RZ, RZ, R14 ;  /* 0x000000ffff2e7224 */ /* 0x000fce00078e000e */
[----:B------:R-:W-:Y:S05]  /*277d0*/  WARPSYNC.COLLECTIVE R15, `(.L_x_3430) ;  /* 0x000000000f087348 */ /* 0x000fea0003c00000 */
[----:B------:R0:W1:Y:S02]  /*277e0*/  SHFL.IDX P6, R14, R13, R12, R11 ;  /* 0x0000000c0d0e7389 */ /* 0x00006400000c000b */
[----:B01----:R-:W-:Y:S01]  /*277f0*/  ENDCOLLECTIVE ;  /* 0x000000000000791b */ /* 0x003fe20003800000 */
.L_x_3430:
[----:B------:R-:W-:Y:S01]  /*27800*/  SEL R9, R49, R46, P0 ;  /* 0x0000002e31097207 */ /* 0x000fe20000000000 */
[----:B------:R-:W-:Y:S02]  /*27810*/  IMAD.MOV.U32 R13, RZ, RZ, R57 ;  /* 0x000000ffff0d7224 */ /* 0x000fe400078e0039 */
[----:B------:R-:W-:Y:S02]  /*27820*/  IMAD.MOV.U32 R12, RZ, RZ, R2 ;  /* 0x000000ffff0c7224 */ /* 0x000fe400078e0002 */
[----:B------:R-:W-:-:S07]  /*27830*/  IMAD.MOV.U32 R53, RZ, RZ, R14 ;  /* 0x000000ffff357224 */ /* 0x000fce00078e000e */
[----:B------:R-:W-:Y:S05]  /*27840*/  WARPSYNC.COLLECTIVE R15, `(.L_x_3431) ;  /* 0x000000000f087348 */ /* 0x000fea0003c00000 */
[----:B------:R0:W1:Y:S02]  /*27850*/  SHFL.IDX P6, R14, R13, R12, R11 ;  /* 0x0000000c0d0e7389 */ /* 0x00006400000c000b */
[----:B01----:R-:W-:Y:S01]  /*27860*/  ENDCOLLECTIVE ;  /* 0x000000000000791b */ /* 0x003fe20003800000 */
.L_x_3431:
[----:B------:R-:W-:Y:S01]  /*27870*/  MOV R13, R59 ;  /* 0x0000003b000d7202 */ /* 0x000fe20000000f00 */
[----:B------:R-:W-:Y:S02]  /*27880*/  IMAD.MOV.U32 R12, RZ, RZ, R0 ;  /* 0x000000ffff0c7224 */ /* 0x000fe400078e0000 */
[----:B------:R-:W-:-:S07]  /*27890*/  IMAD.MOV.U32 R48, RZ, RZ, R14 ;  /* 0x000000ffff307224 */ /* 0x000fce00078e000e */
[----:B------:R-:W-:Y:S05]  /*278a0*/  WARPSYNC.COLLECTIVE R15, `(.L_x_3432) ;  /* 0x000000000f087348 */ /* 0x000fea0003c00000 */
[----:B------:R0:W1:Y:S02]  /*278b0*/  SHFL.IDX P6, R14, R13, R12, R11 ;  /* 0x0000000c0d0e7389 */ /* 0x00006400000c000b */
[----:B01----:R-:W-:Y:S01]  /*278c0*/  ENDCOLLECTIVE ;  /* 0x000000000000791b */ /* 0x003fe20003800000 */
.L_x_3432:
        /* <DEDUP_REMOVED lines=8> */
.L_x_3433:
[----:B------:R-:W-:Y:S02]  /*27950*/  IMAD.MOV.U32 R13, RZ, RZ, R63 ;  /* 0x000000ffff0d7224 */ /* 0x000fe400078e003f */
[----:B------:R-:W-:Y:S01]  /*27960*/  IMAD.MOV.U32 R12, RZ, RZ, R0 ;  /* 0x000000ffff0c7224 */ /* 0x000fe200078e0000 */
[----:B------:R-:W-:-:S07]  /*27970*/  MOV R50, R14 ;  /* 0x0000000e00327202 */ /* 0x000fce0000000f00 */
[----:B------:R-:W-:Y:S05]  /*27980*/  WARPSYNC.COLLECTIVE R15, `(.L_x_3434) ;  /* 0x000000000f087348 */ /* 0x000fea0003c00000 */
[----:B------:R0:W1:Y:S02]  /*27990*/  SHFL.IDX P6, R14, R13, R12, R11 ;  /* 0x0000000c0d0e7389 */ /* 0x00006400000c000b */
[----:B01----:R-:W-:Y:S01]  /*279a0*/  ENDCOLLECTIVE ;  /* 0x000000000000791b */ /* 0x003fe20003800000 */
.L_x_3434:
        /* <DEDUP_REMOVED lines=8> */
.L_x_3435:
[----:B------:R-:W-:Y:S02]  /*27a30*/  IMAD.MOV.U32 R13, RZ, RZ, R67 ;  /* 0x000000ffff0d7224 */ /* 0x000fe400078e0043 */
[----:B------:R-:W-:Y:S02]  /*27a40*/  IMAD.MOV.U32 R12, RZ, RZ, R0 ;  /* 0x000000ffff0c7224 */ /* 0x000fe400078e0000 */
[----:B------:R-:W-:-:S07]  /*27a50*/  IMAD.MOV.U32 R52, RZ, RZ, R14 ;  /* 0x000000ffff347224 */ /* 0x000fce00078e000e */
[----:B------:R-:W-:Y:S05]  /*27a60*/  WARPSYNC.COLLECTIVE R15, `(.L_x_3436) ;  /* 0x000000000f087348 */ /* 0x000fea0003c00000 */
[----:B------:R0:W1:Y:S02]  /*27a70*/  SHFL.IDX P6, R14, R13, R12, R11 ;  /* 0x0000000c0d0e7389 */ /* 0x00006400000c000b */
[----:B01----:R-:W-:Y:S01]  /*27a80*/  ENDCOLLECTIVE ;  /* 0x000000000000791b */ /* 0x003fe20003800000 */
.L_x_3436:
        /* <DEDUP_REMOVED lines=8> */
.L_x_3437:
[----:B------:R-:W-:Y:S02]  /*27b10*/  IMAD.MOV.U32 R13, RZ, RZ, R71 ;  /* 0x000000ffff0d7224 */ /* 0x000fe400078e0047 */
[----:B------:R-:W-:Y:S02]  /*27b20*/  IMAD.MOV.U32 R12, RZ, RZ, R0 ;  /* 0x000000ffff0c7224 */ /* 0x000fe400078e0000 */
[----:B------:R-:W-:-:S07]  /*27b30*/  IMAD.MOV.U32 R56, RZ, RZ, R14 ;  /* 0x000000ffff387224 */ /* 0x000fce00078e000e */
[----:B------:R-:W-:Y:S05]  /*27b40*/  WARPSYNC.COLLECTIVE R15, `(.L_x_3438) ;  /* 0x000000000f087348 */ /* 0x000fea0003c00000 */
[----:B------:R0:W1:Y:S02]  /*27b50*/  SHFL.IDX P6, R14, R13, R12, R11 ;  /* 0x0000000c0d0e7389 */ /* 0x00006400000c000b */
[----:B01----:R-:W-:Y:S01]  /*27b60*/  ENDCOLLECTIVE ;  /* 0x000000000000791b */ /* 0x003fe20003800000 */
.L_x_3438:
[----:B------:R-:W-:Y:S01]  /*27b70*/  SEL R39, R56, R67, P0 ;  /* 0x0000004338277207 */ /* 0x000fe20000000000 */
[----:B------:R-:W-:Y:S02]  /*27b80*/  IMAD.MOV.U32 R13, RZ, RZ, R73 ;  /* 0x000000ffff0d7224 */ /* 0x000fe400078e0049 */
[----:B------:R-:W-:Y:S01]  /*27b90*/  IMAD.MOV.U32 R12, RZ, RZ, R2 ;  /* 0x000000ffff0c7224 */ /* 0x000fe200078e0002 */
[----:B------:R-:W-:-:S07]  /*27ba0*/  MOV R71, R14 ;  /* 0x0000000e00477202 */ /* 0x000fce0000000f00 */
[----:B------:R-:W-:Y:S05]  /*27bb0*/  WARPSYNC.COLLECTIVE R15, `(.L_x_3439) ;  /* 0x000000000f087348 */ /* 0x000fea0003c00000 */
[----:B------:R0:W1:Y:S02]  /*27bc0*/  SHFL.IDX P6, R14, R13, R12, R11 ;  /* 0x0000000c0d0e7389 */ /* 0x00006400000c000b */
[----:B01----:R-:W-:Y:S01]  /*27bd0*/  ENDCOLLECTIVE ;  /* 0x000000000000791b */ /* 0x003fe20003800000 */
.L_x_3439:
[----:B------:R-:W-:Y:S01]  /*27be0*/  IMAD.MOV.U32 R13, RZ, RZ, R75 ;  /* 0x000000ffff0d7224 */ /* 0x000fe200078e004b */
[----:B------:R-:W-:Y:S01]  /*27bf0*/  MOV R12, R0 ;  /* 0x00000000000c7202 */ /* 0x000fe20000000f00 */
[----:B------:R-:W-:-:S07]  /*27c00*/  IMAD.MOV.U32 R58, RZ, RZ, R14 ;  /* 0x000000ffff3a7224 */ /* 0x000fce00078e000e */
[----:B------:R-:W-:Y:S05]  /*27c10*/  WARPSYNC.COLLECTIVE R15, `(.L_x_3440) ;  /* 0x000000000f087348 */ /* 0x000fea0003c00000 */
[----:B------:R0:W1:Y:S02]  /*27c20*/  SHFL.IDX P6, R14, R13, R12, R11 ;  /* 0x0000000c0d0e7389 */ /* 0x00006400000c000b */
[----:B01----:R-:W-:Y:S01]  /*27c30*/  ENDCOLLECTIVE ;  /* 0x000000000000791b */ /* 0x003fe20003800000 */
.L_x_3440:
[----:B------:R-:W-:Y:S02]  /*27c40*/  IMAD.MOV.U32 R13, RZ, RZ, R77 ;  /* 0x000000ffff0d7224 */ /* 0x000fe400078e004d */
[----:B------:R-:W-:Y:S02]  /*27c50*/  IMAD.MOV.U32 R12, RZ, RZ, R2 ;  /* 0x000000ffff0c7224 */ /* 0x000fe400078e0002 */
[----:B------:R-:W-:-:S07]  /*27c60*/  IMAD.MOV.U32 R75, RZ, RZ, R14 ;  /* 0x000000ffff4b7224 */ /* 0x000fce00078e000e */
[----:B------:R-:W-:Y:S05]  /*27c70*/  WARPSYNC.COLLECTIVE R15, `(.L_x_3441) ;  /* 0x000000000f087348 */ /* 0x000fea0003c00000 */
[----:B------:R0:W1:Y:S02]  /*27c80*/  SHFL.IDX P6, R14, R13, R12, R11 ;  /* 0x0000000c0d0e7389 */ /* 0x00006400000c000b */
[----:B01----:R-:W-:Y:S01]  /*27c90*/  ENDCOLLECTIVE ;  /* 0x000000000000791b */ /* 0x003fe20003800000 */
.L_x_3441:
        /* <DEDUP_REMOVED lines=8> */
.L_x_3200:
[----:B------:R-:W-:Y:S02]  /*27d20*/  IMAD.MOV.U32 R13, RZ, RZ, R3 ;  /* 0x000000ffff0d7224 */ /* 0x000fe400078e0003 */
[----:B------:R-:W-:Y:S02]  /*27d30*/  IMAD.MOV.U32 R12, RZ, RZ, RZ ;  /* 0x000000ffff0c7224 */ /* 0x000fe400078e00ff */
[----:B------:R-:W-:Y:S02]  /*27d40*/  IMAD.MOV.U32 R11, RZ, RZ, 0x181f ;  /* 0x0000181fff0b7424 */ /* 0x000fe400078e00ff */
[----:B------:R-:W-:-:S07]  /*27d50*/  IMAD.MOV.U32 R15, RZ, RZ, -0x1 ;  /* 0xffffffffff0f7424 */ /* 0x000fce00078e00ff */
[----:B01----:R-:W-:Y:S05]  /*27d60*/  WARPSYNC.COLLECTIVE R15, `(.L_x_3443) ;  /* 0x000000000f087348 */ /* 0x003fea0003c00000 */
[----:B------:R2:W3:Y:S02]  /*27d70*/  SHFL.IDX P6, R14, R13, R12, R11 ;  /* 0x0000000c0d0e7389 */ /* 0x0004e400000c000b */
[----:B0123--:R-:W-:Y:S01]  /*27d80*/  ENDCOLLECTIVE ;  /* 0x000000000000791b */ /* 0x00ffe20003800000 */
.L_x_3443:
[----:B------:R-:W-:Y:S01]  /*27d90*/  IMAD.MOV.U32 R13, RZ, RZ, R2 ;  /* 0x000000ffff0d7224 */ /* 0x000fe200078e0002 */
[----:B------:R-:W-:-:S07]  /*27da0*/  MOV R0, R14 ;  /* 0x0000000e00007202 */ /* 0x000fce0000000f00 */
[----:B------:R-:W-:Y:S05]  /*27db0*/  WARPSYNC.COLLECTIVE R15, `(.L_x_3444) ;  /* 0x000000000f087348 */ /* 0x000fea0003c00000 */
[----:B------:R0:W1:Y:S02]  /*27dc0*/  SHFL.IDX P6, R14, R13, R12, R11 ;  /* 0x0000000c0d0e7389 */ /* 0x00006400000c000b */
[----:B01----:R-:W-:Y:S01]  /*27dd0*/  ENDCOLLECTIVE ;  /* 0x000000000000791b */ /* 0x003fe20003800000 */
.L_x_3444:
[----:B------:R-:W-:Y:S05]  /*27de0*/  BRA `(.L_x_3445) ;  /* 0xffffff5400287947 */ /* 0x000fea000383ffff */
.L_x_3203:
[----:B------:R-:W-:Y:S01]  /*27df0*/  BSSY B1, `(.L_x_3446) ;  /* 0x0000008000017945 */ /* 0x000fe20003800000 */
[----:B------:R-:W-:Y:S01]  /*27e00*/  IMAD.MOV.U32 R13, RZ, RZ, R3 ;  /* 0x000000ffff0d7224 */ /* 0x000fe200078e0003 */
[----:B---3--:R-:W-:Y:S01]  /*27e10*/  MOV R15, 0xffffffff ;  /* 0xffffffff000f7802 */ /* 0x008fe20000000f00 */
[----:B------:R-:W-:Y:S02]  /*27e20*/  IMAD.MOV.U32 R12, RZ, RZ, 0x1 ;  /* 0x00000001ff0c7424 */ /* 0x000fe400078e00ff */
[----:B------:R-:W-:-:S07]  /*27e30*/  IMAD.MOV.U32 R11, RZ, RZ, 0x181f ;  /* 0x0000181fff0b7424 */ /* 0x000fce00078e00ff */
[----:B012-4-:R-:W-:Y:S05]  /*27e40*/  WARPSYNC.COLLECTIVE R15, `(.L_x_3447) ;  /* 0x000000000f087348 */ /* 0x017fea0003c00000 */
[----:B----4-:R3:W4:Y:S02]  /*27e50*/  SHFL.IDX P6, R14, R13, R12, R11 ;  /* 0x0000000c0d0e7389 */ /* 0x01072400000c000b */
[----:B01234-:R-:W-:Y:S01]  /*27e60*/  ENDCOLLECTIVE ;  /* 0x000000000000791b */ /* 0x01ffe20003800000 */
.L_x_3447:
[----:B------:R-:W-:Y:S05]  /*27e70*/  BSYNC B1 ;  /* 0x0000000000017941 */ /* 0x000fea0003800000 */
.L_x_3446:
        /* <DEDUP_REMOVED lines=8> */
.L_x_3448:
[----:B------:R-:W-:Y:S05]  /*27f00*/  BRA `(.L_x_3449) ;  /* 0xffffff5400347947 */ /* 0x000fea000383ffff */
.L_x_3206:
        /* <DEDUP_REMOVED lines=8> */
.L_x_3451:
[----:B------:R-:W-:Y:S05]  /*27f90*/  BSYNC B1 ;  /* 0x0000000000017941 */ /* 0x000fea0003800000 */
.L_x_3450:
        /* <DEDUP_REMOVED lines=8> */
.L_x_3452:
[----:B------:R-:W-:Y:S05]  /*28020*/  BRA `(.L_x_3453) ;  /* 0xffffff54003c7947 */ /* 0x000fea000383ffff */
.L_x_3209:
[----:B------:R-:W-:Y:S01]  /*28030*/  BSSY B1, `(.L_x_3454) ;  /* 0x0000008000017945 */ /* 0x000fe20003800000 */
[----:B------:R-:W-:Y:S01]  /*28040*/  MOV R13, R3 ;  /* 0x00000003000d7202 */ /* 0x000fe20000000f00 */
[----:B------:R-:W-:Y:S02]  /*28050*/  IMAD.MOV.U32 R12, RZ, RZ, 0x3 ;  /* 0x00000003ff0c7424 */ /* 0x000fe400078e00ff */
[----:B------:R-:W-:Y:S02]  /*28060*/  IMAD.MOV.U32 R11, RZ, RZ, 0x181f ;  /* 0x0000181fff0b7424 */ /* 0x000fe400078e00ff */
[----:B0-----:R-:W-:-:S07]  /*28070*/  IMAD.MOV.U32 R15, RZ, RZ, -0x1 ;  /* 0xffffffffff0f7424 */ /* 0x001fce00078e00ff */
[----:B-1234-:R-:W-:Y:S05]  /*28080*/  WARPSYNC.COLLECTIVE R15, `(.L_x_3455) ;  /* 0x000000000f087348 */ /* 0x01efea0003c00000 */
[----:B------:R0:W0:Y:S02]  /*28090*/  SHFL.IDX P6, R14, R13, R12, R11 ;  /* 0x0000000c0d0e7389 */ /* 0x00002400000c000b */
[----:B01234-:R-:W-:Y:S01]  /*280a0*/  ENDCOLLECTIVE ;  /* 0x000000000000791b */ /* 0x01ffe20003800000 */
.L_x_3455:
[----:B------:R-:W-:Y:S05]  /*280b0*/  BSYNC B1 ;  /* 0x0000000000017941 */ /* 0x000fea0003800000 */
.L_x_3454:
        /* <DEDUP_REMOVED lines=8> */
.L_x_3456:
[----:B------:R-:W-:Y:S05]  /*28140*/  BRA `(.L_x_3457) ;  /* 0xffffff5400447947 */ /* 0x000fea000383ffff */
.L_x_3225:
[----:B0-----:R-:W0:Y:S01]  /*28150*/  S2R R8, SR_TID.X ;  /* 0x0000000000087919 */ /* 0x001e220000002100 */
[----:B------:R-:W-:Y:S01]  /*28160*/  BSSY B1, `(.L_x_3458) ;  /* 0x000000a000017945 */ /* 0x000fe20003800000 */
[----:B------:R-:W-:Y:S01]  /*28170*/  MOV R12, RZ ;  /* 0x000000ff000c7202 */ /* 0x000fe20000000f00 */
[----:B------:R-:W-:Y:S02]  /*28180*/  IMAD.MOV.U32 R11, RZ, RZ, 0x1f ;  /* 0x0000001fff0b7424 */ /* 0x000fe400078e00ff */
[----:B------:R-:W-:Y:S01]  /*28190*/  IMAD.MOV.U32 R15, RZ, RZ, -0x1 ;  /* 0xffffffffff0f7424 */ /* 0x000fe200078e00ff */
[----:B0-----:R-:W-:-:S04]  /*281a0*/  SHF.R.U32.HI R8, RZ, 0x5, R8 ;  /* 0x00000005ff087819 */ /* 0x001fc80000011608 */
[----:B------:R-:W-:-:S05]  /*281b0*/  LOP3.LUT R8, R8, 0x3, RZ, 0xc0, !PT ;  /* 0x0000000308087812 */ /* 0x000fca00078ec0ff */
[----:B------:R-:W-:-:S07]  /*281c0*/  IMAD.MOV.U32 R13, RZ, RZ, R8 ;  /* 0x000000ffff0d7224 */ /* 0x000fce00078e0008 */
[----:B------:R-:W-:Y:S05]  /*281d0*/  WARPSYNC.COLLECTIVE R15, `(.L_x_3459) ;  /* 0x000000000f087348 */ /* 0x000fea0003c00000 */
[----:B------:R0:W1:Y:S02]  /*281e0*/  SHFL.IDX P6, R14, R13, R12, R11 ;  /* 0x0000000c0d0e7389 */ /* 0x00006400000c000b */
[----:B01----:R-:W-:Y:S01]  /*281f0*/  ENDCOLLECTIVE ;  /* 0x000000000000791b */ /* 0x003fe20003800000 */
.L_x_3459:
[----:B------:R-:W-:Y:S05]  /*28200*/  BSYNC B1 ;  /* 0x0000000000017941 */ /* 0x000fea0003800000 */
.L_x_3458:
[----:B------:R-:W-:Y:S05]  /*28210*/  BRA `(.L_x_3460) ;  /* 0xffffff6800ec7947 */ /* 0x000fea000383ffff */
.L_x_3227:
[----:B------:R-:W-:Y:S01]  /*28220*/  BSSY B1, `(.L_x_3461) ;  /* 0x0000006000017945 */ /* 0x000fe20003800000 */
[----:B------:R-:W-:-:S07]  /*28230*/  IMAD.MOV.U32 R15, RZ, RZ, -0x1 ;  /* 0xffffffffff0f7424 */ /* 0x000fce00078e00ff */
[----:B01----:R-:W-:Y:S05]  /*28240*/  WARPSYNC.COLLECTIVE R15, `(.L_x_3462) ;  /* 0x000000000f0c7348 */ /* 0x003fea0003c00000 */
[----:B------:R-:W-:Y:S02]  /*28250*/  ELECT P6, UR62, PT ;  /* 0x00000000003e782f */ /* 0x000fe400038c0000 */
[----:B------:R-:W-:Y:S01]  /*28260*/  MOV R14, UR62 ;  /* 0x0000003e000e7c02 */ /* 0x000fe20008000f00 */
[----:B01----:R-:W-:Y:S10]  /*28270*/  ENDCOLLECTIVE ;  /* 0x000000000000791b */ /* 0x003ff40003800000 */
.L_x_3462:
[----:B------:R-:W-:Y:S05]  /*28280*/  BSYNC B1 ;  /* 0x0000000000017941 */ /* 0x000fea0003800000 */
.L_x_3461:
[----:B------:R-:W-:Y:S05]  /*28290*/  BRA `(.L_x_3226) ;  /* 0xffffff6800e47947 */ /* 0x000fea000383ffff */
.L_x_3229:
[----:B-1----:R1:W2:Y:S02]  /*282a0*/  SYNCS.PHASECHK.TRANS64.TRYWAIT P0, [R22+URZ+0x22820], R6 ;  /* 0x02282006160075a7 */ /* 0x0022a4000800017f */
[----:B--2---:R-:W-:Y:S05]  /*282b0*/  @!P0 NANOSLEEP.SYNCS 0x989680 ;  /* 0x009896800000895d */ /* 0x004fea0003900000 */
[----:B------:R-:W2:Y:S02]  /*282c0*/  @!P0 SYNCS.PHASECHK.TRANS64 P0, [R22+URZ+0x22820], R6 ;  /* 0x02282006160085a7 */ /* 0x000ea4000800007f */
[----:B--2---:R-:W-:Y:S05]  /*282d0*/  @!P0 BRA `(.L_x_3229) ;  /* 0xfffffffc00f08947 */ /* 0x004fea000383ffff */
[----:B------:R-:W-:Y:S05]  /*282e0*/  BRA `(.L_x_3463) ;  /* 0xffffff6800f47947 */ /* 0x000fea000383ffff */
.L_x_3233:
[----:B0-----:R0:W1:Y:S02]  /*282f0*/  SYNCS.PHASECHK.TRANS64.TRYWAIT P0, [R6+URZ+0x228a0], R7 ;  /* 0x0228a007060075a7 */ /* 0x001064000800017f */
[----:B-1----:R-:W-:Y:S05]  /*28300*/  @!P0 NANOSLEEP.SYNCS 0x989680 ;  /* 0x009896800000895d */ /* 0x002fea0003900000 */
[----:B------:R-:W1:Y:S02]  /*28310*/  @!P0 SYNCS.PHASECHK.TRANS64 P0, [R6+URZ+0x228a0], R7 ;  /* 0x0228a007060085a7 */ /* 0x000e64000800007f */
[----:B-1----:R-:W-:Y:S05]  /*28320*/  @!P0 BRA `(.L_x_3233) ;  /* 0xfffffffc00f08947 */ /* 0x002fea000383ffff */
[----:B------:R-:W-:Y:S05]  /*28330*/  BRA `(.L_x_3464) ;  /* 0xffffff6c000c7947 */ /* 0x000fea000383ffff */
.L_x_3238:
[----:B-1----:R1:W2:Y:S02]  /*28340*/  SYNCS.PHASECHK.TRANS64.TRYWAIT P0, [R6+URZ+0x228c0], R7 ;  /* 0x0228c007060075a7 */ /* 0x0022a4000800017f */
[----:B--2---:R-:W-:Y:S05]  /*28350*/  @!P0 NANOSLEEP.SYNCS 0x989680 ;  /* 0x009896800000895d */ /* 0x004fea0003900000 */
[----:B------:R-:W2:Y:S02]  /*28360*/  @!P0 SYNCS.PHASECHK.TRANS64 P0, [R6+URZ+0x228c0], R7 ;  /* 0x0228c007060085a7 */ /* 0x000ea4000800007f */
[----:B--2---:R-:W-:Y:S05]  /*28370*/  @!P0 BRA `(.L_x_3238) ;  /* 0xfffffffc00f08947 */ /* 0x004fea000383ffff */
[----:B------:R-:W-:Y:S05]  /*28380*/  BRA `(.L_x_3465) ;  /* 0xffffff6c00887947 */ /* 0x000fea000383ffff */
.L_x_3245:
[----:B0-----:R0:W1:Y:S02]  /*28390*/  SYNCS.PHASECHK.TRANS64.TRYWAIT P1, [R6+URZ+0x228a0], R7 ;  /* 0x0228a007060075a7 */ /* 0x001064000802017f */
[----:B-1----:R-:W-:Y:S05]  /*283a0*/  @!P1 NANOSLEEP.SYNCS 0x989680 ;  /* 0x009896800000995d */ /* 0x002fea0003900000 */
[----:B------:R-:W1:Y:S02]  /*283b0*/  @!P1 SYNCS.PHASECHK.TRANS64 P1, [R6+URZ+0x228a0], R7 ;  /* 0x0228a007060095a7 */ /* 0x000e64000802007f */
[----:B-1----:R-:W-:Y:S05]  /*283c0*/  @!P1 BRA `(.L_x_3245) ;  /* 0xfffffffc00f09947 */ /* 0x002fea000383ffff */
[----:B------:R-:W-:Y:S05]  /*283d0*/  BRA `(.L_x_3466) ;  /* 0xffffff7000447947 */ /* 0x000fea000383ffff */
.L_x_3250:
[----:B-1----:R1:W2:Y:S02]  /*283e0*/  SYNCS.PHASECHK.TRANS64.TRYWAIT P1, [R6+URZ+0x228c0], R7 ;  /* 0x0228c007060075a7 */ /* 0x0022a4000802017f */
[----:B--2---:R-:W-:Y:S05]  /*283f0*/  @!P1 NANOSLEEP.SYNCS 0x989680 ;  /* 0x009896800000995d */ /* 0x004fea0003900000 */
[----:B------:R-:W2:Y:S02]  /*28400*/  @!P1 SYNCS.PHASECHK.TRANS64 P1, [R6+URZ+0x228c0], R7 ;  /* 0x0228c007060095a7 */ /* 0x000ea4000802007f */
[----:B--2---:R-:W-:Y:S05]  /*28410*/  @!P1 BRA `(.L_x_3250) ;  /* 0xfffffffc00f09947 */ /* 0x004fea000383ffff */
[----:B------:R-:W-:Y:S05]  /*28420*/  BRA `(.L_x_3467) ;  /* 0xffffff7000bc7947 */ /* 0x000fea000383ffff */
.L_x_3265:
[----:B------:R-:W0:Y:S01]  /*28430*/  S2R R20, SR_TID.X ;  /* 0x0000000000147919 */ /* 0x000e220000002100 */
[----:B------:R-:W-:Y:S01]  /*28440*/  BSSY B0, `(.L_x_3468) ;  /* 0x000000a000007945 */ /* 0x000fe20003800000 */
[----:B------:R-:W-:Y:S02]  /*28450*/  IMAD.MOV.U32 R11, RZ, RZ, 0x1f ;  /* 0x0000001fff0b7424 */ /* 0x000fe400078e00ff */
[----:B------:R-:W-:Y:S01]  /*28460*/  IMAD.MOV.U32 R15, RZ, RZ, -0x1 ;  /* 0xffffffffff0f7424 */ /* 0x000fe200078e00ff */
[----:B0-----:R-:W-:-:S04]  /*28470*/  SHF.R.U32.HI R12, RZ, 0x5, R20 ;  /* 0x00000005ff0c7819 */ /* 0x001fc80000011614 */
[----:B------:R-:W-:-:S05]  /*28480*/  LOP3.LUT R12, R12, 0x3, RZ, 0xc0, !PT ;  /* 0x000000030c0c7812 */ /* 0x000fca00078ec0ff */
[----:B------:R-:W-:Y:S01]  /*28490*/  IMAD.MOV.U32 R13, RZ, RZ, R12 ;  /* 0x000000ffff0d7224 */ /* 0x000fe200078e000c */
[----:B------:R-:W-:-:S07]  /*284a0*/  MOV R12, RZ ;  /* 0x000000ff000c7202 */ /* 0x000fce0000000f00 */
[----:B-----5:R-:W-:Y:S05]  /*284b0*/  WARPSYNC.COLLECTIVE R15, `(.L_x_3469) ;  /* 0x000000000f087348 */ /* 0x020fea0003c00000 */
[----:B------:R0:W1:Y:S02]  /*284c0*/  SHFL.IDX P6, R14, R13, R12, R11 ;  /* 0x0000000c0d0e7389 */ /* 0x00006400000c000b */
[----:B01---5:R-:W-:Y:S01]  /*284d0*/  ENDCOLLECTIVE ;  /* 0x000000000000791b */ /* 0x023fe20003800000 */
.L_x_3469:
[----:B------:R-:W-:Y:S05]  /*284e0*/  BSYNC B0 ;  /* 0x0000000000007941 */ /* 0x000fea0003800000 */
.L_x_3468:
[----:B------:R-:W-:Y:S05]  /*284f0*/  BRA `(.L_x_3470) ;  /* 0xffffff80003c7947 */ /* 0x000fea000383ffff */
.L_x_3268:
[----:B0-----:R-:W2:Y:S02]  /*28500*/  LDL R0, [R1+0x30] ;  /* 0x0000300001007983 */ /* 0x001ea40000100800 */
[----:B--2---:R0:W1:Y:S02]  /*28510*/  SYNCS.PHASECHK.TRANS64.TRYWAIT P0, [R6+URZ+0x22880], R0 ;  /* 0x02288000060075a7 */ /* 0x004064000800017f */
[----:B-1----:R-:W-:Y:S05]  /*28520*/  @!P0 NANOSLEEP.SYNCS 0x989680 ;  /* 0x009896800000895d */ /* 0x002fea0003900000 */
[----:B------:R-:W1:Y:S02]  /*28530*/  @!P0 SYNCS.PHASECHK.TRANS64 P0, [R6+URZ+0x22880], R0 ;  /* 0x02288000060085a7 */ /* 0x000e64000800007f */
[----:B-1----:R-:W-:Y:S05]  /*28540*/  @!P0 BRA `(.L_x_3268) ;  /* 0xfffffffc00ec8947 */ /* 0x002fea000383ffff */
[----:B------:R-:W-:Y:S05]  /*28550*/  BRA `(.L_x_3471) ;  /* 0xffffff8000587947 */ /* 0x000fea000383ffff */
.L_x_3269:
        /* <DEDUP_REMOVED lines=8> */
.L_x_3473:
[----:B------:R-:W-:Y:S05]  /*285e0*/  BSYNC B0 ;  /* 0x0000000000007941 */ /* 0x000fea0003800000 */
.L_x_3472:
[----:B------:R-:W-:Y:S01]  /*285f0*/  IMAD.MOV.U32 R13, RZ, RZ, R2 ;  /* 0x000000ffff0d7224 */ /* 0x000fe200078e0002 */
[----:B------:R-:W-:Y:S01]  /*28600*/  MOV R11, 0x181f ;  /* 0x0000181f000b7802 */ /* 0x000fe20000000f00 */
[----:B------:R-:W-:Y:S01]  /*28610*/  IMAD.MOV.U32 R12, RZ, RZ, RZ ;  /* 0x000000ffff0c7224 */ /* 0x000fe200078e00ff */
[----:B------:R-:W-:Y:S01]  /*28620*/  ISETP.GE.AND P2, PT, R9, 0x21, PT ;  /* 0x000000210900780c */ /* 0x000fe20003f46270 */
[----:B------:R-:W-:Y:S01]  /*28630*/  IMAD.MOV.U32 R15, RZ, RZ, -0x1 ;  /* 0xffffffffff0f7424 */ /* 0x000fe200078e00ff */
[----:B------:R-:W-:Y:S01]  /*28640*/  LOP3.LUT R23, R23, 0xffffffef, RZ, 0xc0, !PT ;  /* 0xffffffef17177812 */ /* 0x000fe200078ec0ff */
[----:B------:R-:W-:Y:S01]  /*28650*/  IMAD.MOV.U32 R3, RZ, RZ, R14 ;  /* 0x000000ffff037224 */ /* 0x000fe200078e000e */
[----:B------:R-:W-:-:S13]  /*28660*/  ISETP.GE.AND P3, PT, R9, 0x91, PT ;  /* 0x000000910900780c */ /* 0x000fda0003f66270 */
[----:B------:R-:W-:Y:S05]  /*28670*/  WARPSYNC.COLLECTIVE R15, `(.L_x_3474) ;  /* 0x000000000f087348 */ /* 0x000fea0003c00000 */
[----:B------:R0:W1:Y:S02]  /*28680*/  SHFL.IDX P6, R14, R13, R12, R11 ;  /* 0x0000000c0d0e7389 */ /* 0x00006400000c000b */
[----:B01----:R-:W-:Y:S01]  /*28690*/  ENDCOLLECTIVE ;  /* 0x000000000000791b */ /* 0x003fe20003800000 */
.L_x_3474:
[C---:B------:R-:W-:Y:S02]  /*286a0*/  ISETP.GE.AND P5, PT, R9.reuse, 0x31, PT ;  /* 0x000000310900780c */ /* 0x040fe40003fa6270 */
[----:B------:R-:W-:Y:S02]  /*286b0*/  ISETP.GE.AND P4, PT, R9, 0x61, PT ;  /* 0x000000610900780c */ /* 0x000fe40003f86270 */
        /* <DEDUP_REMOVED lines=8> */
.L_x_3475:
        /* <DEDUP_REMOVED lines=11> */
.L_x_3476:
        /* <DEDUP_REMOVED lines=8> */
.L_x_3477:
        /* <DEDUP_REMOVED lines=10> */
.L_x_3478:
        /* <DEDUP_REMOVED lines=8> */
.L_x_3479:
[----:B------:R-:W-:Y:S02]  /*28990*/  ISETP.LT.OR P1, PT, R9, 0x21, P0 ;  /* 0x000000210900780c */ /* 0x000fe40000721670 */
[----:B------:R-:W-:-:S11]  /*289a0*/  MOV R13, R2 ;  /* 0x00000002000d7202 */ /* 0x000fd60000000f00 */
        /* <DEDUP_REMOVED lines=8> */
.L_x_3480:
        /* <DEDUP_REMOVED lines=8> */
.L_x_3481:
        /* <DEDUP_REMOVED lines=10> */
.L_x_3482:
[----:B------:R-:W-:Y:S02]  /*28b50*/  IMAD.MOV.U32 R13, RZ, RZ, R0 ;  /* 0x000000ffff0d7224 */ /* 0x000fe400078e0000 */
[----:B------:R-:W-:-:S05]  /*28b60*/  IMAD.MOV.U32 R12, RZ, RZ, R14 ;  /* 0x000000ffff0c7224 */ /* 0x000fca00078e000e */
[----:B------:R-:W-:Y:S02]  /*28b70*/  IADD3 R26, P1, R31, R12, RZ ;  /* 0x0000000c1f1a7210 */ /* 0x000fe40007f3e0ff */
[----:B------:R-:W-:-:S03]  /*28b80*/  MOV R12, 0x5 ;  /* 0x00000005000c7802 */ /* 0x000fc60000000f00 */
[----:B------:R-:W-:Y:S01]  /*28b90*/  IMAD.X R27, RZ, RZ, R21, P1 ;  /* 0x000000ffff1b7224 */ /* 0x000fe200008e0615 */
[----:B------:R-:W-:-:S13]  /*28ba0*/  ISETP.LT.OR P1, PT, R9, 0x41, P0 ;  /* 0x000000410900780c */ /* 0x000fda0000721670 */
[----:B------:R-:W-:Y:S05]  /*28bb0*/  WARPSYNC.COLLECTIVE R15, `(.L_x_3483) ;  /* 0x000000000f087348 */ /* 0x000fea0003c00000 */
[----:B------:R0:W1:Y:S02]  /*28bc0*/  SHFL.IDX P6, R14, R13, R12, R11 ;  /* 0x0000000c0d0e7389 */ /* 0x00006400000c000b */
[----:B01----:R-:W-:Y:S01]  /*28bd0*/  ENDCOLLECTIVE ;  /* 0x000000000000791b */ /* 0x003fe20003800000 */
.L_x_3483:
        /* <DEDUP_REMOVED lines=9> */
.L_x_3484:
        /* <DEDUP_REMOVED lines=8> */
.L_x_3485:
        /* <DEDUP_REMOVED lines=10> */
.L_x_3486:
        /* <DEDUP_REMOVED lines=8> */
.L_x_3487:
        /* <DEDUP_REMOVED lines=10> */
.L_x_3488:
[----:B------:R-:W-:Y:S02]  /*28eb0*/  IMAD.MOV.U32 R13, RZ, RZ, R10 ;  /* 0x000000ffff0d7224 */ /* 0x000fe400078e000a */
[----:B------:R-:W-:Y:S01]  /*28ec0*/  IMAD.MOV.U32 R12, RZ, RZ, RZ ;  /* 0x000000ffff0c7224 */ /* 0x000fe200078e00ff */
[----:B------:R-:W-:-:S07]  /*28ed0*/  MOV R2, R14 ;  /* 0x0000000e00027202 */ /* 0x000fce0000000f00 */
[----:B------:R-:W-:Y:S05]  /*28ee0*/  WARPSYNC.COLLECTIVE R15, `(.L_x_3489) ;  /* 0x000000000f087348 */ /* 0x000fea0003c00000 */
[----:B------:R0:W1:Y:S02]  /*28ef0*/  SHFL.IDX P6, R14, R13, R12, R11 ;  /* 0x0000000c0d0e7389 */ /* 0x00006400000c000b */
[----:B01----:R-:W-:Y:S01]  /*28f00*/  ENDCOLLECTIVE ;  /* 0x000000000000791b */ /* 0x003fe20003800000 */
.L_x_3489:
[----:B------:R-:W-:-:S05]  /*28f10*/  IADD3 R26, P1, R31, R2, RZ ;  /* 0x000000021f1a7210 */ /* 0x000fca0007f3e0ff */
[----:B------:R-:W-:Y:S01]  /*28f20*/  IMAD.X R27, RZ, RZ, R0, P1 ;  /* 0x000000ffff1b7224 */ /* 0x000fe200008e0600 */
        /* <DEDUP_REMOVED lines=10> */
.L_x_3490:
        /* <DEDUP_REMOVED lines=9> */
.L_x_3491:
        /* <DEDUP_REMOVED lines=11> */
.L_x_3492:
        /* <DEDUP_REMOVED lines=14> */
.L_x_3274:
[----:B--2---:R-:W2:Y:S02]  /*291f0*/  LDL R0, [R1+0x30] ;  /* 0x0000300001007983 */ /* 0x004ea40000100800 */
[----:B--2---:R2:W3:Y:S02]  /*29200*/  SYNCS.PHASECHK.TRANS64.TRYWAIT P0, [R6+URZ+0x22840], R0 ;  /* 0x02284000060075a7 */ /* 0x0044e4000800017f */
[----:B---3--:R-:W-:Y:S05]  /*29210*/  @!P0 NANOSLEEP.SYNCS 0x989680 ;  /* 0x009896800000895d */ /* 0x008fea0003900000 */
[----:B------:R-:W3:Y:S02]  /*29220*/  @!P0 SYNCS.PHASECHK.TRANS64 P0, [R6+URZ+0x22840], R0 ;  /* 0x02284000060085a7 */ /* 0x000ee4000800007f */
[----:B---3--:R-:W-:Y:S05]  /*29230*/  @!P0 BRA `(.L_x_3274) ;  /* 0xfffffffc00ec8947 */ /* 0x008fea000383ffff */
[----:B------:R-:W-:Y:S05]  /*29240*/  BRA `(.L_x_3494) ;  /* 0xffffff7c00887947 */ /* 0x000fea000383ffff */
.L_x_3275:
        /* <DEDUP_REMOVED lines=8> */
.L_x_3496:
[----:B------:R-:W-:Y:S05]  /*292d0*/  BSYNC B0 ;  /* 0x0000000000007941 */ /* 0x000fea0003800000 */
.L_x_3495:
        /* <DEDUP_REMOVED lines=8> */
.L_x_3497:
[----:B------:R-:W-:Y:S01]  /*29360*/  IMAD.MOV.U32 R13, RZ, RZ, R7 ;  /* 0x000000ffff0d7224 */ /* 0x000fe200078e0007 */
[----:B------:R-:W-:Y:S02]  /*29370*/  MOV R12, 0x1 ;  /* 0x00000001000c7802 */ /* 0x000fe40000000f00 */
        /* <DEDUP_REMOVED lines=14> */
.L_x_3498:
[----:B------:R-:W-:Y:S02]  /*29460*/  IMAD.MOV.U32 R13, RZ, RZ, R8 ;  /* 0x000000ffff0d7224 */ /* 0x000fe400078e0008 */
[----:B------:R-:W-:-:S07]  /*29470*/  IMAD.MOV.U32 R4, RZ, RZ, R14 ;  /* 0x000000ffff047224 */ /* 0x000fce00078e000e */
[----:B------:R-:W-:Y:S05]  /*29480*/  WARPSYNC.COLLECTIVE R15, `(.L_x_3499) ;  /* 0x000000000f087348 */ /* 0x000fea0003c00000 */
[----:B------:R0:W1:Y:S02]  /*29490*/  SHFL.IDX P6, R14, R13, R12, R11 ;  /* 0x0000000c0d0e7389 */ /* 0x00006400000c000b */
[----:B01----:R-:W-:Y:S01]  /*294a0*/  ENDCOLLECTIVE ;  /* 0x000000000000791b */ /* 0x003fe20003800000 */
.L_x_3499:
        /* <DEDUP_REMOVED lines=16> */
.L_x_3500:
[----:B------:R-:W-:Y:S02]  /*295b0*/  IMAD.MOV.U32 R13, RZ, RZ, R8 ;  /* 0x000000ffff0d7224 */ /* 0x000fe400078e0008 */
[----:B------:R-:W-:-:S07]  /*295c0*/  IMAD.MOV.U32 R4, RZ, RZ, R14 ;  /* 0x000000ffff047224 */ /* 0x000fce00078e000e */
[----:B------:R-:W-:Y:S05]  /*295d0*/  WARPSYNC.COLLECTIVE R15, `(.L_x_3501) ;  /* 0x000000000f087348 */ /* 0x000fea0003c00000 */
[----:B------:R0:W1:Y:S02]  /*295e0*/  SHFL.IDX P6, R14, R13, R12, R11 ;  /* 0x0000000c0d0e7389 */ /* 0x00006400000c000b */
[----:B01----:R-:W-:Y:S01]  /*295f0*/  ENDCOLLECTIVE ;  /* 0x000000000000791b */ /* 0x003fe20003800000 */
.L_x_3501:
[----:B------:R-:W-:Y:S02]  /*29600*/  IMAD.MOV.U32 R13, RZ, RZ, R7 ;  /* 0x000000ffff0d7224 */ /* 0x000fe400078e0007 */
[----:B------:R-:W-:Y:S01]  /*29610*/  IMAD.MOV.U32 R12, RZ, RZ, 0x3 ;  /* 0x00000003ff0c7424 */ /* 0x000fe200078e00ff */
[----:B------:R-:W-:Y:S01]  /*29620*/  LOP3.LUT P6, RZ, R23, 0x8, RZ, 0xc0, !PT ;  /* 0x0000000817ff7812 */ /* 0x000fe200078cc0ff */
[----:B------:R-:W-:-:S12]  /*29630*/  IMAD.MOV.U32 R5, RZ, RZ, R14 ;  /* 0x000000ffff057224 */ /* 0x000fd800078e000e */
[----:B------:R-:W-:-:S04]  /*29640*/  @P6 IADD3 R5, P0, R31, R5, RZ ;  /* 0x000000051f056210 */ /* 0x000fc80007f1e0ff */
[----:B------:R-:W-:-:S04]  /*29650*/  @P6 IADD3.X R4, RZ, R4, RZ, P0, !PT ;  /* 0x00000004ff046210 */ /* 0x000fc800007fe4ff */
        /* <DEDUP_REMOVED lines=10> */
.L_x_3502:
[----:B------:R-:W-:Y:S02]  /*29700*/  IMAD.MOV.U32 R13, RZ, RZ, R8 ;  /* 0x000000ffff0d7224 */ /* 0x000fe400078e0008 */
[----:B------:R-:W-:-:S07]  /*29710*/  IMAD.MOV.U32 R4, RZ, RZ, R14 ;  /* 0x000000ffff047224 */ /* 0x000fce00078e000e */
[----:B------:R-:W-:Y:S05]  /*29720*/  WARPSYNC.COLLECTIVE R15, `(.L_x_3503) ;  /* 0x000000000f087348 */ /* 0x000fea0003c00000 */
[----:B------:R0:W1:Y:S02]  /*29730*/  SHFL.IDX P6, R14, R13, R12, R11 ;  /* 0x0000000c0d0e7389 */ /* 0x00006400000c000b */
[----:B01----:R-:W-:Y:S01]  /*29740*/  ENDCOLLECTIVE ;  /* 0x000000000000791b */ /* 0x003fe20003800000 */
.L_x_3503:
[----:B------:R-:W-:Y:S02]  /*29750*/  IMAD.MOV.U32 R13, RZ, RZ, R7 ;  /* 0x000000ffff0d7224 */ /* 0x000fe400078e0007 */
[----:B------:R-:W-:Y:S01]  /*29760*/  IMAD.MOV.U32 R12, RZ, RZ, 0x4 ;  /* 0x00000004ff0c7424 */ /* 0x000fe200078e00ff */
[----:B------:R-:W-:-:S07]  /*29770*/  MOV R5, R14 ;  /* 0x0000000e00057202 */ /* 0x000fce0000000f00 */
[----:B------:R-:W-:Y:S05]  /*29780*/  WARPSYNC.COLLECTIVE R15, `(.L_x_3504) ;  /* 0x000000000f087348 */ /* 0x000fea0003c00000 */
[----:B------:R0:W1:Y:S02]  /*29790*/  SHFL.IDX P6, R14, R13, R12, R11 ;  /* 0x0000000c0d0e7389 */ /* 0x00006400000c000b */
[----:B01----:R-:W-:Y:S01]  /*297a0*/  ENDCOLLECTIVE ;  /* 0x000000000000791b */ /* 0x003fe20003800000 */
.L_x_3504:
[----:B------:R-:W-:-:S05]  /*297b0*/  @P5 IADD3 R5, P0, R31, R5, RZ ;  /* 0x000000051f055210 */ /* 0x000fca0007f1e0ff */
[----:B------:R-:W-:-:S05]  /*297c0*/  @P5 IMAD.X R4, RZ, RZ, R4, P0 ;  /* 0x000000ffff045224 */ /* 0x000fca00000e0604 */
[----:B------:R-:W-:Y:S02]  /*297d0*/  @P5 LOP3.LUT R5, R5, R4, RZ, 0x3c, !PT ;  /* 0x0000000405055212 */ /* 0x000fe400078e3cff */
[----:B------:R-:W-:Y:S02]  /*297e0*/  MOV R13, R8 ;  /* 0x00000008000d7202 */ /* 0x000fe40000000f00 */
        /* <DEDUP_REMOVED lines=11> */
.L_x_3505:
        /* <DEDUP_REMOVED lines=16> */
.L_x_3506:
[----:B------:R-:W-:Y:S01]  /*299a0*/  IMAD.MOV.U32 R13, RZ, RZ, R8 ;  /* 0x000000ffff0d7224 */ /* 0x000fe200078e0008 */
[----:B------:R-:W-:-:S07]  /*299b0*/  MOV R4, R14 ;  /* 0x0000000e00047202 */ /* 0x000fce0000000f00 */
[----:B------:R-:W-:Y:S05]  /*299c0*/  WARPSYNC.COLLECTIVE R15, `(.L_x_3507) ;  /* 0x000000000f087348 */ /* 0x000fea0003c00000 */
[----:B------:R0:W1:Y:S02]  /*299d0*/  SHFL.IDX P6, R14, R13, R12, R11 ;  /* 0x0000000c0d0e7389 */ /* 0x00006400000c000b */
[----:B01----:R-:W-:Y:S01]  /*299e0*/  ENDCOLLECTIVE ;  /* 0x000000000000791b */ /* 0x003fe20003800000 */
.L_x_3507:
[----:B------:R-:W-:Y:S01]  /*299f0*/  IMAD.MOV.U32 R13, RZ, RZ, R7 ;  /* 0x000000ffff0d7224 */ /* 0x000fe200078e0007 */
[----:B------:R-:W-:Y:S01]  /*29a00*/  MOV R12, 0x6 ;  /* 0x00000006000c7802 */ /* 0x000fe20000000f00 */
[----:B------:R-:W-:-:S07]  /*29a10*/  IMAD.MOV.U32 R5, RZ, RZ, R14 ;  /* 0x000000ffff057224 */ /* 0x000fce00078e000e */
[----:B------:R-:W-:Y:S05]  /*29a20*/  WARPSYNC.COLLECTIVE R15, `(.L_x_3508) ;  /* 0x000000000f087348 */ /* 0x000fea0003c00000 */
[----:B------:R0:W1:Y:S02]  /*29a30*/  SHFL.IDX P6, R14, R13, R12, R11 ;  /* 0x0000000c0d0e7389 */ /* 0x00006400000c000b */
[----:B01----:R-:W-:Y:S01]  /*29a40*/  ENDCOLLECTIVE ;  /* 0x000000000000791b */ /* 0x003fe20003800000 */
.L_x_3508:
        /* <DEDUP_REMOVED lines=14> */
.L_x_3509:
[----:B------:R-:W-:Y:S01]  /*29b30*/  MOV R13, R7 ;  /* 0x00000007000d7202 */ /* 0x000fe20000000f00 */
[----:B------:R-:W-:Y:S02]  /*29b40*/  IMAD.MOV.U32 R12, RZ, RZ, 0x7 ;  /* 0x00000007ff0c7424 */ /* 0x000fe400078e00ff */
[----:B------:R-:W-:-:S07]  /*29b50*/  IMAD.MOV.U32 R5, RZ, RZ, R14 ;  /* 0x000000ffff057224 */ /* 0x000fce00078e000e */
[----:B------:R-:W-:Y:S05]  /*29b60*/  WARPSYNC.COLLECTIVE R15, `(.L_x_3510) ;  /* 0x000000000f087348 */ /* 0x000fea0003c00000 */
[----:B------:R0:W1:Y:S02]  /*29b70*/  SHFL.IDX P6, R14, R13, R12, R11 ;  /* 0x0000000c0d0e7389 */ /* 0x00006400000c000b */
[----:B01----:R-:W-:Y:S01]  /*29b80*/  ENDCOLLECTIVE ;  /* 0x000000000000791b */ /* 0x003fe20003800000 */
.L_x_3510:
        /* <DEDUP_REMOVED lines=10> */
.L_x_3511:
        /* <DEDUP_REMOVED lines=10> */
.L_x_3512:
[----:B------:R-:W-:-:S04]  /*29cd0*/  @P1 IADD3 R4, P0, R31, R4, RZ ;  /* 0x000000041f041210 */ /* 0x000fc80007f1e0ff */
[----:B------:R-:W-:-:S05]  /*29ce0*/  @P1 IADD3.X R5, RZ, R7, RZ, P0, !PT ;  /* 0x00000007ff051210 */ /* 0x000fca00007fe4ff */
        /* <DEDUP_REMOVED lines=9> */
.L_x_3513:
[----:B------:R-:W-:Y:S02]  /*29d80*/  IMAD.MOV.U32 R13, RZ, RZ, R2 ;  /* 0x000000ffff0d7224 */ /* 0x000fe400078e0002 */
[----:B------:R-:W-:Y:S01]  /*29d90*/  IMAD.MOV.U32 R12, RZ, RZ, 0x1 ;  /* 0x00000001ff0c7424 */ /* 0x000fe200078e00ff */
[----:B------:R-:W-:-:S07]  /*29da0*/  MOV R8, R14 ;  /* 0x0000000e00087202 */ /* 0x000fce0000000f00 */
[----:B------:R-:W-:Y:S05]  /*29db0*/  WARPSYNC.COLLECTIVE R15, `(.L_x_3514) ;  /* 0x000000000f087348 */ /* 0x000fea0003c00000 */
[----:B------:R0:W1:Y:S02]  /*29dc0*/  SHFL.IDX P6, R14, R13, R12, R11 ;  /* 0x0000000c0d0e7389 */ /* 0x00006400000c000b */
[----:B01----:R-:W-:Y:S01]  /*29dd0*/  ENDCOLLECTIVE ;  /* 0x000000000000791b */ /* 0x003fe20003800000 */
.L_x_3514:
[----:B------:R-:W-:-:S05]  /*29de0*/  @P2 IADD3 R4, P0, R31, R8, RZ ;  /* 0x000000081f042210 */ /* 0x000fca0007f1e0ff */
[----:B------:R-:W-:-:S05]  /*29df0*/  @P2 IMAD.X R5, RZ, RZ, R7, P0 ;  /* 0x000000ffff052224 */ /* 0x000fca00000e0607 */
        /* <DEDUP_REMOVED lines=9> */
.L_x_3515:
[----:B------:R-:W-:Y:S01]  /*29e90*/  IMAD.MOV.U32 R0, RZ, RZ, R14 ;  /* 0x000000ffff007224 */ /* 0x000fe200078e000e */
[----:B------:R-:W-:Y:S06]  /*29ea0*/  BRA `(.L_x_3516) ;  /* 0xffffff78004c7947 */ /* 0x000fec000383ffff */
.L_x_3280:
[----:B------:R-:W-:Y:S01]  /*29eb0*/  IMAD.MOV.U32 R13, RZ, RZ, R4 ;  /* 0x000000ffff0d7224 */ /* 0x000fe200078e0004 */
[----:B------:R-:W-:Y:S01]  /*29ec0*/  MOV R15, 0xffffffff ;  /* 0xffffffff000f7802 */ /* 0x000fe20000000f00 */
[----:B------:R-:W-:Y:S02]  /*29ed0*/  IMAD.MOV.U32 R12, RZ, RZ, RZ ;  /* 0x000000ffff0c7224 */ /* 0x000fe400078e00ff */
[----:B------:R-:W-:Y:S02]  /*29ee0*/  IMAD.MOV.U32 R11, RZ, RZ, 0x181f ;  /* 0x0000181fff0b7424 */ /* 0x000fe400078e00ff */
[----:B------:R-:W-:Y:S02]  /*29ef0*/  IMAD R29, R29, R7, RZ ;  /* 0x000000071d1d7224 */ /* 0x000fe400078e02ff */
[----:B------:R-:W-:-:S07]  /*29f00*/  IMAD R17, R17, 0x80, R9 ;  /* 0x0000008011117824 */ /* 0x000fce00078e0209 */
[----:B-----5:R-:W-:Y:S05]  /*29f10*/  WARPSYNC.COLLECTIVE R15, `(.L_x_3517) ;  /* 0x000000000f087348 */ /* 0x020fea0003c00000 */
[----:B------:R0:W1:Y:S02]  /*29f20*/  SHFL.IDX P6, R14, R13, R12, R11 ;  /* 0x0000000c0d0e7389 */ /* 0x00006400000c000b */
[----:B01---5:R-:W-:Y:S01]  /*29f30*/  ENDCOLLECTIVE ;  /* 0x000000000000791b */ /* 0x023fe20003800000 */
.L_x_3517:
[C---:B------:R-:W-:Y:S01]  /*29f40*/  VIADD R6, R17.reuse, 0x10 ;  /* 0x0000001011067836 */ /* 0x040fe20000000000 */
[----:B------:R-:W-:Y:S01]  /*29f50*/  ISETP.GE.AND P1, PT, R17, R29, PT ;  /* 0x0000001d1100720c */ /* 0x000fe20003f26270 */
[----:B------:R-:W-:Y:S02]  /*29f60*/  IMAD.MOV.U32 R13, RZ, RZ, R0 ;  /* 0x000000ffff0d7224 */ /* 0x000fe400078e0000 */
[----:B------:R-:W-:-:S10]  /*29f70*/  IMAD.MOV.U32 R2, RZ, RZ, R14 ;  /* 0x000000ffff027224 */ /* 0x000fd400078e000e */
[----:B------:R-:W-:Y:S05]  /*29f80*/  WARPSYNC.COLLECTIVE R15, `(.L_x_3518) ;  /* 0x000000000f087348 */ /* 0x000fea0003c00000 */
[----:B------:R0:W1:Y:S02]  /*29f90*/  SHFL.IDX P6, R14, R13, R12, R11 ;  /* 0x0000000c0d0e7389 */ /* 0x00006400000c000b */
[----:B01----:R-:W-:Y:S01]  /*29fa0*/  ENDCOLLECTIVE ;  /* 0x000000000000791b */ /* 0x003fe20003800000 */
.L_x_3518:
[----:B------:R-:W-:Y:S01]  /*29fb0*/  IMAD.MOV.U32 R13, RZ, RZ, R4 ;  /* 0x000000ffff0d7224 */ /* 0x000fe200078e0004 */
[----:B------:R-:W-:Y:S01]  /*29fc0*/  MOV R12, 0x1 ;  /* 0x00000001000c7802 */ /* 0x000fe20000000f00 */
[----:B------:R-:W-:-:S07]  /*29fd0*/  IMAD.MOV.U32 R3, RZ, RZ, R14 ;  /* 0x000000ffff037224 */ /* 0x000fce00078e000e */
[----:B------:R-:W-:Y:S05]  /*29fe0*/  WARPSYNC.COLLECTIVE R15, `(.L_x_3519) ;  /* 0x000000000f087348 */ /* 0x000fea0003c00000 */
[----:B------:R0:W1:Y:S02]  /*29ff0*/  SHFL.IDX P6, R14, R13, R12, R11 ;  /* 0x0000000c0d0e7389 */ /* 0x00006400000c000b */
[----:B01----:R-:W-:Y:S01]  /*2a000*/  ENDCOLLECTIVE ;  /* 0x000000000000791b */ /* 0x003fe20003800000 */
.L_x_3519:
[----:B------:R-:W-:-:S04]  /*2a010*/  @!P1 IADD3 R3, P3, R31, R3, RZ ;  /* 0x000000031f039210 */ /* 0x000fc80007f7e0ff */
[----:B------:R-:W-:Y:S01]  /*2a020*/  @!P1 IADD3.X R7, RZ, R2, RZ, P3, !PT ;  /* 0x00000002ff079210 */ /* 0x000fe20001ffe4ff */
[----:B------:R-:W-:-:S04]  /*2a030*/  @!P1 IMAD.MOV.U32 R2, RZ, RZ, R3 ;  /* 0x000000ffff029224 */ /* 0x000fc800078e0003 */
[----:B------:R-:W-:Y:S02]  /*2a040*/  @!P1 IMAD.MOV.U32 R3, RZ, RZ, R7 ;  /* 0x000000ffff039224 */ /* 0x000fe400078e0007 */
[----:B------:R-:W-:-:S03]  /*2a050*/  IMAD.MOV.U32 R13, RZ, RZ, R0 ;  /* 0x000000ffff0d7224 */ /* 0x000fc600078e0000 */
[----:B------:R-:W-:Y:S01]  /*2a060*/  @!PT LDS RZ, [RZ] ;  /* 0x00000000fffff984 */ /* 0x000fe20000000800 */
[----:B------:R-:W-:Y:S01]  /*2a070*/  @!PT LDS RZ, [RZ] ;  /* 0x00000000fffff984 */ /* 0x000fe20000000800 */
[----:B------:R-:W-:Y:S01]  /*2a080*/  @!PT LDS RZ, [RZ] ;  /* 0x00000000fffff984 */ /* 0x000fe20000000800 */
[----:B------:R0:W-:Y:S01]  /*2a090*/  @!P1 LDGSTS.E.BYPASS.LTC128B.128 [R8+0x14400], desc[UR60][R2.64], !P0 ;  /* 0x1440000002089fae */ /* 0x0001e2000c101d7c */
[----:B------:R-:W-:Y:S01]  /*2a0a0*/  ISETP.GE.AND P1, PT, R6, R29, PT ;  /* 0x0000001d0600720c */ /* 0x000fe20003f26270 */
[----:B0-----:R-:W-:-:S12]  /*2a0b0*/  IMAD.MOV.U32 R2, RZ, RZ, R14 ;  /* 0x000000ffff027224 */ /* 0x001fd800078e000e */
[----:B------:R-:W-:Y:S05]  /*2a0c0*/  WARPSYNC.COLLECTIVE R15, `(.L_x_3520) ;  /* 0x000000000f087348 */ /* 0x000fea0003c00000 */
[----:B------:R0:W1:Y:S02]  /*2a0d0*/  SHFL.IDX P6, R14, R13, R12, R11 ;  /* 0x0000000c0d0e7389 */ /* 0x00006400000c000b */
[----:B01----:R-:W-:Y:S01]  /*2a0e0*/  ENDCOLLECTIVE ;  /* 0x000000000000791b */ /* 0x003fe20003800000 */
.L_x_3520:
[----:B------:R-:W-:Y:S02]  /*2a0f0*/  IMAD.MOV.U32 R13, RZ, RZ, R4 ;  /* 0x000000ffff0d7224 */ /* 0x000fe400078e0004 */
[----:B------:R-:W-:Y:S02]  /*2a100*/  IMAD.MOV.U32 R12, RZ, RZ, 0x2 ;  /* 0x00000002ff0c7424 */ /* 0x000fe400078e00ff */
[----:B------:R-:W-:-:S07]  /*2a110*/  IMAD.MOV.U32 R5, RZ, RZ, R14 ;  /* 0x000000ffff057224 */ /* 0x000fce00078e000e */
[----:B------:R-:W-:Y:S05]  /*2a120*/  WARPSYNC.COLLECTIVE R15, `(.L_x_3521) ;  /* 0x000000000f087348 */ /* 0x000fea0003c00000 */
[----:B------:R0:W1:Y:S02]  /*2a130*/  SHFL.IDX P6, R14, R13, R12, R11 ;  /* 0x0000000c0d0e7389 */ /* 0x00006400000c000b */
[----:B01----:R-:W-:Y:S01]  /*2a140*/  ENDCOLLECTIVE ;  /* 0x000000000000791b */ /* 0x003fe20003800000 */
.L_x_3521:
[----:B------:R-:W-:-:S05]  /*2a150*/  @!P1 IADD3 R5, P3, R31, R5, RZ ;  /* 0x000000051f059210 */ /* 0x000fca0007f7e0ff */
[----:B------:R-:W-:Y:S01]  /*2a160*/  @!P1 IMAD.X R6, RZ, RZ, R2, P3 ;  /* 0x000000ffff069224 */ /* 0x000fe200018e0602 */
[----:B------:R-:W-:-:S03]  /*2a170*/  @!P1 MOV R2, R5 ;  /* 0x0000000500029202 */ /* 0x000fc60000000f00 */
[----:B------:R-:W-:Y:S02]  /*2a180*/  @!P1 IMAD.MOV.U32 R3, RZ, RZ, R6 ;  /* 0x000000ffff039224 */ /* 0x000fe400078e0006 */
[----:B------:R-:W-:Y:S02]  /*2a190*/  IMAD.MOV.U32 R13, RZ, RZ, R0 ;  /* 0x000000ffff0d7224 */ /* 0x000fe400078e0000 */
[C---:B------:R-:W-:Y:S01]  /*2a1a0*/  VIADD R6, R17.reuse, 0x20 ;  /* 0x0000002011067836 */ /* 0x040fe20000000000 */
[----:B------:R-:W-:Y:S01]  /*2a1b0*/  @!PT LDS RZ, [RZ] ;  /* 0x00000000fffff984 */ /* 0x000fe20000000800 */
[----:B------:R-:W-:Y:S01]  /*2a1c0*/  @!PT LDS RZ, [RZ] ;  /* 0x00000000fffff984 */ /* 0x000fe20000000800 */
[----:B------:R-:W-:Y:S01]  /*2a1d0*/  @!PT LDS RZ, [RZ] ;  /* 0x00000000fffff984 */ /* 0x000fe20000000800 */
[----:B------:R0:W-:Y:S04]  /*2a1e0*/  @!P1 LDGSTS.E.BYPASS.LTC128B.128 [R8+0x14c00], desc[UR60][R2.64], !P0 ;  /* 0x14c0000002089fae */ /* 0x0001e8000c101d7c */
[----:B------:R-:W-:Y:S01]  /*2a1f0*/  ISETP.GE.AND P1, PT, R6, R29, PT ;  /* 0x0000001d0600720c */ /* 0x000fe20003f26270 */
[----:B------:R-:W-:Y:S01]  /*2a200*/  VIADD R6, R17, 0x30 ;  /* 0x0000003011067836 */ /* 0x000fe20000000000 */
[----:B0-----:R-:W-:-:S11]  /*2a210*/  MOV R2, R14 ;  /* 0x0000000e00027202 */ /* 0x001fd60000000f00 */
[----:B------:R-:W-:Y:S05]  /*2a220*/  WARPSYNC.COLLECTIVE R15, `(.L_x_3522) ;  /* 0x000000000f087348 */ /* 0x000fea0003c00000 */
[----:B------:R0:W1:Y:S02]  /*2a230*/  SHFL.IDX P6, R14, R13, R12, R11 ;  /* 0x0000000c0d0e7389 */ /* 0x00006400000c000b */
[----:B01----:R-:W-:Y:S01]  /*2a240*/  ENDCOLLECTIVE ;  /* 0x000000000000791b */ /* 0x003fe20003800000 */
.L_x_3522:
[----:B------:R-:W-:Y:S01]  /*2a250*/  MOV R13, R4 ;  /* 0x00000004000d7202 */ /* 0x000fe20000000f00 */
[----:B------:R-:W-:Y:S02]  /*2a260*/  IMAD.MOV.U32 R12, RZ, RZ, 0x3 ;  /* 0x00000003ff0c7424 */ /* 0x000fe400078e00ff */
[----:B------:R-:W-:-:S07]  /*2a270*/  IMAD.MOV.U32 R3, RZ, RZ, R14 ;  /* 0x000000ffff037224 */ /* 0x000fce00078e000e */
[----:B------:R-:W-:Y:S05]  /*2a280*/  WARPSYNC.COLLECTIVE R15, `(.L_x_3523) ;  /* 0x000000000f087348 */ /* 0x000fea0003c00000 */
[----:B------:R0:W1:Y:S02]  /*2a290*/  SHFL.IDX P6, R14, R13, R12, R11 ;  /* 0x0000000c0d0e7389 */ /* 0x00006400000c000b */
[----:B01----:R-:W-:Y:S01]  /*2a2a0*/  ENDCOLLECTIVE ;  /* 0x000000000000791b */ /* 0x003fe20003800000 */
.L_x_3523:
        /* <DEDUP_REMOVED lines=9> */
[----:B------:R0:W-:Y:S01]  /*2a340*/  @!P1 LDGSTS.E.BYPASS.LTC128B.128 [R8+0x15400], desc[UR60][R2.64], !P0 ;  /* 0x1540000002089fae */ /* 0x0001e2000c101d7c */
[----:B------:R-:W-:Y:S01]  /*2a350*/  ISETP.GE.AND P1, PT, R6, R29, PT ;  /* 0x0000001d0600720c */ /* 0x000fe20003f26270 */
[----:B------:R-:W-:Y:S02]  /*2a360*/  VIADD R6, R17, 0x40 ;  /* 0x0000004011067836 */ /* 0x000fe40000000000 */
[----:B0-----:R-:W-:-:S10]  /*2a370*/  IMAD.MOV.U32 R2, RZ, RZ, R14 ;  /* 0x000000ffff027224 */ /* 0x001fd400078e000e */
[----:B------:R-:W-:Y:S05]  /*2a380*/  WARPSYNC.COLLECTIVE R15, `(.L_x_3524) ;  /* 0x000000000f087348 */ /* 0x000fea0003c00000 */
[----:B------:R0:W1:Y:S02]  /*2a390*/  SHFL.IDX P6, R14, R13, R12, R11 ;  /* 0x0000000c0d0e7389 */ /* 0x00006400000c000b */
[----:B01----:R-:W-:Y:S01]  /*2a3a0*/  ENDCOLLECTIVE ;  /* 0x000000000000791b */ /* 0x003fe20003800000 */
.L_x_3524:
[----:B------:R-:W-:Y:S02]  /*2a3b0*/  IMAD.MOV.U32 R13, RZ, RZ, R4 ;  /* 0x000000ffff0d7224 */ /* 0x000fe400078e0004 */
[----:B------:R-:W-:Y:S02]  /*2a3c0*/  IMAD.MOV.U32 R12, RZ, RZ, 0x4 ;  /* 0x00000004ff0c7424 */ /* 0x000fe400078e00ff */
[----:B------:R-:W-:-:S07]  /*2a3d0*/  IMAD.MOV.U32 R3, RZ, RZ, R14 ;  /* 0x000000ffff037224 */ /* 0x000fce00078e000e */
[----:B------:R-:W-:Y:S05]  /*2a3e0*/  WARPSYNC.COLLECTIVE R15, `(.L_x_3525) ;  /* 0x000000000f087348 */ /* 0x000fea0003c00000 */
[----:B------:R0:W1:Y:S02]  /*2a3f0*/  SHFL.IDX P6, R14, R13, R12, R11 ;  /* 0x0000000c0d0e7389 */ /* 0x00006400000c000b */
[----:B01----:R-:W-:Y:S01]  /*2a400*/  ENDCOLLECTIVE ;  /* 0x000000000000791b */ /* 0x003fe20003800000 */
.L_x_3525:
[----:B------:R-:W-:-:S04]  /*2a410*/  @!P1 IADD3 R3, P2, R31, R3, RZ ;  /* 0x000000031f039210 */ /* 0x000fc80007f5e0ff */
[----:B------:R-:W-:-:S04]  /*2a420*/  @!P1 IADD3.X R2, RZ, R2, RZ, P2, !PT ;  /* 0x00000002ff029210 */ /* 0x000fc800017fe4ff */
[----:B------:R-:W-:Y:S02]  /*2a430*/  @!P1 LOP3.LUT R3, R3, R2, RZ, 0x3c, !PT ;  /* 0x0000000203039212 */ /* 0x000fe400078e3cff */
[----:B------:R-:W-:Y:S02]  /*2a440*/  MOV R13, R0 ;  /* 0x00000000000d7202 */ /* 0x000fe40000000f00 */
        /* <DEDUP_REMOVED lines=12> */
.L_x_3526:
[----:B------:R-:W-:Y:S01]  /*2a510*/  IMAD.MOV.U32 R13, RZ, RZ, R4 ;  /* 0x000000ffff0d7224 */ /* 0x000fe200078e0004 */
[----:B------:R-:W-:Y:S01]  /*2a520*/  MOV R12, 0x5 ;  /* 0x00000005000c7802 */ /* 0x000fe20000000f00 */
[----:B------:R-:W-:-:S07]  /*2a530*/  IMAD.MOV.U32 R3, RZ, RZ, R14 ;  /* 0x000000ffff037224 */ /* 0x000fce00078e000e */
[----:B------:R-:W-:Y:S05]  /*2a540*/  WARPSYNC.COLLECTIVE R15, `(.L_x_3527) ;  /* 0x000000000f087348 */ /* 0x000fea0003c00000 */
[----:B------:R0:W1:Y:S02]  /*2a550*/  SHFL.IDX P6, R14, R13, R12, R11 ;  /* 0x0000000c0d0e7389 */ /* 0x00006400000c000b */
[----:B01----:R-:W-:Y:S01]  /*2a560*/  ENDCOLLECTIVE ;  /* 0x000000000000791b */ /* 0x003fe20003800000 */
.L_x_3527:
        /* <DEDUP_REMOVED lines=10> */
[----:B------:R-:W-:Y:S02]  /*2a610*/  ISETP.GE.AND P1, PT, R6, R29, PT ;  /* 0x0000001d0600720c */ /* 0x000fe40003f26270 */
[----:B------:R-:W-:Y:S01]  /*2a620*/  IADD3 R6, R17, 0x60, RZ ;  /* 0x0000006011067810 */ /* 0x000fe20007ffe0ff */
[----:B0-----:R-:W-:-:S10]  /*2a630*/  IMAD.MOV.U32 R2, RZ, RZ, R14 ;  /* 0x000000ffff027224 */ /* 0x001fd400078e000e */
[----:B------:R-:W-:Y:S05]  /*2a640*/  WARPSYNC.COLLECTIVE R15, `(.L_x_3528) ;  /* 0x000000000f087348 */ /* 0x000fea0003c00000 */
[----:B------:R0:W1:Y:S02]  /*2a650*/  SHFL.IDX P6, R14, R13, R12, R11 ;  /* 0x0000000c0d0e7389 */ /* 0x00006400000c000b */
[----:B01----:R-:W-:Y:S01]  /*2a660*/  ENDCOLLECTIVE ;  /* 0x000000000000791b */ /* 0x003fe20003800000 */
.L_x_3528:
[----:B------:R-:W-:Y:S01]  /*2a670*/  MOV R13, R4 ;  /* 0x00000004000d7202 */ /* 0x000fe20000000f00 */
[----:B------:R-:W-:Y:S02]  /*2a680*/  IMAD.MOV.U32 R12, RZ, RZ, 0x6 ;  /* 0x00000006ff0c7424 */ /* 0x000fe400078e00ff */
[----:B------:R-:W-:-:S07]  /*2a690*/  IMAD.MOV.U32 R3, RZ, RZ, R14 ;  /* 0x000000ffff037224 */ /* 0x000fce00078e000e */
[----:B------:R-:W-:Y:S05]  /*2a6a0*/  WARPSYNC.COLLECTIVE R15, `(.L_x_3529) ;  /* 0x000000000f087348 */ /* 0x000fea0003c00000 */
[----:B------:R0:W1:Y:S02]  /*2a6b0*/  SHFL.IDX P6, R14, R13, R12, R11 ;  /* 0x0000000c0d0e7389 */ /* 0x00006400000c000b */
[----:B01----:R-:W-:Y:S01]  /*2a6c0*/  ENDCOLLECTIVE ;  /* 0x000000000000791b */ /* 0x003fe20003800000 */
.L_x_3529:
        /* <DEDUP_REMOVED lines=15> */
.L_x_3530:
[----:B------:R-:W-:Y:S02]  /*2a7c0*/  IMAD.MOV.U32 R13, RZ, RZ, R4 ;  /* 0x000000ffff0d7224 */ /* 0x000fe400078e0004 */
[----:B------:R-:W-:Y:S02]  /*2a7d0*/  IMAD.MOV.U32 R12, RZ, RZ, 0x7 ;  /* 0x00000007ff0c7424 */ /* 0x000fe400078e00ff */
[----:B------:R-:W-:-:S07]  /*2a7e0*/  IMAD.MOV.U32 R3, RZ, RZ, R14 ;  /* 0x000000ffff037224 */ /* 0x000fce00078e000e */
[----:B------:R-:W-:Y:S05]  /*2a7f0*/  WARPSYNC.COLLECTIVE R15, `(.L_x_3531) ;  /* 0x000000000f087348 */ /* 0x000fea0003c00000 */
[----:B------:R0:W1:Y:S02]  /*2a800*/  SHFL.IDX P6, R14, R13, R12, R11 ;  /* 0x0000000c0d0e7389 */ /* 0x00006400000c000b */
[----:B01----:R-:W-:Y:S01]  /*2a810*/  ENDCOLLECTIVE ;  /* 0x000000000000791b */ /* 0x003fe20003800000 */
.L_x_3531:
[----:B------:R-:W-:-:S05]  /*2a820*/  @!P2 IADD3 R3, P1, R31, R3, RZ ;  /* 0x000000031f03a210 */ /* 0x000fca0007f3e0ff */
[----:B------:R-:W-:-:S05]  /*2a830*/  @!P2 IMAD.X R2, RZ, RZ, R2, P1 ;  /* 0x000000ffff02a224 */ /* 0x000fca00008e0602 */
[----:B------:R-:W-:Y:S02]  /*2a840*/  @!P2 LOP3.LUT R3, R3, R2, RZ, 0x3c, !PT ;  /* 0x000000020303a212 */ /* 0x000fe400078e3cff */
[----:B------:R-:W-:Y:S02]  /*2a850*/  MOV R13, R0 ;  /* 0x00000000000d7202 */ /* 0x000fe40000000f00 */
[----:B------:R-:W-:-:S04]  /*2a860*/  @!P2 LOP3.LUT R2, R3, R2, RZ, 0x3c, !PT ;  /* 0x000000020302a212 */ /* 0x000fc800078e3cff */
[----:B------:R-:W-:Y:S01]  /*2a870*/  @!P2 LOP3.LUT R3, R3, R2, RZ, 0x3c, !PT ;  /* 0x000000020303a212 */ /* 0x000fe200078e3cff */
[----:B------:R-:W-:-:S04]  /*2a880*/  IMAD.MOV.U32 R4, RZ, RZ, R14 ;  /* 0x000000ffff047224 */ /* 0x000fc800078e000e */
[----:B------:R-:W-:Y:S01]  /*2a890*/  @!PT LDS RZ, [RZ] ;  /* 0x00000000fffff984 */ /* 0x000fe20000000800 */
[----:B------:R-:W-:Y:S01]  /*2a8a0*/  @!PT LDS RZ, [RZ] ;  /* 0x00000000fffff984 */ /* 0x000fe20000000800 */
[----:B------:R-:W-:Y:S01]  /*2a8b0*/  @!PT LDS RZ, [RZ] ;  /* 0x00000000fffff984 */ /* 0x000fe20000000800 */
[----:B------:R0:W-:Y:S03]  /*2a8c0*/  @!P2 LDGSTS.E.BYPASS.LTC128B.128 [R8+0x17400], desc[UR60][R2.64], !P0 ;  /* 0x174000000208afae */ /* 0x0001e6000c101d7c */
[----:B0-----:R-:W-:Y:S05]  /*2a8d0*/  WARPSYNC.COLLECTIVE R15, `(.L_x_3532) ;  /* 0x000000000f087348 */ /* 0x001fea0003c00000 */
[----:B------:R1:W2:Y:S02]  /*2a8e0*/  SHFL.IDX P6, R14, R13, R12, R11 ;  /* 0x0000000c0d0e7389 */ /* 0x0002a400000c000b */
[----:B012---:R-:W-:Y:S01]  /*2a8f0*/  ENDCOLLECTIVE ;  /* 0x000000000000791b */ /* 0x007fe20003800000 */
.L_x_3532:
[----:B------:R-:W-:Y:S05]  /*2a900*/  BRA `(.L_x_3533) ;  /* 0xffffff7800807947 */ /* 0x000fea000383ffff */
.L_x_3283:
[----:B0-----:R0:W1:Y:S02]  /*2a910*/  SYNCS.PHASECHK.TRANS64.TRYWAIT P0, [R22+URZ+0x22820], R3 ;  /* 0x02282003160075a7 */ /* 0x001064000800017f */
[----:B-1----:R-:W-:Y:S05]  /*2a920*/  @!P0 NANOSLEEP.SYNCS 0x989680 ;  /* 0x009896800000895d */ /* 0x002fea0003900000 */
[----:B------:R-:W1:Y:S02]  /*2a930*/  @!P0 SYNCS.PHASECHK.TRANS64 P0, [R22+URZ+0x22820], R3 ;  /* 0x02282003160085a7 */ /* 0x000e64000800007f */
[----:B-1----:R-:W-:Y:S05]  /*2a940*/  @!P0 BRA `(.L_x_3283) ;  /* 0xfffffffc00f08947 */ /* 0x002fea000383ffff */
[----:B------:R-:W-:Y:S05]  /*2a950*/  BRA `(.L_x_3534) ;  /* 0xffffff7800e07947 */ /* 0x000fea000383ffff */
.L_x_3287:
[----:B0-----:R0:W1:Y:S02]  /*2a960*/  SYNCS.PHASECHK.TRANS64.TRYWAIT P0, [R0+URZ+0x22880], R30 ;  /* 0x0228801e000075a7 */ /* 0x001064000800017f */
[----:B-1----:R-:W-:Y:S05]  /*2a970*/  @!P0 NANOSLEEP.SYNCS 0x989680 ;  /* 0x009896800000895d */ /* 0x002fea0003900000 */
[----:B------:R-:W1:Y:S02]  /*2a980*/  @!P0 SYNCS.PHASECHK.TRANS64 P0, [R0+URZ+0x22880], R30 ;  /* 0x0228801e000085a7 */ /* 0x000e64000800007f */
[----:B-1----:R-:W-:Y:S05]  /*2a990*/  @!P0 BRA `(.L_x_3287) ;  /* 0xfffffffc00f08947 */ /* 0x002fea000383ffff */
[----:B------:R-:W-:Y:S05]  /*2a9a0*/  BRA `(.L_x_3535) ;  /* 0xffffff7c00f87947 */ /* 0x000fea000383ffff */
.L_x_3288:
        /* <DEDUP_REMOVED lines=8> */
.L_x_3537:
[----:B------:R-:W-:Y:S05]  /*2aa30*/  BSYNC B0 ;  /* 0x0000000000007941 */ /* 0x000fea0003800000 */
.L_x_3536:
[----:B------:R-:W-:Y:S01]  /*2aa40*/  IMAD.MOV.U32 R13, RZ, RZ, R10 ;  /* 0x000000ffff0d7224 */ /* 0x000fe200078e000a */
[----:B------:R-:W-:Y:S01]  /*2aa50*/  MOV R3, R14 ;  /* 0x0000000e00037202 */ /* 0x000fe20000000f00 */
[----:B------:R-:W-:Y:S02]  /*2aa60*/  IMAD.MOV.U32 R12, RZ, RZ, RZ ;  /* 0x000000ffff0c7224 */ /* 0x000fe400078e00ff */
[----:B------:R-:W-:Y:S02]  /*2aa70*/  IMAD.MOV.U32 R11, RZ, RZ, 0x181f ;  /* 0x0000181fff0b7424 */ /* 0x000fe400078e00ff */
[----:B------:R-:W-:Y:S02]  /*2aa80*/  IMAD.MOV.U32 R15, RZ, RZ, -0x1 ;  /* 0xffffffffff0f7424 */ /* 0x000fe400078e00ff */
[----:B------:R-:W-:-:S07]  /*2aa90*/  IMAD.IADD R6, R22, 0x1, R6 ;  /* 0x0000000116067824 */ /* 0x000fce00078e0206 */
[----:B------:R-:W-:Y:S05]  /*2aaa0*/  WARPSYNC.COLLECTIVE R15, `(.L_x_3538) ;  /* 0x000000000f087348 */ /* 0x000fea0003c00000 */
[----:B------:R0:W1:Y:S02]  /*2aab0*/  SHFL.IDX P6, R14, R13, R12, R11 ;  /* 0x0000000c0d0e7389 */ /* 0x00006400000c000b */
[----:B01----:R-:W-:Y:S01]  /*2aac0*/  ENDCOLLECTIVE ;  /* 0x000000000000791b */ /* 0x003fe20003800000 */
.L_x_3538:
[----:B------:R-:W-:Y:S02]  /*2aad0*/  IMAD.MOV.U32 R13, RZ, RZ, R20 ;  /* 0x000000ffff0d7224 */ /* 0x000fe400078e0014 */
[----:B------:R-:W-:Y:S01]  /*2aae0*/  IMAD.MOV.U32 R12, RZ, RZ, 0x1 ;  /* 0x00000001ff0c7424 */ /* 0x000fe200078e00ff */
[----:B------:R-:W-:-:S07]  /*2aaf0*/  MOV R2, R14 ;  /* 0x0000000e00027202 */ /* 0x000fce0000000f00 */
[----:B------:R-:W-:Y:S05]  /*2ab00*/  WARPSYNC.COLLECTIVE R15, `(.L_x_3539) ;  /* 0x000000000f087348 */ /* 0x000fea0003c00000 */
[----:B------:R0:W1:Y:S02]  /*2ab10*/  SHFL.IDX P6, R14, R13, R12, R11 ;  /* 0x0000000c0d0e7389 */ /* 0x00006400000c000b */
[----:B01----:R-:W-:Y:S01]  /*2ab20*/  ENDCOLLECTIVE ;  /* 0x000000000000791b */ /* 0x003fe20003800000 */
.L_x_3539:
        /* <DEDUP_REMOVED lines=11> */
.L_x_3540:
[----:B------:R-:W-:Y:S01]  /*2abe0*/  IMAD.MOV.U32 R13, RZ, RZ, R20 ;  /* 0x000000ffff0d7224 */ /* 0x000fe200078e0014 */
[----:B------:R-:W-:Y:S01]  /*2abf0*/  MOV R12, 0x2 ;  /* 0x00000002000c7802 */ /* 0x000fe20000000f00 */
[----:B------:R-:W-:-:S05]  /*2ac00*/  IMAD.MOV.U32 R11, RZ, RZ, R14 ;  /* 0x000000ffff0b7224 */ /* 0x000fca00078e000e */
[----:B------:R-:W-:Y:S01]  /*2ac10*/  IADD3 R2, P0, R31, R11, RZ ;  /* 0x0000000b1f027210 */ /* 0x000fe20007f1e0ff */
[----:B------:R-:W-:-:S04]  /*2ac20*/  IMAD.MOV.U32 R11, RZ, RZ, 0x181f ;  /* 0x0000181fff0b7424 */ /* 0x000fc800078e00ff */
[----:B------:R-:W-:-:S08]  /*2ac30*/  IMAD.X R3, RZ, RZ, R21, P0 ;  /* 0x000000ffff037224 */ /* 0x000fd000000e0615 */
[----:B------:R-:W-:Y:S05]  /*2ac40*/  WARPSYNC.COLLECTIVE R15, `(.L_x_3541) ;  /* 0x000000000f087348 */ /* 0x000fea0003c00000 */
[----:B------:R0:W1:Y:S02]  /*2ac50*/  SHFL.IDX P6, R14, R13, R12, R11 ;  /* 0x0000000c0d0e7389 */ /* 0x00006400000c000b */
[----:B01----:R-:W-:Y:S01]  /*2ac60*/  ENDCOLLECTIVE ;  /* 0x000000000000791b */ /* 0x003fe20003800000 */
.L_x_3541:
        /* <DEDUP_REMOVED lines=9> */
.L_x_3542:
[----:B------:R-:W-:Y:S02]  /*2ad00*/  IMAD.MOV.U32 R13, RZ, RZ, R20 ;  /* 0x000000ffff0d7224 */ /* 0x000fe400078e0014 */
[----:B------:R-:W-:Y:S02]  /*2ad10*/  IMAD.MOV.U32 R12, RZ, RZ, 0x3 ;  /* 0x00000003ff0c7424 */ /* 0x000fe400078e00ff */
[----:B------:R-:W-:-:S07]  /*2ad20*/  IMAD.MOV.U32 R2, RZ, RZ, R14 ;  /* 0x000000ffff027224 */ /* 0x000fce00078e000e */
[----:B------:R-:W-:Y:S05]  /*2ad30*/  WARPSYNC.COLLECTIVE R15, `(.L_x_3543) ;  /* 0x000000000f087348 */ /* 0x000fea0003c00000 */
[----:B------:R0:W1:Y:S02]  /*2ad40*/  SHFL.IDX P6, R14, R13, R12, R11 ;  /* 0x0000000c0d0e7389 */ /* 0x00006400000c000b */
[----:B01----:R-:W-:Y:S01]  /*2ad50*/  ENDCOLLECTIVE ;  /* 0x000000000000791b */ /* 0x003fe20003800000 */
.L_x_3543:
        /* <DEDUP_REMOVED lines=11> */
.L_x_3544:
[----:B------:R-:W-:Y:S02]  /*2ae10*/  IMAD.MOV.U32 R13, RZ, RZ, R20 ;  /* 0x000000ffff0d7224 */ /* 0x000fe400078e0014 */
[----:B------:R-:W-:Y:S01]  /*2ae20*/  IMAD.MOV.U32 R12, RZ, RZ, 0x4 ;  /* 0x00000004ff0c7424 */ /* 0x000fe200078e00ff */
[----:B------:R-:W-:-:S07]  /*2ae30*/  MOV R2, R14 ;  /* 0x0000000e00027202 */ /* 0x000fce0000000f00 */
[----:B------:R-:W-:Y:S05]  /*2ae40*/  WARPSYNC.COLLECTIVE R15, `(.L_x_3545) ;  /* 0x000000000f087348 */ /* 0x000fea0003c00000 */
[----:B------:R0:W1:Y:S02]  /*2ae50*/  SHFL.IDX P6, R14, R13, R12, R11 ;  /* 0x0000000c0d0e7389 */ /* 0x00006400000c000b */
[----:B01----:R-:W-:Y:S01]  /*2ae60*/  ENDCOLLECTIVE ;  /* 0x000000000000791b */ /* 0x003fe20003800000 */
.L_x_3545:
        /* <DEDUP_REMOVED lines=11> */
.L_x_3546:
[----:B------:R-:W-:Y:S02]  /*2af20*/  IMAD.MOV.U32 R13, RZ, RZ, R20 ;  /* 0x000000ffff0d7224 */ /* 0x000fe400078e0014 */
[----:B------:R-:W-:Y:S02]  /*2af30*/  IMAD.MOV.U32 R12, RZ, RZ, 0x5 ;  /* 0x00000005ff0c7424 */ /* 0x000fe400078e00ff */
[----:B------:R-:W-:-:S07]  /*2af40*/  IMAD.MOV.U32 R2, RZ, RZ, R14 ;  /* 0x000000ffff027224 */ /* 0x000fce00078e000e */
[----:B------:R-:W-:Y:S05]  /*2af50*/  WARPSYNC.COLLECTIVE R15, `(.L_x_3547) ;  /* 0x000000000f087348 */ /* 0x000fea0003c00000 */
[----:B------:R0:W1:Y:S02]  /*2af60*/  SHFL.IDX P6, R14, R13, R12, R11 ;  /* 0x0000000c0d0e7389 */ /* 0x00006400000c000b */
[----:B01----:R-:W-:Y:S01]  /*2af70*/  ENDCOLLECTIVE ;  /* 0x000000000000791b */ /* 0x003fe20003800000 */
.L_x_3547:
        /* <DEDUP_REMOVED lines=11> */
.L_x_3548:
[----:B------:R-:W-:Y:S01]  /*2b030*/  IMAD.MOV.U32 R13, RZ, RZ, R20 ;  /* 0x000000ffff0d7224 */ /* 0x000fe200078e0014 */
[----:B------:R-:W-:Y:S01]  /*2b040*/  MOV R12, 0x6 ;  /* 0x00000006000c7802 */ /* 0x000fe20000000f00 */
[----:B------:R-:W-:-:S07]  /*2b050*/  IMAD.MOV.U32 R2, RZ, RZ, R14 ;  /* 0x000000ffff027224 */ /* 0x000fce00078e000e */
[----:B------:R-:W-:Y:S05]  /*2b060*/  WARPSYNC.COLLECTIVE R15, `(.L_x_3549) ;  /* 0x000000000f087348 */ /* 0x000fea0003c00000 */
[----:B------:R0:W1:Y:S02]  /*2b070*/  SHFL.IDX P6, R14, R13, R12, R11 ;  /* 0x0000000c0d0e7389 */ /* 0x00006400000c000b */
[----:B01----:R-:W-:Y:S01]  /*2b080*/  ENDCOLLECTIVE ;  /* 0x000000000000791b */ /* 0x003fe20003800000 */
.L_x_3549:
        /* <DEDUP_REMOVED lines=11> */
.L_x_3550:
[----:B------:R-:W-:Y:S01]  /*2b140*/  IMAD.MOV.U32 R13, RZ, RZ, R20 ;  /* 0x000000ffff0d7224 */ /* 0x000fe200078e0014 */
[----:B------:R-:W-:Y:S01]  /*2b150*/  MOV R12, 0x7 ;  /* 0x00000007000c7802 */ /* 0x000fe20000000f00 */
[----:B------:R-:W-:-:S07]  /*2b160*/  IMAD.MOV.U32 R2, RZ, RZ, R14 ;  /* 0x000000ffff027224 */ /* 0x000fce00078e000e */
[----:B------:R-:W-:Y:S05]  /*2b170*/  WARPSYNC.COLLECTIVE R15, `(.L_x_3551) ;  /* 0x000000000f087348 */ /* 0x000fea0003c00000 */
[----:B------:R0:W1:Y:S02]  /*2b180*/  SHFL.IDX P6, R14, R13, R12, R11 ;  /* 0x0000000c0d0e7389 */ /* 0x00006400000c000b */
[----:B01----:R-:W-:Y:S01]  /*2b190*/  ENDCOLLECTIVE ;  /* 0x000000000000791b */ /* 0x003fe20003800000 */
.L_x_3551:
        /* <DEDUP_REMOVED lines=11> */
.L_x_3552:
        /* <DEDUP_REMOVED lines=9> */
.L_x_3553:
        /* <DEDUP_REMOVED lines=9> */
.L_x_3554:
        /* <DEDUP_REMOVED lines=8> */
.L_x_3555:
        /* <DEDUP_REMOVED lines=9> */
.L_x_3556:
[----:B------:R-:W-:Y:S01]  /*2b480*/  IMAD.MOV.U32 R2, RZ, RZ, R14 ;  /* 0x000000ffff027224 */ /* 0x000fe200078e000e */
[----:B------:R-:W-:Y:S06]  /*2b490*/  BRA `(.L_x_3557) ;  /* 0xffffff7800947947 */ /* 0x000fec000383ffff */
.L_x_3293:
[----:B---3--:R3:W4:Y:S02]  /*2b4a0*/  SYNCS.PHASECHK.TRANS64.TRYWAIT P0, [R0+URZ+0x22840], R30 ;  /* 0x0228401e000075a7 */ /* 0x008724000800017f */
[----:B----4-:R-:W-:Y:S05]  /*2b4b0*/  @!P0 NANOSLEEP.SYNCS 0x989680 ;  /* 0x009896800000895d */ /* 0x010fea0003900000 */
[----:B------:R-:W4:Y:S02]  /*2b4c0*/  @!P0 SYNCS.PHASECHK.TRANS64 P0, [R0+URZ+0x22840], R30 ;  /* 0x0228401e000085a7 */ /* 0x000f24000800007f */
[----:B----4-:R-:W-:Y:S05]  /*2b4d0*/  @!P0 BRA `(.L_x_3293) ;  /* 0xfffffffc00f08947 */ /* 0x010fea000383ffff */
[----:B------:R-:W-:Y:S05]  /*2b4e0*/  BRA `(.L_x_3558) ;  /* 0xffffff7800e47947 */ /* 0x000fea000383ffff */
.L_x_3294:
[----:B------:R-:W-:Y:S01]  /*2b4f0*/  BSSY B0, `(.L_x_3559) ;  /* 0x0000008000007945 */ /* 0x000fe20003800000 */
[----:B------:R-:W-:Y:S01]  /*2b500*/  IMAD.MOV.U32 R13, RZ, RZ, R5 ;  /* 0x000000ffff0d7224 */ /* 0x000fe200078e0005 */
[----:B------:R-:W-:Y:S01]  /*2b510*/  MOV R11, 0x181f ;  /* 0x0000181f000b7802 */ /* 0x000fe20000000f00 */
[----:B------:R-:W-:Y:S02]  /*2b520*/  IMAD.MOV.U32 R12, RZ, RZ, RZ ;  /* 0x000000ffff0c7224 */ /* 0x000fe400078e00ff */
[----:B------:R-:W-:-:S07]  /*2b530*/  IMAD.MOV.U32 R15, RZ, RZ, -0x1 ;  /* 0xffffffffff0f7424 */ /* 0x000fce00078e00ff */
[----:B0-23--:R-:W-:Y:S05]  /*2b540*/  WARPSYNC.COLLECTIVE R15, `(.L_x_3560) ;  /* 0x000000000f087348 */ /* 0x00dfea0003c00000 */
[----:B------:R1:W4:Y:S02]  /*2b550*/  SHFL.IDX P6, R14, R13, R12, R11 ;  /* 0x0000000c0d0e7389 */ /* 0x00032400000c000b */
[----:B01234-:R-:W-:Y:S01]  /*2b560*/  ENDCOLLECTIVE ;  /* 0x000000000000791b */ /* 0x01ffe20003800000 */
.L_x_3560:
[----:B------:R-:W-:Y:S05]  /*2b570*/  BSYNC B0 ;  /* 0x0000000000007941 */ /* 0x000fea0003800000 */
.L_x_3559:
        /* <DEDUP_REMOVED lines=8> */
.L_x_3561:
[----:B------:R-:W-:Y:S01]  /*2b600*/  IMAD.MOV.U32 R13, RZ, RZ, R5 ;  /* 0x000000ffff0d7224 */ /* 0x000fe200078e0005 */
[----:B------:R-:W-:Y:S01]  /*2b610*/  MOV R12, 0x1 ;  /* 0x00000001000c7802 */ /* 0x000fe20000000f00 */
[----:B------:R-:W-:-:S07]  /*2b620*/  IMAD.MOV.U32 R2, RZ, RZ, R14 ;  /* 0x000000ffff027224 */ /* 0x000fce00078e000e */
[----:B------:R-:W-:Y:S05]  /*2b630*/  WARPSYNC.COLLECTIVE R15, `(.L_x_3562) ;  /* 0x000000000f087348 */ /* 0x000fea0003c00000 */
[----:B------:R0:W1:Y:S02]  /*2b640*/  SHFL.IDX P6, R14, R13, R12, R11 ;  /* 0x0000000c0d0e7389 */ /* 0x00006400000c000b */
[----:B01----:R-:W-:Y:S01]  /*2b650*/  ENDCOLLECTIVE ;  /* 0x000000000000791b */ /* 0x003fe20003800000 */
.L_x_3562:
        /* <DEDUP_REMOVED lines=11> */
.L_x_3563:
[----:B------:R-:W-:Y:S01]  /*2b710*/  MOV R13, R5 ;  /* 0x00000005000d7202 */ /* 0x000fe20000000f00 */
[----:B------:R-:W-:Y:S02]  /*2b720*/  IMAD.MOV.U32 R12, RZ, RZ, 0x2 ;  /* 0x00000002ff0c7424 */ /* 0x000fe400078e00ff */
[----:B------:R-:W-:-:S07]  /*2b730*/  IMAD.MOV.U32 R10, RZ, RZ, R14 ;  /* 0x000000ffff0a7224 */ /* 0x000fce00078e000e */
[----:B------:R-:W-:Y:S05]  /*2b740*/  WARPSYNC.COLLECTIVE R15, `(.L_x_3564) ;  /* 0x000000000f087348 */ /* 0x000fea0003c00000 */
[----:B------:R0:W1:Y:S02]  /*2b750*/  SHFL.IDX P6, R14, R13, R12, R11 ;  /* 0x0000000c0d0e7389 */ /* 0x00006400000c000b */
[----:B01----:R-:W-:Y:S01]  /*2b760*/  ENDCOLLECTIVE ;  /* 0x000000000000791b */ /* 0x003fe20003800000 */
.L_x_3564:
        /* <DEDUP_REMOVED lines=11> */
.L_x_3565:
[----:B------:R-:W-:Y:S02]  /*2b820*/  IMAD.MOV.U32 R13, RZ, RZ, R5 ;  /* 0x000000ffff0d7224 */ /* 0x000fe400078e0005 */
[----:B------:R-:W-:Y:S02]  /*2b830*/  IMAD.MOV.U32 R12, RZ, RZ, 0x3 ;  /* 0x00000003ff0c7424 */ /* 0x000fe400078e00ff */
[----:B------:R-:W-:-:S07]  /*2b840*/  IMAD.MOV.U32 R2, RZ, RZ, R14 ;  /* 0x000000ffff027224 */ /* 0x000fce00078e000e */
[----:B------:R-:W-:Y:S05]  /*2b850*/  WARPSYNC.COLLECTIVE R15, `(.L_x_3566) ;  /* 0x000000000f087348 */ /* 0x000fea0003c00000 */
[----:B------:R0:W1:Y:S02]  /*2b860*/  SHFL.IDX P6, R14, R13, R12, R11 ;  /* 0x0000000c0d0e7389 */ /* 0x00006400000c000b */
[----:B01----:R-:W-:Y:S01]  /*2b870*/  ENDCOLLECTIVE ;  /* 0x000000000000791b */ /* 0x003fe20003800000 */
.L_x_3566:
        /* <DEDUP_REMOVED lines=11> */
.L_x_3567:
[----:B------:R-:W-:Y:S02]  /*2b930*/  IMAD.MOV.U32 R13, RZ, RZ, R5 ;  /* 0x000000ffff0d7224 */ /* 0x000fe400078e0005 */
[----:B------:R-:W-:Y:S01]  /*2b940*/  IMAD.MOV.U32 R12, RZ, RZ, 0x4 ;  /* 0x00000004ff0c7424 */ /* 0x000fe200078e00ff */
[----:B------:R-:W-:-:S07]  /*2b950*/  MOV R2, R14 ;  /* 0x0000000e00027202 */ /* 0x000fce0000000f00 */
[----:B------:R-:W-:Y:S05]  /*2b960*/  WARPSYNC.COLLECTIVE R15, `(.L_x_3568) ;  /* 0x000000000f087348 */ /* 0x000fea0003c00000 */
[----:B------:R0:W1:Y:S02]  /*2b970*/  SHFL.IDX P6, R14, R13, R12, R11 ;  /* 0x0000000c0d0e7389 */ /* 0x00006400000c000b */
[----:B01----:R-:W-:Y:S01]  /*2b980*/  ENDCOLLECTIVE ;  /* 0x000000000000791b */ /* 0x003fe20003800000 */
.L_x_3568:
        /* <DEDUP_REMOVED lines=11> */
.L_x_3569:
[----:B------:R-:W-:Y:S02]  /*2ba40*/  IMAD.MOV.U32 R13, RZ, RZ, R5 ;  /* 0x000000ffff0d7224 */ /* 0x000fe400078e0005 */
[----:B------:R-:W-:Y:S02]  /*2ba50*/  IMAD.MOV.U32 R12, RZ, RZ, 0x5 ;  /* 0x00000005ff0c7424 */ /* 0x000fe400078e00ff */
[----:B------:R-:W-:-:S07]  /*2ba60*/  IMAD.MOV.U32 R2, RZ, RZ, R14 ;  /* 0x000000ffff027224 */ /* 0x000fce00078e000e */
[----:B------:R-:W-:Y:S05]  /*2ba70*/  WARPSYNC.COLLECTIVE R15, `(.L_x_3570) ;  /* 0x000000000f087348 */ /* 0x000fea0003c00000 */
[----:B------:R0:W1:Y:S02]  /*2ba80*/  SHFL.IDX P6, R14, R13, R12, R11 ;  /* 0x0000000c0d0e7389 */ /* 0x00006400000c000b */
[----:B01----:R-:W-:Y:S01]  /*2ba90*/  ENDCOLLECTIVE ;  /* 0x000000000000791b */ /* 0x003fe20003800000 */
.L_x_3570:
        /* <DEDUP_REMOVED lines=11> */
.L_x_3571:
[----:B------:R-:W-:Y:S01]  /*2bb50*/  IMAD.MOV.U32 R13, RZ, RZ, R5 ;  /* 0x000000ffff0d7224 */ /* 0x000fe200078e0005 */
[----:B------:R-:W-:Y:S01]  /*2bb60*/  MOV R12, 0x6 ;  /* 0x00000006000c7802 */ /* 0x000fe20000000f00 */
[----:B------:R-:W-:-:S07]  /*2bb70*/  IMAD.MOV.U32 R2, RZ, RZ, R14 ;  /* 0x000000ffff027224 */ /* 0x000fce00078e000e */
[----:B------:R-:W-:Y:S05]  /*2bb80*/  WARPSYNC.COLLECTIVE R15, `(.L_x_3572) ;  /* 0x000000000f087348 */ /* 0x000fea0003c00000 */
[----:B------:R0:W1:Y:S02]  /*2bb90*/  SHFL.IDX P6, R14, R13, R12, R11 ;  /* 0x0000000c0d0e7389 */ /* 0x00006400000c000b */
[----:B01----:R-:W-:Y:S01]  /*2bba0*/  ENDCOLLECTIVE ;  /* 0x000000000000791b */ /* 0x003fe20003800000 */
.L_x_3572:
        /* <DEDUP_REMOVED lines=11> */
.L_x_3573:
[----:B------:R-:W-:Y:S01]  /*2bc60*/  IMAD.MOV.U32 R13, RZ, RZ, R5 ;  /* 0x000000ffff0d7224 */ /* 0x000fe200078e0005 */
[----:B------:R-:W-:Y:S01]  /*2bc70*/  MOV R12, 0x7 ;  /* 0x00000007000c7802 */ /* 0x000fe20000000f00 */
[----:B------:R-:W-:-:S07]  /*2bc80*/  IMAD.MOV.U32 R2, RZ, RZ, R14 ;  /* 0x000000ffff027224 */ /* 0x000fce00078e000e */
[----:B------:R-:W-:Y:S05]  /*2bc90*/  WARPSYNC.COLLECTIVE R15, `(.L_x_3574) ;  /* 0x000000000f087348 */ /* 0x000fea0003c00000 */
[----:B------:R0:W1:Y:S02]  /*2bca0*/  SHFL.IDX P6, R14, R13, R12, R11 ;  /* 0x0000000c0d0e7389 */ /* 0x00006400000c000b */
[----:B01----:R-:W-:Y:S01]  /*2bcb0*/  ENDCOLLECTIVE ;  /* 0x000000000000791b */ /* 0x003fe20003800000 */
.L_x_3574:
        /* <DEDUP_REMOVED lines=11> */
.L_x_3575:
[----:B------:R-:W-:Y:S02]  /*2bd70*/  IMAD.MOV.U32 R13, RZ, RZ, R8 ;  /* 0x000000ffff0d7224 */ /* 0x000fe400078e0008 */
[----:B------:R-:W-:Y:S02]  /*2bd80*/  IMAD.MOV.U32 R12, RZ, RZ, RZ ;  /* 0x000000ffff0c7224 */ /* 0x000fe400078e00ff */
[----:B------:R-:W-:-:S07]  /*2bd90*/  IMAD.MOV.U32 R10, RZ, RZ, R14 ;  /* 0x000000ffff0a7224 */ /* 0x000fce00078e000e */
[----:B------:R-:W-:Y:S05]  /*2bda0*/  WARPSYNC.COLLECTIVE R15, `(.L_x_3576) ;  /* 0x000000000f087348 */ /* 0x000fea0003c00000 */
[----:B------:R0:W1:Y:S02]  /*2bdb0*/  SHFL.IDX P6, R14, R13, R12, R11 ;  /* 0x0000000c0d0e7389 */ /* 0x00006400000c000b */
[----:B01----:R-:W-:Y:S01]  /*2bdc0*/  ENDCOLLECTIVE ;  /* 0x000000000000791b */ /* 0x003fe20003800000 */
.L_x_3576:
        /* <DEDUP_REMOVED lines=11> */
.L_x_3577:
[----:B------:R-:W-:Y:S02]  /*2be80*/  IMAD.MOV.U32 R13, RZ, RZ, R8 ;  /* 0x000000ffff0d7224 */ /* 0x000fe400078e0008 */
[----:B------:R-:W-:Y:S01]  /*2be90*/  IMAD.MOV.U32 R12, RZ, RZ, 0x1 ;  /* 0x00000001ff0c7424 */ /* 0x000fe200078e00ff */
[----:B------:R-:W-:-:S07]  /*2bea0*/  MOV R5, R14 ;  /* 0x0000000e00057202 */ /* 0x000fce0000000f00 */
[----:B------:R-:W-:Y:S05]  /*2beb0*/  WARPSYNC.COLLECTIVE R15, `(.L_x_3578) ;  /* 0x000000000f087348 */ /* 0x000fea0003c00000 */
[----:B------:R0:W1:Y:S02]  /*2bec0*/  SHFL.IDX P6, R14, R13, R12, R11 ;  /* 0x0000000c0d0e7389 */ /* 0x00006400000c000b */
[----:B01----:R-:W-:Y:S01]  /*2bed0*/  ENDCOLLECTIVE ;  /* 0x000000000000791b */ /* 0x003fe20003800000 */
.L_x_3578:
        /* <DEDUP_REMOVED lines=11> */
.L_x_3579:
[----:B------:R-:W-:Y:S01]  /*2bf90*/  IMAD.MOV.U32 R2, RZ, RZ, R14 ;  /* 0x000000ffff027224 */ /* 0x000fe200078e000e */
[----:B------:R-:W-:Y:S06]  /*2bfa0*/  BRA `(.L_x_3580) ;  /* 0xffffff74007c7947 */ /* 0x000fec000383ffff */
.L_x_3299:
[----:B-1----:R1:W2:Y:S02]  /*2bfb0*/  SYNCS.PHASECHK.TRANS64.TRYWAIT P2, [R0+URZ+0x22870], R3 ;  /* 0x02287003000075a7 */ /* 0x0022a4000804017f */
[----:B--2---:R-:W-:Y:S05]  /*2bfc0*/  @!P2 NANOSLEEP.SYNCS 0x989680 ;  /* 0x009896800000a95d */ /* 0x004fea0003900000 */
[----:B------:R-:W2:Y:S02]  /*2bfd0*/  @!P2 SYNCS.PHASECHK.TRANS64 P2, [R0+URZ+0x22870], R3 ;  /* 0x022870030000a5a7 */ /* 0x000ea4000804007f */
[----:B--2---:R-:W-:Y:S05]  /*2bfe0*/  @!P2 BRA `(.L_x_3299) ;  /* 0xfffffffc00f0a947 */ /* 0x004fea000383ffff */
[----:B------:R-:W-:Y:S05]  /*2bff0*/  BRA `(.L_x_3581) ;  /* 0xffffff7400e07947 */ /* 0x000fea000383ffff */
.L_x_3301:
[----:B-1----:R1:W2:Y:S02]  /*2c000*/  SYNCS.PHASECHK.TRANS64.TRYWAIT P2, [R0+URZ+0x22860], R3 ;  /* 0x02286003000075a7 */ /* 0x0022a4000804017f */
[----:B--2---:R-:W-:Y:S05]  /*2c010*/  @!P2 NANOSLEEP.SYNCS 0x989680 ;  /* 0x009896800000a95d */ /* 0x004fea0003900000 */
[----:B------:R-:W2:Y:S02]  /*2c020*/  @!P2 SYNCS.PHASECHK.TRANS64 P2, [R0+URZ+0x22860], R3 ;  /* 0x022860030000a5a7 */ /* 0x000ea4000804007f */
[----:B--2---:R-:W-:Y:S05]  /*2c030*/  @!P2 BRA `(.L_x_3301) ;  /* 0xfffffffc00f0a947 */ /* 0x004fea000383ffff */
[----:B------:R-:W-:Y:S05]  /*2c040*/  BRA `(.L_x_3582) ;  /* 0xffffff7400f07947 */ /* 0x000fea000383ffff */
.L_x_3309:
[----:B0-----:R0:W1:Y:S02]  /*2c050*/  SYNCS.PHASECHK.TRANS64.TRYWAIT P1, [R17+URZ+0x22870], R0 ;  /* 0x02287000110075a7 */ /* 0x001064000802017f */
[----:B-1----:R-:W-:Y:S05]  /*2c060*/  @!P1 NANOSLEEP.SYNCS 0x989680 ;  /* 0x009896800000995d */ /* 0x002fea0003900000 */
[----:B------:R-:W1:Y:S02]  /*2c070*/  @!P1 SYNCS.PHASECHK.TRANS64 P1, [R17+URZ+0x22870], R0 ;  /* 0x02287000110095a7 */ /* 0x000e64000802007f */
[----:B-1----:R-:W-:Y:S05]  /*2c080*/  @!P1 BRA `(.L_x_3309) ;  /* 0xfffffffc00f09947 */ /* 0x002fea000383ffff */
[----:B------:R-:W-:Y:S05]  /*2c090*/  BRA `(.L_x_3583) ;  /* 0xffffff7c00b47947 */ /* 0x000fea000383ffff */
.L_x_3311:
[----:B0-----:R0:W1:Y:S02]  /*2c0a0*/  SYNCS.PHASECHK.TRANS64.TRYWAIT P1, [R17+URZ+0x22860], R0 ;  /* 0x02286000110075a7 */ /* 0x001064000802017f */
[----:B-1----:R-:W-:Y:S05]  /*2c0b0*/  @!P1 NANOSLEEP.SYNCS 0x989680 ;  /* 0x009896800000995d */ /* 0x002fea0003900000 */
[----:B------:R-:W1:Y:S02]  /*2c0c0*/  @!P1 SYNCS.PHASECHK.TRANS64 P1, [R17+URZ+0x22860], R0 ;  /* 0x02286000110095a7 */ /* 0x000e64000802007f */
[----:B-1----:R-:W-:Y:S05]  /*2c0d0*/  @!P1 BRA `(.L_x_3311) ;  /* 0xfffffffc00f09947 */ /* 0x002fea000383ffff */
[----:B------:R-:W-:Y:S05]  /*2c0e0*/  BRA `(.L_x_3584) ;  /* 0xffffff7c00c07947 */ /* 0x000fea000383ffff */
.L_x_3316:
[----:B------:R-:W-:Y:S01]  /*2c0f0*/  BSSY B0, `(.L_x_3585) ;  /* 0x0000008000007945 */ /* 0x000fe20003800000 */
[----:B------:R-:W-:Y:S01]  /*2c100*/  IMAD.MOV.U32 R13, RZ, RZ, R16 ;  /* 0x000000ffff0d7224 */ /* 0x000fe200078e0010 */
[----:B------:R-:W-:Y:S01]  /*2c110*/  MOV R15, 0xffffffff ;  /* 0xffffffff000f7802 */ /* 0x000fe20000000f00 */
[----:B------:R-:W-:Y:S02]  /*2c120*/  IMAD.MOV.U32 R12, RZ, RZ, RZ ;  /* 0x000000ffff0c7224 */ /* 0x000fe400078e00ff */
[----:B------:R-:W-:-:S07]  /*2c130*/  IMAD.MOV.U32 R11, RZ, RZ, 0x1f ;  /* 0x0000001fff0b7424 */ /* 0x000fce00078e00ff */
[----:B------:R-:W-:Y:S05]  /*2c140*/  WARPSYNC.COLLECTIVE R15, `(.L_x_3586) ;  /* 0x000000000f087348 */ /* 0x000fea0003c00000 */
[----:B------:R0:W1:Y:S02]  /*2c150*/  SHFL.IDX P6, R14, R13, R12, R11 ;  /* 0x0000000c0d0e7389 */ /* 0x00006400000c000b */
[----:B01----:R-:W-:Y:S01]  /*2c160*/  ENDCOLLECTIVE ;  /* 0x000000000000791b */ /* 0x003fe20003800000 */
.L_x_3586:
[----:B------:R-:W-:Y:S05]  /*2c170*/  BSYNC B0 ;  /* 0x0000000000007941 */ /* 0x000fea0003800000 */
.L_x_3585:
[----:B------:R-:W-:Y:S01]  /*2c180*/  IMAD.MOV.U32 R13, RZ, RZ, R16 ;  /* 0x000000ffff0d7224 */ /* 0x000fe200078e0010 */
[----:B------:R-:W-:Y:S01]  /*2c190*/  MOV R15, 0xffffffff ;  /* 0xffffffff000f7802 */ /* 0x000fe20000000f00 */
[----:B------:R-:W-:Y:S02]  /*2c1a0*/  IMAD.MOV.U32 R12, RZ, RZ, 0x1 ;  /* 0x00000001ff0c7424 */ /* 0x000fe400078e00ff */
[----:B------:R-:W-:Y:S02]  /*2c1b0*/  IMAD.MOV.U32 R11, RZ, RZ, 0x1f ;  /* 0x0000001fff0b7424 */ /* 0x000fe400078e00ff */
[----:B------:R-:W-:Y:S02]  /*2c1c0*/  IMAD.IADD R7, R19, 0x1, R8 ;  /* 0x0000000113077824 */ /* 0x000fe400078e0208 */
[----:B------:R-:W-:-:S07]  /*2c1d0*/  IMAD.MOV.U32 R0, RZ, RZ, R14 ;  /* 0x000000ffff007224 */ /* 0x000fce00078e000e */
[----:B------:R-:W-:Y:S05]  /*2c1e0*/  WARPSYNC.COLLECTIVE R15, `(.L_x_3587) ;  /* 0x000000000f087348 */ /* 0x000fea0003c00000 */
[----:B------:R0:W1:Y:S02]  /*2c1f0*/  SHFL.IDX P6, R14, R13, R12, R11 ;  /* 0x0000000c0d0e7389 */ /* 0x00006400000c000b */
[----:B01----:R-:W-:Y:S01]  /*2c200*/  ENDCOLLECTIVE ;  /* 0x000000000000791b */ /* 0x003fe20003800000 */
.L_x_3587:
[----:B------:R-:W-:Y:S02]  /*2c210*/  ULDC UR4, c[0x0][0xc3c] ;  /* 0x00030f0000047ab9 */ /* 0x000fe40000000800 */
[----:B------:R-:W-:-:S13]  /*2c220*/  ISETP.GE.OR P1, PT, R7, UR4, !P0 ;  /* 0x0000000407007c0c */ /* 0x000fda000c726670 */
[----:B------:R-:W0:Y:S01]  /*2c230*/  @!P1 LDC.64 R2, c[0x0][0xc80] ;  /* 0x00032000ff029b82 */ /* 0x000e220000000a00 */
[----:B------:R-:W-:Y:S02]  /*2c240*/  IMAD.MOV.U32 R17, RZ, RZ, RZ ;  /* 0x000000ffff117224 */ /* 0x000fe400078e00ff */
[----:B------:R-:W-:Y:S02]  /*2c250*/  IMAD.MOV.U32 R11, RZ, RZ, RZ ;  /* 0x000000ffff0b7224 */ /* 0x000fe400078e00ff */
[----:B------:R-:W-:Y:S02]  /*2c260*/  IMAD.MOV.U32 R5, RZ, RZ, R14 ;  /* 0x000000ffff057224 */ /* 0x000fe400078e000e */
[----:B0-----:R-:W-:-:S06]  /*2c270*/  @!P1 IMAD.WIDE R2, R7, 0x4, R2 ;  /* 0x0000000407029825 */ /* 0x001fcc00078e0202 */
[----:B------:R-:W2:Y:S01]  /*2c280*/  @!P1 LDG.E R2, desc[UR60][R2.64] ;  /* 0x0000003c02029981 */ /* 0x000ea2000c1e1900 */
[C---:B------:R-:W-:Y:S02]  /*2c290*/  ISETP.GE.U32.AND P2, PT, R8.reuse, 0x2, PT ;  /* 0x000000020800780c */ /* 0x040fe40003f46070 */
[C---:B------:R-:W-:Y:S02]  /*2c2a0*/  ISETP.GE.U32.AND P3, PT, R8.reuse, 0x4, PT ;  /* 0x000000040800780c */ /* 0x040fe40003f66070 */
[C---:B------:R-:W-:Y:S02]  /*2c2b0*/  ISETP.GE.U32.AND P4, PT, R8.reuse, 0x8, PT ;  /* 0x000000080800780c */ /* 0x040fe40003f86070 */
[C---:B------:R-:W-:Y:S01]  /*2c2c0*/  ISETP.GE.U32.AND P5, PT, R8.reuse, 0x10, PT ;  /* 0x000000100800780c */ /* 0x040fe20003fa6070 */
[----:B--2---:R-:W-:Y:S01]  /*2c2d0*/  @!P1 IMAD.MOV.U32 R17, RZ, RZ, R2 ;  /* 0x000000ffff119224 */ /* 0x004fe200078e0002 */
[----:B------:R-:W-:-:S04]  /*2c2e0*/  ISETP.NE.AND P1, PT, R8, RZ, PT ;  /* 0x000000ff0800720c */ /* 0x000fc80003f25270 */
[----:B------:R-:W-:-:S09]  /*2c2f0*/  MOV R13, R17 ;  /* 0x00000011000d7202 */ /* 0x000fd20000000f00 */
[----:B------:R-:W-:Y:S05]  /*2c300*/  WARPSYNC.COLLECTIVE R15, `(.L_x_3588) ;  /* 0x000000000f087348 */ /* 0x000fea0003c00000 */
[----:B------:R0:W1:Y:S02]  /*2c310*/  SHFL.UP P6, R14, R13, R12, R11 ;  /* 0x0400000c0d0e7389 */ /* 0x00006400000c000b */
[----:B01----:R-:W-:Y:S01]  /*2c320*/  ENDCOLLECTIVE ;  /* 0x000000000000791b */ /* 0x003fe20003800000 */
.L_x_3588:
[----:B------:R-:W-:Y:S01]  /*2c330*/  IMAD.MOV.U32 R12, RZ, RZ, 0x2 ;  /* 0x00000002ff0c7424 */ /* 0x000fe200078e00ff */
[----:B------:R-:W-:-:S05]  /*2c340*/  SEL R4, R14, RZ, P1 ;  /* 0x000000ff0e047207 */ /* 0x000fca0000800000 */
[----:B------:R-:W-:-:S04]  /*2c350*/  IMAD.IADD R4, R17, 0x1, R4 ;  /* 0x0000000111047824 */ /* 0x000fc800078e0204 */
[----:B------:R-:W-:-:S07]  /*2c360*/  IMAD.MOV.U32 R13, RZ, RZ, R4 ;  /* 0x000000ffff0d7224 */ /* 0x000fce00078e0004 */
[----:B------:R-:W-:Y:S05]  /*2c370*/  WARPSYNC.COLLECTIVE R15, `(.L_x_3589) ;  /* 0x000000000f087348 */ /* 0x000fea0003c00000 */
[----:B------:R0:W1:Y:S02]  /*2c380*/  SHFL.UP P6, R14, R13, R12, R11 ;  /* 0x0400000c0d0e7389 */ /* 0x00006400000c000b */
[----:B01----:R-:W-:Y:S01]  /*2c390*/  ENDCOLLECTIVE ;  /* 0x000000000000791b */ /* 0x003fe20003800000 */
.L_x_3589:
[----:B------:R-:W-:Y:S01]  /*2c3a0*/  IMAD.MOV.U32 R12, RZ, RZ, 0x4 ;  /* 0x00000004ff0c7424 */ /* 0x000fe200078e00ff */
[----:B------:R-:W-:-:S04]  /*2c3b0*/  SEL R3, R14, RZ, P2 ;  /* 0x000000ff0e037207 */ /* 0x000fc80001000000 */
[----:B------:R-:W-:-:S05]  /*2c3c0*/  IADD3 R6, R4, R3, RZ ;  /* 0x0000000304067210 */ /* 0x000fca0007ffe0ff */
[----:B------:R-:W-:-:S07]  /*2c3d0*/  IMAD.MOV.U32 R13, RZ, RZ, R6 ;  /* 0x000000ffff0d7224 */ /* 0x000fce00078e0006 */
[----:B------:R-:W-:Y:S05]  /*2c3e0*/  WARPSYNC.COLLECTIVE R15, `(.L_x_3590) ;  /* 0x000000000f087348 */ /* 0x000fea0003c00000 */
[----:B------:R0:W1:Y:S02]  /*2c3f0*/  SHFL.UP P6, R14, R13, R12, R11 ;  /* 0x0400000c0d0e7389 */ /* 0x00006400000c000b */
[----:B01----:R-:W-:Y:S01]  /*2c400*/  ENDCOLLECTIVE ;  /* 0x000000000000791b */ /* 0x003fe20003800000 */
.L_x_3590:
[----:B------:R-:W-:Y:S02]  /*2c410*/  MOV R12, 0x8 ;  /* 0x00000008000c7802 */ /* 0x000fe40000000f00 */
[----:B------:R-:W-:-:S05]  /*2c420*/  SEL R3, R14, RZ, P3 ;  /* 0x000000ff0e037207 */ /* 0x000fca0001800000 */
[----:B------:R-:W-:-:S04]  /*2c430*/  IMAD.IADD R2, R6, 0x1, R3 ;  /* 0x0000000106027824 */ /* 0x000fc800078e0203 */
[----:B------:R-:W-:-:S07]  /*2c440*/  IMAD.MOV.U32 R13, RZ, RZ, R2 ;  /* 0x000000ffff0d7224 */ /* 0x000fce00078e0002 */
[----:B------:R-:W-:Y:S05]  /*2c450*/  WARPSYNC.COLLECTIVE R15, `(.L_x_3591) ;  /* 0x000000000f087348 */ /* 0x000fea0003c00000 */
[----:B------:R0:W1:Y:S02]  /*2c460*/  SHFL.UP P6, R14, R13, R12, R11 ;  /* 0x0400000c0d0e7389 */ /* 0x00006400000c000b */
[----:B01----:R-:W-:Y:S01]  /*2c470*/  ENDCOLLECTIVE ;  /* 0x000000000000791b */ /* 0x003fe20003800000 */
.L_x_3591:
[----:B------:R-:W-:Y:S01]  /*2c480*/  IMAD.MOV.U32 R12, RZ, RZ, 0x10 ;  /* 0x00000010ff0c7424 */ /* 0x000fe200078e00ff */
[----:B------:R-:W-:-:S05]  /*2c490*/  SEL R3, R14, RZ, P4 ;  /* 0x000000ff0e037207 */ /* 0x000fca0002000000 */
[----:B------:R-:W-:-:S04]  /*2c4a0*/  IMAD.IADD R3, R2, 0x1, R3 ;  /* 0x0000000102037824 */ /* 0x000fc800078e0203 */
[----:B------:R-:W-:-:S07]  /*2c4b0*/  IMAD.MOV.U32 R13, RZ, RZ, R3 ;  /* 0x000000ffff0d7224 */ /* 0x000fce00078e0003 */
[----:B------:R-:W-:Y:S05]  /*2c4c0*/  WARPSYNC.COLLECTIVE R15, `(.L_x_3592) ;  /* 0x000000000f087348 */ /* 0x000fea0003c00000 */
[----:B------:R0:W1:Y:S02]  /*2c4d0*/  SHFL.UP P6, R14, R13, R12, R11 ;  /* 0x0400000c0d0e7389 */ /* 0x00006400000c000b */
[----:B01----:R-:W-:Y:S01]  /*2c4e0*/  ENDCOLLECTIVE ;  /* 0x000000000000791b */ /* 0x003fe20003800000 */
.L_x_3592:
[----:B------:R-:W-:Y:S02]  /*2c4f0*/  IMAD.MOV.U32 R12, RZ, RZ, 0x1f ;  /* 0x0000001fff0c7424 */ /* 0x000fe400078e00ff */
[----:B------:R-:W-:Y:S01]  /*2c500*/  IMAD.MOV.U32 R11, RZ, RZ, 0x1f ;  /* 0x0000001fff0b7424 */ /* 0x000fe200078e00ff */
[----:B------:R-:W-:-:S05]  /*2c510*/  SEL R14, R14, RZ, P5 ;  /* 0x000000ff0e0e7207 */ /* 0x000fca0002800000 */
[----:B------:R-:W-:-:S05]  /*2c520*/  IMAD.IADD R3, R3, 0x1, R14 ;  /* 0x0000000103037824 */ /* 0x000fca00078e020e */
[----:B------:R-:W-:-:S07]  /*2c530*/  MOV R13, R3 ;  /* 0x00000003000d7202 */ /* 0x000fce0000000f00 */
[----:B------:R-:W-:Y:S05]  /*2c540*/  WARPSYNC.COLLECTIVE R15, `(.L_x_3593) ;  /* 0x000000000f087348 */ /* 0x000fea0003c00000 */
[----:B------:R0:W1:Y:S02]  /*2c550*/  SHFL.IDX P6, R14, R13, R12, R11 ;  /* 0x0000000c0d0e7389 */ /* 0x00006400000c000b */
[----:B01----:R-:W-:Y:S01]  /*2c560*/  ENDCOLLECTIVE ;  /* 0x000000000000791b */ /* 0x003fe20003800000 */
.L_x_3593:
[----:B------:R-:W-:Y:S05]  /*2c570*/  BRA `(.L_x_3594) ;  /* 0xffffff8000d07947 */ /* 0x000fea000383ffff */
.L_x_3321:
[----:B------:R-:W-:Y:S01]  /*2c580*/  BSSY B0, `(.L_x_3595) ;  /* 0x0000008000007945 */ /* 0x000fe20003800000 */
[----:B-----5:R-:W-:Y:S01]  /*2c590*/  IMAD.MOV.U32 R13, RZ, RZ, R17 ;  /* 0x000000ffff0d7224 */ /* 0x020fe200078e0011 */
[----:B------:R-:W-:Y:S01]  /*2c5a0*/  MOV R11, RZ ;  /* 0x000000ff000b7202 */ /* 0x000fe20000000f00 */
[----:B------:R-:W-:Y:S02]  /*2c5b0*/  IMAD.MOV.U32 R12, RZ, RZ, 0x1 ;  /* 0x00000001ff0c7424 */ /* 0x000fe400078e00ff */
[----:B------:R-:W-:-:S07]  /*2c5c0*/  IMAD.MOV.U32 R15, RZ, RZ, -0x1 ;  /* 0xffffffffff0f7424 */ /* 0x000fce00078e00ff */
[----:B0-----:R-:W-:Y:S05]  /*2c5d0*/  WARPSYNC.COLLECTIVE R15, `(.L_x_3596) ;  /* 0x000000000f087348 */ /* 0x001fea0003c00000 */
[----:B------:R1:W2:Y:S02]  /*2c5e0*/  SHFL.UP P6, R14, R13, R12, R11 ;  /* 0x0400000c0d0e7389 */ /* 0x0002a400000c000b */
[----:B012---:R-:W-:Y:S01]  /*2c5f0*/  ENDCOLLECTIVE ;  /* 0x000000000000791b */ /* 0x007fe20003800000 */
.L_x_3596:
[----:B------:R-:W-:Y:S05]  /*2c600*/  BSYNC B0 ;  /* 0x0000000000007941 */ /* 0x000fea0003800000 */
.L_x_3595:
[----:B------:R-:W-:Y:S01]  /*2c610*/  SEL R14, R14, RZ, P1 ;  /* 0x000000ff0e0e7207 */ /* 0x000fe20000800000 */
[----:B------:R-:W-:Y:S01]  /*2c620*/  IMAD.MOV.U32 R12, RZ, RZ, 0x2 ;  /* 0x00000002ff0c7424 */ /* 0x000fe200078e00ff */
[----:B------:R-:W-:Y:S01]  /*2c630*/  MOV R15, 0xffffffff ;  /* 0xffffffff000f7802 */ /* 0x000fe20000000f00 */
[----:B------:R-:W-:Y:S02]  /*2c640*/  IMAD.MOV.U32 R11, RZ, RZ, RZ ;  /* 0x000000ffff0b7224 */ /* 0x000fe400078e00ff */
[----:B------:R-:W-:-:S07]  /*2c650*/  IMAD.IADD R13, R17, 0x1, R14 ;  /* 0x00000001110d7824 */ /* 0x000fce00078e020e */
[----:B------:R-:W-:Y:S05]  /*2c660*/  WARPSYNC.COLLECTIVE R15, `(.L_x_3597) ;  /* 0x000000000f087348 */ /* 0x000fea0003c00000 */
[----:B------:R0:W1:Y:S02]  /*2c670*/  SHFL.UP P6, R14, R13, R12, R11 ;  /* 0x0400000c0d0e7389 */ /* 0x00006400000c000b */
[----:B01----:R-:W-:Y:S01]  /*2c680*/  ENDCOLLECTIVE ;  /* 0x000000000000791b */ /* 0x003fe20003800000 */
.L_x_3597:
[----:B------:R-:W-:Y:S01]  /*2c690*/  IMAD.MOV.U32 R12, RZ, RZ, 0x4 ;  /* 0x00000004ff0c7424 */ /* 0x000fe200078e00ff */
[----:B------:R-:W-:-:S05]  /*2c6a0*/  SEL R2, R14, RZ, P2 ;  /* 0x000000ff0e027207 */ /* 0x000fca0001000000 */
[----:B------:R-:W-:-:S04]  /*2c6b0*/  IMAD.IADD R2, R13, 0x1, R2 ;  /* 0x000000010d027824 */ /* 0x000fc800078e0202 */
[----:B------:R-:W-:-:S07]  /*2c6c0*/  IMAD.MOV.U32 R13, RZ, RZ, R2 ;  /* 0x000000ffff0d7224 */ /* 0x000fce00078e0002 */
[----:B------:R-:W-:Y:S05]  /*2c6d0*/  WARPSYNC.COLLECTIVE R15, `(.L_x_3598) ;  /* 0x000000000f087348 */ /* 0x000fea0003c00000 */
[----:B------:R0:W1:Y:S02]  /*2c6e0*/  SHFL.UP P6, R14, R13, R12, R11 ;  /* 0x0400000c0d0e7389 */ /* 0x00006400000c000b */
[----:B01----:R-:W-:Y:S01]  /*2c6f0*/  ENDCOLLECTIVE ;  /* 0x000000000000791b */ /* 0x003fe20003800000 */
.L_x_3598:
[----:B------:R-:W-:Y:S01]  /*2c700*/  IMAD.MOV.U32 R12, RZ, RZ, 0x8 ;  /* 0x00000008ff0c7424 */ /* 0x000fe200078e00ff */
[----:B------:R-:W-:-:S05]  /*2c710*/  SEL R3, R14, RZ, P3 ;  /* 0x000000ff0e037207 */ /* 0x000fca0001800000 */
[----:B------:R-:W-:-:S05]  /*2c720*/  IMAD.IADD R3, R2, 0x1, R3 ;  /* 0x0000000102037824 */ /* 0x000fca00078e0203 */
[----:B------:R-:W-:-:S07]  /*2c730*/  MOV R13, R3 ;  /* 0x00000003000d7202 */ /* 0x000fce0000000f00 */
[----:B------:R-:W-:Y:S05]  /*2c740*/  WARPSYNC.COLLECTIVE R15, `(.L_x_3599) ;  /* 0x000000000f087348 */ /* 0x000fea0003c00000 */
[----:B------:R0:W1:Y:S02]  /*2c750*/  SHFL.UP P6, R14, R13, R12, R11 ;  /* 0x0400000c0d0e7389 */ /* 0x00006400000c000b */
[----:B01----:R-:W-:Y:S01]  /*2c760*/  ENDCOLLECTIVE ;  /* 0x000000000000791b */ /* 0x003fe20003800000 */
.L_x_3599:
[----:B------:R-:W-:Y:S01]  /*2c770*/  IMAD.MOV.U32 R12, RZ, RZ, 0x10 ;  /* 0x00000010ff0c7424 */ /* 0x000fe200078e00ff */
[----:B------:R-:W-:-:S05]  /*2c780*/  SEL R4, R14, RZ, P4 ;  /* 0x000000ff0e047207 */ /* 0x000fca0002000000 */
[----:B------:R-:W-:-:S04]  /*2c790*/  IMAD.IADD R4, R3, 0x1, R4 ;  /* 0x0000000103047824 */ /* 0x000fc800078e0204 */
[----:B------:R-:W-:-:S07]  /*2c7a0*/  IMAD.MOV.U32 R13, RZ, RZ, R4 ;  /* 0x000000ffff0d7224 */ /* 0x000fce00078e0004 */
[----:B------:R-:W-:Y:S05]  /*2c7b0*/  WARPSYNC.COLLECTIVE R15, `(.L_x_3600) ;  /* 0x000000000f087348 */ /* 0x000fea0003c00000 */
[----:B------:R0:W1:Y:S02]  /*2c7c0*/  SHFL.UP P6, R14, R13, R12, R11 ;  /* 0x0400000c0d0e7389 */ /* 0x00006400000c000b */
[----:B01----:R-:W-:Y:S01]  /*2c7d0*/  ENDCOLLECTIVE ;  /* 0x000000000000791b */ /* 0x003fe20003800000 */
.L_x_3600:
[----:B------:R-:W-:Y:S02]  /*2c7e0*/  IMAD.MOV.U32 R12, RZ, RZ, 0x1f ;  /* 0x0000001fff0c7424 */ /* 0x000fe400078e00ff */
[----:B------:R-:W-:Y:S01]  /*2c7f0*/  IMAD.MOV.U32 R11, RZ, RZ, 0x1f ;  /* 0x0000001fff0b7424 */ /* 0x000fe200078e00ff */
[----:B------:R-:W-:-:S04]  /*2c800*/  SEL R3, R14, RZ, P5 ;  /* 0x000000ff0e037207 */ /* 0x000fc80002800000 */
[----:B------:R-:W-:-:S05]  /*2c810*/  IADD3 R3, R4, R3, RZ ;  /* 0x0000000304037210 */ /* 0x000fca0007ffe0ff */
[----:B------:R-:W-:-:S07]  /*2c820*/  IMAD.MOV.U32 R13, RZ, RZ, R3 ;  /* 0x000000ffff0d7224 */ /* 0x000fce00078e0003 */
[----:B------:R-:W-:Y:S05]  /*2c830*/  WARPSYNC.COLLECTIVE R15, `(.L_x_3601) ;  /* 0x000000000f087348 */ /* 0x000fea0003c00000 */
[----:B------:R0:W1:Y:S02]  /*2c840*/  SHFL.IDX P6, R14, R13, R12, R11 ;  /* 0x0000000c0d0e7389 */ /* 0x00006400000c000b */
[----:B01----:R-:W-:Y:S01]  /*2c850*/  ENDCOLLECTIVE ;  /* 0x000000000000791b */ /* 0x003fe20003800000 */
.L_x_3601:
[----:B------:R-:W-:Y:S05]  /*2c860*/  BRA `(.L_x_3602) ;  /* 0xffffff8000b07947 */ /* 0x000fea000383ffff */
.L_x_3323:
[----:B------:R-:W-:Y:S01]  /*2c870*/  BSSY B0, `(.L_x_3603) ;  /* 0x0000006000007945 */ /* 0x000fe20003800000 */
[----:B------:R-:W-:Y:S01]  /*2c880*/  PLOP3.LUT P6, PT, P6, PT, PT, 0x8, 0x0 ;  /* 0x000000000000781c */ /* 0x000fe200037ce170 */
[----:B------:R-:W-:-:S12]  /*2c890*/  IMAD.MOV.U32 R15, RZ, RZ, -0x1 ;  /* 0xffffffffff0f7424 */ /* 0x000fd800078e00ff */
[----:B0-----:R-:W-:Y:S05]  /*2c8a0*/  WARPSYNC.COLLECTIVE R15, `(.L_x_3604) ;  /* 0x000000000f087348 */ /* 0x001fea0003c00000 */
[----:B------:R-:W-:Y:S01]  /*2c8b0*/  VOTE.ANY R14, PT, P6 ;  /* 0x00000000000e7806 */ /* 0x000fe200030e0100 */
[----:B0-----:R-:W-:Y:S06]  /*2c8c0*/  ENDCOLLECTIVE ;  /* 0x000000000000791b */ /* 0x001fec0003800000 */
.L_x_3604:
[----:B------:R-:W-:Y:S05]  /*2c8d0*/  BSYNC B0 ;  /* 0x0000000000007941 */ /* 0x000fea0003800000 */
.L_x_3603:
[----:B------:R-:W-:Y:S01]  /*2c8e0*/  MOV R2, R14 ;  /* 0x0000000e00027202 */ /* 0x000fe20000000f00 */
[----:B------:R-:W-:Y:S02]  /*2c8f0*/  IMAD.MOV.U32 R13, RZ, RZ, R17 ;  /* 0x000000ffff0d7224 */ /* 0x000fe400078e0011 */
[----:B------:R-:W-:Y:S01]  /*2c900*/  IMAD.MOV.U32 R11, RZ, RZ, 0x1f ;  /* 0x0000001fff0b7424 */ /* 0x000fe200078e00ff */
[----:B------:R-:W0:Y:S01]  /*2c910*/  POPC R6, R2 ;  /* 0x0000000200067309 */ /* 0x000e220000000000 */
[----:B------:R-:W-:Y:S02]  /*2c920*/  IMAD.MOV.U32 R15, RZ, RZ, -0x1 ;  /* 0xffffffffff0f7424 */ /* 0x000fe400078e00ff */
[----:B0-----:R-:W-:-:S07]  /*2c930*/  IMAD.MOV.U32 R12, RZ, RZ, R6 ;  /* 0x000000ffff0c7224 */ /* 0x001fce00078e0006 */
[----:B------:R-:W-:Y:S05]  /*2c940*/  WARPSYNC.COLLECTIVE R15, `(.L_x_3605) ;  /* 0x000000000f087348 */ /* 0x000fea0003c00000 */
[----:B------:R0:W1:Y:S02]  /*2c950*/  SHFL.IDX P6, R14, R13, R12, R11 ;  /* 0x0000000c0d0e7389 */ /* 0x00006400000c000b */
[----:B01----:R-:W-:Y:S01]  /*2c960*/  ENDCOLLECTIVE ;  /* 0x000000000000791b */ /* 0x003fe20003800000 */
.L_x_3605:
[----:B------:R-:W-:Y:S01]  /*2c970*/  MOV R17, R14 ;  /* 0x0000000e00117202 */ /* 0x000fe20000000f00 */
[----:B------:R-:W-:Y:S06]  /*2c980*/  BRA `(.L_x_3606) ;  /* 0xffffff8000a07947 */ /* 0x000fec000383ffff */
.L_x_3325:
[----:B------:R-:W-:Y:S01]  /*2c990*/  BSSY B0, `(.L_x_3607) ;  /* 0x0000007000007945 */ /* 0x000fe20003800000 */
[----:B------:R-:W-:Y:S02]  /*2c9a0*/  IMAD.MOV.U32 R13, RZ, RZ, R3 ;  /* 0x000000ffff0d7224 */ /* 0x000fe400078e0003 */
[----:B------:R-:W-:Y:S02]  /*2c9b0*/  IMAD.MOV.U32 R11, RZ, RZ, 0x1f ;  /* 0x0000001fff0b7424 */ /* 0x000fe400078e00ff */
[----:B------:R-:W-:-:S07]  /*2c9c0*/  IMAD.MOV.U32 R15, RZ, RZ, -0x1 ;  /* 0xffffffffff0f7424 */ /* 0x000fce00078e00ff */
[----:B012---:R-:W-:Y:S05]  /*2c9d0*/  WARPSYNC.COLLECTIVE R15, `(.L_x_3608) ;  /* 0x000000000f087348 */ /* 0x007fea0003c00000 */
[----:B------:R3:W4:Y:S02]  /*2c9e0*/  SHFL.IDX P6, R14, R13, R12, R11 ;  /* 0x0000000c0d0e7389 */ /* 0x00072400000c000b */
[----:B01234-:R-:W-:Y:S01]  /*2c9f0*/  ENDCOLLECTIVE ;  /* 0x000000000000791b */ /* 0x01ffe20003800000 */
.L_x_3608:
[----:B------:R-:W-:Y:S05]  /*2ca00*/  BSYNC B0 ;  /* 0x0000000000007941 */ /* 0x000fea0003800000 */
.L_x_3607:
[----:B------:R-:W-:Y:S05]  /*2ca10*/  BRA `(.L_x_3324) ;  /* 0xffffff8000987947 */ /* 0x000fea000383ffff */
.L_x_3329:
[----:B0-----:R0:W1:Y:S02]  /*2ca20*/  SYNCS.PHASECHK.TRANS64.TRYWAIT P0, [R7+URZ+0x22820], R0 ;  /* 0x02282000070075a7 */ /* 0x001064000800017f */
[----:B-1----:R-:W-:Y:S05]  /*2ca30*/  @!P0 NANOSLEEP.SYNCS 0x989680 ;  /* 0x009896800000895d */ /* 0x002fea0003900000 */
[----:B------:R-:W1:Y:S02]  /*2ca40*/  @!P0 SYNCS.PHASECHK.TRANS64 P0, [R7+URZ+0x22820], R0 ;  /* 0x02282000070085a7 */ /* 0x000e64000800007f */
[----:B-1----:R-:W-:Y:S05]  /*2ca50*/  @!P0 BRA `(.L_x_3329) ;  /* 0xfffffffc00f08947 */ /* 0x002fea000383ffff */
[----:B------:R-:W-:Y:S05]  /*2ca60*/  BRA `(.L_x_3609) ;  /* 0xffffff8800187947 */ /* 0x000fea000383ffff */
.L_x_3330:
[----:B------:R-:W1:Y:S01]  /*2ca70*/  S2R R2, SR_TID.X ;  /* 0x0000000000027919 */ /* 0x000e620000002100 */
[----:B------:R-:W-:Y:S01]  /*2ca80*/  BSSY B0, `(.L_x_3610) ;  /* 0x000000a000007945 */ /* 0x000fe20003800000 */
[----:B------:R-:W-:Y:S01]  /*2ca90*/  MOV R12, RZ ;  /* 0x000000ff000c7202 */ /* 0x000fe20000000f00 */
        /* <DEDUP_REMOVED lines=8> */
.L_x_3611:
[----:B------:R-:W-:Y:S05]  /*2cb20*/  BSYNC B0 ;  /* 0x0000000000007941 */ /* 0x000fea0003800000 */
.L_x_3610:
[----:B------:R-:W-:Y:S05]  /*2cb30*/  BRA `(.L_x_3612) ;  /* 0xffffff8800007947 */ /* 0x000fea000383ffff */
.L_x_3331:
[----:B------:R-:W-:Y:S01]  /*2cb40*/  BSSY B0, `(.L_x_3613) ;  /* 0x0000006000007945 */ /* 0x000fe20003800000 */
[----:B------:R-:W-:-:S07]  /*2cb50*/  IMAD.MOV.U32 R15, RZ, RZ, -0x1 ;  /* 0xffffffffff0f7424 */ /* 0x000fce00078e00ff */
[----:B0-----:R-:W-:Y:S05]  /*2cb60*/  WARPSYNC.COLLECTIVE R15, `(.L_x_3614) ;  /* 0x000000000f0c7348 */ /* 0x001fea0003c00000 */
[----:B------:R-:W-:Y:S02]  /*2cb70*/  ELECT P6, UR62, PT ;  /* 0x00000000003e782f */ /* 0x000fe400038c0000 */
[----:B------:R-:W-:Y:S01]  /*2cb80*/  MOV R14, UR62 ;  /* 0x0000003e000e7c02 */ /* 0x000fe20008000f00 */
[----:B0-----:R-:W-:Y:S10]  /*2cb90*/  ENDCOLLECTIVE ;  /* 0x000000000000791b */ /* 0x001ff40003800000 */
.L_x_3614:
[----:B------:R-:W-:Y:S05]  /*2cba0*/  BSYNC B0 ;  /* 0x0000000000007941 */ /* 0x000fea0003800000 */
.L_x_3613:
[----:B------:R-:W-:Y:S05]  /*2cbb0*/  BRA `(.L_x_3615) ;  /* 0xffffff8400f47947 */ /* 0x000fea000383ffff */
.L_x_3333:
[----:B0-----:R0:W1:Y:S02]  /*2cbc0*/  SYNCS.PHASECHK.TRANS64.TRYWAIT P1, [R5+URZ+0x22840], R0 ;  /* 0x02284000050075a7 */ /* 0x001064000802017f */
[----:B-1----:R-:W-:Y:S05]  /*2cbd0*/  @!P1 NANOSLEEP.SYNCS 0x989680 ;  /* 0x009896800000995d */ /* 0x002fea0003900000 */
[----:B------:R-:W1:Y:S02]  /*2cbe0*/  @!P1 SYNCS.PHASECHK.TRANS64 P1, [R5+URZ+0x22840], R0 ;  /* 0x02284000050095a7 */ /* 0x000e64000802007f */
[----:B-1----:R-:W-:Y:S05]  /*2cbf0*/  @!P1 BRA `(.L_x_3333) ;  /* 0xfffffffc00f09947 */ /* 0x002fea000383ffff */
[----:B------:R-:W-:Y:S05]  /*2cc00*/  BRA `(.L_x_3616) ;  /* 0xffffff8800147947 */ /* 0x000fea000383ffff */
.L_x_3335:
[----:B-1----:R1:W2:Y:S02]  /*2cc10*/  SYNCS.PHASECHK.TRANS64.TRYWAIT P1, [R3+URZ+0x22840], R2 ;  /* 0x02284002030075a7 */ /* 0x0022a4000802017f */
[----:B--2---:R-:W-:Y:S05]  /*2cc20*/  @!P1 NANOSLEEP.SYNCS 0x989680 ;  /* 0x009896800000995d */ /* 0x004fea0003900000 */
[----:B------:R-:W2:Y:S02]  /*2cc30*/  @!P1 SYNCS.PHASECHK.TRANS64 P1, [R3+URZ+0x22840], R2 ;  /* 0x02284002030095a7 */ /* 0x000ea4000802007f */
[----:B--2---:R-:W-:Y:S05]  /*2cc40*/  @!P1 BRA `(.L_x_3335) ;  /* 0xfffffffc00f09947 */ /* 0x004fea000383ffff */
[----:B------:R-:W-:Y:S05]  /*2cc50*/  BRA `(.L_x_3617) ;  /* 0xffffff8800207947 */ /* 0x000fea000383ffff */
.L_x_3337:
[----:B--2---:R2:W3:Y:S02]  /*2cc60*/  SYNCS.PHASECHK.TRANS64.TRYWAIT P1, [R5+URZ+0x22860], R0 ;  /* 0x02286000050075a7 */ /* 0x0044e4000802017f */
[----:B---3--:R-:W-:Y:S05]  /*2cc70*/  @!P1 NANOSLEEP.SYNCS 0x989680 ;  /* 0x009896800000995d */ /* 0x008fea0003900000 */
[----:B------:R-:W3:Y:S02]  /*2cc80*/  @!P1 SYNCS.PHASECHK.TRANS64 P1, [R5+URZ+0x22860], R0 ;  /* 0x02286000050095a7 */ /* 0x000ee4000802007f */
[----:B---3--:R-:W-:Y:S05]  /*2cc90*/  @!P1 BRA `(.L_x_3337) ;  /* 0xfffffffc00f09947 */ /* 0x008fea000383ffff */
[----:B------:R-:W-:Y:S05]  /*2cca0*/  BRA `(.L_x_3618) ;  /* 0xffffff88001c7947 */ /* 0x000fea000383ffff */
.L_x_3339:
[----:B---3--:R3:W4:Y:S02]  /*2ccb0*/  SYNCS.PHASECHK.TRANS64.TRYWAIT P1, [R3+URZ+0x22860], R2 ;  /* 0x02286002030075a7 */ /* 0x008724000802017f */
[----:B----4-:R-:W-:Y:S05]  /*2ccc0*/  @!P1 NANOSLEEP.SYNCS 0x989680 ;  /* 0x009896800000995d */ /* 0x010fea0003900000 */
[----:B------:R-:W4:Y:S02]  /*2ccd0*/  @!P1 SYNCS.PHASECHK.TRANS64 P1, [R3+URZ+0x22860], R2 ;  /* 0x02286002030095a7 */ /* 0x000f24000802007f */
[----:B----4-:R-:W-:Y:S05]  /*2cce0*/  @!P1 BRA `(.L_x_3339) ;  /* 0xfffffffc00f09947 */ /* 0x010fea000383ffff */
[----:B------:R-:W-:Y:S05]  /*2ccf0*/  BRA `(.L_x_3619) ;  /* 0xffffff8800187947 */ /* 0x000fea000383ffff */
.L_x_3341:
[----:B----4-:R4:W0:Y:S02]  /*2cd00*/  SYNCS.PHASECHK.TRANS64.TRYWAIT P1, [R5+URZ+0x22880], R0 ;  /* 0x02288000050075a7 */ /* 0x010824000802017f */
[----:B0-----:R-:W-:Y:S05]  /*2cd10*/  @!P1 NANOSLEEP.SYNCS 0x989680 ;  /* 0x009896800000995d */ /* 0x001fea0003900000 */
[----:B------:R-:W0:Y:S02]  /*2cd20*/  @!P1 SYNCS.PHASECHK.TRANS64 P1, [R5+URZ+0x22880], R0 ;  /* 0x02288000050095a7 */ /* 0x000e24000802007f */
[----:B0-----:R-:W-:Y:S05]  /*2cd30*/  @!P1 BRA `(.L_x_3341) ;  /* 0xfffffffc00f09947 */ /* 0x001fea000383ffff */
[----:B------:R-:W-:Y:S05]  /*2cd40*/  BRA `(.L_x_3620) ;  /* 0xffffff8800147947 */ /* 0x000fea000383ffff */
.L_x_3621:
        /* <DEDUP_REMOVED lines=11> */
.L_x_3630:


//--------------------- .nv.global.init           --------------------------
	.section	.nv.global.init,"aw",@progbits
	.align	4
.nv.global.init:
	.type		_ZZN5flash28permute_output_fp8_VcolmajorIN4cute6TensorINS1_11ArrayEngineIN7cutlass10bfloat16_tELm64EEENS1_6LayoutINS1_5tupleIJNS8_IJNS1_1CILi2EEESA_NS9_ILi16EEEEEENS9_ILi1EEESD_EEENS8_IJNS8_IJSD_SA_NS9_ILi4EEEEEENS9_ILi0EEESH_EEEEEEEEEvRT_E9upper_map,@object
	.size		_ZZN5flash28permute_output_fp8_VcolmajorIN4cute6TensorINS1_11ArrayEngineIN7cutlass10bfloat16_tELm64EEENS1_6LayoutINS1_5tupleIJNS8_IJNS1_1CILi2EEESA_NS9_ILi16EEEEEENS9_ILi1EEESD_EEENS8_IJNS8_IJSD_SA_NS9_ILi4EEEEEENS9_ILi0EEESH_EEEEEEEEEvRT_E9upper_map,($str$23 - _ZZN5flash28permute_output_fp8_VcolmajorIN4cute6TensorINS1_11ArrayEngineIN7cutlass10bfloat16_tELm64EEENS1_6LayoutINS1_5tupleIJNS8_IJNS1_1CILi2EEESA_NS9_ILi16EEEEEENS9_ILi1EEESD_EEENS8_IJNS8_IJSD_SA_NS9_ILi4EEEEEENS9_ILi0EEESH_EEEEEEEEEvRT_E9upper_map)
_ZZN5flash28permute_output_fp8_VcolmajorIN4cute6TensorINS1_11ArrayEngineIN7cutlass10bfloat16_tELm64EEENS1_6LayoutINS1_5tupleIJNS8_IJNS1_1CILi2EEESA_NS9_ILi16EEEEEENS9_ILi1EEESD_EEENS8_IJNS8_IJSD_SA_NS9_ILi4EEEEEENS9_ILi0EEESH_EEEEEEEEEvRT_E9upper_map:
        /*0000*/ 	.byte	0x00, 0x00, 0x00, 0x00, 0x02, 0x00, 0x00, 0x00, 0x03, 0x00, 0x00, 0x00, 0x01, 0x00, 0x00, 0x00
	.type		$str$23,@object
	.size		$str$23,($str$24 - $str$23)
$str$23:
        /*0010*/ 	.byte	0x28, 0x61, 0x64, 0x64, 0x72, 0x65, 0x73, 0x73, 0x20, 0x26, 0x20, 0x6d, 0x61, 0x73, 0x6b, 0x29
        /*0020*/ 	.byte	0x20, 0x3d, 0x3d, 0x20, 0x30, 0x00
	.type		$str$24,@object
	.size		$str$24,(__unnamed_5 - $str$24)
$str$24:
        /*0026*/ 	.byte	0x2f, 0x74, 0x6d, 0x70, 0x2f, 0x6f, 0x73, 0x73, 0x5f, 0x6b, 0x65, 0x72, 0x6e, 0x65, 0x6c, 0x73
        /*0036*/ 	.byte	0x5f, 0x73, 0x72, 0x63, 0x2f, 0x66, 0x6c, 0x61, 0x73, 0x68, 0x5f, 0x61, 0x74, 0x74, 0x65, 0x6e
        /*0046*/ 	.byte	0x74, 0x69, 0x6f, 0x6e, 0x2f, 0x63, 0x73, 0x72, 0x63, 0x2f, 0x63, 0x75, 0x74, 0x6c, 0x61, 0x73
        /*0056*/ 	.byte	0x73, 0x2f, 0x69, 0x6e, 0x63, 0x6c, 0x75, 0x64, 0x65, 0x2f, 0x63, 0x75, 0x74, 0x65, 0x2f, 0x70
        /*0066*/ 	.byte	0x6f, 0x69, 0x6e, 0x74, 0x65, 0x72, 0x5f, 0x66, 0x6c, 0x61, 0x67, 0x67, 0x65, 0x64, 0x2e, 0x68
        /*0076*/ 	.byte	0x70, 0x70, 0x00
	.type		__unnamed_5,@object
	.size		__unnamed_5,(__unnamed_6 - __unnamed_5)
__unnamed_5:
        /* <DEDUP_REMOVED lines=24> */
        /*01f9*/ 	.byte	0x3e, 0x3e, 0x20, 0x26, 0x5d, 0x00
	.type		__unnamed_6,@object
	.size		__unnamed_6,(__unnamed_3 - __unnamed_6)
__unnamed_6:
        /* <DEDUP_REMOVED lines=25> */
	.type		__unnamed_3,@object
	.size		__unnamed_3,(__unnamed_4 - __unnamed_3)
__unnamed_3:
        /* <DEDUP_REMOVED lines=29> */
        /*0555*/ 	.byte	0x5d, 0x00
	.type		__unnamed_4,@object
	.size		__unnamed_4,(__unnamed_2 - __unnamed_4)
__unnamed_4:
        /* <DEDUP_REMOVED lines=30> */
	.type		__unnamed_2,@object
	.size		__unnamed_2,(__unnamed_1 - __unnamed_2)
__unnamed_2:
        /* <DEDUP_REMOVED lines=30> */
	.type		__unnamed_1,@object
	.size		__unnamed_1,(.L_0 - __unnamed_1)
__unnamed_1:
        /* <DEDUP_REMOVED lines=30> */
.L_0:


//--------------------- .nv.shared._ZN7cutlass13device_kernelIN5flash11enable_sm90INS1_16FlashAttnFwdSm90INS1_25CollectiveMainloopFwdSm90ILi2EN4cute5tupleIJNS5_1CILi1EEES8_S8_EEENS6_IJNS7_ILi128EEENS7_ILi160EEESA_EEELi128ENS_12float_e4m3_tEfNS_4arch4Sm90ELb0ELb0ELb1ELb0ELb1ELb0ELb0ELb1ELb1ELb1ELb0ELb0EEENS1_21CollectiveEpilogueFwdINS6_IJSA_SA_SB_EEES9_NS_10bfloat16_tESF_Li256ELb0ELb1ELb0ELb1EEENS1_29StaticPersistentTileSchedulerILb0EEEEEEEEEvNT_6ParamsE --------------------------
	.section	.nv.shared._ZN7cutlass13device_kernelIN5flash11enable_sm90INS1_16FlashAttnFwdSm90INS1_25CollectiveMainloopFwdSm90ILi2EN4cute5tupleIJNS5_1CILi1EEES8_S8_EEENS6_IJNS7_ILi128EEENS7_ILi160EEESA_EEELi128ENS_12float_e4m3_tEfNS_4arch4Sm90ELb0ELb0ELb1ELb0ELb1ELb0ELb0ELb1ELb1ELb1ELb0ELb0EEENS1_21CollectiveEpilogueFwdINS6_IJSA_SA_SB_EEES9_NS_10bfloat16_tESF_Li256ELb0ELb1ELb0ELb1EEENS1_29StaticPersistentTileSchedulerILb0EEEEEEEEEvNT_6ParamsE,"aw",@nobits
	.sectionflags	@""
	.align	16
	.zero		1024


//--------------------- .nv.shared.reserved.0     --------------------------
	.section	.nv.shared.reserved.0,"aw",@nobits
	.weak		__nv_reservedSMEM_offset_0_alias
	.size		__nv_reservedSMEM_offset_0_alias, 0, 0
	.other		__nv_reservedSMEM_offset_0_alias,@"STO_CUDA_RESERVED_SHARED STV_DEFAULT"
__nv_reservedSMEM_offset_0_alias:
	.zero		0


//--------------------- .nv.global                --------------------------
	.section	.nv.global,"aw",@nobits
.nv.global:
	.type		_ZN80_INTERNAL_81de5d5f_44_flash_fwd_hdim128_e4m3_paged_softcap_sm90_cu_93b96ec2_34114cute1_E,@object
	.size		_ZN80_INTERNAL_81de5d5f_44_flash_fwd_hdim128_e4m3_paged_softcap_sm90_cu_93b96ec2_34114cute1_E,(_ZN80_INTERNAL_81de5d5f_44_flash_fwd_hdim128_e4m3_paged_softcap_sm90_cu_93b96ec2_34114cuda3std3__45__cpo6cbeginE - _ZN80_INTERNAL_81de5d5f_44_flash_fwd_hdim128_e4m3_paged_softcap_sm90_cu_93b96ec2_34114cute1_E)
_ZN80_INTERNAL_81de5d5f_44_flash_fwd_hdim128_e4m3_paged_softcap_sm90_cu_93b96ec2_34114cute1_E:
	.zero		1
	.type		_ZN80_INTERNAL_81de5d5f_44_flash_fwd_hdim128_e4m3_paged_softcap_sm90_cu_93b96ec2_34114cuda3std3__45__cpo6cbeginE,@object
	.size		_ZN80_INTERNAL_81de5d5f_44_flash_fwd_hdim128_e4m3_paged_softcap_sm90_cu_93b96ec2_34114cuda3std3__45__cpo6cbeginE,(_ZN80_INTERNAL_81de5d5f_44_flash_fwd_hdim128_e4m3_paged_softcap_sm90_cu_93b96ec2_34114cuda3std3__48in_placeE - _ZN80_INTERNAL_81de5d5f_44_flash_fwd_hdim128_e4m3_paged_softcap_sm90_cu_93b96ec2_34114cuda3std3__45__cpo6cbeginE)
_ZN80_INTERNAL_81de5d5f_44_flash_fwd_hdim128_e4m3_paged_softcap_sm90_cu_93b96ec2_34114cuda3std3__45__cpo6cbeginE:
	.zero		1
	.type		_ZN80_INTERNAL_81de5d5f_44_flash_fwd_hdim128_e4m3_paged_softcap_sm90_cu_93b96ec2_34114cuda3std3__48in_placeE,@object
	.size		_ZN80_INTERNAL_81de5d5f_44_flash_fwd_hdim128_e4m3_paged_softcap_sm90_cu_93b96ec2_34114cuda3std3__48in_placeE,(_ZN80_INTERNAL_81de5d5f_44_flash_fwd_hdim128_e4m3_paged_softcap_sm90_cu_93b96ec2_34114cuda3std6ranges3__45__cpo9iter_moveE - _ZN80_INTERNAL_81de5d5f_44_flash_fwd_hdim128_e4m3_paged_softcap_sm90_cu_93b96ec2_34114cuda3std3__48in_placeE)
_ZN80_INTERNAL_81de5d5f_44_flash_fwd_hdim128_e4m3_paged_softcap_sm90_cu_93b96ec2_34114cuda3std3__48in_placeE:
	.zero		1
	.type		_ZN80_INTERNAL_81de5d5f_44_flash_fwd_hdim128_e4m3_paged_softcap_sm90_cu_93b96ec2_34114cuda3std6ranges3__45__cpo9iter_moveE,@object
	.size		_ZN80_INTERNAL_81de5d5f_44_flash_fwd_hdim128_e4m3_paged_softcap_sm90_cu_93b96ec2_34114cuda3std6ranges3__45__cpo9iter_moveE,(_ZN80_INTERNAL_81de5d5f_44_flash_fwd_hdim128_e4m3_paged_softcap_sm90_cu_93b96ec2_34114cuda3std3__45__cpo5beginE - _ZN80_INTERNAL_81de5d5f_44_flash_fwd_hdim128_e4m3_paged_softcap_sm90_cu_93b96ec2_34114cuda3std6ranges3__45__cpo9iter_moveE)
_ZN80_INTERNAL_81de5d5f_44_flash_fwd_hdim128_e4m3_paged_softcap_sm90_cu_93b96ec2_34114cuda3std6ranges3__45__cpo9iter_moveE:
	.zero		1
	.type		_ZN80_INTERNAL_81de5d5f_44_flash_fwd_hdim128_e4m3_paged_softcap_sm90_cu_93b96ec2_34114cuda3std3__45__cpo5beginE,@object
	.size		_ZN80_INTERNAL_81de5d5f_44_flash_fwd_hdim128_e4m3_paged_softcap_sm90_cu_93b96ec2_34114cuda3std3__45__cpo5beginE,(_ZN80_INTERNAL_81de5d5f_44_flash_fwd_hdim128_e4m3_paged_softcap_sm90_cu_93b96ec2_34114cuda3std3__482_GLOBAL__N__81de5d5f_44_flash_fwd_hdim128_e4m3_paged_softcap_sm90_cu_93b96ec2_34116ignoreE - _ZN80_INTERNAL_81de5d5f_44_flash_fwd_hdim128_e4m3_paged_softcap_sm90_cu_93b96ec2_34114cuda3std3__45__cpo5beginE)
_ZN80_INTERNAL_81de5d5f_44_flash_fwd_hdim128_e4m3_paged_softcap_sm90_cu_93b96ec2_34114cuda3std3__45__cpo5beginE:
	.zero		1
	.type		_ZN80_INTERNAL_81de5d5f_44_flash_fwd_hdim128_e4m3_paged_softcap_sm90_cu_93b96ec2_34114cuda3std3__482_GLOBAL__N__81de5d5f_44_flash_fwd_hdim128_e4m3_paged_softcap_sm90_cu_93b96ec2_34116ignoreE,@object
	.size		_ZN80_INTERNAL_81de5d5f_44_flash_fwd_hdim128_e4m3_paged_softcap_sm90_cu_93b96ec2_34114cuda3std3__482_GLOBAL__N__81de5d5f_44_flash_fwd_hdim128_e4m3_paged_softcap_sm90_cu_93b96ec2_34116ignoreE,(_ZN80_INTERNAL_81de5d5f_44_flash_fwd_hdim128_e4m3_paged_softcap_sm90_cu_93b96ec2_34114cute7productE - _ZN80_INTERNAL_81de5d5f_44_flash_fwd_hdim128_e4m3_paged_softcap_sm90_cu_93b96ec2_34114cuda3std3__482_GLOBAL__N__81de5d5f_44_flash_fwd_hdim128_e4m3_paged_softcap_sm90_cu_93b96ec2_34116ignoreE)
_ZN80_INTERNAL_81de5d5f_44_flash_fwd_hdim128_e4m3_paged_softcap_sm90_cu_93b96ec2_34114cuda3std3__482_GLOBAL__N__81de5d5f_44_flash_fwd_hdim128_e4m3_paged_softcap_sm90_cu_93b96ec2_34116ignoreE:
	.zero		1
	.type		_ZN80_INTERNAL_81de5d5f_44_flash_fwd_hdim128_e4m3_paged_softcap_sm90_cu_93b96ec2_34114cute7productE,@object
	.size		_ZN80_INTERNAL_81de5d5f_44_flash_fwd_hdim128_e4m3_paged_softcap_sm90_cu_93b96ec2_34114cute7productE,(_ZN80_INTERNAL_81de5d5f_44_flash_fwd_hdim128_e4m3_paged_softcap_sm90_cu_93b96ec2_34114cuda3std3__45__cpo3endE - _ZN80_INTERNAL_81de5d5f_44_flash_fwd_hdim128_e4m3_paged_softcap_sm90_cu_93b96ec2_34114cute7productE)
_ZN80_INTERNAL_81de5d5f_44_flash_fwd_hdim128_e4m3_paged_softcap_sm90_cu_93b96ec2_34114cute7productE:
	.zero		1
	.type		_ZN80_INTERNAL_81de5d5f_44_flash_fwd_hdim128_e4m3_paged_softcap_sm90_cu_93b96ec2_34114cuda3std3__45__cpo3endE,@object
	.size		_ZN80_INTERNAL_81de5d5f_44_flash_fwd_hdim128_e4m3_paged_softcap_sm90_cu_93b96ec2_34114cuda3std3__45__cpo3endE,(_ZN80_INTERNAL_81de5d5f_44_flash_fwd_hdim128_e4m3_paged_softcap_sm90_cu_93b96ec2_34114cuda3std3__419piecewise_constructE - _ZN80_INTERNAL_81de5d5f_44_flash_fwd_hdim128_e4m3_paged_softcap_sm90_cu_93b96ec2_34114cuda3std3__45__cpo3endE)
_ZN80_INTERNAL_81de5d5f_44_flash_fwd_hdim128_e4m3_paged_softcap_sm90_cu_93b96ec2_34114cuda3std3__45__cpo3endE:
	.zero		1
	.type		_ZN80_INTERNAL_81de5d5f_44_flash_fwd_hdim128_e4m3_paged_softcap_sm90_cu_93b96ec2_34114cuda3std3__419piecewise_constructE,@object
	.size		_ZN80_INTERNAL_81de5d5f_44_flash_fwd_hdim128_e4m3_paged_softcap_sm90_cu_93b96ec2_34114cuda3std3__419piecewise_constructE,(_ZN80_INTERNAL_81de5d5f_44_flash_fwd_hdim128_e4m3_paged_softcap_sm90_cu_93b96ec2_34114cuda3std3__45__cpo4cendE - _ZN80_INTERNAL_81de5d5f_44_flash_fwd_hdim128_e4m3_paged_softcap_sm90_cu_93b96ec2_34114cuda3std3__419piecewise_constructE)
_ZN80_INTERNAL_81de5d5f_44_flash_fwd_hdim128_e4m3_paged_softcap_sm90_cu_93b96ec2_34114cuda3std3__419piecewise_constructE:
	.zero		1
	.type		_ZN80_INTERNAL_81de5d5f_44_flash_fwd_hdim128_e4m3_paged_softcap_sm90_cu_93b96ec2_34114cuda3std3__45__cpo4cendE,@object
	.size		_ZN80_INTERNAL_81de5d5f_44_flash_fwd_hdim128_e4m3_paged_softcap_sm90_cu_93b96ec2_34114cuda3std3__45__cpo4cendE,(_ZN80_INTERNAL_81de5d5f_44_flash_fwd_hdim128_e4m3_paged_softcap_sm90_cu_93b96ec2_34114cuda3std6ranges3__45__cpo4swapE - _ZN80_INTERNAL_81de5d5f_44_flash_fwd_hdim128_e4m3_paged_softcap_sm90_cu_93b96ec2_34114cuda3std3__45__cpo4cendE)
_ZN80_INTERNAL_81de5d5f_44_flash_fwd_hdim128_e4m3_paged_softcap_sm90_cu_93b96ec2_34114cuda3std3__45__cpo4cendE:
	.zero		1
	.type		_ZN80_INTERNAL_81de5d5f_44_flash_fwd_hdim128_e4m3_paged_softcap_sm90_cu_93b96ec2_34114cuda3std6ranges3__45__cpo4swapE,@object
	.size		_ZN80_INTERNAL_81de5d5f_44_flash_fwd_hdim128_e4m3_paged_softcap_sm90_cu_93b96ec2_34114cuda3std6ranges3__45__cpo4swapE,(.L_14 - _ZN80_INTERNAL_81de5d5f_44_flash_fwd_hdim128_e4m3_paged_softcap_sm90_cu_93b96ec2_34114cuda3std6ranges3__45__cpo4swapE)
_ZN80_INTERNAL_81de5d5f_44_flash_fwd_hdim128_e4m3_paged_softcap_sm90_cu_93b96ec2_34114cuda3std6ranges3__45__cpo4swapE:
	.zero		1
.L_14:


//--------------------- .nv.shared._ZN7cutlass13device_kernelIN5flash11enable_sm90INS1_16FlashAttnFwdSm90INS1_25CollectiveMainloopFwdSm90ILi2EN4cute5tupleIJNS5_1CILi1EEES8_S8_EEENS6_IJNS7_ILi128EEENS7_ILi160EEESA_EEELi128ENS_12float_e4m3_tEfNS_4arch4Sm90ELb0ELb0ELb1ELb1ELb1ELb0ELb0ELb1ELb1ELb1ELb0ELb0EEENS1_21CollectiveEpilogueFwdINS6_IJSA_SA_SB_EEES9_NS_10bfloat16_tESF_Li256ELb1ELb1ELb0ELb1EEENS1_36VarlenDynamicPersistentTileSchedulerILi128ELi160ELi256ELi128ELb0ELb1ELb1ELb0ELb1ELb1EEEEEEEEEvNT_6ParamsE --------------------------
	.section	.nv.shared._ZN7cutlass13device_kernelIN5flash11enable_sm90INS1_16FlashAttnFwdSm90INS1_25CollectiveMainloopFwdSm90ILi2EN4cute5tupleIJNS5_1CILi1EEES8_S8_EEENS6_IJNS7_ILi128EEENS7_ILi160EEESA_EEELi128ENS_12float_e4m3_tEfNS_4arch4Sm90ELb0ELb0ELb1ELb1ELb1ELb0ELb0ELb1ELb1ELb1ELb0ELb0EEENS1_21CollectiveEpilogueFwdINS6_IJSA_SA_SB_EEES9_NS_10bfloat16_tESF_Li256ELb1ELb1ELb0ELb1EEENS1_36VarlenDynamicPersistentTileSchedulerILi128ELi160ELi256ELi128ELb0ELb1ELb1ELb0ELb1ELb1EEEEEEEEEvNT_6ParamsE,"aw",@nobits
	.sectionflags	@""
	.align	16
	.zero		1024


//--------------------- .nv.shared._ZN7cutlass13device_kernelIN5flash11enable_sm90INS1_16FlashAttnFwdSm90INS1_25CollectiveMainloopFwdSm90ILi2EN4cute5tupleIJNS5_1CILi1EEES8_S8_EEENS6_IJNS7_ILi128EEENS7_ILi160EEESA_EEELi128ENS_12float_e4m3_tEfNS_4arch4Sm90ELb0ELb0ELb1ELb1ELb1ELb1ELb0ELb1ELb1ELb1ELb0ELb0EEENS1_21CollectiveEpilogueFwdINS6_IJSA_SA_SB_EEES9_NS_10bfloat16_tESF_Li256ELb1ELb1ELb0ELb1EEENS1_36VarlenDynamicPersistentTileSchedulerILi128ELi160ELi256ELi128ELb0ELb1ELb1ELb0ELb1ELb1EEEEEEEEEvNT_6ParamsE --------------------------
	.section	.nv.shared._ZN7cutlass13device_kernelIN5flash11enable_sm90INS1_16FlashAttnFwdSm90INS1_25CollectiveMainloopFwdSm90ILi2EN4cute5tupleIJNS5_1CILi1EEES8_S8_EEENS6_IJNS7_ILi128EEENS7_ILi160EEESA_EEELi128ENS_12float_e4m3_tEfNS_4arch4Sm90ELb0ELb0ELb1ELb1ELb1ELb1ELb0ELb1ELb1ELb1ELb0ELb0EEENS1_21CollectiveEpilogueFwdINS6_IJSA_SA_SB_EEES9_NS_10bfloat16_tESF_Li256ELb1ELb1ELb0ELb1EEENS1_36VarlenDynamicPersistentTileSchedulerILi128ELi160ELi256ELi128ELb0ELb1ELb1ELb0ELb1ELb1EEEEEEEEEvNT_6ParamsE,"aw",@nobits
	.sectionflags	@""
	.align	16
	.zero		1024


//--------------------- .nv.shared._ZN7cutlass13device_kernelIN5flash11enable_sm90INS1_16FlashAttnFwdSm90INS1_25CollectiveMainloopFwdSm90ILi2EN4cute5tupleIJNS5_1CILi1EEES8_S8_EEENS6_IJNS7_ILi128EEENS7_ILi160EEESA_EEELi128ENS_12float_e4m3_tEfNS_4arch4Sm90ELb0ELb1ELb1ELb0ELb1ELb0ELb0ELb1ELb1ELb1ELb0ELb0EEENS1_21CollectiveEpilogueFwdINS6_IJSA_SA_SB_EEES9_NS_10bfloat16_tESF_Li256ELb0ELb1ELb0ELb1EEENS1_30DynamicPersistentTileSchedulerILi256ELi128ELb0ELb1ELb1EEEEEEEEEvNT_6ParamsE --------------------------
	.section	.nv.shared._ZN7cutlass13device_kernelIN5flash11enable_sm90INS1_16FlashAttnFwdSm90INS1_25CollectiveMainloopFwdSm90ILi2EN4cute5tupleIJNS5_1CILi1EEES8_S8_EEENS6_IJNS7_ILi128EEENS7_ILi160EEESA_EEELi128ENS_12float_e4m3_tEfNS_4arch4Sm90ELb0ELb1ELb1ELb0ELb1ELb0ELb0ELb1ELb1ELb1ELb0ELb0EEENS1_21CollectiveEpilogueFwdINS6_IJSA_SA_SB_EEES9_NS_10bfloat16_tESF_Li256ELb0ELb1ELb0ELb1EEENS1_30DynamicPersistentTileSchedulerILi256ELi128ELb0ELb1ELb1EEEEEEEEEvNT_6ParamsE,"aw",@nobits
	.sectionflags	@""
	.align	16
	.zero		1024


//--------------------- .nv.shared._ZN7cutlass13device_kernelIN5flash11enable_sm90INS1_16FlashAttnFwdSm90INS1_25CollectiveMainloopFwdSm90ILi2EN4cute5tupleIJNS5_1CILi1EEES8_S8_EEENS6_IJNS7_ILi128EEENS7_ILi160EEESA_EEELi128ENS_12float_e4m3_tEfNS_4arch4Sm90ELb0ELb1ELb1ELb1ELb1ELb0ELb0ELb1ELb1ELb1ELb0ELb0EEENS1_21CollectiveEpilogueFwdINS6_IJSA_SA_SB_EEES9_NS_10bfloat16_tESF_Li256ELb1ELb1ELb0ELb1EEENS1_36VarlenDynamicPersistentTileSchedulerILi128ELi160ELi256ELi128ELb0ELb1ELb1ELb1ELb0ELb1EEEEEEEEEvNT_6ParamsE --------------------------
	.section	.nv.shared._ZN7cutlass13device_kernelIN5flash11enable_sm90INS1_16FlashAttnFwdSm90INS1_25CollectiveMainloopFwdSm90ILi2EN4cute5tupleIJNS5_1CILi1EEES8_S8_EEENS6_IJNS7_ILi128EEENS7_ILi160EEESA_EEELi128ENS_12float_e4m3_tEfNS_4arch4Sm90ELb0ELb1ELb1ELb1ELb1ELb0ELb0ELb1ELb1ELb1ELb0ELb0EEENS1_21CollectiveEpilogueFwdINS6_IJSA_SA_SB_EEES9_NS_10bfloat16_tESF_Li256ELb1ELb1ELb0ELb1EEENS1_36VarlenDynamicPersistentTileSchedulerILi128ELi160ELi256ELi128ELb0ELb1ELb1ELb1ELb0ELb1EEEEEEEEEvNT_6ParamsE,"aw",@nobits
	.sectionflags	@""
	.align	16
	.zero		1024


//--------------------- .nv.shared._ZN7cutlass13device_kernelIN5flash11enable_sm90INS1_16FlashAttnFwdSm90INS1_25CollectiveMainloopFwdSm90ILi2EN4cute5tupleIJNS5_1CILi1EEES8_S8_EEENS6_IJNS7_ILi128EEENS7_ILi160EEESA_EEELi128ENS_12float_e4m3_tEfNS_4arch4Sm90ELb0ELb1ELb1ELb1ELb1ELb1ELb0ELb1ELb1ELb1ELb0ELb0EEENS1_21CollectiveEpilogueFwdINS6_IJSA_SA_SB_EEES9_NS_10bfloat16_tESF_Li256ELb1ELb1ELb0ELb1EEENS1_36VarlenDynamicPersistentTileSchedulerILi128ELi160ELi256ELi128ELb0ELb1ELb1ELb1ELb0ELb1EEEEEEEEEvNT_6ParamsE --------------------------
	.section	.nv.shared._ZN7cutlass13device_kernelIN5flash11enable_sm90INS1_16FlashAttnFwdSm90INS1_25CollectiveMainloopFwdSm90ILi2EN4cute5tupleIJNS5_1CILi1EEES8_S8_EEENS6_IJNS7_ILi128EEENS7_ILi160EEESA_EEELi128ENS_12float_e4m3_tEfNS_4arch4Sm90ELb0ELb1ELb1ELb1ELb1ELb1ELb0ELb1ELb1ELb1ELb0ELb0EEENS1_21CollectiveEpilogueFwdINS6_IJSA_SA_SB_EEES9_NS_10bfloat16_tESF_Li256ELb1ELb1ELb0ELb1EEENS1_36VarlenDynamicPersistentTileSchedulerILi128ELi160ELi256ELi128ELb0ELb1ELb1ELb1ELb0ELb1EEEEEEEEEvNT_6ParamsE,"aw",@nobits
	.sectionflags	@""
	.align	16
	.zero		1024


//--------------------- .nv.shared._ZN7cutlass13device_kernelIN5flash11enable_sm90INS1_16FlashAttnFwdSm90INS1_25CollectiveMainloopFwdSm90ILi2EN4cute5tupleIJNS5_1CILi1EEES8_S8_EEENS6_IJNS7_ILi128EEENS7_ILi160EEESA_EEELi128ENS_12float_e4m3_tEfNS_4arch4Sm90ELb1ELb0ELb1ELb0ELb1ELb0ELb0ELb1ELb1ELb1ELb0ELb0EEENS1_21CollectiveEpilogueFwdINS6_IJSA_SA_SB_EEES9_NS_10bfloat16_tESF_Li256ELb0ELb1ELb0ELb1EEENS1_30DynamicPersistentTileSchedulerILi256ELi128ELb0ELb1ELb1EEEEEEEEEvNT_6ParamsE --------------------------
	.section	.nv.shared._ZN7cutlass13device_kernelIN5flash11enable_sm90INS1_16FlashAttnFwdSm90INS1_25CollectiveMainloopFwdSm90ILi2EN4cute5tupleIJNS5_1CILi1EEES8_S8_EEENS6_IJNS7_ILi128EEENS7_ILi160EEESA_EEELi128ENS_12float_e4m3_tEfNS_4arch4Sm90ELb1ELb0ELb1ELb0ELb1ELb0ELb0ELb1ELb1ELb1ELb0ELb0EEENS1_21CollectiveEpilogueFwdINS6_IJSA_SA_SB_EEES9_NS_10bfloat16_tESF_Li256ELb0ELb1ELb0ELb1EEENS1_30DynamicPersistentTileSchedulerILi256ELi128ELb0ELb1ELb1EEEEEEEEEvNT_6ParamsE,"aw",@nobits
	.sectionflags	@""
	.align	16
	.zero		1024


//--------------------- .nv.shared._ZN7cutlass13device_kernelIN5flash11enable_sm90INS1_16FlashAttnFwdSm90INS1_25CollectiveMainloopFwdSm90ILi2EN4cute5tupleIJNS5_1CILi1EEES8_S8_EEENS6_IJNS7_ILi128EEENS7_ILi160EEESA_EEELi128ENS_12float_e4m3_tEfNS_4arch4Sm90ELb1ELb0ELb1ELb1ELb1ELb0ELb0ELb1ELb1ELb1ELb0ELb0EEENS1_21CollectiveEpilogueFwdINS6_IJSA_SA_SB_EEES9_NS_10bfloat16_tESF_Li256ELb1ELb1ELb0ELb1EEENS1_36VarlenDynamicPersistentTileSchedulerILi128ELi160ELi256ELi128ELb0ELb1ELb1ELb1ELb1ELb1EEEEEEEEEvNT_6ParamsE --------------------------
	.section	.nv.shared._ZN7cutlass13device_kernelIN5flash11enable_sm90INS1_16FlashAttnFwdSm90INS1_25CollectiveMainloopFwdSm90ILi2EN4cute5tupleIJNS5_1CILi1EEES8_S8_EEENS6_IJNS7_ILi128EEENS7_ILi160EEESA_EEELi128ENS_12float_e4m3_tEfNS_4arch4Sm90ELb1ELb0ELb1ELb1ELb1ELb0ELb0ELb1ELb1ELb1ELb0ELb0EEENS1_21CollectiveEpilogueFwdINS6_IJSA_SA_SB_EEES9_NS_10bfloat16_tESF_Li256ELb1ELb1ELb0ELb1EEENS1_36VarlenDynamicPersistentTileSchedulerILi128ELi160ELi256ELi128ELb0ELb1ELb1ELb1ELb1ELb1EEEEEEEEEvNT_6ParamsE,"aw",@nobits
	.sectionflags	@""
	.align	16
	.zero		1024


//--------------------- .nv.shared._ZN7cutlass13device_kernelIN5flash11enable_sm90INS1_16FlashAttnFwdSm90INS1_25CollectiveMainloopFwdSm90ILi2EN4cute5tupleIJNS5_1CILi1EEES8_S8_EEENS6_IJNS7_ILi128EEENS7_ILi160EEESA_EEELi128ENS_12float_e4m3_tEfNS_4arch4Sm90ELb1ELb0ELb1ELb1ELb1ELb1ELb0ELb1ELb1ELb1ELb0ELb0EEENS1_21CollectiveEpilogueFwdINS6_IJSA_SA_SB_EEES9_NS_10bfloat16_tESF_Li256ELb1ELb1ELb0ELb1EEENS1_36VarlenDynamicPersistentTileSchedulerILi128ELi160ELi256ELi128ELb0ELb1ELb1ELb1ELb1ELb1EEEEEEEEEvNT_6ParamsE --------------------------
	.section	.nv.shared._ZN7cutlass13device_kernelIN5flash11enable_sm90INS1_16FlashAttnFwdSm90INS1_25CollectiveMainloopFwdSm90ILi2EN4cute5tupleIJNS5_1CILi1EEES8_S8_EEENS6_IJNS7_ILi128EEENS7_ILi160EEESA_EEELi128ENS_12float_e4m3_tEfNS_4arch4Sm90ELb1ELb0ELb1ELb1ELb1ELb1ELb0ELb1ELb1ELb1ELb0ELb0EEENS1_21CollectiveEpilogueFwdINS6_IJSA_SA_SB_EEES9_NS_10bfloat16_tESF_Li256ELb1ELb1ELb0ELb1EEENS1_36VarlenDynamicPersistentTileSchedulerILi128ELi160ELi256ELi128ELb0ELb1ELb1ELb1ELb1ELb1EEEEEEEEEvNT_6ParamsE,"aw",@nobits
	.sectionflags	@""
	.align	16
	.zero		1024


//--------------------- .nv.constant0._ZN7cutlass13device_kernelIN5flash11enable_sm90INS1_16FlashAttnFwdSm90INS1_25CollectiveMainloopFwdSm90ILi2EN4cute5tupleIJNS5_1CILi1EEES8_S8_EEENS6_IJNS7_ILi128EEENS7_ILi160EEESA_EEELi128ENS_12float_e4m3_tEfNS_4arch4Sm90ELb0ELb0ELb1ELb0ELb1ELb0ELb0ELb1ELb1ELb1ELb0ELb0EEENS1_21CollectiveEpilogueFwdINS6_IJSA_SA_SB_EEES9_NS_10bfloat16_tESF_Li256ELb0ELb1ELb0ELb1EEENS1_29StaticPersistentTileSchedulerILb0EEEEEEEEEvNT_6ParamsE --------------------------
	.section	.nv.constant0._ZN7cutlass13device_kernelIN5flash11enable_sm90INS1_16FlashAttnFwdSm90INS1_25CollectiveMainloopFwdSm90ILi2EN4cute5tupleIJNS5_1CILi1EEES8_S8_EEENS6_IJNS7_ILi128EEENS7_ILi160EEESA_EEELi128ENS_12float_e4m3_tEfNS_4arch4Sm90ELb0ELb0ELb1ELb0ELb1ELb0ELb0ELb1ELb1ELb1ELb0ELb0EEENS1_21CollectiveEpilogueFwdINS6_IJSA_SA_SB_EEES9_NS_10bfloat16_tESF_Li256ELb0ELb1ELb0ELb1EEENS1_29StaticPersistentTileSchedulerILb0EEEEEEEEEvNT_6ParamsE,"a",@progbits
	.sectionflags	@""
	.align	4
.nv.constant0._ZN7cutlass13device_kernelIN5flash11enable_sm90INS1_16FlashAttnFwdSm90INS1_25CollectiveMainloopFwdSm90ILi2EN4cute5tupleIJNS5_1CILi1EEES8_S8_EEENS6_IJNS7_ILi128EEENS7_ILi160EEESA_EEELi128ENS_12float_e4m3_tEfNS_4arch4Sm90ELb0ELb0ELb1ELb0ELb1ELb0ELb0ELb1ELb1ELb1ELb0ELb0EEENS1_21CollectiveEpilogueFwdINS6_IJSA_SA_SB_EEES9_NS_10bfloat16_tESF_Li256ELb0ELb1ELb0ELb1EEENS1_29StaticPersistentTileSchedulerILb0EEEEEEEEEvNT_6ParamsE:
	.zero		3200


//--------------------- .nv.constant0._ZN7cutlass13device_kernelIN5flash11enable_sm90INS1_16FlashAttnFwdSm90INS1_25CollectiveMainloopFwdSm90ILi2EN4cute5tupleIJNS5_1CILi1EEES8_S8_EEENS6_IJNS7_ILi128EEENS7_ILi160EEESA_EEELi128ENS_12float_e4m3_tEfNS_4arch4Sm90ELb0ELb0ELb1ELb1ELb1ELb0ELb0ELb1ELb1ELb1ELb0ELb0EEENS1_21CollectiveEpilogueFwdINS6_IJSA_SA_SB_EEES9_NS_10bfloat16_tESF_Li256ELb1ELb1ELb0ELb1EEENS1_36VarlenDynamicPersistentTileSchedulerILi128ELi160ELi256ELi128ELb0ELb1ELb1ELb0ELb1ELb1EEEEEEEEEvNT_6ParamsE --------------------------
	.section	.nv.constant0._ZN7cutlass13device_kernelIN5flash11enable_sm90INS1_16FlashAttnFwdSm90INS1_25CollectiveMainloopFwdSm90ILi2EN4cute5tupleIJNS5_1CILi1EEES8_S8_EEENS6_IJNS7_ILi128EEENS7_ILi160EEESA_EEELi128ENS_12float_e4m3_tEfNS_4arch4Sm90ELb0ELb0ELb1ELb1ELb1ELb0ELb0ELb1ELb1ELb1ELb0ELb0EEENS1_21CollectiveEpilogueFwdINS6_IJSA_SA_SB_EEES9_NS_10bfloat16_tESF_Li256ELb1ELb1ELb0ELb1EEENS1_36VarlenDynamicPersistentTileSchedulerILi128ELi160ELi256ELi128ELb0ELb1ELb1ELb0ELb1ELb1EEEEEEEEEvNT_6ParamsE,"a",@progbits
	.sectionflags	@""
	.align	4
.nv.constant0._ZN7cutlass13device_kernelIN5flash11enable_sm90INS1_16FlashAttnFwdSm90INS1_25CollectiveMainloopFwdSm90ILi2EN4cute5tupleIJNS5_1CILi1EEES8_S8_EEENS6_IJNS7_ILi128EEENS7_ILi160EEESA_EEELi128ENS_12float_e4m3_tEfNS_4arch4Sm90ELb0ELb0ELb1ELb1ELb1ELb0ELb0ELb1ELb1ELb1ELb0ELb0EEENS1_21CollectiveEpilogueFwdINS6_IJSA_SA_SB_EEES9_NS_10bfloat16_tESF_Li256ELb1ELb1ELb0ELb1EEENS1_36VarlenDynamicPersistentTileSchedulerILi128ELi160ELi256ELi128ELb0ELb1ELb1ELb0ELb1ELb1EEEEEEEEEvNT_6ParamsE:
	.zero		3328


//--------------------- .nv.constant0._ZN7cutlass13device_kernelIN5flash11enable_sm90INS1_16FlashAttnFwdSm90INS1_25CollectiveMainloopFwdSm90ILi2EN4cute5tupleIJNS5_1CILi1EEES8_S8_EEENS6_IJNS7_ILi128EEENS7_ILi160EEESA_EEELi128ENS_12float_e4m3_tEfNS_4arch4Sm90ELb0ELb0ELb1ELb1ELb1ELb1ELb0ELb1ELb1ELb1ELb0ELb0EEENS1_21CollectiveEpilogueFwdINS6_IJSA_SA_SB_EEES9_NS_10bfloat16_tESF_Li256ELb1ELb1ELb0ELb1EEENS1_36VarlenDynamicPersistentTileSchedulerILi128ELi160ELi256ELi128ELb0ELb1ELb1ELb0ELb1ELb1EEEEEEEEEvNT_6ParamsE --------------------------
	.section	.nv.constant0._ZN7cutlass13device_kernelIN5flash11enable_sm90INS1_16FlashAttnFwdSm90INS1_25CollectiveMainloopFwdSm90ILi2EN4cute5tupleIJNS5_1CILi1EEES8_S8_EEENS6_IJNS7_ILi128EEENS7_ILi160EEESA_EEELi128ENS_12float_e4m3_tEfNS_4arch4Sm90ELb0ELb0ELb1ELb1ELb1ELb1ELb0ELb1ELb1ELb1ELb0ELb0EEENS1_21CollectiveEpilogueFwdINS6_IJSA_SA_SB_EEES9_NS_10bfloat16_tESF_Li256ELb1ELb1ELb0ELb1EEENS1_36VarlenDynamicPersistentTileSchedulerILi128ELi160ELi256ELi128ELb0ELb1ELb1ELb0ELb1ELb1EEEEEEEEEvNT_6ParamsE,"a",@progbits
	.sectionflags	@""
	.align	4
.nv.constant0._ZN7cutlass13device_kernelIN5flash11enable_sm90INS1_16FlashAttnFwdSm90INS1_25CollectiveMainloopFwdSm90ILi2EN4cute5tupleIJNS5_1CILi1EEES8_S8_EEENS6_IJNS7_ILi128EEENS7_ILi160EEESA_EEELi128ENS_12float_e4m3_tEfNS_4arch4Sm90ELb0ELb0ELb1ELb1ELb1ELb1ELb0ELb1ELb1ELb1ELb0ELb0EEENS1_21CollectiveEpilogueFwdINS6_IJSA_SA_SB_EEES9_NS_10bfloat16_tESF_Li256ELb1ELb1ELb0ELb1EEENS1_36VarlenDynamicPersistentTileSchedulerILi128ELi160ELi256ELi128ELb0ELb1ELb1ELb0ELb1ELb1EEEEEEEEEvNT_6ParamsE:
	.zero		3328


//--------------------- .nv.constant0._ZN7cutlass13device_kernelIN5flash11enable_sm90INS1_16FlashAttnFwdSm90INS1_25CollectiveMainloopFwdSm90ILi2EN4cute5tupleIJNS5_1CILi1EEES8_S8_EEENS6_IJNS7_ILi128EEENS7_ILi160EEESA_EEELi128ENS_12float_e4m3_tEfNS_4arch4Sm90ELb0ELb1ELb1ELb0ELb1ELb0ELb0ELb1ELb1ELb1ELb0ELb0EEENS1_21CollectiveEpilogueFwdINS6_IJSA_SA_SB_EEES9_NS_10bfloat16_tESF_Li256ELb0ELb1ELb0ELb1EEENS1_30DynamicPersistentTileSchedulerILi256ELi128ELb0ELb1ELb1EEEEEEEEEvNT_6ParamsE --------------------------
	.section	.nv.constant0._ZN7cutlass13device_kernelIN5flash11enable_sm90INS1_16FlashAttnFwdSm90INS1_25CollectiveMainloopFwdSm90ILi2EN4cute5tupleIJNS5_1CILi1EEES8_S8_EEENS6_IJNS7_ILi128EEENS7_ILi160EEESA_EEELi128ENS_12float_e4m3_tEfNS_4arch4Sm90ELb0ELb1ELb1ELb0ELb1ELb0ELb0ELb1ELb1ELb1ELb0ELb0EEENS1_21CollectiveEpilogueFwdINS6_IJSA_SA_SB_EEES9_NS_10bfloat16_tESF_Li256ELb0ELb1ELb0ELb1EEENS1_30DynamicPersistentTileSchedulerILi256ELi128ELb0ELb1ELb1EEEEEEEEEvNT_6ParamsE,"a",@progbits
	.sectionflags	@""
	.align	4
.nv.constant0._ZN7cutlass13device_kernelIN5flash11enable_sm90INS1_16FlashAttnFwdSm90INS1_25CollectiveMainloopFwdSm90ILi2EN4cute5tupleIJNS5_1CILi1EEES8_S8_EEENS6_IJNS7_ILi128EEENS7_ILi160EEESA_EEELi128ENS_12float_e4m3_tEfNS_4arch4Sm90ELb0ELb1ELb1ELb0ELb1ELb0ELb0ELb1ELb1ELb1ELb0ELb0EEENS1_21CollectiveEpilogueFwdINS6_IJSA_SA_SB_EEES9_NS_10bfloat16_tESF_Li256ELb0ELb1ELb0ELb1EEENS1_30DynamicPersistentTileSchedulerILi256ELi128ELb0ELb1ELb1EEEEEEEEEvNT_6ParamsE:
	.zero		3328


//--------------------- .nv.constant0._ZN7cutlass13device_kernelIN5flash11enable_sm90INS1_16FlashAttnFwdSm90INS1_25CollectiveMainloopFwdSm90ILi2EN4cute5tupleIJNS5_1CILi1EEES8_S8_EEENS6_IJNS7_ILi128EEENS7_ILi160EEESA_EEELi128ENS_12float_e4m3_tEfNS_4arch4Sm90ELb0ELb1ELb1ELb1ELb1ELb0ELb0ELb1ELb1ELb1ELb0ELb0EEENS1_21CollectiveEpilogueFwdINS6_IJSA_SA_SB_EEES9_NS_10bfloat16_tESF_Li256ELb1ELb1ELb0ELb1EEENS1_36VarlenDynamicPersistentTileSchedulerILi128ELi160ELi256ELi128ELb0ELb1ELb1ELb1ELb0ELb1EEEEEEEEEvNT_6ParamsE --------------------------
	.section	.nv.constant0._ZN7cutlass13device_kernelIN5flash11enable_sm90INS1_16FlashAttnFwdSm90INS1_25CollectiveMainloopFwdSm90ILi2EN4cute5tupleIJNS5_1CILi1EEES8_S8_EEENS6_IJNS7_ILi128EEENS7_ILi160EEESA_EEELi128ENS_12float_e4m3_tEfNS_4arch4Sm90ELb0ELb1ELb1ELb1ELb1ELb0ELb0ELb1ELb1ELb1ELb0ELb0EEENS1_21CollectiveEpilogueFwdINS6_IJSA_SA_SB_EEES9_NS_10bfloat16_tESF_Li256ELb1ELb1ELb0ELb1EEENS1_36VarlenDynamicPersistentTileSchedulerILi128ELi160ELi256ELi128ELb0ELb1ELb1ELb1ELb0ELb1EEEEEEEEEvNT_6ParamsE,"a",@progbits
	.sectionflags	@""
	.align	4
.nv.constant0._ZN7cutlass13device_kernelIN5flash11enable_sm90INS1_16FlashAttnFwdSm90INS1_25CollectiveMainloopFwdSm90ILi2EN4cute5tupleIJNS5_1CILi1EEES8_S8_EEENS6_IJNS7_ILi128EEENS7_ILi160EEESA_EEELi128ENS_12float_e4m3_tEfNS_4arch4Sm90ELb0ELb1ELb1ELb1ELb1ELb0ELb0ELb1ELb1ELb1ELb0ELb0EEENS1_21CollectiveEpilogueFwdINS6_IJSA_SA_SB_EEES9_NS_10bfloat16_tESF_Li256ELb1ELb1ELb0ELb1EEENS1_36VarlenDynamicPersistentTileSchedulerILi128ELi160ELi256ELi128ELb0ELb1ELb1ELb1ELb0ELb1EEEEEEEEEvNT_6ParamsE:
	.zero		3328


//--------------------- .nv.constant0._ZN7cutlass13device_kernelIN5flash11enable_sm90INS1_16FlashAttnFwdSm90INS1_25CollectiveMainloopFwdSm90ILi2EN4cute5tupleIJNS5_1CILi1EEES8_S8_EEENS6_IJNS7_ILi128EEENS7_ILi160EEESA_EEELi128ENS_12float_e4m3_tEfNS_4arch4Sm90ELb0ELb1ELb1ELb1ELb1ELb1ELb0ELb1ELb1ELb1ELb0ELb0EEENS1_21CollectiveEpilogueFwdINS6_IJSA_SA_SB_EEES9_NS_10bfloat16_tESF_Li256ELb1ELb1ELb0ELb1EEENS1_36VarlenDynamicPersistentTileSchedulerILi128ELi160ELi256ELi128ELb0ELb1ELb1ELb1ELb0ELb1EEEEEEEEEvNT_6ParamsE --------------------------
	.section	.nv.constant0._ZN7cutlass13device_kernelIN5flash11enable_sm90INS1_16FlashAttnFwdSm90INS1_25CollectiveMainloopFwdSm90ILi2EN4cute5tupleIJNS5_1CILi1EEES8_S8_EEENS6_IJNS7_ILi128EEENS7_ILi160EEESA_EEELi128ENS_12float_e4m3_tEfNS_4arch4Sm90ELb0ELb1ELb1ELb1ELb1ELb1ELb0ELb1ELb1ELb1ELb0ELb0EEENS1_21CollectiveEpilogueFwdINS6_IJSA_SA_SB_EEES9_NS_10bfloat16_tESF_Li256ELb1ELb1ELb0ELb1EEENS1_36VarlenDynamicPersistentTileSchedulerILi128ELi160ELi256ELi128ELb0ELb1ELb1ELb1ELb0ELb1EEEEEEEEEvNT_6ParamsE,"a",@progbits
	.sectionflags	@""
	.align	4
.nv.constant0._ZN7cutlass13device_kernelIN5flash11enable_sm90INS1_16FlashAttnFwdSm90INS1_25CollectiveMainloopFwdSm90ILi2EN4cute5tupleIJNS5_1CILi1EEES8_S8_EEENS6_IJNS7_ILi128EEENS7_ILi160EEESA_EEELi128ENS_12float_e4m3_tEfNS_4arch4Sm90ELb0ELb1ELb1ELb1ELb1ELb1ELb0ELb1ELb1ELb1ELb0ELb0EEENS1_21CollectiveEpilogueFwdINS6_IJSA_SA_SB_EEES9_NS_10bfloat16_tESF_Li256ELb1ELb1ELb0ELb1EEENS1_36VarlenDynamicPersistentTileSchedulerILi128ELi160ELi256ELi128ELb0ELb1ELb1ELb1ELb0ELb1EEEEEEEEEvNT_6ParamsE:
	.zero		3328


//--------------------- .nv.constant0._ZN7cutlass13device_kernelIN5flash11enable_sm90INS1_16FlashAttnFwdSm90INS1_25CollectiveMainloopFwdSm90ILi2EN4cute5tupleIJNS5_1CILi1EEES8_S8_EEENS6_IJNS7_ILi128EEENS7_ILi160EEESA_EEELi128ENS_12float_e4m3_tEfNS_4arch4Sm90ELb1ELb0ELb1ELb0ELb1ELb0ELb0ELb1ELb1ELb1ELb0ELb0EEENS1_21CollectiveEpilogueFwdINS6_IJSA_SA_SB_EEES9_NS_10bfloat16_tESF_Li256ELb0ELb1ELb0ELb1EEENS1_30DynamicPersistentTileSchedulerILi256ELi128ELb0ELb1ELb1EEEEEEEEEvNT_6ParamsE --------------------------
	.section	.nv.constant0._ZN7cutlass13device_kernelIN5flash11enable_sm90INS1_16FlashAttnFwdSm90INS1_25CollectiveMainloopFwdSm90ILi2EN4cute5tupleIJNS5_1CILi1EEES8_S8_EEENS6_IJNS7_ILi128EEENS7_ILi160EEESA_EEELi128ENS_12float_e4m3_tEfNS_4arch4Sm90ELb1ELb0ELb1ELb0ELb1ELb0ELb0ELb1ELb1ELb1ELb0ELb0EEENS1_21CollectiveEpilogueFwdINS6_IJSA_SA_SB_EEES9_NS_10bfloat16_tESF_Li256ELb0ELb1ELb0ELb1EEENS1_30DynamicPersistentTileSchedulerILi256ELi128ELb0ELb1ELb1EEEEEEEEEvNT_6ParamsE,"a",@progbits
	.sectionflags	@""
	.align	4
.nv.constant0._ZN7cutlass13device_kernelIN5flash11enable_sm90INS1_16FlashAttnFwdSm90INS1_25CollectiveMainloopFwdSm90ILi2EN4cute5tupleIJNS5_1CILi1EEES8_S8_EEENS6_IJNS7_ILi128EEENS7_ILi160EEESA_EEELi128ENS_12float_e4m3_tEfNS_4arch4Sm90ELb1ELb0ELb1ELb0ELb1ELb0ELb0ELb1ELb1ELb1ELb0ELb0EEENS1_21CollectiveEpilogueFwdINS6_IJSA_SA_SB_EEES9_NS_10bfloat16_tESF_Li256ELb0ELb1ELb0ELb1EEENS1_30DynamicPersistentTileSchedulerILi256ELi128ELb0ELb1ELb1EEEEEEEEEvNT_6ParamsE:
	.zero		3328


//--------------------- .nv.constant0._ZN7cutlass13device_kernelIN5flash11enable_sm90INS1_16FlashAttnFwdSm90INS1_25CollectiveMainloopFwdSm90ILi2EN4cute5tupleIJNS5_1CILi1EEES8_S8_EEENS6_IJNS7_ILi128EEENS7_ILi160EEESA_EEELi128ENS_12float_e4m3_tEfNS_4arch4Sm90ELb1ELb0ELb1ELb1ELb1ELb0ELb0ELb1ELb1ELb1ELb0ELb0EEENS1_21CollectiveEpilogueFwdINS6_IJSA_SA_SB_EEES9_NS_10bfloat16_tESF_Li256ELb1ELb1ELb0ELb1EEENS1_36VarlenDynamicPersistentTileSchedulerILi128ELi160ELi256ELi128ELb0ELb1ELb1ELb1ELb1ELb1EEEEEEEEEvNT_6ParamsE --------------------------
	.section	.nv.constant0._ZN7cutlass13device_kernelIN5flash11enable_sm90INS1_16FlashAttnFwdSm90INS1_25CollectiveMainloopFwdSm90ILi2EN4cute5tupleIJNS5_1CILi1EEES8_S8_EEENS6_IJNS7_ILi128EEENS7_ILi160EEESA_EEELi128ENS_12float_e4m3_tEfNS_4arch4Sm90ELb1ELb0ELb1ELb1ELb1ELb0ELb0ELb1ELb1ELb1ELb0ELb0EEENS1_21CollectiveEpilogueFwdINS6_IJSA_SA_SB_EEES9_NS_10bfloat16_tESF_Li256ELb1ELb1ELb0ELb1EEENS1_36VarlenDynamicPersistentTileSchedulerILi128ELi160ELi256ELi128ELb0ELb1ELb1ELb1ELb1ELb1EEEEEEEEEvNT_6ParamsE,"a",@progbits
	.sectionflags	@""
	.align	4
.nv.constant0._ZN7cutlass13device_kernelIN5flash11enable_sm90INS1_16FlashAttnFwdSm90INS1_25CollectiveMainloopFwdSm90ILi2EN4cute5tupleIJNS5_1CILi1EEES8_S8_EEENS6_IJNS7_ILi128EEENS7_ILi160EEESA_EEELi128ENS_12float_e4m3_tEfNS_4arch4Sm90ELb1ELb0ELb1ELb1ELb1ELb0ELb0ELb1ELb1ELb1ELb0ELb0EEENS1_21CollectiveEpilogueFwdINS6_IJSA_SA_SB_EEES9_NS_10bfloat16_tESF_Li256ELb1ELb1ELb0ELb1EEENS1_36VarlenDynamicPersistentTileSchedulerILi128ELi160ELi256ELi128ELb0ELb1ELb1ELb1ELb1ELb1EEEEEEEEEvNT_6ParamsE:
	.zero		3328


//--------------------- .nv.constant0._ZN7cutlass13device_kernelIN5flash11enable_sm90INS1_16FlashAttnFwdSm90INS1_25CollectiveMainloopFwdSm90ILi2EN4cute5tupleIJNS5_1CILi1EEES8_S8_EEENS6_IJNS7_ILi128EEENS7_ILi160EEESA_EEELi128ENS_12float_e4m3_tEfNS_4arch4Sm90ELb1ELb0ELb1ELb1ELb1ELb1ELb0ELb1ELb1ELb1ELb0ELb0EEENS1_21CollectiveEpilogueFwdINS6_IJSA_SA_SB_EEES9_NS_10bfloat16_tESF_Li256ELb1ELb1ELb0ELb1EEENS1_36VarlenDynamicPersistentTileSchedulerILi128ELi160ELi256ELi128ELb0ELb1ELb1ELb1ELb1ELb1EEEEEEEEEvNT_6ParamsE --------------------------
	.section	.nv.constant0._ZN7cutlass13device_kernelIN5flash11enable_sm90INS1_16FlashAttnFwdSm90INS1_25CollectiveMainloopFwdSm90ILi2EN4cute5tupleIJNS5_1CILi1EEES8_S8_EEENS6_IJNS7_ILi128EEENS7_ILi160EEESA_EEELi128ENS_12float_e4m3_tEfNS_4arch4Sm90ELb1ELb0ELb1ELb1ELb1ELb1ELb0ELb1ELb1ELb1ELb0ELb0EEENS1_21CollectiveEpilogueFwdINS6_IJSA_SA_SB_EEES9_NS_10bfloat16_tESF_Li256ELb1ELb1ELb0ELb1EEENS1_36VarlenDynamicPersistentTileSchedulerILi128ELi160ELi256ELi128ELb0ELb1ELb1ELb1ELb1ELb1EEEEEEEEEvNT_6ParamsE,"a",@progbits
	.sectionflags	@""
	.align	4
.nv.constant0._ZN7cutlass13device_kernelIN5flash11enable_sm90INS1_16FlashAttnFwdSm90INS1_25CollectiveMainloopFwdSm90ILi2EN4cute5tupleIJNS5_1CILi1EEES8_S8_EEENS6_IJNS7_ILi128EEENS7_ILi160EEESA_EEELi128ENS_12float_e4m3_tEfNS_4arch4Sm90ELb1ELb0ELb1ELb1ELb1ELb1ELb0ELb1ELb1ELb1ELb0ELb0EEENS1_21CollectiveEpilogueFwdINS6_IJSA_SA_SB_EEES9_NS_10bfloat16_tESF_Li256ELb1ELb1ELb0ELb1EEENS1_36VarlenDynamicPersistentTileSchedulerILi128ELi160ELi256ELi128ELb0ELb1ELb1ELb1ELb1ELb1EEEEEEEEEvNT_6ParamsE:
	.zero		3328


//--------------------- SYMBOLS --------------------------

	.type		.nv.reservedSmem.offset0,@object
	.size		.nv.reservedSmem.offset0,0x4
	.type		__assertfail,@function
